	.target	sm_90a

	.elftype	@"ET_EXEC"


//--------------------- .note.nv.tkinfo           --------------------------
	.section	.note.nv.tkinfo,"",@"SHT_NOTE"
	.sectionflags	@"SHF_NOTE_NV_TKINFO"
	.tkinfo
        /*0018*/ 	.word	0x00000002
        /*0030*/ 	.string	""
        /*0030*/ 	.string	"ptxas"
        /*0030*/ 	.string	"Cuda compilation tools, release 13.0, V13.0.88"
        /*0030*/ 	.string	"Build cuda_13.0.r13.0/compiler.36424714_0"
        /*0030*/ 	.string	"-arch sm_90a -m 64 "



//--------------------- .note.nv.cuinfo           --------------------------
	.section	.note.nv.cuinfo,"",@"SHT_NOTE"
	.sectionflags	@"SHF_NOTE_NV_CUINFO"
        /*0018*/ 	.short	0x0002
        /*001a*/ 	.short	0x005a
        /*001c*/ 	.short	0x0082
	.zero		2


//--------------------- .nv.info                  --------------------------
	.section	.nv.info,"",@"SHT_CUDA_INFO"
	.align	4


	//----- nvinfo : EIATTR_REGCOUNT
	.align		4
        /*0000*/ 	.byte	0x04, 0x2f
        /*0002*/ 	.short	(.L_23 - .L_22)
	.align		4
.L_22:
        /*0004*/ 	.word	index@(_ZN7cutlass13device_kernelIN5flash11enable_sm90INS1_16FlashAttnFwdSm90INS1_25CollectiveMainloopFwdSm90ILi2EN4cute5tupleIJNS5_1CILi1EEES8_S8_EEENS6_IJNS7_ILi192EEENS7_ILi144EEENS7_ILi96EEEEEELi96ENS_6half_tEfNS_4arch4Sm90ELb1ELb0ELb0ELb1ELb0ELb1ELb0ELb0ELb1ELb1ELb0ELb0EEENS1_21CollectiveEpilogueFwdINS6_IJSA_SC_SB_EEES9_SE_SG_Li384ELb1ELb1ELb0ELb0EEENS1_36VarlenDynamicPersistentTileSchedulerILi192ELi144ELi384ELi128ELb0ELb1ELb1ELb1ELb1ELb1EEEEEEEEEvNT_6ParamsE)
        /*0008*/ 	.word	0x00000080


	//----- nvinfo : EIATTR_FRAME_SIZE
	.align		4
.L_23:
        /*000c*/ 	.byte	0x04, 0x11
        /*000e*/ 	.short	(.L_25 - .L_24)
	.align		4
.L_24:
        /*0010*/ 	.word	index@(_ZN7cutlass13device_kernelIN5flash11enable_sm90INS1_16FlashAttnFwdSm90INS1_25CollectiveMainloopFwdSm90ILi2EN4cute5tupleIJNS5_1CILi1EEES8_S8_EEENS6_IJNS7_ILi192EEENS7_ILi144EEENS7_ILi96EEEEEELi96ENS_6half_tEfNS_4arch4Sm90ELb1ELb0ELb0ELb1ELb0ELb1ELb0ELb0ELb1ELb1ELb0ELb0EEENS1_21CollectiveEpilogueFwdINS6_IJSA_SC_SB_EEES9_SE_SG_Li384ELb1ELb1ELb0ELb0EEENS1_36VarlenDynamicPersistentTileSchedulerILi192ELi144ELi384ELi128ELb0ELb1ELb1ELb1ELb1ELb1EEEEEEEEEvNT_6ParamsE)
        /*0014*/ 	.word	0x00000088


	//----- nvinfo : EIATTR_REGCOUNT
	.align		4
.L_25:
        /*0018*/ 	.byte	0x04, 0x2f
        /*001a*/ 	.short	(.L_27 - .L_26)
	.align		4
.L_26:
        /*001c*/ 	.word	index@(_ZN7cutlass13device_kernelIN5flash11enable_sm90INS1_16FlashAttnFwdSm90INS1_25CollectiveMainloopFwdSm90ILi2EN4cute5tupleIJNS5_1CILi1EEES8_S8_EEENS6_IJNS7_ILi192EEENS7_ILi144EEENS7_ILi96EEEEEELi96ENS_6half_tEfNS_4arch4Sm90ELb1ELb0ELb0ELb1ELb0ELb0ELb0ELb0ELb1ELb1ELb0ELb0EEENS1_21CollectiveEpilogueFwdINS6_IJSA_SC_SB_EEES9_SE_SG_Li384ELb1ELb1ELb0ELb0EEENS1_36VarlenDynamicPersistentTileSchedulerILi192ELi144ELi384ELi128ELb0ELb1ELb1ELb1ELb1ELb1EEEEEEEEEvNT_6ParamsE)
        /*0020*/ 	.word	0x00000080


	//----- nvinfo : EIATTR_FRAME_SIZE
	.align		4
.L_27:
        /*0024*/ 	.byte	0x04, 0x11
        /*0026*/ 	.short	(.L_29 - .L_28)
	.align		4
.L_28:
        /*0028*/ 	.word	index@(_ZN7cutlass13device_kernelIN5flash11enable_sm90INS1_16FlashAttnFwdSm90INS1_25CollectiveMainloopFwdSm90ILi2EN4cute5tupleIJNS5_1CILi1EEES8_S8_EEENS6_IJNS7_ILi192EEENS7_ILi144EEENS7_ILi96EEEEEELi96ENS_6half_tEfNS_4arch4Sm90ELb1ELb0ELb0ELb1ELb0ELb0ELb0ELb0ELb1ELb1ELb0ELb0EEENS1_21CollectiveEpilogueFwdINS6_IJSA_SC_SB_EEES9_SE_SG_Li384ELb1ELb1ELb0ELb0EEENS1_36VarlenDynamicPersistentTileSchedulerILi192ELi144ELi384ELi128ELb0ELb1ELb1ELb1ELb1ELb1EEEEEEEEEvNT_6ParamsE)
        /*002c*/ 	.word	0x00000038


	//----- nvinfo : EIATTR_REGCOUNT
	.align		4
.L_29:
        /*0030*/ 	.byte	0x04, 0x2f
        /*0032*/ 	.short	(.L_31 - .L_30)
	.align		4
.L_30:
        /*0034*/ 	.word	index@(_ZN7cutlass13device_kernelIN5flash11enable_sm90INS1_16FlashAttnFwdSm90INS1_25CollectiveMainloopFwdSm90ILi2EN4cute5tupleIJNS5_1CILi1EEES8_S8_EEENS6_IJNS7_ILi192EEENS7_ILi144EEENS7_ILi96EEEEEELi96ENS_6half_tEfNS_4arch4Sm90ELb1ELb0ELb0ELb0ELb0ELb0ELb0ELb0ELb1ELb1ELb0ELb0EEENS1_21CollectiveEpilogueFwdINS6_IJSA_SC_SB_EEES9_SE_SG_Li384ELb0ELb1ELb0ELb0EEENS1_30DynamicPersistentTileSchedulerILi384ELi128ELb0ELb1ELb1EEEEEEEEEvNT_6ParamsE)
        /*0038*/ 	.word	0x00000080


	//----- nvinfo : EIATTR_FRAME_SIZE
	.align		4
.L_31:
        /*003c*/ 	.byte	0x04, 0x11
        /*003e*/ 	.short	(.L_33 - .L_32)
	.align		4
.L_32:
        /*0040*/ 	.word	index@(_ZN7cutlass13device_kernelIN5flash11enable_sm90INS1_16FlashAttnFwdSm90INS1_25CollectiveMainloopFwdSm90ILi2EN4cute5tupleIJNS5_1CILi1EEES8_S8_EEENS6_IJNS7_ILi192EEENS7_ILi144EEENS7_ILi96EEEEEELi96ENS_6half_tEfNS_4arch4Sm90ELb1ELb0ELb0ELb0ELb0ELb0ELb0ELb0ELb1ELb1ELb0ELb0EEENS1_21CollectiveEpilogueFwdINS6_IJSA_SC_SB_EEES9_SE_SG_Li384ELb0ELb1ELb0ELb0EEENS1_30DynamicPersistentTileSchedulerILi384ELi128ELb0ELb1ELb1EEEEEEEEEvNT_6ParamsE)
        /*0044*/ 	.word	0x00000010


	//----- nvinfo : EIATTR_REGCOUNT
	.align		4
.L_33:
        /*0048*/ 	.byte	0x04, 0x2f
        /*004a*/ 	.short	(.L_35 - .L_34)
	.align		4
.L_34:
        /*004c*/ 	.word	index@(_ZN7cutlass13device_kernelIN5flash11enable_sm90INS1_16FlashAttnFwdSm90INS1_25CollectiveMainloopFwdSm90ILi2EN4cute5tupleIJNS5_1CILi1EEES8_S8_EEENS6_IJNS7_ILi192EEENS7_ILi128EEENS7_ILi96EEEEEELi96ENS_6half_tEfNS_4arch4Sm90ELb0ELb1ELb0ELb1ELb0ELb1ELb0ELb0ELb1ELb1ELb0ELb0EEENS1_21CollectiveEpilogueFwdINS6_IJSA_SC_SB_EEES9_SE_SG_Li384ELb1ELb1ELb0ELb0EEENS1_36VarlenDynamicPersistentTileSchedulerILi192ELi128ELi384ELi128ELb0ELb1ELb1ELb1ELb0ELb1EEEEEEEEEvNT_6ParamsE)
        /*0050*/ 	.word	0x00000080


	//----- nvinfo : EIATTR_FRAME_SIZE
	.align		4
.L_35:
        /*0054*/ 	.byte	0x04, 0x11
        /*0056*/ 	.short	(.L_37 - .L_36)
	.align		4
.L_36:
        /*0058*/ 	.word	index@(_ZN7cutlass13device_kernelIN5flash11enable_sm90INS1_16FlashAttnFwdSm90INS1_25CollectiveMainloopFwdSm90ILi2EN4cute5tupleIJNS5_1CILi1EEES8_S8_EEENS6_IJNS7_ILi192EEENS7_ILi128EEENS7_ILi96EEEEEELi96ENS_6half_tEfNS_4arch4Sm90ELb0ELb1ELb0ELb1ELb0ELb1ELb0ELb0ELb1ELb1ELb0ELb0EEENS1_21CollectiveEpilogueFwdINS6_IJSA_SC_SB_EEES9_SE_SG_Li384ELb1ELb1ELb0ELb0EEENS1_36VarlenDynamicPersistentTileSchedulerILi192ELi128ELi384ELi128ELb0ELb1ELb1ELb1ELb0ELb1EEEEEEEEEvNT_6ParamsE)
        /*005c*/ 	.word	0x00000060


	//----- nvinfo : EIATTR_REGCOUNT
	.align		4
.L_37:
        /*0060*/ 	.byte	0x04, 0x2f
        /*0062*/ 	.short	(.L_39 - .L_38)
	.align		4
.L_38:
        /*0064*/ 	.word	index@(_ZN7cutlass13device_kernelIN5flash11enable_sm90INS1_16FlashAttnFwdSm90INS1_25CollectiveMainloopFwdSm90ILi2EN4cute5tupleIJNS5_1CILi1EEES8_S8_EEENS6_IJNS7_ILi192EEENS7_ILi128EEENS7_ILi96EEEEEELi96ENS_6half_tEfNS_4arch4Sm90ELb0ELb1ELb0ELb1ELb0ELb0ELb0ELb0ELb1ELb1ELb0ELb0EEENS1_21CollectiveEpilogueFwdINS6_IJSA_SC_SB_EEES9_SE_SG_Li384ELb1ELb1ELb0ELb0EEENS1_36VarlenDynamicPersistentTileSchedulerILi192ELi128ELi384ELi128ELb0ELb1ELb1ELb1ELb0ELb1EEEEEEEEEvNT_6ParamsE)
        /*0068*/ 	.word	0x00000080


	//----- nvinfo : EIATTR_FRAME_SIZE
	.align		4
.L_39:
        /*006c*/ 	.byte	0x04, 0x11
        /*006e*/ 	.short	(.L_41 - .L_40)
	.align		4
.L_40:
        /*0070*/ 	.word	index@(_ZN7cutlass13device_kernelIN5flash11enable_sm90INS1_16FlashAttnFwdSm90INS1_25CollectiveMainloopFwdSm90ILi2EN4cute5tupleIJNS5_1CILi1EEES8_S8_EEENS6_IJNS7_ILi192EEENS7_ILi128EEENS7_ILi96EEEEEELi96ENS_6half_tEfNS_4arch4Sm90ELb0ELb1ELb0ELb1ELb0ELb0ELb0ELb0ELb1ELb1ELb0ELb0EEENS1_21CollectiveEpilogueFwdINS6_IJSA_SC_SB_EEES9_SE_SG_Li384ELb1ELb1ELb0ELb0EEENS1_36VarlenDynamicPersistentTileSchedulerILi192ELi128ELi384ELi128ELb0ELb1ELb1ELb1ELb0ELb1EEEEEEEEEvNT_6ParamsE)
        /*0074*/ 	.word	0x00000038


	//----- nvinfo : EIATTR_REGCOUNT
	.align		4
.L_41:
        /*0078*/ 	.byte	0x04, 0x2f
        /*007a*/ 	.short	(.L_43 - .L_42)
	.align		4
.L_42:
        /*007c*/ 	.word	index@(_ZN7cutlass13device_kernelIN5flash11enable_sm90INS1_16FlashAttnFwdSm90INS1_25CollectiveMainloopFwdSm90ILi2EN4cute5tupleIJNS5_1CILi1EEES8_S8_EEENS6_IJNS7_ILi192EEENS7_ILi128EEENS7_ILi96EEEEEELi96ENS_6half_tEfNS_4arch4Sm90ELb0ELb1ELb0ELb0ELb0ELb0ELb0ELb0ELb1ELb1ELb0ELb0EEENS1_21CollectiveEpilogueFwdINS6_IJSA_SC_SB_EEES9_SE_SG_Li384ELb0ELb1ELb0ELb0EEENS1_30DynamicPersistentTileSchedulerILi384ELi128ELb0ELb1ELb1EEEEEEEEEvNT_6ParamsE)
        /*0080*/ 	.word	0x00000080


	//----- nvinfo : EIATTR_FRAME_SIZE
	.align		4
.L_43:
        /*0084*/ 	.byte	0x04, 0x11
        /*0086*/ 	.short	(.L_45 - .L_44)
	.align		4
.L_44:
        /*0088*/ 	.word	index@(_ZN7cutlass13device_kernelIN5flash11enable_sm90INS1_16FlashAttnFwdSm90INS1_25CollectiveMainloopFwdSm90ILi2EN4cute5tupleIJNS5_1CILi1EEES8_S8_EEENS6_IJNS7_ILi192EEENS7_ILi128EEENS7_ILi96EEEEEELi96ENS_6half_tEfNS_4arch4Sm90ELb0ELb1ELb0ELb0ELb0ELb0ELb0ELb0ELb1ELb1ELb0ELb0EEENS1_21CollectiveEpilogueFwdINS6_IJSA_SC_SB_EEES9_SE_SG_Li384ELb0ELb1ELb0ELb0EEENS1_30DynamicPersistentTileSchedulerILi384ELi128ELb0ELb1ELb1EEEEEEEEEvNT_6ParamsE)
        /*008c*/ 	.word	0x00000000


	//----- nvinfo : EIATTR_REGCOUNT
	.align		4
.L_45:
        /*0090*/ 	.byte	0x04, 0x2f
        /*0092*/ 	.short	(.L_47 - .L_46)
	.align		4
.L_46:
        /*0094*/ 	.word	index@(_ZN7cutlass13device_kernelIN5flash11enable_sm90INS1_16FlashAttnFwdSm90INS1_25CollectiveMainloopFwdSm90ILi2EN4cute5tupleIJNS5_1CILi1EEES8_S8_EEENS6_IJNS7_ILi192EEENS7_ILi144EEENS7_ILi96EEEEEELi96ENS_6half_tEfNS_4arch4Sm90ELb0ELb0ELb0ELb1ELb0ELb1ELb0ELb0ELb1ELb1ELb0ELb0EEENS1_21CollectiveEpilogueFwdINS6_IJSA_SC_SB_EEES9_SE_SG_Li384ELb1ELb1ELb0ELb0EEENS1_36VarlenDynamicPersistentTileSchedulerILi192ELi144ELi384ELi128ELb0ELb1ELb1ELb0ELb1ELb1EEEEEEEEEvNT_6ParamsE)
        /*0098*/ 	.word	0x00000080


	//----- nvinfo : EIATTR_FRAME_SIZE
	.align		4
.L_47:
        /*009c*/ 	.byte	0x04, 0x11
        /*009e*/ 	.short	(.L_49 - .L_48)
	.align		4
.L_48:
        /*00a0*/ 	.word	index@(_ZN7cutlass13device_kernelIN5flash11enable_sm90INS1_16FlashAttnFwdSm90INS1_25CollectiveMainloopFwdSm90ILi2EN4cute5tupleIJNS5_1CILi1EEES8_S8_EEENS6_IJNS7_ILi192EEENS7_ILi144EEENS7_ILi96EEEEEELi96ENS_6half_tEfNS_4arch4Sm90ELb0ELb0ELb0ELb1ELb0ELb1ELb0ELb0ELb1ELb1ELb0ELb0EEENS1_21CollectiveEpilogueFwdINS6_IJSA_SC_SB_EEES9_SE_SG_Li384ELb1ELb1ELb0ELb0EEENS1_36VarlenDynamicPersistentTileSchedulerILi192ELi144ELi384ELi128ELb0ELb1ELb1ELb0ELb1ELb1EEEEEEEEEvNT_6ParamsE)
        /*00a4*/ 	.word	0x000000e8


	//----- nvinfo : EIATTR_REGCOUNT
	.align		4
.L_49:
        /*00a8*/ 	.byte	0x04, 0x2f
        /*00aa*/ 	.short	(.L_51 - .L_50)
	.align		4
.L_50:
        /*00ac*/ 	.word	index@(_ZN7cutlass13device_kernelIN5flash11enable_sm90INS1_16FlashAttnFwdSm90INS1_25CollectiveMainloopFwdSm90ILi2EN4cute5tupleIJNS5_1CILi1EEES8_S8_EEENS6_IJNS7_ILi192EEENS7_ILi144EEENS7_ILi96EEEEEELi96ENS_6half_tEfNS_4arch4Sm90ELb0ELb0ELb0ELb1ELb0ELb0ELb0ELb0ELb1ELb1ELb0ELb0EEENS1_21CollectiveEpilogueFwdINS6_IJSA_SC_SB_EEES9_SE_SG_Li384ELb1ELb1ELb0ELb0EEENS1_36VarlenDynamicPersistentTileSchedulerILi192ELi144ELi384ELi128ELb0ELb1ELb1ELb0ELb1ELb1EEEEEEEEEvNT_6ParamsE)
        /*00b0*/ 	.word	0x00000080


	//----- nvinfo : EIATTR_FRAME_SIZE
	.align		4
.L_51:
        /*00b4*/ 	.byte	0x04, 0x11
        /*00b6*/ 	.short	(.L_53 - .L_52)
	.align		4
.L_52:
        /*00b8*/ 	.word	index@(_ZN7cutlass13device_kernelIN5flash11enable_sm90INS1_16FlashAttnFwdSm90INS1_25CollectiveMainloopFwdSm90ILi2EN4cute5tupleIJNS5_1CILi1EEES8_S8_EEENS6_IJNS7_ILi192EEENS7_ILi144EEENS7_ILi96EEEEEELi96ENS_6half_tEfNS_4arch4Sm90ELb0ELb0ELb0ELb1ELb0ELb0ELb0ELb0ELb1ELb1ELb0ELb0EEENS1_21CollectiveEpilogueFwdINS6_IJSA_SC_SB_EEES9_SE_SG_Li384ELb1ELb1ELb0ELb0EEENS1_36VarlenDynamicPersistentTileSchedulerILi192ELi144ELi384ELi128ELb0ELb1ELb1ELb0ELb1ELb1EEEEEEEEEvNT_6ParamsE)
        /*00bc*/ 	.word	0x00000040


	//----- nvinfo : EIATTR_REGCOUNT
	.align		4
.L_53:
        /*00c0*/ 	.byte	0x04, 0x2f
        /*00c2*/ 	.short	(.L_55 - .L_54)
	.align		4
.L_54:
        /*00c4*/ 	.word	index@(_ZN7cutlass13device_kernelIN5flash11enable_sm90INS1_16FlashAttnFwdSm90INS1_25CollectiveMainloopFwdSm90ILi2EN4cute5tupleIJNS5_1CILi1EEES8_S8_EEENS6_IJNS7_ILi192EEENS7_ILi144EEENS7_ILi96EEEEEELi96ENS_6half_tEfNS_4arch4Sm90ELb0ELb0ELb0ELb0ELb0ELb0ELb0ELb0ELb1ELb1ELb0ELb0EEENS1_21CollectiveEpilogueFwdINS6_IJSA_SC_SB_EEES9_SE_SG_Li384ELb0ELb1ELb0ELb0EEENS1_29StaticPersistentTileSchedulerILb0EEEEEEEEEvNT_6ParamsE)
        /*00c8*/ 	.word	0x00000080


	//----- nvinfo : EIATTR_FRAME_SIZE
	.align		4
.L_55:
        /*00cc*/ 	.byte	0x04, 0x11
        /*00ce*/ 	.short	(.L_57 - .L_56)
	.align		4
.L_56:
        /*00d0*/ 	.word	index@(_ZN7cutlass13device_kernelIN5flash11enable_sm90INS1_16FlashAttnFwdSm90INS1_25CollectiveMainloopFwdSm90ILi2EN4cute5tupleIJNS5_1CILi1EEES8_S8_EEENS6_IJNS7_ILi192EEENS7_ILi144EEENS7_ILi96EEEEEELi96ENS_6half_tEfNS_4arch4Sm90ELb0ELb0ELb0ELb0ELb0ELb0ELb0ELb0ELb1ELb1ELb0ELb0EEENS1_21CollectiveEpilogueFwdINS6_IJSA_SC_SB_EEES9_SE_SG_Li384ELb0ELb1ELb0ELb0EEENS1_29StaticPersistentTileSchedulerILb0EEEEEEEEEvNT_6ParamsE)
        /*00d4*/ 	.word	0x00000028


	//----- nvinfo : EIATTR_MIN_STACK_SIZE
	.align		4
.L_57:
        /*00d8*/ 	.byte	0x04, 0x12
        /*00da*/ 	.short	(.L_59 - .L_58)
	.align		4
.L_58:
        /*00dc*/ 	.word	index@(_ZN7cutlass13device_kernelIN5flash11enable_sm90INS1_16FlashAttnFwdSm90INS1_25CollectiveMainloopFwdSm90ILi2EN4cute5tupleIJNS5_1CILi1EEES8_S8_EEENS6_IJNS7_ILi192EEENS7_ILi144EEENS7_ILi96EEEEEELi96ENS_6half_tEfNS_4arch4Sm90ELb0ELb0ELb0ELb0ELb0ELb0ELb0ELb0ELb1ELb1ELb0ELb0EEENS1_21CollectiveEpilogueFwdINS6_IJSA_SC_SB_EEES9_SE_SG_Li384ELb0ELb1ELb0ELb0EEENS1_29StaticPersistentTileSchedulerILb0EEEEEEEEEvNT_6ParamsE)
        /*00e0*/ 	.word	0x00000028


	//----- nvinfo : EIATTR_MIN_STACK_SIZE
	.align		4
.L_59:
        /*00e4*/ 	.byte	0x04, 0x12
        /*00e6*/ 	.short	(.L_61 - .L_60)
	.align		4
.L_60:
        /*00e8*/ 	.word	index@(_ZN7cutlass13device_kernelIN5flash11enable_sm90INS1_16FlashAttnFwdSm90INS1_25CollectiveMainloopFwdSm90ILi2EN4cute5tupleIJNS5_1CILi1EEES8_S8_EEENS6_IJNS7_ILi192EEENS7_ILi144EEENS7_ILi96EEEEEELi96ENS_6half_tEfNS_4arch4Sm90ELb0ELb0ELb0ELb1ELb0ELb0ELb0ELb0ELb1ELb1ELb0ELb0EEENS1_21CollectiveEpilogueFwdINS6_IJSA_SC_SB_EEES9_SE_SG_Li384ELb1ELb1ELb0ELb0EEENS1_36VarlenDynamicPersistentTileSchedulerILi192ELi144ELi384ELi128ELb0ELb1ELb1ELb0ELb1ELb1EEEEEEEEEvNT_6ParamsE)
        /*00ec*/ 	.word	0x00000040


	//----- nvinfo : EIATTR_MIN_STACK_SIZE
	.align		4
.L_61:
        /*00f0*/ 	.byte	0x04, 0x12
        /*00f2*/ 	.short	(.L_63 - .L_62)
	.align		4
.L_62:
        /*00f4*/ 	.word	index@(_ZN7cutlass13device_kernelIN5flash11enable_sm90INS1_16FlashAttnFwdSm90INS1_25CollectiveMainloopFwdSm90ILi2EN4cute5tupleIJNS5_1CILi1EEES8_S8_EEENS6_IJNS7_ILi192EEENS7_ILi144EEENS7_ILi96EEEEEELi96ENS_6half_tEfNS_4arch4Sm90ELb0ELb0ELb0ELb1ELb0ELb1ELb0ELb0ELb1ELb1ELb0ELb0EEENS1_21CollectiveEpilogueFwdINS6_IJSA_SC_SB_EEES9_SE_SG_Li384ELb1ELb1ELb0ELb0EEENS1_36VarlenDynamicPersistentTileSchedulerILi192ELi144ELi384ELi128ELb0ELb1ELb1ELb0ELb1ELb1EEEEEEEEEvNT_6ParamsE)
        /*00f8*/ 	.word	0x000000e8


	//----- nvinfo : EIATTR_MIN_STACK_SIZE
	.align		4
.L_63:
        /*00fc*/ 	.byte	0x04, 0x12
        /*00fe*/ 	.short	(.L_65 - .L_64)
	.align		4
.L_64:
        /*0100*/ 	.word	index@(_ZN7cutlass13device_kernelIN5flash11enable_sm90INS1_16FlashAttnFwdSm90INS1_25CollectiveMainloopFwdSm90ILi2EN4cute5tupleIJNS5_1CILi1EEES8_S8_EEENS6_IJNS7_ILi192EEENS7_ILi128EEENS7_ILi96EEEEEELi96ENS_6half_tEfNS_4arch4Sm90ELb0ELb1ELb0ELb0ELb0ELb0ELb0ELb0ELb1ELb1ELb0ELb0EEENS1_21CollectiveEpilogueFwdINS6_IJSA_SC_SB_EEES9_SE_SG_Li384ELb0ELb1ELb0ELb0EEENS1_30DynamicPersistentTileSchedulerILi384ELi128ELb0ELb1ELb1EEEEEEEEEvNT_6ParamsE)
        /*0104*/ 	.word	0x00000000


	//----- nvinfo : EIATTR_MIN_STACK_SIZE
	.align		4
.L_65:
        /*0108*/ 	.byte	0x04, 0x12
        /*010a*/ 	.short	(.L_67 - .L_66)
	.align		4
.L_66:
        /*010c*/ 	.word	index@(_ZN7cutlass13device_kernelIN5flash11enable_sm90INS1_16FlashAttnFwdSm90INS1_25CollectiveMainloopFwdSm90ILi2EN4cute5tupleIJNS5_1CILi1EEES8_S8_EEENS6_IJNS7_ILi192EEENS7_ILi128EEENS7_ILi96EEEEEELi96ENS_6half_tEfNS_4arch4Sm90ELb0ELb1ELb0ELb1ELb0ELb0ELb0ELb0ELb1ELb1ELb0ELb0EEENS1_21CollectiveEpilogueFwdINS6_IJSA_SC_SB_EEES9_SE_SG_Li384ELb1ELb1ELb0ELb0EEENS1_36VarlenDynamicPersistentTileSchedulerILi192ELi128ELi384ELi128ELb0ELb1ELb1ELb1ELb0ELb1EEEEEEEEEvNT_6ParamsE)
        /*0110*/ 	.word	0x00000038


	//----- nvinfo : EIATTR_MIN_STACK_SIZE
	.align		4
.L_67:
        /*0114*/ 	.byte	0x04, 0x12
        /*0116*/ 	.short	(.L_69 - .L_68)
	.align		4
.L_68:
        /*0118*/ 	.word	index@(_ZN7cutlass13device_kernelIN5flash11enable_sm90INS1_16FlashAttnFwdSm90INS1_25CollectiveMainloopFwdSm90ILi2EN4cute5tupleIJNS5_1CILi1EEES8_S8_EEENS6_IJNS7_ILi192EEENS7_ILi128EEENS7_ILi96EEEEEELi96ENS_6half_tEfNS_4arch4Sm90ELb0ELb1ELb0ELb1ELb0ELb1ELb0ELb0ELb1ELb1ELb0ELb0EEENS1_21CollectiveEpilogueFwdINS6_IJSA_SC_SB_EEES9_SE_SG_Li384ELb1ELb1ELb0ELb0EEENS1_36VarlenDynamicPersistentTileSchedulerILi192ELi128ELi384ELi128ELb0ELb1ELb1ELb1ELb0ELb1EEEEEEEEEvNT_6ParamsE)
        /*011c*/ 	.word	0x00000060


	//----- nvinfo : EIATTR_MIN_STACK_SIZE
	.align		4
.L_69:
        /*0120*/ 	.byte	0x04, 0x12
        /*0122*/ 	.short	(.L_71 - .L_70)
	.align		4
.L_70:
        /*0124*/ 	.word	index@(_ZN7cutlass13device_kernelIN5flash11enable_sm90INS1_16FlashAttnFwdSm90INS1_25CollectiveMainloopFwdSm90ILi2EN4cute5tupleIJNS5_1CILi1EEES8_S8_EEENS6_IJNS7_ILi192EEENS7_ILi144EEENS7_ILi96EEEEEELi96ENS_6half_tEfNS_4arch4Sm90ELb1ELb0ELb0ELb0ELb0ELb0ELb0ELb0ELb1ELb1ELb0ELb0EEENS1_21CollectiveEpilogueFwdINS6_IJSA_SC_SB_EEES9_SE_SG_Li384ELb0ELb1ELb0ELb0EEENS1_30DynamicPersistentTileSchedulerILi384ELi128ELb0ELb1ELb1EEEEEEEEEvNT_6ParamsE)
        /*0128*/ 	.word	0x00000010


	//----- nvinfo : EIATTR_MIN_STACK_SIZE
	.align		4
.L_71:
        /*012c*/ 	.byte	0x04, 0x12
        /*012e*/ 	.short	(.L_73 - .L_72)
	.align		4
.L_72:
        /*0130*/ 	.word	index@(_ZN7cutlass13device_kernelIN5flash11enable_sm90INS1_16FlashAttnFwdSm90INS1_25CollectiveMainloopFwdSm90ILi2EN4cute5tupleIJNS5_1CILi1EEES8_S8_EEENS6_IJNS7_ILi192EEENS7_ILi144EEENS7_ILi96EEEEEELi96ENS_6half_tEfNS_4arch4Sm90ELb1ELb0ELb0ELb1ELb0ELb0ELb0ELb0ELb1ELb1ELb0ELb0EEENS1_21CollectiveEpilogueFwdINS6_IJSA_SC_SB_EEES9_SE_SG_Li384ELb1ELb1ELb0ELb0EEENS1_36VarlenDynamicPersistentTileSchedulerILi192ELi144ELi384ELi128ELb0ELb1ELb1ELb1ELb1ELb1EEEEEEEEEvNT_6ParamsE)
        /*0134*/ 	.word	0x00000038


	//----- nvinfo : EIATTR_MIN_STACK_SIZE
	.align		4
.L_73:
        /*0138*/ 	.byte	0x04, 0x12
        /*013a*/ 	.short	(.L_75 - .L_74)
	.align		4
.L_74:
        /*013c*/ 	.word	index@(_ZN7cutlass13device_kernelIN5flash11enable_sm90INS1_16FlashAttnFwdSm90INS1_25CollectiveMainloopFwdSm90ILi2EN4cute5tupleIJNS5_1CILi1EEES8_S8_EEENS6_IJNS7_ILi192EEENS7_ILi144EEENS7_ILi96EEEEEELi96ENS_6half_tEfNS_4arch4Sm90ELb1ELb0ELb0ELb1ELb0ELb1ELb0ELb0ELb1ELb1ELb0ELb0EEENS1_21CollectiveEpilogueFwdINS6_IJSA_SC_SB_EEES9_SE_SG_Li384ELb1ELb1ELb0ELb0EEENS1_36VarlenDynamicPersistentTileSchedulerILi192ELi144ELi384ELi128ELb0ELb1ELb1ELb1ELb1ELb1EEEEEEEEEvNT_6ParamsE)
        /*0140*/ 	.word	0x00000088
.L_75:


//--------------------- .nv.compat                --------------------------
	.section	.nv.compat,"",@"SHT_CUDA_COMPAT_INFO"
	.align	4
        /*0000*/ 	.byte	0x02, 0x09, 0x01, 0x00, 0x02, 0x02, 0x04, 0x00, 0x02, 0x05, 0x05, 0x00, 0x03, 0x07, 0x01, 0x01
        /*0010*/ 	.byte	0x02, 0x03, 0x01, 0x00, 0x02, 0x06, 0x01, 0x00, 0x04, 0x0b, 0x08, 0x00, 0x00, 0x00, 0x00, 0x00
        /*0020*/ 	.byte	0x00, 0x00, 0x00, 0x00


//--------------------- .nv.info._ZN7cutlass13device_kernelIN5flash11enable_sm90INS1_16FlashAttnFwdSm90INS1_25CollectiveMainloopFwdSm90ILi2EN4cute5tupleIJNS5_1CILi1EEES8_S8_EEENS6_IJNS7_ILi192EEENS7_ILi144EEENS7_ILi96EEEEEELi96ENS_6half_tEfNS_4arch4Sm90ELb0ELb0ELb0ELb0ELb0ELb0ELb0ELb0ELb1ELb1ELb0ELb0EEENS1_21CollectiveEpilogueFwdINS6_IJSA_SC_SB_EEES9_SE_SG_Li384ELb0ELb1ELb0ELb0EEENS1_29StaticPersistentTileSchedulerILb0EEEEEEEEEvNT_6ParamsE --------------------------
	.section	.nv.info._ZN7cutlass13device_kernelIN5flash11enable_sm90INS1_16FlashAttnFwdSm90INS1_25CollectiveMainloopFwdSm90ILi2EN4cute5tupleIJNS5_1CILi1EEES8_S8_EEENS6_IJNS7_ILi192EEENS7_ILi144EEENS7_ILi96EEEEEELi96ENS_6half_tEfNS_4arch4Sm90ELb0ELb0ELb0ELb0ELb0ELb0ELb0ELb0ELb1ELb1ELb0ELb0EEENS1_21CollectiveEpilogueFwdINS6_IJSA_SC_SB_EEES9_SE_SG_Li384ELb0ELb1ELb0ELb0EEENS1_29StaticPersistentTileSchedulerILb0EEEEEEEEEvNT_6ParamsE,"",@"SHT_CUDA_INFO"
	.sectionflags	@""
	.align	4


	//----- nvinfo : EIATTR_CUDA_API_VERSION
	.align		4
        /*0000*/ 	.byte	0x04, 0x37
        /*0002*/ 	.short	(.L_77 - .L_76)
.L_76:
        /*0004*/ 	.word	0x00000082


	//----- nvinfo : EIATTR_KPARAM_INFO
	.align		4
.L_77:
        /*0008*/ 	.byte	0x04, 0x17
        /*000a*/ 	.short	(.L_79 - .L_78)
.L_78:
        /*000c*/ 	.word	0x00000000
        /*0010*/ 	.short	0x0000
        /*0012*/ 	.short	0x0070
        /*0014*/ 	.byte	0x00, 0xf0, 0x01, 0x28


	//----- nvinfo : EIATTR_SPARSE_MMA_MASK
	.align		4
.L_79:
        /*0018*/ 	.byte	0x03, 0x50
        /*001a*/ 	.short	0x0000


	//----- nvinfo : EIATTR_MAXREG_COUNT
	.align		4
        /*001c*/ 	.byte	0x03, 0x1b
        /*001e*/ 	.short	0x0080


	//----- nvinfo : EIATTR_NUM_BARRIERS
	.align		4
        /*0020*/ 	.byte	0x02, 0x4c
        /*0022*/ 	.byte	0x10
	.zero		1


	//----- nvinfo : EIATTR_EXTERNS
	.align		4
        /*0024*/ 	.byte	0x04, 0x0f
        /*0026*/ 	.short	(.L_81 - .L_80)


	//   ....[0]....
	.align		4
.L_80:
        /*0028*/ 	.word	index@(__assertfail)


	//----- nvinfo : EIATTR_ANNOTATIONS
	.align		4
.L_81:
        /*002c*/ 	.byte	0x04, 0x55
        /*002e*/ 	.short	(.L_83 - .L_82)


	//   ....[0]....
.L_82:
        /*0030*/ 	.word	0x00000001
        /*0034*/ 	.byte	0x30, 0x09, 0x00, 0x00, 0x01, 0x00, 0x00, 0x00, 0x30, 0x0a, 0x00, 0x00, 0x01, 0x00, 0x00, 0x00
        /* <DEDUP_REMOVED lines=10> */
        /*00e4*/ 	.byte	0x30, 0xde, 0x00, 0x00


	//----- nvinfo : EIATTR_MERCURY_ISA_VERSION
	.align		4
.L_83:
        /*00e8*/ 	.byte	0x03, 0x5f
        /*00ea*/ 	.short	0x0101


	//----- nvinfo : EIATTR_INT_WARP_WIDE_INSTR_OFFSETS
	.align		4
        /*00ec*/ 	.byte	0x04, 0x31
        /*00ee*/ 	.short	(.L_85 - .L_84)


	//   ....[0]....
.L_84:
        /*00f0*/ 	.word	0x00000120


	//   ....[1]....
        /*00f4*/ 	.word	0x000001c0


	//   ....[2]....
        /*00f8*/ 	.word	0x00000230


	//----- nvinfo : EIATTR_COOP_GROUP_MASK_REGIDS
	.align		4
.L_85:
        /*00fc*/ 	.byte	0x04, 0x29
        /*00fe*/ 	.short	(.L_87 - .L_86)


	//   ....[0]....
.L_86:
        /*0100*/ 	.word	0xffffffff


	//   ....[1]....
        /*0104*/ 	.word	0xffffffff


	//   ....[2]....
        /*0108*/ 	.word	0xffffffff


	//   ....[3]....
        /*010c*/ 	.word	0xffffffff


	//   ....[4]....
        /*0110*/ 	.word	0xffffffff


	//   ....[5]....
        /*0114*/ 	.word	0xffffffff


	//   ....[6]....
        /*0118*/ 	.word	0xffffffff


	//   ....[7]....
        /*011c*/ 	.word	0xffffffff


	//   ....[8]....
        /*0120*/ 	.word	0xffffffff


	//   ....[9]....
        /*0124*/ 	.word	0xffffffff


	//   ....[10]....
        /*0128*/ 	.word	0xffffffff


	//   ....[11]....
        /*012c*/ 	.word	0xffffffff


	//   ....[12]....
        /*0130*/ 	.word	0xffffffff


	//   ....[13]....
        /*0134*/ 	.word	0xffffffff


	//   ....[14]....
        /*0138*/ 	.word	0xffffffff


	//   ....[15]....
        /*013c*/ 	.word	0xffffffff


	//   ....[16]....
        /*0140*/ 	.word	0xffffffff


	//   ....[17]....
        /*0144*/ 	.word	0xffffffff


	//   ....[18]....
        /*0148*/ 	.word	0xffffffff


	//   ....[19]....
        /*014c*/ 	.word	0xffffffff


	//   ....[20]....
        /*0150*/ 	.word	0xffffffff


	//   ....[21]....
        /*0154*/ 	.word	0xffffffff


	//   ....[22]....
        /*0158*/ 	.word	0xffffffff


	//   ....[23]....
        /*015c*/ 	.word	0xffffffff


	//   ....[24]....
        /*0160*/ 	.word	0xffffffff


	//   ....[25]....
        /*0164*/ 	.word	0xffffffff


	//   ....[26]....
        /*0168*/ 	.word	0xffffffff


	//   ....[27]....
        /*016c*/ 	.word	0xffffffff


	//   ....[28]....
        /*0170*/ 	.word	0xffffffff


	//   ....[29]....
        /*0174*/ 	.word	0xffffffff


	//   ....[30]....
        /*0178*/ 	.word	0xffffffff


	//   ....[31]....
        /*017c*/ 	.word	0xffffffff


	//   ....[32]....
        /*0180*/ 	.word	0xffffffff


	//   ....[33]....
        /*0184*/ 	.word	0xffffffff


	//   ....[34]....
        /*0188*/ 	.word	0xffffffff


	//   ....[35]....
        /*018c*/ 	.word	0xffffffff


	//   ....[36]....
        /*0190*/ 	.word	0xffffffff


	//   ....[37]....
        /*0194*/ 	.word	0xffffffff


	//   ....[38]....
        /*0198*/ 	.word	0xffffffff


	//   ....[39]....
        /*019c*/ 	.word	0xffffffff


	//   ....[40]....
        /*01a0*/ 	.word	0xffffffff


	//   ....[41]....
        /*01a4*/ 	.word	0xffffffff


	//   ....[42]....
        /*01a8*/ 	.word	0xffffffff


	//   ....[43]....
        /*01ac*/ 	.word	0xffffffff


	//   ....[44]....
        /*01b0*/ 	.word	0x0500000f


	//   ....[45]....
        /*01b4*/ 	.word	0x0500000f


	//   ....[46]....
        /*01b8*/ 	.word	0x0500000f


	//   ....[47]....
        /*01bc*/ 	.word	0x0500000f


	//   ....[48]....
        /*01c0*/ 	.word	0x0500000f


	//   ....[49]....
        /*01c4*/ 	.word	0x0500000f


	//   ....[50]....
        /*01c8*/ 	.word	0x0500000f


	//   ....[51]....
        /*01cc*/ 	.word	0x0500000f


	//   ....[52]....
        /*01d0*/ 	.word	0x0500000f


	//   ....[53]....
        /*01d4*/ 	.word	0x0500000f


	//   ....[54]....
        /*01d8*/ 	.word	0x0500000f


	//   ....[55]....
        /*01dc*/ 	.word	0x0500000f


	//   ....[56]....
        /*01e0*/ 	.word	0x0500000f


	//   ....[57]....
        /*01e4*/ 	.word	0x0500000f


	//----- nvinfo : EIATTR_COOP_GROUP_INSTR_OFFSETS
	.align		4
.L_87:
        /*01e8*/ 	.byte	0x04, 0x28
        /*01ea*/ 	.short	(.L_89 - .L_88)


	//   ....[0]....
.L_88:
        /*01ec*/ 	.word	0x00000060


	//   ....[1]....
        /*01f0*/ 	.word	0x00000130


	//   ....[2]....
        /*01f4*/ 	.word	0x000001e0


	//   ....[3]....
        /*01f8*/ 	.word	0x000003a0


	//   ....[4]....
        /*01fc*/ 	.word	0x00000500


	//   ....[5]....
        /*0200*/ 	.word	0x00000620


	//   ....[6]....
        /*0204*/ 	.word	0x00000780


	//   ....[7]....
        /*0208*/ 	.word	0x00000ef0


	//   ....[8]....
        /*020c*/ 	.word	0x00003190


	//   ....[9]....
        /*0210*/ 	.word	0x00003230


	//   ....[10]....
        /*0214*/ 	.word	0x000037c0


	//   ....[11]....
        /*0218*/ 	.word	0x00003850


	//   ....[12]....
        /*021c*/ 	.word	0x000048b0


	//   ....[13]....
        /*0220*/ 	.word	0x00006650


	//   ....[14]....
        /*0224*/ 	.word	0x00006670


	//   ....[15]....
        /*0228*/ 	.word	0x00006cd0


	//   ....[16]....
        /*022c*/ 	.word	0x00006d50


	//   ....[17]....
        /*0230*/ 	.word	0x00008160


	//   ....[18]....
        /*0234*/ 	.word	0x00008260


	//   ....[19]....
        /*0238*/ 	.word	0x000082c0


	//   ....[20]....
        /*023c*/ 	.word	0x00008410


	//   ....[21]....
        /*0240*/ 	.word	0x00008430


	//   ....[22]....
        /*0244*/ 	.word	0x00009340


	//   ....[23]....
        /*0248*/ 	.word	0x00009370


	//   ....[24]....
        /*024c*/ 	.word	0x000093d0


	//   ....[25]....
        /*0250*/ 	.word	0x00009430


	//   ....[26]....
        /*0254*/ 	.word	0x000098d0


	//   ....[27]....
        /*0258*/ 	.word	0x00009910


	//   ....[28]....
        /*025c*/ 	.word	0x00009a40


	//   ....[29]....
        /*0260*/ 	.word	0x00009a80


	//   ....[30]....
        /*0264*/ 	.word	0x0000a480


	//   ....[31]....
        /*0268*/ 	.word	0x0000b020


	//   ....[32]....
        /*026c*/ 	.word	0x0000b050


	//   ....[33]....
        /*0270*/ 	.word	0x0000b070


	//   ....[34]....
        /*0274*/ 	.word	0x0000b120


	//   ....[35]....
        /*0278*/ 	.word	0x0000b140


	//   ....[36]....
        /*027c*/ 	.word	0x0000b1e0


	//   ....[37]....
        /*0280*/ 	.word	0x0000b200


	//   ....[38]....
        /*0284*/ 	.word	0x0000b210


	//   ....[39]....
        /*0288*/ 	.word	0x0000b2a0


	//   ....[40]....
        /*028c*/ 	.word	0x0000b2f0


	//   ....[41]....
        /*0290*/ 	.word	0x0000b300


	//   ....[42]....
        /*0294*/ 	.word	0x0000b330


	//   ....[43]....
        /*0298*/ 	.word	0x0000ddb0


	//   ....[44]....
        /*029c*/ 	.word	0x0000e290


	//   ....[45]....
        /*02a0*/ 	.word	0x0000e400


	//   ....[46]....
        /*02a4*/ 	.word	0x0000e450


	//   ....[47]....
        /*02a8*/ 	.word	0x0000e4f0


	//   ....[48]....
        /*02ac*/ 	.word	0x0000e600


	//   ....[49]....
        /*02b0*/ 	.word	0x0000e660


	//   ....[50]....
        /*02b4*/ 	.word	0x0000e780


	//   ....[51]....
        /*02b8*/ 	.word	0x0000e7e0


	//   ....[52]....
        /*02bc*/ 	.word	0x0000e890


	//   ....[53]....
        /*02c0*/ 	.word	0x0000e960


	//   ....[54]....
        /*02c4*/ 	.word	0x0000ea30


	//   ....[55]....
        /*02c8*/ 	.word	0x0000eab0


	//   ....[56]....
        /*02cc*/ 	.word	0x0000eba0


	//   ....[57]....
        /*02d0*/ 	.word	0x0000ef30


	//----- nvinfo : EIATTR_REG_RECONFIG
	.align		4
.L_89:
        /*02d4*/ 	.byte	0x01, 0x54
	.zero		2


	//----- nvinfo : EIATTR_SYSCALL_OFFSETS
	.align		4
        /*02d8*/ 	.byte	0x04, 0x46
        /*02da*/ 	.short	(.L_91 - .L_90)


	//   ....[0]....
.L_90:
        /*02dc*/ 	.word	0x00001270


	//   ....[1]....
        /*02e0*/ 	.word	0x0000a100


	//   ....[2]....
        /*02e4*/ 	.word	0x0000a240


	//   ....[3]....
        /*02e8*/ 	.word	0x0000a330


	//   ....[4]....
        /*02ec*/ 	.word	0x0000ab20


	//----- nvinfo : EIATTR_MBARRIER_INSTR_OFFSETS
	.align		4
.L_91:
        /*02f0*/ 	.byte	0x04, 0x39
        /*02f2*/ 	.short	(.L_93 - .L_92)


	//   ....[0]....
.L_92:
        /*02f4*/ 	.word	0x00000250
        /*02f8*/ 	.word	0x000000ff
        /*02fc*/ 	.word	0x00031c00
        /*0300*/ 	.short	0x0100
        /*0302*/ 	.byte	0x08
	.zero		1


	//   ....[1]....
        /*0304*/ 	.word	0x00000260
        /*0308*/ 	.word	0x000000ff
        /*030c*/ 	.word	0x00031c20
        /*0310*/ 	.short	0x0100
        /*0312*/ 	.byte	0x08
	.zero		1


	//   ....[2]....
        /*0314*/ 	.word	0x00000350
        /*0318*/ 	.word	0x000000ff
        /*031c*/ 	.word	0x00031c30
        /*0320*/ 	.short	0x0100
        /*0322*/ 	.byte	0x08
	.zero		1


	//   ....[3]....
        /*0324*/ 	.word	0x00000360
        /*0328*/ 	.word	0x000000ff
        /*032c*/ 	.word	0x00031c40
        /*0330*/ 	.short	0x0100
        /*0332*/ 	.byte	0x08
	.zero		1


	//   ....[4]....
        /*0334*/ 	.word	0x00000370
        /*0338*/ 	.word	0x000000ff
        /*033c*/ 	.word	0x00031c38
        /*0340*/ 	.short	0x0100
        /*0342*/ 	.byte	0x08
	.zero		1


	//   ....[5]....
        /*0344*/ 	.word	0x00000380
        /*0348*/ 	.word	0x000000ff
        /*034c*/ 	.word	0x00031c48
        /*0350*/ 	.short	0x0100
        /*0352*/ 	.byte	0x08
	.zero		1


	//   ....[6]....
        /*0354*/ 	.word	0x000004b0
        /*0358*/ 	.word	0x000000ff
        /*035c*/ 	.word	0x00031c50
        /*0360*/ 	.short	0x0100
        /*0362*/ 	.byte	0x08
	.zero		1


	//   ....[7]....
        /*0364*/ 	.word	0x000004c0
        /*0368*/ 	.word	0x000000ff
        /*036c*/ 	.word	0x00031c60
        /*0370*/ 	.short	0x0100
        /*0372*/ 	.byte	0x08
	.zero		1


	//   ....[8]....
        /*0374*/ 	.word	0x000004d0
        /*0378*/ 	.word	0x000000ff
        /*037c*/ 	.word	0x00031c58
        /*0380*/ 	.short	0x0100
        /*0382*/ 	.byte	0x08
	.zero		1


	//   ....[9]....
        /*0384*/ 	.word	0x000004e0
        /*0388*/ 	.word	0x000000ff
        /*038c*/ 	.word	0x00031c68
        /*0390*/ 	.short	0x0100
        /*0392*/ 	.byte	0x08
	.zero		1


	//   ....[10]....
        /*0394*/ 	.word	0x000005d0
        /*0398*/ 	.word	0x000000ff
        /*039c*/ 	.word	0x00031c70
        /*03a0*/ 	.short	0x0100
        /*03a2*/ 	.byte	0x06
	.zero		1


	//   ....[11]....
        /*03a4*/ 	.word	0x000005e0
        /*03a8*/ 	.word	0x000000ff
        /*03ac*/ 	.word	0x00031c80
        /*03b0*/ 	.short	0x0100
        /*03b2*/ 	.byte	0x06
	.zero		1


	//   ....[12]....
        /*03b4*/ 	.word	0x000005f0
        /*03b8*/ 	.word	0x000000ff
        /*03bc*/ 	.word	0x00031c78
        /*03c0*/ 	.short	0x0100
        /*03c2*/ 	.byte	0x06
	.zero		1


	//   ....[13]....
        /*03c4*/ 	.word	0x00000600
        /*03c8*/ 	.word	0x000000ff
        /*03cc*/ 	.word	0x00031c88
        /*03d0*/ 	.short	0x0100
        /*03d2*/ 	.byte	0x06
	.zero		1


	//   ....[14]....
        /*03d4*/ 	.word	0x00000730
        /*03d8*/ 	.word	0x000000ff
        /*03dc*/ 	.word	0x00031c90
        /*03e0*/ 	.short	0x0100
        /*03e2*/ 	.byte	0x08
	.zero		1


	//   ....[15]....
        /*03e4*/ 	.word	0x00000740
        /*03e8*/ 	.word	0x000000ff
        /*03ec*/ 	.word	0x00031ca0
        /*03f0*/ 	.short	0x0100
        /*03f2*/ 	.byte	0x08
	.zero		1


	//   ....[16]....
        /*03f4*/ 	.word	0x00000750
        /*03f8*/ 	.word	0x000000ff
        /*03fc*/ 	.word	0x00031c98
        /*0400*/ 	.short	0x0100
        /*0402*/ 	.byte	0x08
	.zero		1


	//   ....[17]....
        /*0404*/ 	.word	0x00000760
        /*0408*/ 	.word	0x000000ff
        /*040c*/ 	.word	0x00031ca8
        /*0410*/ 	.short	0x0100
        /*0412*/ 	.byte	0x08
	.zero		1


	//   ....[18]....
        /*0414*/ 	.word	0x00000890
        /*0418*/ 	.word	0x000000ff
        /*041c*/ 	.word	0x00031cb0
        /*0420*/ 	.short	0x0100
        /*0422*/ 	.byte	0x08
	.zero		1


	//   ....[19]....
        /*0424*/ 	.word	0x000008a0
        /*0428*/ 	.word	0x000000ff
        /*042c*/ 	.word	0x00031cc0
        /*0430*/ 	.short	0x0100
        /*0432*/ 	.byte	0x08
	.zero		1


	//   ....[20]....
        /*0434*/ 	.word	0x000008b0
        /*0438*/ 	.word	0x000000ff
        /*043c*/ 	.word	0x00031cb8
        /*0440*/ 	.short	0x0100
        /*0442*/ 	.byte	0x08
	.zero		1


	//   ....[21]....
        /*0444*/ 	.word	0x000008c0
        /*0448*/ 	.word	0x000000ff
        /*044c*/ 	.word	0x00031cc8
        /*0450*/ 	.short	0x0100
        /*0452*/ 	.byte	0x08
	.zero		1


	//   ....[22]....
        /*0454*/ 	.word	0x000012b0
        /*0458*/ 	.word	0x000000ff
        /*045c*/ 	.word	0x00031c00
        /*0460*/ 	.short	0x010a
        /*0462*/ 	.byte	0x25
	.zero		1


	//   ....[23]....
        /*0464*/ 	.word	0x00001320
        /*0468*/ 	.word	0x00000004
        /*046c*/ 	.word	0x00031c30
        /*0470*/ 	.short	0x010a
        /*0472*/ 	.byte	0x3f
	.zero		1


	//   ....[24]....
        /*0474*/ 	.word	0x00001390
        /*0478*/ 	.word	0x00000004
        /*047c*/ 	.word	0x00031c30
        /*0480*/ 	.short	0x010a
        /*0482*/ 	.byte	0x3f
	.zero		1


	//   ....[25]....
        /*0484*/ 	.word	0x00003220
        /*0488*/ 	.word	0x00000004
        /*048c*/ 	.word	0x00000000
        /*0490*/ 	.short	0x0101
        /*0492*/ 	.byte	0x3f
	.zero		1


	//   ....[26]....
        /*0494*/ 	.word	0x00004b50
        /*0498*/ 	.word	0x000000ff
        /*049c*/ 	.word	0x00031c30
        /*04a0*/ 	.short	0x010a
        /*04a2*/ 	.byte	0x04
	.zero		1


	//   ....[27]....
        /*04a4*/ 	.word	0x00004b90
        /*04a8*/ 	.word	0x000000ff
        /*04ac*/ 	.word	0x00031c30
        /*04b0*/ 	.short	0x010a
        /*04b2*/ 	.byte	0x04
	.zero		1


	//   ....[28]....
        /*04b4*/ 	.word	0x00006210
        /*04b8*/ 	.word	0x000000ff
        /*04bc*/ 	.word	0x00031c50
        /*04c0*/ 	.short	0x010a
        /*04c2*/ 	.byte	0x04
	.zero		1


	//   ....[29]....
        /*04c4*/ 	.word	0x00006250
        /*04c8*/ 	.word	0x000000ff
        /*04cc*/ 	.word	0x00031c50
        /*04d0*/ 	.short	0x010a
        /*04d2*/ 	.byte	0x04
	.zero		1


	//   ....[30]....
        /*04d4*/ 	.word	0x000074a0
        /*04d8*/ 	.word	0x0000000a
        /*04dc*/ 	.word	0x00000000
        /*04e0*/ 	.short	0x0101
        /*04e2*/ 	.byte	0x3f
	.zero		1


	//   ....[31]....
        /*04e4*/ 	.word	0x000075f0
        /*04e8*/ 	.word	0x00000008
        /*04ec*/ 	.word	0x00000000
        /*04f0*/ 	.short	0x0101
        /*04f2*/ 	.byte	0x3f
	.zero		1


	//   ....[32]....
        /*04f4*/ 	.word	0x000081d0
        /*04f8*/ 	.word	0x000000ff
        /*04fc*/ 	.word	0x00031c50
        /*0500*/ 	.short	0x010a
        /*0502*/ 	.byte	0x0c
	.zero		1


	//   ....[33]....
        /*0504*/ 	.word	0x00008210
        /*0508*/ 	.word	0x000000ff
        /*050c*/ 	.word	0x00031c50
        /*0510*/ 	.short	0x010a
        /*0512*/ 	.byte	0x0c
	.zero		1


	//   ....[34]....
        /*0514*/ 	.word	0x00008f50
        /*0518*/ 	.word	0x00000014
        /*051c*/ 	.word	0x00000000
        /*0520*/ 	.short	0x0101
        /*0522*/ 	.byte	0x3f
	.zero		1


	//   ....[35]....
        /*0524*/ 	.word	0x000098f0
        /*0528*/ 	.word	0x000000ff
        /*052c*/ 	.word	0x00000000
        /*0530*/ 	.short	0x0101
        /*0532*/ 	.byte	0x04
	.zero		1


	//   ....[36]....
        /*0534*/ 	.word	0x0000a6b0
        /*0538*/ 	.word	0x00000003
        /*053c*/ 	.word	0x00031c40
        /*0540*/ 	.short	0x010a
        /*0542*/ 	.byte	0x3f
	.zero		1


	//   ....[37]....
        /*0544*/ 	.word	0x0000b490
        /*0548*/ 	.word	0x000000ff
        /*054c*/ 	.word	0x00031c00
        /*0550*/ 	.short	0x0107
        /*0552*/ 	.byte	0x24
	.zero		1


	//   ....[38]....
        /*0554*/ 	.word	0x0000b500
        /*0558*/ 	.word	0x000000ff
        /*055c*/ 	.word	0x00031c00
        /*0560*/ 	.short	0x0101
        /*0562*/ 	.byte	0x24
	.zero		1


	//   ....[39]....
        /*0564*/ 	.word	0x0000b530
        /*0568*/ 	.word	0x000000ff
        /*056c*/ 	.word	0x00031c20
        /*0570*/ 	.short	0x010a
        /*0572*/ 	.byte	0x24
	.zero		1


	//   ....[40]....
        /*0574*/ 	.word	0x0000b820
        /*0578*/ 	.word	0x00000003
        /*057c*/ 	.word	0x00031c40
        /*0580*/ 	.short	0x010a
        /*0582*/ 	.byte	0x3f
	.zero		1


	//   ....[41]....
        /*0584*/ 	.word	0x0000bca0
        /*0588*/ 	.word	0x00000003
        /*058c*/ 	.word	0x00000060
        /*0590*/ 	.short	0x010a
        /*0592*/ 	.byte	0x3f
	.zero		1


	//   ....[42]....
        /*0594*/ 	.word	0x0000c390
        /*0598*/ 	.word	0x00000003
        /*059c*/ 	.word	0x00031c40
        /*05a0*/ 	.short	0x010a
        /*05a2*/ 	.byte	0x3f
	.zero		1


	//   ....[43]....
        /*05a4*/ 	.word	0x0000c810
        /*05a8*/ 	.word	0x0000000d
        /*05ac*/ 	.word	0x00000060
        /*05b0*/ 	.short	0x010a
        /*05b2*/ 	.byte	0x3f
	.zero		1


	//   ....[44]....
        /*05b4*/ 	.word	0x0000ce50
        /*05b8*/ 	.word	0x00000002
        /*05bc*/ 	.word	0x00031c40
        /*05c0*/ 	.short	0x010a
        /*05c2*/ 	.byte	0x3f
	.zero		1


	//   ....[45]....
        /*05c4*/ 	.word	0x0000d2e0
        /*05c8*/ 	.word	0x00000007
        /*05cc*/ 	.word	0x00000060
        /*05d0*/ 	.short	0x010a
        /*05d2*/ 	.byte	0x3f
	.zero		1


	//   ....[46]....
        /*05d4*/ 	.word	0x0000d7f0
        /*05d8*/ 	.word	0x00000003
        /*05dc*/ 	.word	0x00031c60
        /*05e0*/ 	.short	0x010a
        /*05e2*/ 	.byte	0x3f
	.zero		1


	//   ....[47]....
        /*05e4*/ 	.word	0x0000dd30
        /*05e8*/ 	.word	0x00000007
        /*05ec*/ 	.word	0x00031c20
        /*05f0*/ 	.short	0x010a
        /*05f2*/ 	.byte	0x3f
	.zero		1


	//   ....[48]....
        /*05f4*/ 	.word	0x0000ded0
        /*05f8*/ 	.word	0x00000005
        /*05fc*/ 	.word	0x00000000
        /*0600*/ 	.short	0x010a
        /*0602*/ 	.byte	0x3f
	.zero		1


	//   ....[49]....
        /*0604*/ 	.word	0x0000df40
        /*0608*/ 	.word	0x00000003
        /*060c*/ 	.word	0x00000000
        /*0610*/ 	.short	0x010a
        /*0612*/ 	.byte	0x3f
	.zero		1


	//   ....[50]....
        /*0614*/ 	.word	0x0000dfa0
        /*0618*/ 	.word	0x00000005
        /*061c*/ 	.word	0x00000000
        /*0620*/ 	.short	0x010a
        /*0622*/ 	.byte	0x3f
	.zero		1


	//   ....[51]....
        /*0624*/ 	.word	0x0000dfd0
        /*0628*/ 	.word	0x00000003
        /*062c*/ 	.word	0x00000000
        /*0630*/ 	.short	0x010a
        /*0632*/ 	.byte	0x3f
	.zero		1


	//   ....[52]....
        /*0634*/ 	.word	0x0000e040
        /*0638*/ 	.word	0x00000003
        /*063c*/ 	.word	0x00031c00
        /*0640*/ 	.short	0x010a
        /*0642*/ 	.byte	0x3f
	.zero		1


	//   ....[53]....
        /*0644*/ 	.word	0x0000e090
        /*0648*/ 	.word	0x00000004
        /*064c*/ 	.word	0x00031c30
        /*0650*/ 	.short	0x010a
        /*0652*/ 	.byte	0x3f
	.zero		1


	//   ....[54]....
        /*0654*/ 	.word	0x0000e0f0
        /*0658*/ 	.word	0x00000003
        /*065c*/ 	.word	0x00031c30
        /*0660*/ 	.short	0x010a
        /*0662*/ 	.byte	0x3f
	.zero		1


	//   ....[55]....
        /*0664*/ 	.word	0x0000e150
        /*0668*/ 	.word	0x00000003
        /*066c*/ 	.word	0x00031c50
        /*0670*/ 	.short	0x010a
        /*0672*/ 	.byte	0x3f
	.zero		1


	//   ....[56]....
        /*0674*/ 	.word	0x0000e1b0
        /*0678*/ 	.word	0x00000005
        /*067c*/ 	.word	0x00031c50
        /*0680*/ 	.short	0x010a
        /*0682*/ 	.byte	0x3f
	.zero		1


	//   ....[57]....
        /*0684*/ 	.word	0x0000e350
        /*0688*/ 	.word	0x00000003
        /*068c*/ 	.word	0x00031c40
        /*0690*/ 	.short	0x010a
        /*0692*/ 	.byte	0x3f
	.zero		1


	//   ....[58]....
        /*0694*/ 	.word	0x0000ebd0
        /*0698*/ 	.word	0x00000009
        /*069c*/ 	.word	0x00031c20
        /*06a0*/ 	.short	0x010a
        /*06a2*/ 	.byte	0x3f
	.zero		1


	//   ....[59]....
        /*06a4*/ 	.word	0x0000ec20
        /*06a8*/ 	.word	0x00000003
        /*06ac*/ 	.word	0x00031c40
        /*06b0*/ 	.short	0x010a
        /*06b2*/ 	.byte	0x3f
	.zero		1


	//   ....[60]....
        /*06b4*/ 	.word	0x0000ec70
        /*06b8*/ 	.word	0x00000003
        /*06bc*/ 	.word	0x00000060
        /*06c0*/ 	.short	0x010a
        /*06c2*/ 	.byte	0x3f
	.zero		1


	//   ....[61]....
        /*06c4*/ 	.word	0x0000ecc0
        /*06c8*/ 	.word	0x00000003
        /*06cc*/ 	.word	0x00031c40
        /*06d0*/ 	.short	0x010a
        /*06d2*/ 	.byte	0x3f
	.zero		1


	//   ....[62]....
        /*06d4*/ 	.word	0x0000ed10
        /*06d8*/ 	.word	0x0000000d
        /*06dc*/ 	.word	0x00000060
        /*06e0*/ 	.short	0x010a
        /*06e2*/ 	.byte	0x3f
	.zero		1


	//   ....[63]....
        /*06e4*/ 	.word	0x0000ed60
        /*06e8*/ 	.word	0x00000002
        /*06ec*/ 	.word	0x00031c40
        /*06f0*/ 	.short	0x010a
        /*06f2*/ 	.byte	0x3f
	.zero		1


	//   ....[64]....
        /*06f4*/ 	.word	0x0000edb0
        /*06f8*/ 	.word	0x00000007
        /*06fc*/ 	.word	0x00000060
        /*0700*/ 	.short	0x010a
        /*0702*/ 	.byte	0x3f
	.zero		1


	//   ....[65]....
        /*0704*/ 	.word	0x0000ee00
        /*0708*/ 	.word	0x00000003
        /*070c*/ 	.word	0x00031c60
        /*0710*/ 	.short	0x010a
        /*0712*/ 	.byte	0x3f
	.zero		1


	//   ....[66]....
        /*0714*/ 	.word	0x0000ee50
        /*0718*/ 	.word	0x00000007
        /*071c*/ 	.word	0x00031c20
        /*0720*/ 	.short	0x010a
        /*0722*/ 	.byte	0x3f
	.zero		1


	//   ....[67]....
        /*0724*/ 	.word	0x0000eff0
        /*0728*/ 	.word	0x00000005
        /*072c*/ 	.word	0x00000000
        /*0730*/ 	.short	0x010a
        /*0732*/ 	.byte	0x3f
	.zero		1


	//   ....[68]....
        /*0734*/ 	.word	0x0000f040
        /*0738*/ 	.word	0x00000003
        /*073c*/ 	.word	0x00000000
        /*0740*/ 	.short	0x010a
        /*0742*/ 	.byte	0x3f
	.zero		1


	//   ....[69]....
        /*0744*/ 	.word	0x0000f090
        /*0748*/ 	.word	0x00000005
        /*074c*/ 	.word	0x00000000
        /*0750*/ 	.short	0x010a
        /*0752*/ 	.byte	0x3f
	.zero		1


	//----- nvinfo : EIATTR_NUM_MBARRIERS
	.align		4
.L_93:
        /*0754*/ 	.byte	0x03, 0x38
        /*0756*/ 	.short	0x0016


	//----- nvinfo : EIATTR_EXIT_INSTR_OFFSETS
	.align		4
        /*0758*/ 	.byte	0x04, 0x1c
        /*075a*/ 	.short	(.L_95 - .L_94)


	//   ....[0]....
.L_94:
        /*075c*/ 	.word	0x00000a20


	//   ....[1]....
        /*0760*/ 	.word	0x00009bb0


	//   ....[2]....
        /*0764*/ 	.word	0x0000e020


	//----- nvinfo : EIATTR_MAX_THREADS
	.align		4
.L_95:
        /*0768*/ 	.byte	0x04, 0x05
        /*076a*/ 	.short	(.L_97 - .L_96)
.L_96:
        /*076c*/ 	.word	0x00000200
        /*0770*/ 	.word	0x00000001
        /*0774*/ 	.word	0x00000001


	//----- nvinfo : EIATTR_CRS_STACK_SIZE
	.align		4
.L_97:
        /*0778*/ 	.byte	0x04, 0x1e
        /*077a*/ 	.short	(.L_99 - .L_98)
.L_98:
        /*077c*/ 	.word	0x00000000


	//----- nvinfo : EIATTR_CBANK_PARAM_SIZE
	.align		4
.L_99:
        /*0780*/ 	.byte	0x03, 0x19
        /*0782*/ 	.short	0x0a70


	//----- nvinfo : EIATTR_PARAM_CBANK
	.align		4
        /*0784*/ 	.byte	0x04, 0x0a
        /*0786*/ 	.short	(.L_101 - .L_100)
	.align		4
.L_100:
        /*0788*/ 	.word	index@(.nv.constant0._ZN7cutlass13device_kernelIN5flash11enable_sm90INS1_16FlashAttnFwdSm90INS1_25CollectiveMainloopFwdSm90ILi2EN4cute5tupleIJNS5_1CILi1EEES8_S8_EEENS6_IJNS7_ILi192EEENS7_ILi144EEENS7_ILi96EEEEEELi96ENS_6half_tEfNS_4arch4Sm90ELb0ELb0ELb0ELb0ELb0ELb0ELb0ELb0ELb1ELb1ELb0ELb0EEENS1_21CollectiveEpilogueFwdINS6_IJSA_SC_SB_EEES9_SE_SG_Li384ELb0ELb1ELb0ELb0EEENS1_29StaticPersistentTileSchedulerILb0EEEEEEEEEvNT_6ParamsE)
        /*078c*/ 	.short	0x0210
        /*078e*/ 	.short	0x0a70


	//----- nvinfo : EIATTR_SW_WAR
	.align		4
.L_101:
        /*0790*/ 	.byte	0x04, 0x36
        /*0792*/ 	.short	(.L_103 - .L_102)
.L_102:
        /*0794*/ 	.word	0x00000008
.L_103:


//--------------------- .nv.info._ZN7cutlass13device_kernelIN5flash11enable_sm90INS1_16FlashAttnFwdSm90INS1_25CollectiveMainloopFwdSm90ILi2EN4cute5tupleIJNS5_1CILi1EEES8_S8_EEENS6_IJNS7_ILi192EEENS7_ILi144EEENS7_ILi96EEEEEELi96ENS_6half_tEfNS_4arch4Sm90ELb0ELb0ELb0ELb1ELb0ELb0ELb0ELb0ELb1ELb1ELb0ELb0EEENS1_21CollectiveEpilogueFwdINS6_IJSA_SC_SB_EEES9_SE_SG_Li384ELb1ELb1ELb0ELb0EEENS1_36VarlenDynamicPersistentTileSchedulerILi192ELi144ELi384ELi128ELb0ELb1ELb1ELb0ELb1ELb1EEEEEEEEEvNT_6ParamsE --------------------------
	.section	.nv.info._ZN7cutlass13device_kernelIN5flash11enable_sm90INS1_16FlashAttnFwdSm90INS1_25CollectiveMainloopFwdSm90ILi2EN4cute5tupleIJNS5_1CILi1EEES8_S8_EEENS6_IJNS7_ILi192EEENS7_ILi144EEENS7_ILi96EEEEEELi96ENS_6half_tEfNS_4arch4Sm90ELb0ELb0ELb0ELb1ELb0ELb0ELb0ELb0ELb1ELb1ELb0ELb0EEENS1_21CollectiveEpilogueFwdINS6_IJSA_SC_SB_EEES9_SE_SG_Li384ELb1ELb1ELb0ELb0EEENS1_36VarlenDynamicPersistentTileSchedulerILi192ELi144ELi384ELi128ELb0ELb1ELb1ELb0ELb1ELb1EEEEEEEEEvNT_6ParamsE,"",@"SHT_CUDA_INFO"
	.sectionflags	@""
	.align	4


	//----- nvinfo : EIATTR_CUDA_API_VERSION
	.align		4
        /*0000*/ 	.byte	0x04, 0x37
        /*0002*/ 	.short	(.L_105 - .L_104)
.L_104:
        /*0004*/ 	.word	0x00000082


	//----- nvinfo : EIATTR_KPARAM_INFO
	.align		4
.L_105:
        /*0008*/ 	.byte	0x04, 0x17
        /*000a*/ 	.short	(.L_107 - .L_106)
.L_106:
        /*000c*/ 	.word	0x00000000
        /*0010*/ 	.short	0x0000
        /*0012*/ 	.short	0x0070
        /*0014*/ 	.byte	0x00, 0xf0, 0x01, 0x2a


	//----- nvinfo : EIATTR_SPARSE_MMA_MASK
	.align		4
.L_107:
        /*0018*/ 	.byte	0x03, 0x50
        /*001a*/ 	.short	0x0000


	//----- nvinfo : EIATTR_MAXREG_COUNT
	.align		4
        /*001c*/ 	.byte	0x03, 0x1b
        /*001e*/ 	.short	0x0080


	//----- nvinfo : EIATTR_NUM_BARRIERS
	.align		4
        /*0020*/ 	.byte	0x02, 0x4c
        /*0022*/ 	.byte	0x10
	.zero		1


	//----- nvinfo : EIATTR_EXTERNS
	.align		4
        /*0024*/ 	.byte	0x04, 0x0f
        /*0026*/ 	.short	(.L_109 - .L_108)


	//   ....[0]....
	.align		4
.L_108:
        /*0028*/ 	.word	index@(__assertfail)


	//----- nvinfo : EIATTR_ANNOTATIONS
	.align		4
.L_109:
        /*002c*/ 	.byte	0x04, 0x55
        /*002e*/ 	.short	(.L_111 - .L_110)


	//   ....[0]....
.L_110:
        /* <DEDUP_REMOVED lines=22> */
        /*0184*/ 	.byte	0x30, 0x07, 0x01, 0x00, 0x01, 0x00, 0x00, 0x00, 0xa0, 0x0c, 0x01, 0x00


	//----- nvinfo : EIATTR_MERCURY_ISA_VERSION
	.align		4
.L_111:
        /*0190*/ 	.byte	0x03, 0x5f
        /*0192*/ 	.short	0x0101


	//----- nvinfo : EIATTR_UNUSED_LOAD_BYTE_OFFSET
	.align		4
        /*0194*/ 	.byte	0x04, 0x44
        /*0196*/ 	.short	(.L_113 - .L_112)


	//   ....[0]....
.L_112:
        /*0198*/ 	.word	0x00000a40
        /*019c*/ 	.word	0x0000fff0


	//   ....[1]....
        /*01a0*/ 	.word	0x00009030
        /*01a4*/ 	.word	0x0000fff0


	//----- nvinfo : EIATTR_INT_WARP_WIDE_INSTR_OFFSETS
	.align		4
.L_113:
        /*01a8*/ 	.byte	0x04, 0x31
        /*01aa*/ 	.short	(.L_115 - .L_114)


	//   ....[0]....
.L_114:
        /*01ac*/ 	.word	0x00000120


	//   ....[1]....
        /*01b0*/ 	.word	0x000001c0


	//   ....[2]....
        /*01b4*/ 	.word	0x00000230


	//   ....[3]....
        /*01b8*/ 	.word	0x0000bac0


	//   ....[4]....
        /*01bc*/ 	.word	0x0000bb50


	//   ....[5]....
        /*01c0*/ 	.word	0x0000f610


	//   ....[6]....
        /*01c4*/ 	.word	0x0000f6a0


	//----- nvinfo : EIATTR_COOP_GROUP_MASK_REGIDS
	.align		4
.L_115:
        /*01c8*/ 	.byte	0x04, 0x29
        /*01ca*/ 	.short	(.L_117 - .L_116)


	//   ....[0]....
.L_116:
        /*01cc*/ 	.word	0xffffffff


	//   ....[1]....
        /*01d0*/ 	.word	0xffffffff


	//   ....[2]....
        /*01d4*/ 	.word	0xffffffff


	//   ....[3]....
        /*01d8*/ 	.word	0xffffffff


	//   ....[4]....
        /*01dc*/ 	.word	0xffffffff


	//   ....[5]....
        /*01e0*/ 	.word	0xffffffff


	//   ....[6]....
        /*01e4*/ 	.word	0xffffffff


	//   ....[7]....
        /*01e8*/ 	.word	0xffffffff


	//   ....[8]....
        /*01ec*/ 	.word	0xffffffff


	//   ....[9]....
        /*01f0*/ 	.word	0xffffffff


	//   ....[10]....
        /*01f4*/ 	.word	0xffffffff


	//   ....[11]....
        /*01f8*/ 	.word	0xffffffff


	//   ....[12]....
        /*01fc*/ 	.word	0xffffffff


	//   ....[13]....
        /*0200*/ 	.word	0xffffffff


	//   ....[14]....
        /*0204*/ 	.word	0xffffffff


	//   ....[15]....
        /*0208*/ 	.word	0xffffffff


	//   ....[16]....
        /*020c*/ 	.word	0xffffffff


	//   ....[17]....
        /*0210*/ 	.word	0xffffffff


	//   ....[18]....
        /*0214*/ 	.word	0xffffffff


	//   ....[19]....
        /*0218*/ 	.word	0xffffffff


	//   ....[20]....
        /*021c*/ 	.word	0xffffffff


	//   ....[21]....
        /*0220*/ 	.word	0xffffffff


	//   ....[22]....
        /*0224*/ 	.word	0xffffffff


	//   ....[23]....
        /*0228*/ 	.word	0xffffffff


	//   ....[24]....
        /*022c*/ 	.word	0xffffffff


	//   ....[25]....
        /*0230*/ 	.word	0xffffffff


	//   ....[26]....
        /*0234*/ 	.word	0xffffffff


	//   ....[27]....
        /*0238*/ 	.word	0xffffffff


	//   ....[28]....
        /*023c*/ 	.word	0xffffffff


	//   ....[29]....
        /*0240*/ 	.word	0xffffffff


	//   ....[30]....
        /*0244*/ 	.word	0xffffffff


	//   ....[31]....
        /*0248*/ 	.word	0xffffffff


	//   ....[32]....
        /*024c*/ 	.word	0xffffffff


	//   ....[33]....
        /*0250*/ 	.word	0xffffffff


	//   ....[34]....
        /*0254*/ 	.word	0xffffffff


	//   ....[35]....
        /*0258*/ 	.word	0xffffffff


	//   ....[36]....
        /*025c*/ 	.word	0xffffffff


	//   ....[37]....
        /*0260*/ 	.word	0xffffffff


	//   ....[38]....
        /*0264*/ 	.word	0xffffffff


	//   ....[39]....
        /*0268*/ 	.word	0xffffffff


	//   ....[40]....
        /*026c*/ 	.word	0xffffffff


	//   ....[41]....
        /*0270*/ 	.word	0xffffffff


	//   ....[42]....
        /*0274*/ 	.word	0xffffffff


	//   ....[43]....
        /*0278*/ 	.word	0xffffffff


	//   ....[44]....
        /*027c*/ 	.word	0xffffffff


	//   ....[45]....
        /*0280*/ 	.word	0xffffffff


	//   ....[46]....
        /*0284*/ 	.word	0xffffffff


	//   ....[47]....
        /*0288*/ 	.word	0xffffffff


	//   ....[48]....
        /*028c*/ 	.word	0xffffffff


	//   ....[49]....
        /*0290*/ 	.word	0xffffffff


	//   ....[50]....
        /*0294*/ 	.word	0xffffffff


	//   ....[51]....
        /*0298*/ 	.word	0xffffffff


	//   ....[52]....
        /*029c*/ 	.word	0xffffffff


	//   ....[53]....
        /*02a0*/ 	.word	0xffffffff


	//   ....[54]....
        /*02a4*/ 	.word	0xffffffff


	//   ....[55]....
        /*02a8*/ 	.word	0xffffffff


	//   ....[56]....
        /*02ac*/ 	.word	0xffffffff


	//   ....[57]....
        /*02b0*/ 	.word	0xffffffff


	//   ....[58]....
        /*02b4*/ 	.word	0xffffffff


	//   ....[59]....
        /*02b8*/ 	.word	0xffffffff


	//   ....[60]....
        /*02bc*/ 	.word	0xffffffff


	//   ....[61]....
        /*02c0*/ 	.word	0xffffffff


	//   ....[62]....
        /*02c4*/ 	.word	0xffffffff


	//   ....[63]....
        /*02c8*/ 	.word	0xffffffff


	//   ....[64]....
        /*02cc*/ 	.word	0xffffffff


	//   ....[65]....
        /*02d0*/ 	.word	0xffffffff


	//   ....[66]....
        /*02d4*/ 	.word	0xffffffff


	//   ....[67]....
        /*02d8*/ 	.word	0xffffffff


	//   ....[68]....
        /*02dc*/ 	.word	0xffffffff


	//   ....[69]....
        /*02e0*/ 	.word	0xffffffff


	//   ....[70]....
        /*02e4*/ 	.word	0xffffffff


	//   ....[71]....
        /*02e8*/ 	.word	0xffffffff


	//   ....[72]....
        /*02ec*/ 	.word	0xffffffff


	//   ....[73]....
        /*02f0*/ 	.word	0xffffffff


	//   ....[74]....
        /*02f4*/ 	.word	0xffffffff


	//   ....[75]....
        /*02f8*/ 	.word	0xffffffff


	//   ....[76]....
        /*02fc*/ 	.word	0xffffffff


	//   ....[77]....
        /*0300*/ 	.word	0xffffffff


	//   ....[78]....
        /*0304*/ 	.word	0xffffffff


	//   ....[79]....
        /*0308*/ 	.word	0xffffffff


	//   ....[80]....
        /*030c*/ 	.word	0xffffffff


	//   ....[81]....
        /*0310*/ 	.word	0x0500000f


	//   ....[82]....
        /*0314*/ 	.word	0x0500000f


	//   ....[83]....
        /*0318*/ 	.word	0x0500000f


	//   ....[84]....
        /*031c*/ 	.word	0x0500000f


	//   ....[85]....
        /*0320*/ 	.word	0x0500000f


	//   ....[86]....
        /*0324*/ 	.word	0x0500000f


	//   ....[87]....
        /*0328*/ 	.word	0x0500000f


	//   ....[88]....
        /*032c*/ 	.word	0x0500000f


	//   ....[89]....
        /*0330*/ 	.word	0x0500000f


	//   ....[90]....
        /*0334*/ 	.word	0x0500000f


	//   ....[91]....
        /*0338*/ 	.word	0x0500000f


	//   ....[92]....
        /*033c*/ 	.word	0x0500000f


	//   ....[93]....
        /*0340*/ 	.word	0x0500000f


	//   ....[94]....
        /*0344*/ 	.word	0x0500000f


	//   ....[95]....
        /*0348*/ 	.word	0x0500000f


	//   ....[96]....
        /*034c*/ 	.word	0x0500000f


	//   ....[97]....
        /*0350*/ 	.word	0x0500000f


	//   ....[98]....
        /*0354*/ 	.word	0x0500000f


	//   ....[99]....
        /*0358*/ 	.word	0x0500000f


	//   ....[100]....
        /*035c*/ 	.word	0x0500000f


	//   ....[101]....
        /*0360*/ 	.word	0x0500000f


	//   ....[102]....
        /*0364*/ 	.word	0x0500000f


	//   ....[103]....
        /*0368*/ 	.word	0x0500000f


	//   ....[104]....
        /*036c*/ 	.word	0x0500000f


	//   ....[105]....
        /*0370*/ 	.word	0x0500000f


	//   ....[106]....
        /*0374*/ 	.word	0x0500000f


	//   ....[107]....
        /*0378*/ 	.word	0x0500000f


	//   ....[108]....
        /*037c*/ 	.word	0x0500000f


	//   ....[109]....
        /*0380*/ 	.word	0x0500000f


	//   ....[110]....
        /*0384*/ 	.word	0x0500000f


	//   ....[111]....
        /*0388*/ 	.word	0x0500000f


	//----- nvinfo : EIATTR_COOP_GROUP_INSTR_OFFSETS
	.align		4
.L_117:
        /*038c*/ 	.byte	0x04, 0x28
        /*038e*/ 	.short	(.L_119 - .L_118)


	//   ....[0]....
.L_118:
        /*0390*/ 	.word	0x00000060


	//   ....[1]....
        /*0394*/ 	.word	0x00000130


	//   ....[2]....
        /*0398*/ 	.word	0x000001e0


	//   ....[3]....
        /*039c*/ 	.word	0x000003a0


	//   ....[4]....
        /*03a0*/ 	.word	0x00000500


	//   ....[5]....
        /*03a4*/ 	.word	0x00000620


	//   ....[6]....
        /*03a8*/ 	.word	0x00000780


	//   ....[7]....
        /*03ac*/ 	.word	0x000013b0


	//   ....[8]....
        /*03b0*/ 	.word	0x00003620


	//   ....[9]....
        /*03b4*/ 	.word	0x00003730


	//   ....[10]....
        /*03b8*/ 	.word	0x00003a90


	//   ....[11]....
        /*03bc*/ 	.word	0x00003bc0


	//   ....[12]....
        /*03c0*/ 	.word	0x00004cb0


	//   ....[13]....
        /*03c4*/ 	.word	0x00006ca0


	//   ....[14]....
        /*03c8*/ 	.word	0x00006d40


	//   ....[15]....
        /*03cc*/ 	.word	0x00006d60


	//   ....[16]....
        /*03d0*/ 	.word	0x00006df0


	//   ....[17]....
        /*03d4*/ 	.word	0x00008590


	//   ....[18]....
        /*03d8*/ 	.word	0x00008690


	//   ....[19]....
        /*03dc*/ 	.word	0x000086f0


	//   ....[20]....
        /*03e0*/ 	.word	0x00008810


	//   ....[21]....
        /*03e4*/ 	.word	0x00008820


	//   ....[22]....
        /*03e8*/ 	.word	0x00009990


	//   ....[23]....
        /*03ec*/ 	.word	0x000099d0


	//   ....[24]....
        /*03f0*/ 	.word	0x00009a10


	//   ....[25]....
        /*03f4*/ 	.word	0x00009a40


	//   ....[26]....
        /*03f8*/ 	.word	0x00009ea0


	//   ....[27]....
        /*03fc*/ 	.word	0x00009eb0


	//   ....[28]....
        /*0400*/ 	.word	0x00009fc0


	//   ....[29]....
        /*0404*/ 	.word	0x00009fe0


	//   ....[30]....
        /*0408*/ 	.word	0x0000a810


	//   ....[31]....
        /*040c*/ 	.word	0x0000a820


	//   ....[32]....
        /*0410*/ 	.word	0x0000a920


	//   ....[33]....
        /*0414*/ 	.word	0x0000a940


	//   ....[34]....
        /*0418*/ 	.word	0x0000aab0


	//   ....[35]....
        /*041c*/ 	.word	0x0000ac80


	//   ....[36]....
        /*0420*/ 	.word	0x0000acb0


	//   ....[37]....
        /*0424*/ 	.word	0x0000ace0


	//   ....[38]....
        /*0428*/ 	.word	0x0000ad10


	//   ....[39]....
        /*042c*/ 	.word	0x0000ad40


	//   ....[40]....
        /*0430*/ 	.word	0x0000ad70


	//   ....[41]....
        /*0434*/ 	.word	0x0000aee0


	//   ....[42]....
        /*0438*/ 	.word	0x0000af10


	//   ....[43]....
        /*043c*/ 	.word	0x0000af40


	//   ....[44]....
        /*0440*/ 	.word	0x0000af70


	//   ....[45]....
        /*0444*/ 	.word	0x0000afa0


	//   ....[46]....
        /*0448*/ 	.word	0x0000afd0


	//   ....[47]....
        /*044c*/ 	.word	0x0000b060


	//   ....[48]....
        /*0450*/ 	.word	0x0000b090


	//   ....[49]....
        /*0454*/ 	.word	0x0000b110


	//   ....[50]....
        /*0458*/ 	.word	0x0000c080


	//   ....[51]....
        /*045c*/ 	.word	0x0000cd60


	//   ....[52]....
        /*0460*/ 	.word	0x0000cd80


	//   ....[53]....
        /*0464*/ 	.word	0x0000ce40


	//   ....[54]....
        /*0468*/ 	.word	0x0000ce60


	//   ....[55]....
        /*046c*/ 	.word	0x0000cf00


	//   ....[56]....
        /*0470*/ 	.word	0x0000cf20


	//   ....[57]....
        /*0474*/ 	.word	0x0000cf30


	//   ....[58]....
        /*0478*/ 	.word	0x0000cfc0


	//   ....[59]....
        /*047c*/ 	.word	0x0000d010


	//   ....[60]....
        /*0480*/ 	.word	0x0000d020


	//   ....[61]....
        /*0484*/ 	.word	0x0000d050


	//   ....[62]....
        /*0488*/ 	.word	0x0000d100


	//   ....[63]....
        /*048c*/ 	.word	0x0000fd20


	//   ....[64]....
        /*0490*/ 	.word	0x0000fd50


	//   ....[65]....
        /*0494*/ 	.word	0x0000fd90


	//   ....[66]....
        /*0498*/ 	.word	0x0000fdc0


	//   ....[67]....
        /*049c*/ 	.word	0x0000fdf0


	//   ....[68]....
        /*04a0*/ 	.word	0x0000fe20


	//   ....[69]....
        /*04a4*/ 	.word	0x0000fe50


	//   ....[70]....
        /*04a8*/ 	.word	0x0000fe80


	//   ....[71]....
        /*04ac*/ 	.word	0x00010000


	//   ....[72]....
        /*04b0*/ 	.word	0x00010030


	//   ....[73]....
        /*04b4*/ 	.word	0x00010060


	//   ....[74]....
        /*04b8*/ 	.word	0x00010090


	//   ....[75]....
        /*04bc*/ 	.word	0x000100c0


	//   ....[76]....
        /*04c0*/ 	.word	0x000100f0


	//   ....[77]....
        /*04c4*/ 	.word	0x000101b0


	//   ....[78]....
        /*04c8*/ 	.word	0x000101d0


	//   ....[79]....
        /*04cc*/ 	.word	0x00010240


	//   ....[80]....
        /*04d0*/ 	.word	0x000106b0


	//   ....[81]....
        /*04d4*/ 	.word	0x00010b90


	//   ....[82]....
        /*04d8*/ 	.word	0x00010d40


	//   ....[83]....
        /*04dc*/ 	.word	0x00010d90


	//   ....[84]....
        /*04e0*/ 	.word	0x00010df0


	//   ....[85]....
        /*04e4*/ 	.word	0x00010f00


	//   ....[86]....
        /*04e8*/ 	.word	0x00010f60


	//   ....[87]....
        /*04ec*/ 	.word	0x00011080


	//   ....[88]....
        /*04f0*/ 	.word	0x000110e0


	//   ....[89]....
        /*04f4*/ 	.word	0x00011190


	//   ....[90]....
        /*04f8*/ 	.word	0x00011260


	//   ....[91]....
        /*04fc*/ 	.word	0x00011330


	//   ....[92]....
        /*0500*/ 	.word	0x000113b0


	//   ....[93]....
        /*0504*/ 	.word	0x000114a0


	//   ....[94]....
        /*0508*/ 	.word	0x000117c0


	//   ....[95]....
        /*050c*/ 	.word	0x00011860


	//   ....[96]....
        /*0510*/ 	.word	0x00011980


	//   ....[97]....
        /*0514*/ 	.word	0x000119f0


	//   ....[98]....
        /*0518*/ 	.word	0x00011a60


	//   ....[99]....
        /*051c*/ 	.word	0x00011ad0


	//   ....[100]....
        /*0520*/ 	.word	0x00011b40


	//   ....[101]....
        /*0524*/ 	.word	0x00011bc0


	//   ....[102]....
        /*0528*/ 	.word	0x00011c50


	//   ....[103]....
        /*052c*/ 	.word	0x00011ce0


	//   ....[104]....
        /*0530*/ 	.word	0x00011d50


	//   ....[105]....
        /*0534*/ 	.word	0x00011dc0


	//   ....[106]....
        /*0538*/ 	.word	0x00011e30


	//   ....[107]....
        /*053c*/ 	.word	0x00011eb0


	//   ....[108]....
        /*0540*/ 	.word	0x00011f20


	//   ....[109]....
        /*0544*/ 	.word	0x00011fc0


	//   ....[110]....
        /*0548*/ 	.word	0x00012050


	//   ....[111]....
        /*054c*/ 	.word	0x00012170


	//----- nvinfo : EIATTR_REG_RECONFIG
	.align		4
.L_119:
        /*0550*/ 	.byte	0x01, 0x54
	.zero		2


	//----- nvinfo : EIATTR_SYSCALL_OFFSETS
	.align		4
        /*0554*/ 	.byte	0x04, 0x46
        /*0556*/ 	.short	(.L_121 - .L_120)


	//   ....[0]....
.L_120:
        /*0558*/ 	.word	0x00001560


	//   ....[1]....
        /*055c*/ 	.word	0x0000bcb0


	//   ....[2]....
        /*0560*/ 	.word	0x0000be00


	//   ....[3]....
        /*0564*/ 	.word	0x0000bf00


	//   ....[4]....
        /*0568*/ 	.word	0x0000c7e0


	//----- nvinfo : EIATTR_MBARRIER_INSTR_OFFSETS
	.align		4
.L_121:
        /*056c*/ 	.byte	0x04, 0x39
        /*056e*/ 	.short	(.L_123 - .L_122)


	//   ....[0]....
.L_122:
        /*0570*/ 	.word	0x00000250
        /*0574*/ 	.word	0x000000ff
        /*0578*/ 	.word	0x00031c00
        /*057c*/ 	.short	0x0100
        /*057e*/ 	.byte	0x08
	.zero		1


	//   ....[1]....
        /*0580*/ 	.word	0x00000260
        /*0584*/ 	.word	0x000000ff
        /*0588*/ 	.word	0x00031c20
        /*058c*/ 	.short	0x0100
        /*058e*/ 	.byte	0x08
	.zero		1


	//   ....[2]....
        /*0590*/ 	.word	0x00000350
        /*0594*/ 	.word	0x000000ff
        /*0598*/ 	.word	0x00031c30
        /*059c*/ 	.short	0x0100
        /*059e*/ 	.byte	0x08
	.zero		1


	//   ....[3]....
        /*05a0*/ 	.word	0x00000360
        /*05a4*/ 	.word	0x000000ff
        /*05a8*/ 	.word	0x00031c40
        /*05ac*/ 	.short	0x0100
        /*05ae*/ 	.byte	0x08
	.zero		1


	//   ....[4]....
        /*05b0*/ 	.word	0x00000370
        /*05b4*/ 	.word	0x000000ff
        /*05b8*/ 	.word	0x00031c38
        /*05bc*/ 	.short	0x0100
        /*05be*/ 	.byte	0x08
	.zero		1


	//   ....[5]....
        /*05c0*/ 	.word	0x00000380
        /*05c4*/ 	.word	0x000000ff
        /*05c8*/ 	.word	0x00031c48
        /*05cc*/ 	.short	0x0100
        /*05ce*/ 	.byte	0x08
	.zero		1


	//   ....[6]....
        /*05d0*/ 	.word	0x000004b0
        /*05d4*/ 	.word	0x000000ff
        /*05d8*/ 	.word	0x00031c50
        /*05dc*/ 	.short	0x0100
        /*05de*/ 	.byte	0x08
	.zero		1


	//   ....[7]....
        /*05e0*/ 	.word	0x000004c0
        /*05e4*/ 	.word	0x000000ff
        /*05e8*/ 	.word	0x00031c60
        /*05ec*/ 	.short	0x0100
        /*05ee*/ 	.byte	0x08
	.zero		1


	//   ....[8]....
        /*05f0*/ 	.word	0x000004d0
        /*05f4*/ 	.word	0x000000ff
        /*05f8*/ 	.word	0x00031c58
        /*05fc*/ 	.short	0x0100
        /*05fe*/ 	.byte	0x08
	.zero		1


	//   ....[9]....
        /*0600*/ 	.word	0x000004e0
        /*0604*/ 	.word	0x000000ff
        /*0608*/ 	.word	0x00031c68
        /*060c*/ 	.short	0x0100
        /*060e*/ 	.byte	0x08
	.zero		1


	//   ....[10]....
        /*0610*/ 	.word	0x000005d0
        /*0614*/ 	.word	0x000000ff
        /*0618*/ 	.word	0x00031c70
        /*061c*/ 	.short	0x0100
        /*061e*/ 	.byte	0x06
	.zero		1


	//   ....[11]....
        /*0620*/ 	.word	0x000005e0
        /*0624*/ 	.word	0x000000ff
        /*0628*/ 	.word	0x00031c80
        /*062c*/ 	.short	0x0100
        /*062e*/ 	.byte	0x06
	.zero		1


	//   ....[12]....
        /*0630*/ 	.word	0x000005f0
        /*0634*/ 	.word	0x000000ff
        /*0638*/ 	.word	0x00031c78
        /*063c*/ 	.short	0x0100
        /*063e*/ 	.byte	0x06
	.zero		1


	//   ....[13]....
        /*0640*/ 	.word	0x00000600
        /*0644*/ 	.word	0x000000ff
        /*0648*/ 	.word	0x00031c88
        /*064c*/ 	.short	0x0100
        /*064e*/ 	.byte	0x06
	.zero		1


	//   ....[14]....
        /*0650*/ 	.word	0x00000730
        /*0654*/ 	.word	0x000000ff
        /*0658*/ 	.word	0x00031c90
        /*065c*/ 	.short	0x0100
        /*065e*/ 	.byte	0x08
	.zero		1


	//   ....[15]....
        /*0660*/ 	.word	0x00000740
        /*0664*/ 	.word	0x000000ff
        /*0668*/ 	.word	0x00031ca0
        /*066c*/ 	.short	0x0100
        /*066e*/ 	.byte	0x08
	.zero		1


	//   ....[16]....
        /*0670*/ 	.word	0x00000750
        /*0674*/ 	.word	0x000000ff
        /*0678*/ 	.word	0x00031c98
        /*067c*/ 	.short	0x0100
        /*067e*/ 	.byte	0x08
	.zero		1


	//   ....[17]....
        /*0680*/ 	.word	0x00000760
        /*0684*/ 	.word	0x000000ff
        /*0688*/ 	.word	0x00031ca8
        /*068c*/ 	.short	0x0100
        /*068e*/ 	.byte	0x08
	.zero		1


	//   ....[18]....
        /*0690*/ 	.word	0x00000890
        /*0694*/ 	.word	0x000000ff
        /*0698*/ 	.word	0x00031cb0
        /*069c*/ 	.short	0x0100
        /*069e*/ 	.byte	0x08
	.zero		1


	//   ....[19]....
        /*06a0*/ 	.word	0x000008a0
        /*06a4*/ 	.word	0x000000ff
        /*06a8*/ 	.word	0x00031cc0
        /*06ac*/ 	.short	0x0100
        /*06ae*/ 	.byte	0x08
	.zero		1


	//   ....[20]....
        /*06b0*/ 	.word	0x000008b0
        /*06b4*/ 	.word	0x000000ff
        /*06b8*/ 	.word	0x00031cb8
        /*06bc*/ 	.short	0x0100
        /*06be*/ 	.byte	0x08
	.zero		1


	//   ....[21]....
        /*06c0*/ 	.word	0x000008c0
        /*06c4*/ 	.word	0x000000ff
        /*06c8*/ 	.word	0x00031cc8
        /*06cc*/ 	.short	0x0100
        /*06ce*/ 	.byte	0x08
	.zero		1


	//   ....[22]....
        /*06d0*/ 	.word	0x000015c0
        /*06d4*/ 	.word	0x000000ff
        /*06d8*/ 	.word	0x00031c00
        /*06dc*/ 	.short	0x010a
        /*06de*/ 	.byte	0x24
	.zero		1


	//   ....[23]....
        /*06e0*/ 	.word	0x00001630
        /*06e4*/ 	.word	0x00000004
        /*06e8*/ 	.word	0x00031c30
        /*06ec*/ 	.short	0x010a
        /*06ee*/ 	.byte	0x3f
	.zero		1


	//   ....[24]....
        /*06f0*/ 	.word	0x000016a0
        /*06f4*/ 	.word	0x00000004
        /*06f8*/ 	.word	0x00031c30
        /*06fc*/ 	.short	0x010a
        /*06fe*/ 	.byte	0x3f
	.zero		1


	//   ....[25]....
        /*0700*/ 	.word	0x00003710
        /*0704*/ 	.word	0x00000004
        /*0708*/ 	.word	0x00000000
        /*070c*/ 	.short	0x0101
        /*070e*/ 	.byte	0x3f
	.zero		1


	//   ....[26]....
        /*0710*/ 	.word	0x00004f50
        /*0714*/ 	.word	0x000000ff
        /*0718*/ 	.word	0x00031c30
        /*071c*/ 	.short	0x010a
        /*071e*/ 	.byte	0x06
	.zero		1


	//   ....[27]....
        /*0720*/ 	.word	0x00004f90
        /*0724*/ 	.word	0x000000ff
        /*0728*/ 	.word	0x00031c30
        /*072c*/ 	.short	0x010a
        /*072e*/ 	.byte	0x06
	.zero		1


	//   ....[28]....
        /*0730*/ 	.word	0x00006640
        /*0734*/ 	.word	0x000000ff
        /*0738*/ 	.word	0x00031c50
        /*073c*/ 	.short	0x010a
        /*073e*/ 	.byte	0x06
	.zero		1


	//   ....[29]....
        /*0740*/ 	.word	0x00006680
        /*0744*/ 	.word	0x000000ff
        /*0748*/ 	.word	0x00031c50
        /*074c*/ 	.short	0x010a
        /*074e*/ 	.byte	0x06
	.zero		1


	//   ....[30]....
        /*0750*/ 	.word	0x00007710
        /*0754*/ 	.word	0x0000000c
        /*0758*/ 	.word	0x00000000
        /*075c*/ 	.short	0x0101
        /*075e*/ 	.byte	0x3f
	.zero		1


	//   ....[31]....
        /*0760*/ 	.word	0x00007790
        /*0764*/ 	.word	0x00000014
        /*0768*/ 	.word	0x00000000
        /*076c*/ 	.short	0x0101
        /*076e*/ 	.byte	0x3f
	.zero		1


	//   ....[32]....
        /*0770*/ 	.word	0x00008600
        /*0774*/ 	.word	0x000000ff
        /*0778*/ 	.word	0x00031c50
        /*077c*/ 	.short	0x010a
        /*077e*/ 	.byte	0x09
	.zero		1


	//   ....[33]....
        /*0780*/ 	.word	0x00008640
        /*0784*/ 	.word	0x000000ff
        /*0788*/ 	.word	0x00031c50
        /*078c*/ 	.short	0x010a
        /*078e*/ 	.byte	0x09
	.zero		1


	//   ....[34]....
        /*0790*/ 	.word	0x00008cd0
        /*0794*/ 	.word	0x00000005
        /*0798*/ 	.word	0x00000000
        /*079c*/ 	.short	0x0101
        /*079e*/ 	.byte	0x3f
	.zero		1


	//   ....[35]....
        /*07a0*/ 	.word	0x00009ec0
        /*07a4*/ 	.word	0x000000ff
        /*07a8*/ 	.word	0x00000000
        /*07ac*/ 	.short	0x0101
        /*07ae*/ 	.byte	0x04
	.zero		1


	//   ....[36]....
        /*07b0*/ 	.word	0x0000c290
        /*07b4*/ 	.word	0x00000000
        /*07b8*/ 	.word	0x00031c40
        /*07bc*/ 	.short	0x010a
        /*07be*/ 	.byte	0x3f
	.zero		1


	//   ....[37]....
        /*07c0*/ 	.word	0x0000d1d0
        /*07c4*/ 	.word	0x00000016
        /*07c8*/ 	.word	0x00031c00
        /*07cc*/ 	.short	0x0107
        /*07ce*/ 	.byte	0x3f
	.zero		1


	//   ....[38]....
        /*07d0*/ 	.word	0x0000d2d0
        /*07d4*/ 	.word	0x00000016
        /*07d8*/ 	.word	0x00031c00
        /*07dc*/ 	.short	0x0101
        /*07de*/ 	.byte	0x3f
	.zero		1


	//   ....[39]....
        /*07e0*/ 	.word	0x0000d2f0
        /*07e4*/ 	.word	0x00000016
        /*07e8*/ 	.word	0x00031c20
        /*07ec*/ 	.short	0x010a
        /*07ee*/ 	.byte	0x3f
	.zero		1


	//   ....[40]....
        /*07f0*/ 	.word	0x0000d610
        /*07f4*/ 	.word	0x00000003
        /*07f8*/ 	.word	0x00031c40
        /*07fc*/ 	.short	0x010a
        /*07fe*/ 	.byte	0x3f
	.zero		1


	//   ....[41]....
        /*0800*/ 	.word	0x0000da90
        /*0804*/ 	.word	0x00000003
        /*0808*/ 	.word	0x00000060
        /*080c*/ 	.short	0x010a
        /*080e*/ 	.byte	0x3f
	.zero		1


	//   ....[42]....
        /*0810*/ 	.word	0x0000e1c0
        /*0814*/ 	.word	0x00000003
        /*0818*/ 	.word	0x00031c40
        /*081c*/ 	.short	0x010a
        /*081e*/ 	.byte	0x3f
	.zero		1


	//   ....[43]....
        /*0820*/ 	.word	0x0000e640
        /*0824*/ 	.word	0x0000000c
        /*0828*/ 	.word	0x00000060
        /*082c*/ 	.short	0x010a
        /*082e*/ 	.byte	0x3f
	.zero		1


	//   ....[44]....
        /*0830*/ 	.word	0x0000eca0
        /*0834*/ 	.word	0x00000002
        /*0838*/ 	.word	0x00031c40
        /*083c*/ 	.short	0x010a
        /*083e*/ 	.byte	0x3f
	.zero		1


	//   ....[45]....
        /*0840*/ 	.word	0x0000f130
        /*0844*/ 	.word	0x00000008
        /*0848*/ 	.word	0x00000060
        /*084c*/ 	.short	0x010a
        /*084e*/ 	.byte	0x3f
	.zero		1


	//   ....[46]....
        /*0850*/ 	.word	0x0000f740
        /*0854*/ 	.word	0x00000003
        /*0858*/ 	.word	0x00031c60
        /*085c*/ 	.short	0x010a
        /*085e*/ 	.byte	0x3f
	.zero		1


	//   ....[47]....
        /*0860*/ 	.word	0x00010630
        /*0864*/ 	.word	0x00000009
        /*0868*/ 	.word	0x00031c20
        /*086c*/ 	.short	0x010a
        /*086e*/ 	.byte	0x3f
	.zero		1


	//   ....[48]....
        /*0870*/ 	.word	0x000107d0
        /*0874*/ 	.word	0x00000005
        /*0878*/ 	.word	0x00000000
        /*087c*/ 	.short	0x010a
        /*087e*/ 	.byte	0x3f
	.zero		1


	//   ....[49]....
        /*0880*/ 	.word	0x00010840
        /*0884*/ 	.word	0x00000003
        /*0888*/ 	.word	0x00000000
        /*088c*/ 	.short	0x010a
        /*088e*/ 	.byte	0x3f
	.zero		1


	//   ....[50]....
        /*0890*/ 	.word	0x000108a0
        /*0894*/ 	.word	0x00000017
        /*0898*/ 	.word	0x00000000
        /*089c*/ 	.short	0x010a
        /*089e*/ 	.byte	0x3f
	.zero		1


	//   ....[51]....
        /*08a0*/ 	.word	0x000108d0
        /*08a4*/ 	.word	0x00000007
        /*08a8*/ 	.word	0x00000000
        /*08ac*/ 	.short	0x010a
        /*08ae*/ 	.byte	0x3f
	.zero		1


	//   ....[52]....
        /*08b0*/ 	.word	0x00010940
        /*08b4*/ 	.word	0x00000003
        /*08b8*/ 	.word	0x00031c00
        /*08bc*/ 	.short	0x010a
        /*08be*/ 	.byte	0x3f
	.zero		1


	//   ....[53]....
        /*08c0*/ 	.word	0x00010990
        /*08c4*/ 	.word	0x00000004
        /*08c8*/ 	.word	0x00031c30
        /*08cc*/ 	.short	0x010a
        /*08ce*/ 	.byte	0x3f
	.zero		1


	//   ....[54]....
        /*08d0*/ 	.word	0x000109f0
        /*08d4*/ 	.word	0x00000003
        /*08d8*/ 	.word	0x00031c30
        /*08dc*/ 	.short	0x010a
        /*08de*/ 	.byte	0x3f
	.zero		1


	//   ....[55]....
        /*08e0*/ 	.word	0x00010a50
        /*08e4*/ 	.word	0x00000003
        /*08e8*/ 	.word	0x00031c50
        /*08ec*/ 	.short	0x010a
        /*08ee*/ 	.byte	0x3f
	.zero		1


	//   ....[56]....
        /*08f0*/ 	.word	0x00010ab0
        /*08f4*/ 	.word	0x00000007
        /*08f8*/ 	.word	0x00031c50
        /*08fc*/ 	.short	0x010a
        /*08fe*/ 	.byte	0x3f
	.zero		1


	//   ....[57]....
        /*0900*/ 	.word	0x00010c50
        /*0904*/ 	.word	0x00000000
        /*0908*/ 	.word	0x00031c40
        /*090c*/ 	.short	0x010a
        /*090e*/ 	.byte	0x3f
	.zero		1


	//   ....[58]....
        /*0910*/ 	.word	0x000114e0
        /*0914*/ 	.word	0x00000016
        /*0918*/ 	.word	0x00031c20
        /*091c*/ 	.short	0x010a
        /*091e*/ 	.byte	0x3f
	.zero		1


	//   ....[59]....
        /*0920*/ 	.word	0x00011530
        /*0924*/ 	.word	0x00000003
        /*0928*/ 	.word	0x00031c40
        /*092c*/ 	.short	0x010a
        /*092e*/ 	.byte	0x3f
	.zero		1


	//   ....[60]....
        /*0930*/ 	.word	0x00011580
        /*0934*/ 	.word	0x00000003
        /*0938*/ 	.word	0x00000060
        /*093c*/ 	.short	0x010a
        /*093e*/ 	.byte	0x3f
	.zero		1


	//   ....[61]....
        /*0940*/ 	.word	0x000115d0
        /*0944*/ 	.word	0x00000003
        /*0948*/ 	.word	0x00031c40
        /*094c*/ 	.short	0x010a
        /*094e*/ 	.byte	0x3f
	.zero		1


	//   ....[62]....
        /*0950*/ 	.word	0x00011620
        /*0954*/ 	.word	0x0000000c
        /*0958*/ 	.word	0x00000060
        /*095c*/ 	.short	0x010a
        /*095e*/ 	.byte	0x3f
	.zero		1


	//   ....[63]....
        /*0960*/ 	.word	0x00011670
        /*0964*/ 	.word	0x00000002
        /*0968*/ 	.word	0x00031c40
        /*096c*/ 	.short	0x010a
        /*096e*/ 	.byte	0x3f
	.zero		1


	//   ....[64]....
        /*0970*/ 	.word	0x000116c0
        /*0974*/ 	.word	0x00000008
        /*0978*/ 	.word	0x00000060
        /*097c*/ 	.short	0x010a
        /*097e*/ 	.byte	0x3f
	.zero		1


	//   ....[65]....
        /*0980*/ 	.word	0x00011710
        /*0984*/ 	.word	0x00000003
        /*0988*/ 	.word	0x00031c60
        /*098c*/ 	.short	0x010a
        /*098e*/ 	.byte	0x3f
	.zero		1


	//   ....[66]....
        /*0990*/ 	.word	0x00012090
        /*0994*/ 	.word	0x00000009
        /*0998*/ 	.word	0x00031c20
        /*099c*/ 	.short	0x010a
        /*099e*/ 	.byte	0x3f
	.zero		1


	//   ....[67]....
        /*09a0*/ 	.word	0x00012230
        /*09a4*/ 	.word	0x00000005
        /*09a8*/ 	.word	0x00000000
        /*09ac*/ 	.short	0x010a
        /*09ae*/ 	.byte	0x3f
	.zero		1


	//   ....[68]....
        /*09b0*/ 	.word	0x00012280
        /*09b4*/ 	.word	0x00000003
        /*09b8*/ 	.word	0x00000000
        /*09bc*/ 	.short	0x010a
        /*09be*/ 	.byte	0x3f
	.zero		1


	//   ....[69]....
        /*09c0*/ 	.word	0x000122d0
        /*09c4*/ 	.word	0x00000017
        /*09c8*/ 	.word	0x00000000
        /*09cc*/ 	.short	0x010a
        /*09ce*/ 	.byte	0x3f
	.zero		1


	//----- nvinfo : EIATTR_NUM_MBARRIERS
	.align		4
.L_123:
        /*09d0*/ 	.byte	0x03, 0x38
        /*09d2*/ 	.short	0x0016


	//----- nvinfo : EIATTR_EXIT_INSTR_OFFSETS
	.align		4
        /*09d4*/ 	.byte	0x04, 0x1c
        /*09d6*/ 	.short	(.L_125 - .L_124)


	//   ....[0]....
.L_124:
        /*09d8*/ 	.word	0x00000a70


	//   ....[1]....
        /*09dc*/ 	.word	0x0000aa60


	//   ....[2]....
        /*09e0*/ 	.word	0x00010920


	//----- nvinfo : EIATTR_MAX_THREADS
	.align		4
.L_125:
        /*09e4*/ 	.byte	0x04, 0x05
        /*09e6*/ 	.short	(.L_127 - .L_126)
.L_126:
        /*09e8*/ 	.word	0x00000200
        /*09ec*/ 	.word	0x00000001
        /*09f0*/ 	.word	0x00000001


	//----- nvinfo : EIATTR_CRS_STACK_SIZE
	.align		4
.L_127:
        /*09f4*/ 	.byte	0x04, 0x1e
        /*09f6*/ 	.short	(.L_129 - .L_128)
.L_128:
        /*09f8*/ 	.word	0x00000000


	//----- nvinfo : EIATTR_CBANK_PARAM_SIZE
	.align		4
.L_129:
        /*09fc*/ 	.byte	0x03, 0x19
        /*09fe*/ 	.short	0x0af0


	//----- nvinfo : EIATTR_PARAM_CBANK
	.align		4
        /*0a00*/ 	.byte	0x04, 0x0a
        /*0a02*/ 	.short	(.L_131 - .L_130)
	.align		4
.L_130:
        /*0a04*/ 	.word	index@(.nv.constant0._ZN7cutlass13device_kernelIN5flash11enable_sm90INS1_16FlashAttnFwdSm90INS1_25CollectiveMainloopFwdSm90ILi2EN4cute5tupleIJNS5_1CILi1EEES8_S8_EEENS6_IJNS7_ILi192EEENS7_ILi144EEENS7_ILi96EEEEEELi96ENS_6half_tEfNS_4arch4Sm90ELb0ELb0ELb0ELb1ELb0ELb0ELb0ELb0ELb1ELb1ELb0ELb0EEENS1_21CollectiveEpilogueFwdINS6_IJSA_SC_SB_EEES9_SE_SG_Li384ELb1ELb1ELb0ELb0EEENS1_36VarlenDynamicPersistentTileSchedulerILi192ELi144ELi384ELi128ELb0ELb1ELb1ELb0ELb1ELb1EEEEEEEEEvNT_6ParamsE)
        /*0a08*/ 	.short	0x0210
        /*0a0a*/ 	.short	0x0af0


	//----- nvinfo : EIATTR_SW_WAR
	.align		4
.L_131:
        /*0a0c*/ 	.byte	0x04, 0x36
        /*0a0e*/ 	.short	(.L_133 - .L_132)
.L_132:
        /*0a10*/ 	.word	0x00000008
.L_133:


//--------------------- .nv.info._ZN7cutlass13device_kernelIN5flash11enable_sm90INS1_16FlashAttnFwdSm90INS1_25CollectiveMainloopFwdSm90ILi2EN4cute5tupleIJNS5_1CILi1EEES8_S8_EEENS6_IJNS7_ILi192EEENS7_ILi144EEENS7_ILi96EEEEEELi96ENS_6half_tEfNS_4arch4Sm90ELb0ELb0ELb0ELb1ELb0ELb1ELb0ELb0ELb1ELb1ELb0ELb0EEENS1_21CollectiveEpilogueFwdINS6_IJSA_SC_SB_EEES9_SE_SG_Li384ELb1ELb1ELb0ELb0EEENS1_36VarlenDynamicPersistentTileSchedulerILi192ELi144ELi384ELi128ELb0ELb1ELb1ELb0ELb1ELb1EEEEEEEEEvNT_6ParamsE --------------------------
	.section	.nv.info._ZN7cutlass13device_kernelIN5flash11enable_sm90INS1_16FlashAttnFwdSm90INS1_25CollectiveMainloopFwdSm90ILi2EN4cute5tupleIJNS5_1CILi1EEES8_S8_EEENS6_IJNS7_ILi192EEENS7_ILi144EEENS7_ILi96EEEEEELi96ENS_6half_tEfNS_4arch4Sm90ELb0ELb0ELb0ELb1ELb0ELb1ELb0ELb0ELb1ELb1ELb0ELb0EEENS1_21CollectiveEpilogueFwdINS6_IJSA_SC_SB_EEES9_SE_SG_Li384ELb1ELb1ELb0ELb0EEENS1_36VarlenDynamicPersistentTileSchedulerILi192ELi144ELi384ELi128ELb0ELb1ELb1ELb0ELb1ELb1EEEEEEEEEvNT_6ParamsE,"",@"SHT_CUDA_INFO"
	.sectionflags	@""
	.align	4


	//----- nvinfo : EIATTR_CUDA_API_VERSION
	.align		4
        /*0000*/ 	.byte	0x04, 0x37
        /*0002*/ 	.short	(.L_135 - .L_134)
.L_134:
        /*0004*/ 	.word	0x00000082


	//----- nvinfo : EIATTR_KPARAM_INFO
	.align		4
.L_135:
        /*0008*/ 	.byte	0x04, 0x17
        /*000a*/ 	.short	(.L_137 - .L_136)
.L_136:
        /*000c*/ 	.word	0x00000000
        /*0010*/ 	.short	0x0000
        /*0012*/ 	.short	0x0070
        /*0014*/ 	.byte	0x00, 0xf0, 0x01, 0x2a


	//----- nvinfo : EIATTR_SPARSE_MMA_MASK
	.align		4
.L_137:
        /*0018*/ 	.byte	0x03, 0x50
        /*001a*/ 	.short	0x0000


	//----- nvinfo : EIATTR_MAXREG_COUNT
	.align		4
        /*001c*/ 	.byte	0x03, 0x1b
        /*001e*/ 	.short	0x0080


	//----- nvinfo : EIATTR_NUM_BARRIERS
	.align		4
        /*0020*/ 	.byte	0x02, 0x4c
        /*0022*/ 	.byte	0x10
	.zero		1


	//----- nvinfo : EIATTR_EXTERNS
	.align		4
        /*0024*/ 	.byte	0x04, 0x0f
        /*0026*/ 	.short	(.L_139 - .L_138)


	//   ....[0]....
	.align		4
.L_138:
        /*0028*/ 	.word	index@(__assertfail)


	//----- nvinfo : EIATTR_ANNOTATIONS
	.align		4
.L_139:
        /*002c*/ 	.byte	0x04, 0x55
        /*002e*/ 	.short	(.L_141 - .L_140)


	//   ....[0]....
.L_140:
        /* <DEDUP_REMOVED lines=111> */


	//----- nvinfo : EIATTR_MERCURY_ISA_VERSION
	.align		4
.L_141:
        /*0708*/ 	.byte	0x03, 0x5f
        /*070a*/ 	.short	0x0101


	//----- nvinfo : EIATTR_UNUSED_LOAD_BYTE_OFFSET
	.align		4
        /*070c*/ 	.byte	0x04, 0x44
        /*070e*/ 	.short	(.L_143 - .L_142)


	//   ....[0]....
.L_142:
        /*0710*/ 	.word	0x00000ad0
        /*0714*/ 	.word	0x0000fff0


	//   ....[1]....
        /*0718*/ 	.word	0x000144f0
        /*071c*/ 	.word	0x0000fff0


	//----- nvinfo : EIATTR_INT_WARP_WIDE_INSTR_OFFSETS
	.align		4
.L_143:
        /*0720*/ 	.byte	0x04, 0x31
        /*0722*/ 	.short	(.L_145 - .L_144)


	//   ....[0]....
.L_144:
        /*0724*/ 	.word	0x00000180


	//   ....[1]....
        /*0728*/ 	.word	0x00000220


	//   ....[2]....
        /*072c*/ 	.word	0x00000290


	//   ....[3]....
        /*0730*/ 	.word	0x000187a0


	//   ....[4]....
        /*0734*/ 	.word	0x00018830


	//   ....[5]....
        /*0738*/ 	.word	0x0001c370


	//   ....[6]....
        /*073c*/ 	.word	0x0001c400


	//----- nvinfo : EIATTR_COOP_GROUP_MASK_REGIDS
	.align		4
.L_145:
        /*0740*/ 	.byte	0x04, 0x29
        /*0742*/ 	.short	(.L_147 - .L_146)


	//   ....[0]....
.L_146:
        /*0744*/ 	.word	0xffffffff


	//   ....[1]....
        /*0748*/ 	.word	0xffffffff


	//   ....[2]....
        /*074c*/ 	.word	0xffffffff


	//   ....[3]....
        /*0750*/ 	.word	0xffffffff


	//   ....[4]....
        /*0754*/ 	.word	0xffffffff


	//   ....[5]....
        /*0758*/ 	.word	0xffffffff


	//   ....[6]....
        /*075c*/ 	.word	0xffffffff


	//   ....[7]....
        /*0760*/ 	.word	0xffffffff


	//   ....[8]....
        /*0764*/ 	.word	0xffffffff


	//   ....[9]....
        /*0768*/ 	.word	0xffffffff


	//   ....[10]....
        /*076c*/ 	.word	0xffffffff


	//   ....[11]....
        /*0770*/ 	.word	0xffffffff


	//   ....[12]....
        /*0774*/ 	.word	0xffffffff


	//   ....[13]....
        /*0778*/ 	.word	0xffffffff


	//   ....[14]....
        /*077c*/ 	.word	0xffffffff


	//   ....[15]....
        /*0780*/ 	.word	0xffffffff


	//   ....[16]....
        /*0784*/ 	.word	0xffffffff


	//   ....[17]....
        /*0788*/ 	.word	0xffffffff


	//   ....[18]....
        /*078c*/ 	.word	0xffffffff


	//   ....[19]....
        /*0790*/ 	.word	0xffffffff


	//   ....[20]....
        /*0794*/ 	.word	0xffffffff


	//   ....[21]....
        /*0798*/ 	.word	0xffffffff


	//   ....[22]....
        /*079c*/ 	.word	0xffffffff


	//   ....[23]....
        /*07a0*/ 	.word	0xffffffff


	//   ....[24]....
        /*07a4*/ 	.word	0xffffffff


	//   ....[25]....
        /*07a8*/ 	.word	0xffffffff


	//   ....[26]....
        /*07ac*/ 	.word	0xffffffff


	//   ....[27]....
        /*07b0*/ 	.word	0xffffffff


	//   ....[28]....
        /*07b4*/ 	.word	0xffffffff


	//   ....[29]....
        /*07b8*/ 	.word	0xffffffff


	//   ....[30]....
        /*07bc*/ 	.word	0xffffffff


	//   ....[31]....
        /*07c0*/ 	.word	0xffffffff


	//   ....[32]....
        /*07c4*/ 	.word	0xffffffff


	//   ....[33]....
        /*07c8*/ 	.word	0xffffffff


	//   ....[34]....
        /*07cc*/ 	.word	0xffffffff


	//   ....[35]....
        /*07d0*/ 	.word	0xffffffff


	//   ....[36]....
        /*07d4*/ 	.word	0xffffffff


	//   ....[37]....
        /*07d8*/ 	.word	0xffffffff


	//   ....[38]....
        /*07dc*/ 	.word	0xffffffff


	//   ....[39]....
        /*07e0*/ 	.word	0xffffffff


	//   ....[40]....
        /*07e4*/ 	.word	0xffffffff


	//   ....[41]....
        /*07e8*/ 	.word	0xffffffff


	//   ....[42]....
        /*07ec*/ 	.word	0xffffffff


	//   ....[43]....
        /*07f0*/ 	.word	0xffffffff


	//   ....[44]....
        /*07f4*/ 	.word	0xffffffff


	//   ....[45]....
        /*07f8*/ 	.word	0xffffffff


	//   ....[46]....
        /*07fc*/ 	.word	0xffffffff


	//   ....[47]....
        /*0800*/ 	.word	0xffffffff


	//   ....[48]....
        /*0804*/ 	.word	0xffffffff


	//   ....[49]....
        /*0808*/ 	.word	0xffffffff


	//   ....[50]....
        /*080c*/ 	.word	0xffffffff


	//   ....[51]....
        /*0810*/ 	.word	0xffffffff


	//   ....[52]....
        /*0814*/ 	.word	0xffffffff


	//   ....[53]....
        /*0818*/ 	.word	0xffffffff


	//   ....[54]....
        /*081c*/ 	.word	0xffffffff


	//   ....[55]....
        /*0820*/ 	.word	0xffffffff


	//   ....[56]....
        /*0824*/ 	.word	0xffffffff


	//   ....[57]....
        /*0828*/ 	.word	0xffffffff


	//   ....[58]....
        /*082c*/ 	.word	0xffffffff


	//   ....[59]....
        /*0830*/ 	.word	0xffffffff


	//   ....[60]....
        /*0834*/ 	.word	0xffffffff


	//   ....[61]....
        /*0838*/ 	.word	0xffffffff


	//   ....[62]....
        /*083c*/ 	.word	0xffffffff


	//   ....[63]....
        /*0840*/ 	.word	0xffffffff


	//   ....[64]....
        /*0844*/ 	.word	0xffffffff


	//   ....[65]....
        /*0848*/ 	.word	0xffffffff


	//   ....[66]....
        /*084c*/ 	.word	0xffffffff


	//   ....[67]....
        /*0850*/ 	.word	0xffffffff


	//   ....[68]....
        /*0854*/ 	.word	0xffffffff


	//   ....[69]....
        /*0858*/ 	.word	0xffffffff


	//   ....[70]....
        /*085c*/ 	.word	0xffffffff


	//   ....[71]....
        /*0860*/ 	.word	0xffffffff


	//   ....[72]....
        /*0864*/ 	.word	0xffffffff


	//   ....[73]....
        /*0868*/ 	.word	0xffffffff


	//   ....[74]....
        /*086c*/ 	.word	0xffffffff


	//   ....[75]....
        /*0870*/ 	.word	0xffffffff


	//   ....[76]....
        /*0874*/ 	.word	0xffffffff


	//   ....[77]....
        /*0878*/ 	.word	0xffffffff


	//   ....[78]....
        /*087c*/ 	.word	0xffffffff


	//   ....[79]....
        /*0880*/ 	.word	0xffffffff


	//   ....[80]....
        /*0884*/ 	.word	0xffffffff


	//   ....[81]....
        /*0888*/ 	.word	0xffffffff


	//   ....[82]....
        /*088c*/ 	.word	0xffffffff


	//   ....[83]....
        /*0890*/ 	.word	0xffffffff


	//   ....[84]....
        /*0894*/ 	.word	0xffffffff


	//   ....[85]....
        /*0898*/ 	.word	0xffffffff


	//   ....[86]....
        /*089c*/ 	.word	0xffffffff


	//   ....[87]....
        /*08a0*/ 	.word	0xffffffff


	//   ....[88]....
        /*08a4*/ 	.word	0xffffffff


	//   ....[89]....
        /*08a8*/ 	.word	0xffffffff


	//   ....[90]....
        /*08ac*/ 	.word	0x0500000f


	//   ....[91]....
        /*08b0*/ 	.word	0x0500000f


	//   ....[92]....
        /*08b4*/ 	.word	0x0500000f


	//   ....[93]....
        /*08b8*/ 	.word	0x0500000f


	//   ....[94]....
        /*08bc*/ 	.word	0x0500000f


	//   ....[95]....
        /*08c0*/ 	.word	0x0500000f


	//   ....[96]....
        /*08c4*/ 	.word	0x0500000f


	//   ....[97]....
        /*08c8*/ 	.word	0x0500000f


	//   ....[98]....
        /*08cc*/ 	.word	0x0500000f


	//   ....[99]....
        /*08d0*/ 	.word	0x0500000f


	//   ....[100]....
        /*08d4*/ 	.word	0x0500000f


	//   ....[101]....
        /*08d8*/ 	.word	0x0500000f


	//   ....[102]....
        /*08dc*/ 	.word	0x0500000f


	//   ....[103]....
        /*08e0*/ 	.word	0x0500000f


	//   ....[104]....
        /*08e4*/ 	.word	0x0500000f


	//   ....[105]....
        /*08e8*/ 	.word	0x0500000f


	//   ....[106]....
        /*08ec*/ 	.word	0x0500000f


	//   ....[107]....
        /*08f0*/ 	.word	0x0500000f


	//   ....[108]....
        /*08f4*/ 	.word	0x0500000f


	//   ....[109]....
        /*08f8*/ 	.word	0x0500000f


	//   ....[110]....
        /*08fc*/ 	.word	0x0500000f


	//   ....[111]....
        /*0900*/ 	.word	0x0500000f


	//   ....[112]....
        /*0904*/ 	.word	0x0500000f


	//   ....[113]....
        /*0908*/ 	.word	0x0500000f


	//   ....[114]....
        /*090c*/ 	.word	0x0500000f


	//   ....[115]....
        /*0910*/ 	.word	0x0500000f


	//   ....[116]....
        /*0914*/ 	.word	0x0500000f


	//   ....[117]....
        /*0918*/ 	.word	0x0500000f


	//   ....[118]....
        /*091c*/ 	.word	0x0500000f


	//   ....[119]....
        /*0920*/ 	.word	0x0500000f


	//   ....[120]....
        /*0924*/ 	.word	0x0500000f


	//   ....[121]....
        /*0928*/ 	.word	0x0500000f


	//   ....[122]....
        /*092c*/ 	.word	0x0500000f


	//   ....[123]....
        /*0930*/ 	.word	0x0500000f


	//   ....[124]....
        /*0934*/ 	.word	0x0500000f


	//   ....[125]....
        /*0938*/ 	.word	0x0500000f


	//   ....[126]....
        /*093c*/ 	.word	0x0500000f


	//   ....[127]....
        /*0940*/ 	.word	0x0500000f


	//   ....[128]....
        /*0944*/ 	.word	0x0500000f


	//   ....[129]....
        /*0948*/ 	.word	0x0500000f


	//   ....[130]....
        /*094c*/ 	.word	0x0500000f


	//   ....[131]....
        /*0950*/ 	.word	0x0500000f


	//   ....[132]....
        /*0954*/ 	.word	0x0500000f


	//   ....[133]....
        /*0958*/ 	.word	0x0500000f


	//   ....[134]....
        /*095c*/ 	.word	0x0500000f


	//----- nvinfo : EIATTR_COOP_GROUP_INSTR_OFFSETS
	.align		4
.L_147:
        /*0960*/ 	.byte	0x04, 0x28
        /*0962*/ 	.short	(.L_149 - .L_148)


	//   ....[0]....
.L_148:
        /*0964*/ 	.word	0x00000060


	//   ....[1]....
        /*0968*/ 	.word	0x00000190


	//   ....[2]....
        /*096c*/ 	.word	0x00000240


	//   ....[3]....
        /*0970*/ 	.word	0x00000400


	//   ....[4]....
        /*0974*/ 	.word	0x00000560


	//   ....[5]....
        /*0978*/ 	.word	0x00000680


	//   ....[6]....
        /*097c*/ 	.word	0x000007e0


	//   ....[7]....
        /*0980*/ 	.word	0x00006e60


	//   ....[8]....
        /*0984*/ 	.word	0x00007430


	//   ....[9]....
        /*0988*/ 	.word	0x00007440


	//   ....[10]....
        /*098c*/ 	.word	0x00007450


	//   ....[11]....
        /*0990*/ 	.word	0x00007460


	//   ....[12]....
        /*0994*/ 	.word	0x00008fe0


	//   ....[13]....
        /*0998*/ 	.word	0x00008ff0


	//   ....[14]....
        /*099c*/ 	.word	0x00009000


	//   ....[15]....
        /*09a0*/ 	.word	0x00009010


	//   ....[16]....
        /*09a4*/ 	.word	0x0000d440


	//   ....[17]....
        /*09a8*/ 	.word	0x0000d460


	//   ....[18]....
        /*09ac*/ 	.word	0x0000d860


	//   ....[19]....
        /*09b0*/ 	.word	0x0000d880


	//   ....[20]....
        /*09b4*/ 	.word	0x0000ec60


	//   ....[21]....
        /*09b8*/ 	.word	0x00011830


	//   ....[22]....
        /*09bc*/ 	.word	0x00011850


	//   ....[23]....
        /*09c0*/ 	.word	0x00011de0


	//   ....[24]....
        /*09c4*/ 	.word	0x00011e00


	//   ....[25]....
        /*09c8*/ 	.word	0x000136d0


	//   ....[26]....
        /*09cc*/ 	.word	0x00013b50


	//   ....[27]....
        /*09d0*/ 	.word	0x00013e50


	//   ....[28]....
        /*09d4*/ 	.word	0x00013e80


	//   ....[29]....
        /*09d8*/ 	.word	0x00013ec0


	//   ....[30]....
        /*09dc*/ 	.word	0x00014eb0


	//   ....[31]....
        /*09e0*/ 	.word	0x00014ee0


	//   ....[32]....
        /*09e4*/ 	.word	0x00014f20


	//   ....[33]....
        /*09e8*/ 	.word	0x00014f40


	//   ....[34]....
        /*09ec*/ 	.word	0x00015430


	//   ....[35]....
        /*09f0*/ 	.word	0x00015450


	//   ....[36]....
        /*09f4*/ 	.word	0x00015550


	//   ....[37]....
        /*09f8*/ 	.word	0x00015570


	//   ....[38]....
        /*09fc*/ 	.word	0x00015dc0


	//   ....[39]....
        /*0a00*/ 	.word	0x00015dd0


	//   ....[40]....
        /*0a04*/ 	.word	0x00015f30


	//   ....[41]....
        /*0a08*/ 	.word	0x00015f40


	//   ....[42]....
        /*0a0c*/ 	.word	0x000160e0


	//   ....[43]....
        /*0a10*/ 	.word	0x000162d0


	//   ....[44]....
        /*0a14*/ 	.word	0x00016300


	//   ....[45]....
        /*0a18*/ 	.word	0x00016330


	//   ....[46]....
        /*0a1c*/ 	.word	0x00016360


	//   ....[47]....
        /*0a20*/ 	.word	0x00016390


	//   ....[48]....
        /*0a24*/ 	.word	0x000163c0


	//   ....[49]....
        /*0a28*/ 	.word	0x00016530


	//   ....[50]....
        /*0a2c*/ 	.word	0x00016560


	//   ....[51]....
        /*0a30*/ 	.word	0x00016590


	//   ....[52]....
        /*0a34*/ 	.word	0x000165c0


	//   ....[53]....
        /*0a38*/ 	.word	0x000165f0


	//   ....[54]....
        /*0a3c*/ 	.word	0x00016620


	//   ....[55]....
        /*0a40*/ 	.word	0x000166b0


	//   ....[56]....
        /*0a44*/ 	.word	0x000166e0


	//   ....[57]....
        /*0a48*/ 	.word	0x00016760


	//   ....[58]....
        /*0a4c*/ 	.word	0x000172e0


	//   ....[59]....
        /*0a50*/ 	.word	0x00018d60


	//   ....[60]....
        /*0a54*/ 	.word	0x00019a90


	//   ....[61]....
        /*0a58*/ 	.word	0x00019ab0


	//   ....[62]....
        /*0a5c*/ 	.word	0x00019b70


	//   ....[63]....
        /*0a60*/ 	.word	0x00019b90


	//   ....[64]....
        /*0a64*/ 	.word	0x00019c30


	//   ....[65]....
        /*0a68*/ 	.word	0x00019c50


	//   ....[66]....
        /*0a6c*/ 	.word	0x00019c60


	//   ....[67]....
        /*0a70*/ 	.word	0x00019cf0


	//   ....[68]....
        /*0a74*/ 	.word	0x00019d10


	//   ....[69]....
        /*0a78*/ 	.word	0x00019d80


	//   ....[70]....
        /*0a7c*/ 	.word	0x00019dc0


	//   ....[71]....
        /*0a80*/ 	.word	0x00019e30


	//   ....[72]....
        /*0a84*/ 	.word	0x0001caa0


	//   ....[73]....
        /*0a88*/ 	.word	0x0001cad0


	//   ....[74]....
        /*0a8c*/ 	.word	0x0001cb10


	//   ....[75]....
        /*0a90*/ 	.word	0x0001cb40


	//   ....[76]....
        /*0a94*/ 	.word	0x0001cb70


	//   ....[77]....
        /*0a98*/ 	.word	0x0001cba0


	//   ....[78]....
        /*0a9c*/ 	.word	0x0001cbd0


	//   ....[79]....
        /*0aa0*/ 	.word	0x0001cc00


	//   ....[80]....
        /*0aa4*/ 	.word	0x0001cd80


	//   ....[81]....
        /*0aa8*/ 	.word	0x0001cdb0


	//   ....[82]....
        /*0aac*/ 	.word	0x0001cde0


	//   ....[83]....
        /*0ab0*/ 	.word	0x0001ce10


	//   ....[84]....
        /*0ab4*/ 	.word	0x0001ce40


	//   ....[85]....
        /*0ab8*/ 	.word	0x0001ce70


	//   ....[86]....
        /*0abc*/ 	.word	0x0001cf30


	//   ....[87]....
        /*0ac0*/ 	.word	0x0001cf50


	//   ....[88]....
        /*0ac4*/ 	.word	0x0001cfc0


	//   ....[89]....
        /*0ac8*/ 	.word	0x0001d430


	//   ....[90]....
        /*0acc*/ 	.word	0x0001d890


	//   ....[91]....
        /*0ad0*/ 	.word	0x0001d940


	//   ....[92]....
        /*0ad4*/ 	.word	0x0001d9d0


	//   ....[93]....
        /*0ad8*/ 	.word	0x0001da20


	//   ....[94]....
        /*0adc*/ 	.word	0x0001da70


	//   ....[95]....
        /*0ae0*/ 	.word	0x0001db50


	//   ....[96]....
        /*0ae4*/ 	.word	0x0001dbe0


	//   ....[97]....
        /*0ae8*/ 	.word	0x0001dc40


	//   ....[98]....
        /*0aec*/ 	.word	0x0001dca0


	//   ....[99]....
        /*0af0*/ 	.word	0x0001deb0


	//   ....[100]....
        /*0af4*/ 	.word	0x0001df00


	//   ....[101]....
        /*0af8*/ 	.word	0x0001df90


	//   ....[102]....
        /*0afc*/ 	.word	0x0001e020


	//   ....[103]....
        /*0b00*/ 	.word	0x0001e0e0


	//   ....[104]....
        /*0b04*/ 	.word	0x0001e3c0


	//   ....[105]....
        /*0b08*/ 	.word	0x0001e570


	//   ....[106]....
        /*0b0c*/ 	.word	0x0001e5c0


	//   ....[107]....
        /*0b10*/ 	.word	0x0001e620


	//   ....[108]....
        /*0b14*/ 	.word	0x0001e730


	//   ....[109]....
        /*0b18*/ 	.word	0x0001e790


	//   ....[110]....
        /*0b1c*/ 	.word	0x0001e8b0


	//   ....[111]....
        /*0b20*/ 	.word	0x0001e910


	//   ....[112]....
        /*0b24*/ 	.word	0x0001e9b0


	//   ....[113]....
        /*0b28*/ 	.word	0x0001ea80


	//   ....[114]....
        /*0b2c*/ 	.word	0x0001eb00


	//   ....[115]....
        /*0b30*/ 	.word	0x0001ebc0


	//   ....[116]....
        /*0b34*/ 	.word	0x0001ec40


	//   ....[117]....
        /*0b38*/ 	.word	0x0001eff0


	//   ....[118]....
        /*0b3c*/ 	.word	0x0001f090


	//   ....[119]....
        /*0b40*/ 	.word	0x0001f1b0


	//   ....[120]....
        /*0b44*/ 	.word	0x0001f220


	//   ....[121]....
        /*0b48*/ 	.word	0x0001f290


	//   ....[122]....
        /*0b4c*/ 	.word	0x0001f300


	//   ....[123]....
        /*0b50*/ 	.word	0x0001f370


	//   ....[124]....
        /*0b54*/ 	.word	0x0001f3f0


	//   ....[125]....
        /*0b58*/ 	.word	0x0001f480


	//   ....[126]....
        /*0b5c*/ 	.word	0x0001f510


	//   ....[127]....
        /*0b60*/ 	.word	0x0001f580


	//   ....[128]....
        /*0b64*/ 	.word	0x0001f5f0


	//   ....[129]....
        /*0b68*/ 	.word	0x0001f660


	//   ....[130]....
        /*0b6c*/ 	.word	0x0001f6e0


	//   ....[131]....
        /*0b70*/ 	.word	0x0001f750


	//   ....[132]....
        /*0b74*/ 	.word	0x0001f7f0


	//   ....[133]....
        /*0b78*/ 	.word	0x0001f880


	//   ....[134]....
        /*0b7c*/ 	.word	0x0001f9a0


	//----- nvinfo : EIATTR_REG_RECONFIG
	.align		4
.L_149:
        /*0b80*/ 	.byte	0x01, 0x54
	.zero		2


	//----- nvinfo : EIATTR_SYSCALL_OFFSETS
	.align		4
        /*0b84*/ 	.byte	0x04, 0x46
        /*0b86*/ 	.short	(.L_151 - .L_150)


	//   ....[0]....
.L_150:
        /*0b88*/ 	.word	0x00001bc0


	//   ....[1]....
        /*0b8c*/ 	.word	0x00001d10


	//   ....[2]....
        /*0b90*/ 	.word	0x00007030


	//   ....[3]....
        /*0b94*/ 	.word	0x000073b0


	//   ....[4]....
        /*0b98*/ 	.word	0x00018990


	//   ....[5]....
        /*0b9c*/ 	.word	0x00018ae0


	//   ....[6]....
        /*0ba0*/ 	.word	0x00018be0


	//   ....[7]....
        /*0ba4*/ 	.word	0x00019510


	//----- nvinfo : EIATTR_MBARRIER_INSTR_OFFSETS
	.align		4
.L_151:
        /*0ba8*/ 	.byte	0x04, 0x39
        /*0baa*/ 	.short	(.L_153 - .L_152)


	//   ....[0]....
.L_152:
        /*0bac*/ 	.word	0x000002b0
        /*0bb0*/ 	.word	0x000000ff
        /*0bb4*/ 	.word	0x00031c00
        /*0bb8*/ 	.short	0x0100
        /*0bba*/ 	.byte	0x08
	.zero		1


	//   ....[1]....
        /*0bbc*/ 	.word	0x000002c0
        /*0bc0*/ 	.word	0x000000ff
        /*0bc4*/ 	.word	0x00031c20
        /*0bc8*/ 	.short	0x0100
        /*0bca*/ 	.byte	0x08
	.zero		1


	//   ....[2]....
        /*0bcc*/ 	.word	0x000003b0
        /*0bd0*/ 	.word	0x000000ff
        /*0bd4*/ 	.word	0x00031c30
        /*0bd8*/ 	.short	0x0100
        /*0bda*/ 	.byte	0x08
	.zero		1


	//   ....[3]....
        /*0bdc*/ 	.word	0x000003c0
        /*0be0*/ 	.word	0x000000ff
        /*0be4*/ 	.word	0x00031c40
        /*0be8*/ 	.short	0x0100
        /*0bea*/ 	.byte	0x08
	.zero		1


	//   ....[4]....
        /*0bec*/ 	.word	0x000003d0
        /*0bf0*/ 	.word	0x000000ff
        /*0bf4*/ 	.word	0x00031c38
        /*0bf8*/ 	.short	0x0100
        /*0bfa*/ 	.byte	0x08
	.zero		1


	//   ....[5]....
        /*0bfc*/ 	.word	0x000003e0
        /*0c00*/ 	.word	0x000000ff
        /*0c04*/ 	.word	0x00031c48
        /*0c08*/ 	.short	0x0100
        /*0c0a*/ 	.byte	0x08
	.zero		1


	//   ....[6]....
        /*0c0c*/ 	.word	0x00000510
        /*0c10*/ 	.word	0x000000ff
        /*0c14*/ 	.word	0x00031c50
        /*0c18*/ 	.short	0x0100
        /*0c1a*/ 	.byte	0x08
	.zero		1


	//   ....[7]....
        /*0c1c*/ 	.word	0x00000520
        /*0c20*/ 	.word	0x000000ff
        /*0c24*/ 	.word	0x00031c60
        /*0c28*/ 	.short	0x0100
        /*0c2a*/ 	.byte	0x08
	.zero		1


	//   ....[8]....
        /*0c2c*/ 	.word	0x00000530
        /*0c30*/ 	.word	0x000000ff
        /*0c34*/ 	.word	0x00031c58
        /*0c38*/ 	.short	0x0100
        /*0c3a*/ 	.byte	0x08
	.zero		1


	//   ....[9]....
        /*0c3c*/ 	.word	0x00000540
        /*0c40*/ 	.word	0x000000ff
        /*0c44*/ 	.word	0x00031c68
        /*0c48*/ 	.short	0x0100
        /*0c4a*/ 	.byte	0x08
	.zero		1


	//   ....[10]....
        /*0c4c*/ 	.word	0x00000630
        /*0c50*/ 	.word	0x000000ff
        /*0c54*/ 	.word	0x00031c70
        /*0c58*/ 	.short	0x0100
        /*0c5a*/ 	.byte	0x06
	.zero		1


	//   ....[11]....
        /*0c5c*/ 	.word	0x00000640
        /*0c60*/ 	.word	0x000000ff
        /*0c64*/ 	.word	0x00031c80
        /*0c68*/ 	.short	0x0100
        /*0c6a*/ 	.byte	0x06
	.zero		1


	//   ....[12]....
        /*0c6c*/ 	.word	0x00000650
        /*0c70*/ 	.word	0x000000ff
        /*0c74*/ 	.word	0x00031c78
        /*0c78*/ 	.short	0x0100
        /*0c7a*/ 	.byte	0x06
	.zero		1


	//   ....[13]....
        /*0c7c*/ 	.word	0x00000660
        /*0c80*/ 	.word	0x000000ff
        /*0c84*/ 	.word	0x00031c88
        /*0c88*/ 	.short	0x0100
        /*0c8a*/ 	.byte	0x06
	.zero		1


	//   ....[14]....
        /*0c8c*/ 	.word	0x00000790
        /*0c90*/ 	.word	0x000000ff
        /*0c94*/ 	.word	0x00031c90
        /*0c98*/ 	.short	0x0100
        /*0c9a*/ 	.byte	0x08
	.zero		1


	//   ....[15]....
        /*0c9c*/ 	.word	0x000007a0
        /*0ca0*/ 	.word	0x000000ff
        /*0ca4*/ 	.word	0x00031ca0
        /*0ca8*/ 	.short	0x0100
        /*0caa*/ 	.byte	0x08
	.zero		1


	//   ....[16]....
        /*0cac*/ 	.word	0x000007b0
        /*0cb0*/ 	.word	0x000000ff
        /*0cb4*/ 	.word	0x00031c98
        /*0cb8*/ 	.short	0x0100
        /*0cba*/ 	.byte	0x08
	.zero		1


	//   ....[17]....
        /*0cbc*/ 	.word	0x000007c0
        /*0cc0*/ 	.word	0x000000ff
        /*0cc4*/ 	.word	0x00031ca8
        /*0cc8*/ 	.short	0x0100
        /*0cca*/ 	.byte	0x08
	.zero		1


	//   ....[18]....
        /*0ccc*/ 	.word	0x000008f0
        /*0cd0*/ 	.word	0x000000ff
        /*0cd4*/ 	.word	0x00031cb0
        /*0cd8*/ 	.short	0x0100
        /*0cda*/ 	.byte	0x08
	.zero		1


	//   ....[19]....
        /*0cdc*/ 	.word	0x00000900
        /*0ce0*/ 	.word	0x000000ff
        /*0ce4*/ 	.word	0x00031cc0
        /*0ce8*/ 	.short	0x0100
        /*0cea*/ 	.byte	0x08
	.zero		1


	//   ....[20]....
        /*0cec*/ 	.word	0x00000910
        /*0cf0*/ 	.word	0x000000ff
        /*0cf4*/ 	.word	0x00031cb8
        /*0cf8*/ 	.short	0x0100
        /*0cfa*/ 	.byte	0x08
	.zero		1


	//   ....[21]....
        /*0cfc*/ 	.word	0x00000920
        /*0d00*/ 	.word	0x000000ff
        /*0d04*/ 	.word	0x00031cc8
        /*0d08*/ 	.short	0x0100
        /*0d0a*/ 	.byte	0x08
	.zero		1


	//   ....[22]....
        /*0d0c*/ 	.word	0x00003140
        /*0d10*/ 	.word	0x00000015
        /*0d14*/ 	.word	0x00031c90
        /*0d18*/ 	.short	0x010a
        /*0d1a*/ 	.byte	0x3f
	.zero		1


	//   ....[23]....
        /*0d1c*/ 	.word	0x00004b40
        /*0d20*/ 	.word	0x00000015
        /*0d24*/ 	.word	0x00031c90
        /*0d28*/ 	.short	0x010a
        /*0d2a*/ 	.byte	0x3f
	.zero		1


	//   ....[24]....
        /*0d2c*/ 	.word	0x00006540
        /*0d30*/ 	.word	0x00000015
        /*0d34*/ 	.word	0x00031c90
        /*0d38*/ 	.short	0x010a
        /*0d3a*/ 	.byte	0x3f
	.zero		1


	//   ....[25]....
        /*0d3c*/ 	.word	0x000067b0
        /*0d40*/ 	.word	0x00000020
        /*0d44*/ 	.word	0x00000000
        /*0d48*/ 	.short	0x0101
        /*0d4a*/ 	.byte	0x3f
	.zero		1


	//   ....[26]....
        /*0d4c*/ 	.word	0x000067f0
        /*0d50*/ 	.word	0x00000015
        /*0d54*/ 	.word	0x00031cb0
        /*0d58*/ 	.short	0x010a
        /*0d5a*/ 	.byte	0x3f
	.zero		1


	//   ....[27]....
        /*0d5c*/ 	.word	0x00006b30
        /*0d60*/ 	.word	0x00000015
        /*0d64*/ 	.word	0x00000000
        /*0d68*/ 	.short	0x0101
        /*0d6a*/ 	.byte	0x3f
	.zero		1


	//   ....[28]....
        /*0d6c*/ 	.word	0x000070d0
        /*0d70*/ 	.word	0x00000010
        /*0d74*/ 	.word	0x00031c00
        /*0d78*/ 	.short	0x010a
        /*0d7a*/ 	.byte	0x3f
	.zero		1


	//   ....[29]....
        /*0d7c*/ 	.word	0x00007120
        /*0d80*/ 	.word	0x00000010
        /*0d84*/ 	.word	0x00031c00
        /*0d88*/ 	.short	0x010a
        /*0d8a*/ 	.byte	0x3f
	.zero		1


	//   ....[30]....
        /*0d8c*/ 	.word	0x00007ba0
        /*0d90*/ 	.word	0x00000010
        /*0d94*/ 	.word	0x00031c00
        /*0d98*/ 	.short	0x010a
        /*0d9a*/ 	.byte	0x3f
	.zero		1


	//   ....[31]....
        /*0d9c*/ 	.word	0x000094c0
        /*0da0*/ 	.word	0x00000010
        /*0da4*/ 	.word	0x00031c00
        /*0da8*/ 	.short	0x010a
        /*0daa*/ 	.byte	0x3f
	.zero		1


	//   ....[32]....
        /*0dac*/ 	.word	0x0000ab60
        /*0db0*/ 	.word	0x00000000
        /*0db4*/ 	.word	0x00031c30
        /*0db8*/ 	.short	0x010a
        /*0dba*/ 	.byte	0x3f
	.zero		1


	//   ....[33]....
        /*0dbc*/ 	.word	0x0000ac30
        /*0dc0*/ 	.word	0x00000000
        /*0dc4*/ 	.word	0x00031c30
        /*0dc8*/ 	.short	0x010a
        /*0dca*/ 	.byte	0x3f
	.zero		1


	//   ....[34]....
        /*0dcc*/ 	.word	0x0000dde0
        /*0dd0*/ 	.word	0x00000000
        /*0dd4*/ 	.word	0x00000000
        /*0dd8*/ 	.short	0x0101
        /*0dda*/ 	.byte	0x3f
	.zero		1


	//   ....[35]....
        /*0ddc*/ 	.word	0x0000ef40
        /*0de0*/ 	.word	0x0000000e
        /*0de4*/ 	.word	0x00031c30
        /*0de8*/ 	.short	0x010a
        /*0dea*/ 	.byte	0x3f
	.zero		1


	//   ....[36]....
        /*0dec*/ 	.word	0x0000ef90
        /*0df0*/ 	.word	0x0000000e
        /*0df4*/ 	.word	0x00031c30
        /*0df8*/ 	.short	0x010a
        /*0dfa*/ 	.byte	0x3f
	.zero		1


	//   ....[37]....
        /*0dfc*/ 	.word	0x00011540
        /*0e00*/ 	.word	0x0000000f
        /*0e04*/ 	.word	0x00031c50
        /*0e08*/ 	.short	0x010a
        /*0e0a*/ 	.byte	0x3f
	.zero		1


	//   ....[38]....
        /*0e0c*/ 	.word	0x00011590
        /*0e10*/ 	.word	0x0000000f
        /*0e14*/ 	.word	0x00031c50
        /*0e18*/ 	.short	0x010a
        /*0e1a*/ 	.byte	0x3f
	.zero		1


	//   ....[39]....
        /*0e1c*/ 	.word	0x000127f0
        /*0e20*/ 	.word	0x0000004c
        /*0e24*/ 	.word	0x00000000
        /*0e28*/ 	.short	0x0101
        /*0e2a*/ 	.byte	0x3f
	.zero		1


	//   ....[40]....
        /*0e2c*/ 	.word	0x00012860
        /*0e30*/ 	.word	0x0000004b
        /*0e34*/ 	.word	0x00000000
        /*0e38*/ 	.short	0x0101
        /*0e3a*/ 	.byte	0x3f
	.zero		1


	//   ....[41]....
        /*0e3c*/ 	.word	0x00013760
        /*0e40*/ 	.word	0x00000009
        /*0e44*/ 	.word	0x00031c50
        /*0e48*/ 	.short	0x010a
        /*0e4a*/ 	.byte	0x3f
	.zero		1


	//   ....[42]....
        /*0e4c*/ 	.word	0x00013810
        /*0e50*/ 	.word	0x00000009
        /*0e54*/ 	.word	0x00031c50
        /*0e58*/ 	.short	0x010a
        /*0e5a*/ 	.byte	0x3f
	.zero		1


	//   ....[43]....
        /*0e5c*/ 	.word	0x00014180
        /*0e60*/ 	.word	0x00000008
        /*0e64*/ 	.word	0x00000000
        /*0e68*/ 	.short	0x0101
        /*0e6a*/ 	.byte	0x3f
	.zero		1


	//   ....[44]....
        /*0e6c*/ 	.word	0x00015440
        /*0e70*/ 	.word	0x00000000
        /*0e74*/ 	.word	0x00000000
        /*0e78*/ 	.short	0x0101
        /*0e7a*/ 	.byte	0x3f
	.zero		1


	//   ....[45]....
        /*0e7c*/ 	.word	0x000173c0
        /*0e80*/ 	.word	0x00000016
        /*0e84*/ 	.word	0x00031c20
        /*0e88*/ 	.short	0x010a
        /*0e8a*/ 	.byte	0x3f
	.zero		1


	//   ....[46]....
        /*0e8c*/ 	.word	0x00017480
        /*0e90*/ 	.word	0x00000008
        /*0e94*/ 	.word	0x00031ca0
        /*0e98*/ 	.short	0x010a
        /*0e9a*/ 	.byte	0x3f
	.zero		1


	//   ....[47]....
        /*0e9c*/ 	.word	0x000178b0
        /*0ea0*/ 	.word	0x00000008
        /*0ea4*/ 	.word	0x00031cc0
        /*0ea8*/ 	.short	0x010a
        /*0eaa*/ 	.byte	0x3f
	.zero		1


	//   ....[48]....
        /*0eac*/ 	.word	0x00017e10
        /*0eb0*/ 	.word	0x00000008
        /*0eb4*/ 	.word	0x00031ca0
        /*0eb8*/ 	.short	0x010a
        /*0eba*/ 	.byte	0x3f
	.zero		1


	//   ....[49]....
        /*0ebc*/ 	.word	0x00018230
        /*0ec0*/ 	.word	0x00000008
        /*0ec4*/ 	.word	0x00031cc0
        /*0ec8*/ 	.short	0x010a
        /*0eca*/ 	.byte	0x3f
	.zero		1


	//   ....[50]....
        /*0ecc*/ 	.word	0x00018fa0
        /*0ed0*/ 	.word	0x00000000
        /*0ed4*/ 	.word	0x00031c40
        /*0ed8*/ 	.short	0x010a
        /*0eda*/ 	.byte	0x3f
	.zero		1


	//   ....[51]....
        /*0edc*/ 	.word	0x00019f00
        /*0ee0*/ 	.word	0x00000016
        /*0ee4*/ 	.word	0x00031c00
        /*0ee8*/ 	.short	0x0107
        /*0eea*/ 	.byte	0x3f
	.zero		1


	//   ....[52]....
        /*0eec*/ 	.word	0x00019ff0
        /*0ef0*/ 	.word	0x00000016
        /*0ef4*/ 	.word	0x00031c00
        /*0ef8*/ 	.short	0x0101
        /*0efa*/ 	.byte	0x3f
	.zero		1


	//   ....[53]....
        /*0efc*/ 	.word	0x0001a010
        /*0f00*/ 	.word	0x00000016
        /*0f04*/ 	.word	0x00031c20
        /*0f08*/ 	.short	0x010a
        /*0f0a*/ 	.byte	0x3f
	.zero		1


	//   ....[54]....
        /*0f0c*/ 	.word	0x0001a350
        /*0f10*/ 	.word	0x00000003
        /*0f14*/ 	.word	0x00031c40
        /*0f18*/ 	.short	0x010a
        /*0f1a*/ 	.byte	0x3f
	.zero		1


	//   ....[55]....
        /*0f1c*/ 	.word	0x0001a7d0
        /*0f20*/ 	.word	0x00000003
        /*0f24*/ 	.word	0x00000060
        /*0f28*/ 	.short	0x010a
        /*0f2a*/ 	.byte	0x3f
	.zero		1


	//   ....[56]....
        /*0f2c*/ 	.word	0x0001af10
        /*0f30*/ 	.word	0x00000003
        /*0f34*/ 	.word	0x00031c40
        /*0f38*/ 	.short	0x010a
        /*0f3a*/ 	.byte	0x3f
	.zero		1


	//   ....[57]....
        /*0f3c*/ 	.word	0x0001b390
        /*0f40*/ 	.word	0x0000000c
        /*0f44*/ 	.word	0x00000060
        /*0f48*/ 	.short	0x010a
        /*0f4a*/ 	.byte	0x3f
	.zero		1


	//   ....[58]....
        /*0f4c*/ 	.word	0x0001ba00
        /*0f50*/ 	.word	0x00000002
        /*0f54*/ 	.word	0x00031c40
        /*0f58*/ 	.short	0x010a
        /*0f5a*/ 	.byte	0x3f
	.zero		1


	//   ....[59]....
        /*0f5c*/ 	.word	0x0001be90
        /*0f60*/ 	.word	0x00000007
        /*0f64*/ 	.word	0x00000060
        /*0f68*/ 	.short	0x010a
        /*0f6a*/ 	.byte	0x3f
	.zero		1


	//   ....[60]....
        /*0f6c*/ 	.word	0x0001c4b0
        /*0f70*/ 	.word	0x00000003
        /*0f74*/ 	.word	0x00031c60
        /*0f78*/ 	.short	0x010a
        /*0f7a*/ 	.byte	0x3f
	.zero		1


	//   ....[61]....
        /*0f7c*/ 	.word	0x0001d3b0
        /*0f80*/ 	.word	0x00000009
        /*0f84*/ 	.word	0x00031c20
        /*0f88*/ 	.short	0x010a
        /*0f8a*/ 	.byte	0x3f
	.zero		1


	//   ....[62]....
        /*0f8c*/ 	.word	0x0001d540
        /*0f90*/ 	.word	0x00000005
        /*0f94*/ 	.word	0x00000000
        /*0f98*/ 	.short	0x010a
        /*0f9a*/ 	.byte	0x3f
	.zero		1


	//   ....[63]....
        /*0f9c*/ 	.word	0x0001d5b0
        /*0fa0*/ 	.word	0x00000003
        /*0fa4*/ 	.word	0x00000000
        /*0fa8*/ 	.short	0x010a
        /*0faa*/ 	.byte	0x3f
	.zero		1


	//   ....[64]....
        /*0fac*/ 	.word	0x0001d610
        /*0fb0*/ 	.word	0x00000017
        /*0fb4*/ 	.word	0x00000000
        /*0fb8*/ 	.short	0x010a
        /*0fba*/ 	.byte	0x3f
	.zero		1


	//   ....[65]....
        /*0fbc*/ 	.word	0x0001d640
        /*0fc0*/ 	.word	0x00000007
        /*0fc4*/ 	.word	0x00000000
        /*0fc8*/ 	.short	0x010a
        /*0fca*/ 	.byte	0x3f
	.zero		1


	//   ....[66]....
        /*0fcc*/ 	.word	0x0001d6a0
        /*0fd0*/ 	.word	0x00000015
        /*0fd4*/ 	.word	0x00031c90
        /*0fd8*/ 	.short	0x010a
        /*0fda*/ 	.byte	0x3f
	.zero		1


	//   ....[67]....
        /*0fdc*/ 	.word	0x0001d6f0
        /*0fe0*/ 	.word	0x00000015
        /*0fe4*/ 	.word	0x00031c90
        /*0fe8*/ 	.short	0x010a
        /*0fea*/ 	.byte	0x3f
	.zero		1


	//   ....[68]....
        /*0fec*/ 	.word	0x0001d740
        /*0ff0*/ 	.word	0x00000015
        /*0ff4*/ 	.word	0x00031c90
        /*0ff8*/ 	.short	0x010a
        /*0ffa*/ 	.byte	0x3f
	.zero		1


	//   ....[69]....
        /*0ffc*/ 	.word	0x0001d790
        /*1000*/ 	.word	0x00000015
        /*1004*/ 	.word	0x00031cb0
        /*1008*/ 	.short	0x010a
        /*100a*/ 	.byte	0x3f
	.zero		1


	//   ....[70]....
        /*100c*/ 	.word	0x0001daa0
        /*1010*/ 	.word	0x00000010
        /*1014*/ 	.word	0x00031c00
        /*1018*/ 	.short	0x010a
        /*101a*/ 	.byte	0x3f
	.zero		1


	//   ....[71]....
        /*101c*/ 	.word	0x0001dcd0
        /*1020*/ 	.word	0x00000010
        /*1024*/ 	.word	0x00031c00
        /*1028*/ 	.short	0x010a
        /*102a*/ 	.byte	0x3f
	.zero		1


	//   ....[72]....
        /*102c*/ 	.word	0x0001dd20
        /*1030*/ 	.word	0x00000000
        /*1034*/ 	.word	0x00031c30
        /*1038*/ 	.short	0x010a
        /*103a*/ 	.byte	0x3f
	.zero		1


	//   ....[73]....
        /*103c*/ 	.word	0x0001dd70
        /*1040*/ 	.word	0x0000000e
        /*1044*/ 	.word	0x00031c30
        /*1048*/ 	.short	0x010a
        /*104a*/ 	.byte	0x3f
	.zero		1


	//   ....[74]....
        /*104c*/ 	.word	0x0001ddc0
        /*1050*/ 	.word	0x0000000f
        /*1054*/ 	.word	0x00031c50
        /*1058*/ 	.short	0x010a
        /*105a*/ 	.byte	0x3f
	.zero		1


	//   ....[75]....
        /*105c*/ 	.word	0x0001de10
        /*1060*/ 	.word	0x00000009
        /*1064*/ 	.word	0x00031c50
        /*1068*/ 	.short	0x010a
        /*106a*/ 	.byte	0x3f
	.zero		1


	//   ....[76]....
        /*106c*/ 	.word	0x0001e1a0
        /*1070*/ 	.word	0x00000016
        /*1074*/ 	.word	0x00031c20
        /*1078*/ 	.short	0x010a
        /*107a*/ 	.byte	0x3f
	.zero		1


	//   ....[77]....
        /*107c*/ 	.word	0x0001e1f0
        /*1080*/ 	.word	0x00000008
        /*1084*/ 	.word	0x00031ca0
        /*1088*/ 	.short	0x010a
        /*108a*/ 	.byte	0x3f
	.zero		1


	//   ....[78]....
        /*108c*/ 	.word	0x0001e240
        /*1090*/ 	.word	0x00000008
        /*1094*/ 	.word	0x00031cc0
        /*1098*/ 	.short	0x010a
        /*109a*/ 	.byte	0x3f
	.zero		1


	//   ....[79]....
        /*109c*/ 	.word	0x0001e290
        /*10a0*/ 	.word	0x00000008
        /*10a4*/ 	.word	0x00031ca0
        /*10a8*/ 	.short	0x010a
        /*10aa*/ 	.byte	0x3f
	.zero		1


	//   ....[80]....
        /*10ac*/ 	.word	0x0001e2e0
        /*10b0*/ 	.word	0x00000008
        /*10b4*/ 	.word	0x00031cc0
        /*10b8*/ 	.short	0x010a
        /*10ba*/ 	.byte	0x3f
	.zero		1


	//   ....[81]....
        /*10bc*/ 	.word	0x0001e480
        /*10c0*/ 	.word	0x00000000
        /*10c4*/ 	.word	0x00031c40
        /*10c8*/ 	.short	0x010a
        /*10ca*/ 	.byte	0x3f
	.zero		1


	//   ....[82]....
        /*10cc*/ 	.word	0x0001ed10
        /*10d0*/ 	.word	0x00000016
        /*10d4*/ 	.word	0x00031c20
        /*10d8*/ 	.short	0x010a
        /*10da*/ 	.byte	0x3f
	.zero		1


	//   ....[83]....
        /*10dc*/ 	.word	0x0001ed60
        /*10e0*/ 	.word	0x00000003
        /*10e4*/ 	.word	0x00031c40
        /*10e8*/ 	.short	0x010a
        /*10ea*/ 	.byte	0x3f
	.zero		1


	//   ....[84]....
        /*10ec*/ 	.word	0x0001edb0
        /*10f0*/ 	.word	0x00000003
        /*10f4*/ 	.word	0x00000060
        /*10f8*/ 	.short	0x010a
        /*10fa*/ 	.byte	0x3f
	.zero		1


	//   ....[85]....
        /*10fc*/ 	.word	0x0001ee00
        /*1100*/ 	.word	0x00000003
        /*1104*/ 	.word	0x00031c40
        /*1108*/ 	.short	0x010a
        /*110a*/ 	.byte	0x3f
	.zero		1


	//   ....[86]....
        /*110c*/ 	.word	0x0001ee50
        /*1110*/ 	.word	0x0000000c
        /*1114*/ 	.word	0x00000060
        /*1118*/ 	.short	0x010a
        /*111a*/ 	.byte	0x3f
	.zero		1


	//   ....[87]....
        /*111c*/ 	.word	0x0001eea0
        /*1120*/ 	.word	0x00000002
        /*1124*/ 	.word	0x00031c40
        /*1128*/ 	.short	0x010a
        /*112a*/ 	.byte	0x3f
	.zero		1


	//   ....[88]....
        /*112c*/ 	.word	0x0001eef0
        /*1130*/ 	.word	0x00000007
        /*1134*/ 	.word	0x00000060
        /*1138*/ 	.short	0x010a
        /*113a*/ 	.byte	0x3f
	.zero		1


	//   ....[89]....
        /*113c*/ 	.word	0x0001ef40
        /*1140*/ 	.word	0x00000003
        /*1144*/ 	.word	0x00031c60
        /*1148*/ 	.short	0x010a
        /*114a*/ 	.byte	0x3f
	.zero		1


	//   ....[90]....
        /*114c*/ 	.word	0x0001f8c0
        /*1150*/ 	.word	0x00000009
        /*1154*/ 	.word	0x00031c20
        /*1158*/ 	.short	0x010a
        /*115a*/ 	.byte	0x3f
	.zero		1


	//   ....[91]....
        /*115c*/ 	.word	0x0001fa60
        /*1160*/ 	.word	0x00000005
        /*1164*/ 	.word	0x00000000
        /*1168*/ 	.short	0x010a
        /*116a*/ 	.byte	0x3f
	.zero		1


	//   ....[92]....
        /*116c*/ 	.word	0x0001fab0
        /*1170*/ 	.word	0x00000003
        /*1174*/ 	.word	0x00000000
        /*1178*/ 	.short	0x010a
        /*117a*/ 	.byte	0x3f
	.zero		1


	//   ....[93]....
        /*117c*/ 	.word	0x0001fb00
        /*1180*/ 	.word	0x00000017
        /*1184*/ 	.word	0x00000000
        /*1188*/ 	.short	0x010a
        /*118a*/ 	.byte	0x3f
	.zero		1


	//----- nvinfo : EIATTR_NUM_MBARRIERS
	.align		4
.L_153:
        /*118c*/ 	.byte	0x03, 0x38
        /*118e*/ 	.short	0x0016


	//----- nvinfo : EIATTR_EXIT_INSTR_OFFSETS
	.align		4
        /*1190*/ 	.byte	0x04, 0x1c
        /*1192*/ 	.short	(.L_155 - .L_154)


	//   ....[0]....
.L_154:
        /*1194*/ 	.word	0x0001d690


	//----- nvinfo : EIATTR_MAX_THREADS
	.align		4
.L_155:
        /*1198*/ 	.byte	0x04, 0x05
        /*119a*/ 	.short	(.L_157 - .L_156)
.L_156:
        /*119c*/ 	.word	0x00000200
        /*11a0*/ 	.word	0x00000001
        /*11a4*/ 	.word	0x00000001


	//----- nvinfo : EIATTR_CRS_STACK_SIZE
	.align		4
.L_157:
        /*11a8*/ 	.byte	0x04, 0x1e
        /*11aa*/ 	.short	(.L_159 - .L_158)
.L_158:
        /*11ac*/ 	.word	0x00000000


	//----- nvinfo : EIATTR_CBANK_PARAM_SIZE
	.align		4
.L_159:
        /*11b0*/ 	.byte	0x03, 0x19
        /*11b2*/ 	.short	0x0af0


	//----- nvinfo : EIATTR_PARAM_CBANK
	.align		4
        /*11b4*/ 	.byte	0x04, 0x0a
        /*11b6*/ 	.short	(.L_161 - .L_160)
	.align		4
.L_160:
        /*11b8*/ 	.word	index@(.nv.constant0._ZN7cutlass13device_kernelIN5flash11enable_sm90INS1_16FlashAttnFwdSm90INS1_25CollectiveMainloopFwdSm90ILi2EN4cute5tupleIJNS5_1CILi1EEES8_S8_EEENS6_IJNS7_ILi192EEENS7_ILi144EEENS7_ILi96EEEEEELi96ENS_6half_tEfNS_4arch4Sm90ELb0ELb0ELb0ELb1ELb0ELb1ELb0ELb0ELb1ELb1ELb0ELb0EEENS1_21CollectiveEpilogueFwdINS6_IJSA_SC_SB_EEES9_SE_SG_Li384ELb1ELb1ELb0ELb0EEENS1_36VarlenDynamicPersistentTileSchedulerILi192ELi144ELi384ELi128ELb0ELb1ELb1ELb0ELb1ELb1EEEEEEEEEvNT_6ParamsE)
        /*11bc*/ 	.short	0x0210
        /*11be*/ 	.short	0x0af0


	//----- nvinfo : EIATTR_SW_WAR
	.align		4
.L_161:
        /*11c0*/ 	.byte	0x04, 0x36
        /*11c2*/ 	.short	(.L_163 - .L_162)
.L_162:
        /*11c4*/ 	.word	0x00000008
.L_163:


//--------------------- .nv.info._ZN7cutlass13device_kernelIN5flash11enable_sm90INS1_16FlashAttnFwdSm90INS1_25CollectiveMainloopFwdSm90ILi2EN4cute5tupleIJNS5_1CILi1EEES8_S8_EEENS6_IJNS7_ILi192EEENS7_ILi128EEENS7_ILi96EEEEEELi96ENS_6half_tEfNS_4arch4Sm90ELb0ELb1ELb0ELb0ELb0ELb0ELb0ELb0ELb1ELb1ELb0ELb0EEENS1_21CollectiveEpilogueFwdINS6_IJSA_SC_SB_EEES9_SE_SG_Li384ELb0ELb1ELb0ELb0EEENS1_30DynamicPersistentTileSchedulerILi384ELi128ELb0ELb1ELb1EEEEEEEEEvNT_6ParamsE --------------------------
	.section	.nv.info._ZN7cutlass13device_kernelIN5flash11enable_sm90INS1_16FlashAttnFwdSm90INS1_25CollectiveMainloopFwdSm90ILi2EN4cute5tupleIJNS5_1CILi1EEES8_S8_EEENS6_IJNS7_ILi192EEENS7_ILi128EEENS7_ILi96EEEEEELi96ENS_6half_tEfNS_4arch4Sm90ELb0ELb1ELb0ELb0ELb0ELb0ELb0ELb0ELb1ELb1ELb0ELb0EEENS1_21CollectiveEpilogueFwdINS6_IJSA_SC_SB_EEES9_SE_SG_Li384ELb0ELb1ELb0ELb0EEENS1_30DynamicPersistentTileSchedulerILi384ELi128ELb0ELb1ELb1EEEEEEEEEvNT_6ParamsE,"",@"SHT_CUDA_INFO"
	.sectionflags	@""
	.align	4


	//----- nvinfo : EIATTR_CUDA_API_VERSION
	.align		4
        /*0000*/ 	.byte	0x04, 0x37
        /*0002*/ 	.short	(.L_165 - .L_164)
.L_164:
        /*0004*/ 	.word	0x00000082


	//----- nvinfo : EIATTR_KPARAM_INFO
	.align		4
.L_165:
        /*0008*/ 	.byte	0x04, 0x17
        /*000a*/ 	.short	(.L_167 - .L_166)
.L_166:
        /*000c*/ 	.word	0x00000000
        /*0010*/ 	.short	0x0000
        /*0012*/ 	.short	0x0070
        /*0014*/ 	.byte	0x00, 0xf0, 0x01, 0x2a


	//----- nvinfo : EIATTR_SPARSE_MMA_MASK
	.align		4
.L_167:
        /*0018*/ 	.byte	0x03, 0x50
        /*001a*/ 	.short	0x0000


	//----- nvinfo : EIATTR_MAXREG_COUNT
	.align		4
        /*001c*/ 	.byte	0x03, 0x1b
        /*001e*/ 	.short	0x0080


	//----- nvinfo : EIATTR_NUM_BARRIERS
	.align		4
        /*0020*/ 	.byte	0x02, 0x4c
        /*0022*/ 	.byte	0x10
	.zero		1


	//----- nvinfo : EIATTR_EXTERNS
	.align		4
        /*0024*/ 	.byte	0x04, 0x0f
        /*0026*/ 	.short	(.L_169 - .L_168)


	//   ....[0]....
	.align		4
.L_168:
        /*0028*/ 	.word	index@(__assertfail)


	//----- nvinfo : EIATTR_MERCURY_ISA_VERSION
	.align		4
.L_169:
        /*002c*/ 	.byte	0x03, 0x5f
        /*002e*/ 	.short	0x0101


	//----- nvinfo : EIATTR_INT_WARP_WIDE_INSTR_OFFSETS
	.align		4
        /*0030*/ 	.byte	0x04, 0x31
        /*0032*/ 	.short	(.L_171 - .L_170)


	//   ....[0]....
.L_170:
        /*0034*/ 	.word	0x00000120


	//   ....[1]....
        /*0038*/ 	.word	0x00000160


	//   ....[2]....
        /*003c*/ 	.word	0x000001d0


	//   ....[3]....
        /*0040*/ 	.word	0x00010190


	//   ....[4]....
        /*0044*/ 	.word	0x00010220


	//   ....[5]....
        /*0048*/ 	.word	0x00013a00


	//   ....[6]....
        /*004c*/ 	.word	0x00013a90


	//----- nvinfo : EIATTR_COOP_GROUP_MASK_REGIDS
	.align		4
.L_171:
        /*0050*/ 	.byte	0x04, 0x29
        /*0052*/ 	.short	(.L_173 - .L_172)


	//   ....[0]....
.L_172:
        /*0054*/ 	.word	0xffffffff


	//   ....[1]....
        /*0058*/ 	.word	0xffffffff


	//   ....[2]....
        /*005c*/ 	.word	0xffffffff


	//   ....[3]....
        /*0060*/ 	.word	0xffffffff


	//   ....[4]....
        /*0064*/ 	.word	0xffffffff


	//   ....[5]....
        /*0068*/ 	.word	0xffffffff


	//   ....[6]....
        /*006c*/ 	.word	0xffffffff


	//   ....[7]....
        /*0070*/ 	.word	0xffffffff


	//   ....[8]....
        /*0074*/ 	.word	0xffffffff


	//   ....[9]....
        /*0078*/ 	.word	0xffffffff


	//   ....[10]....
        /*007c*/ 	.word	0xffffffff


	//   ....[11]....
        /*0080*/ 	.word	0xffffffff


	//   ....[12]....
        /*0084*/ 	.word	0xffffffff


	//   ....[13]....
        /*0088*/ 	.word	0xffffffff


	//   ....[14]....
        /*008c*/ 	.word	0xffffffff


	//   ....[15]....
        /*0090*/ 	.word	0xffffffff


	//   ....[16]....
        /*0094*/ 	.word	0xffffffff


	//   ....[17]....
        /*0098*/ 	.word	0xffffffff


	//   ....[18]....
        /*009c*/ 	.word	0xffffffff


	//   ....[19]....
        /*00a0*/ 	.word	0xffffffff


	//   ....[20]....
        /*00a4*/ 	.word	0xffffffff


	//   ....[21]....
        /*00a8*/ 	.word	0xffffffff


	//   ....[22]....
        /*00ac*/ 	.word	0xffffffff


	//   ....[23]....
        /*00b0*/ 	.word	0xffffffff


	//   ....[24]....
        /*00b4*/ 	.word	0xffffffff


	//   ....[25]....
        /*00b8*/ 	.word	0xffffffff


	//   ....[26]....
        /*00bc*/ 	.word	0xffffffff


	//   ....[27]....
        /*00c0*/ 	.word	0xffffffff


	//   ....[28]....
        /*00c4*/ 	.word	0xffffffff


	//   ....[29]....
        /*00c8*/ 	.word	0xffffffff


	//   ....[30]....
        /*00cc*/ 	.word	0xffffffff


	//   ....[31]....
        /*00d0*/ 	.word	0xffffffff


	//   ....[32]....
        /*00d4*/ 	.word	0xffffffff


	//   ....[33]....
        /*00d8*/ 	.word	0xffffffff


	//   ....[34]....
        /*00dc*/ 	.word	0xffffffff


	//   ....[35]....
        /*00e0*/ 	.word	0xffffffff


	//   ....[36]....
        /*00e4*/ 	.word	0xffffffff


	//   ....[37]....
        /*00e8*/ 	.word	0xffffffff


	//   ....[38]....
        /*00ec*/ 	.word	0xffffffff


	//   ....[39]....
        /*00f0*/ 	.word	0xffffffff


	//   ....[40]....
        /*00f4*/ 	.word	0xffffffff


	//   ....[41]....
        /*00f8*/ 	.word	0xffffffff


	//   ....[42]....
        /*00fc*/ 	.word	0xffffffff


	//   ....[43]....
        /*0100*/ 	.word	0xffffffff


	//   ....[44]....
        /*0104*/ 	.word	0xffffffff


	//   ....[45]....
        /*0108*/ 	.word	0xffffffff


	//   ....[46]....
        /*010c*/ 	.word	0xffffffff


	//   ....[47]....
        /*0110*/ 	.word	0xffffffff


	//   ....[48]....
        /*0114*/ 	.word	0xffffffff


	//   ....[49]....
        /*0118*/ 	.word	0xffffffff


	//   ....[50]....
        /*011c*/ 	.word	0xffffffff


	//   ....[51]....
        /*0120*/ 	.word	0xffffffff


	//   ....[52]....
        /*0124*/ 	.word	0xffffffff


	//   ....[53]....
        /*0128*/ 	.word	0xffffffff


	//   ....[54]....
        /*012c*/ 	.word	0xffffffff


	//   ....[55]....
        /*0130*/ 	.word	0xffffffff


	//   ....[56]....
        /*0134*/ 	.word	0xffffffff


	//   ....[57]....
        /*0138*/ 	.word	0xffffffff


	//   ....[58]....
        /*013c*/ 	.word	0xffffffff


	//   ....[59]....
        /*0140*/ 	.word	0xffffffff


	//   ....[60]....
        /*0144*/ 	.word	0xffffffff


	//   ....[61]....
        /*0148*/ 	.word	0xffffffff


	//   ....[62]....
        /*014c*/ 	.word	0xffffffff


	//   ....[63]....
        /*0150*/ 	.word	0xffffffff


	//   ....[64]....
        /*0154*/ 	.word	0xffffffff


	//   ....[65]....
        /*0158*/ 	.word	0xffffffff


	//   ....[66]....
        /*015c*/ 	.word	0x0500000f


	//   ....[67]....
        /*0160*/ 	.word	0x0500000f


	//   ....[68]....
        /*0164*/ 	.word	0x0500000f


	//   ....[69]....
        /*0168*/ 	.word	0x0500000f


	//   ....[70]....
        /*016c*/ 	.word	0x0500000f


	//   ....[71]....
        /*0170*/ 	.word	0x0500000f


	//   ....[72]....
        /*0174*/ 	.word	0x0500000f


	//   ....[73]....
        /*0178*/ 	.word	0x0500000f


	//   ....[74]....
        /*017c*/ 	.word	0x0500000f


	//   ....[75]....
        /*0180*/ 	.word	0x0500000f


	//   ....[76]....
        /*0184*/ 	.word	0x0500000f


	//   ....[77]....
        /*0188*/ 	.word	0x0500000f


	//   ....[78]....
        /*018c*/ 	.word	0x0500000f


	//   ....[79]....
        /*0190*/ 	.word	0x0500000f


	//   ....[80]....
        /*0194*/ 	.word	0x0500000f


	//----- nvinfo : EIATTR_COOP_GROUP_INSTR_OFFSETS
	.align		4
.L_173:
        /*0198*/ 	.byte	0x04, 0x28
        /*019a*/ 	.short	(.L_175 - .L_174)


	//   ....[0]....
.L_174:
        /*019c*/ 	.word	0x00000060


	//   ....[1]....
        /*01a0*/ 	.word	0x00000130


	//   ....[2]....
        /*01a4*/ 	.word	0x00000180


	//   ....[3]....
        /*01a8*/ 	.word	0x000003b0


	//   ....[4]....
        /*01ac*/ 	.word	0x00000510


	//   ....[5]....
        /*01b0*/ 	.word	0x00000630


	//   ....[6]....
        /*01b4*/ 	.word	0x00000790


	//   ....[7]....
        /*01b8*/ 	.word	0x000018d0


	//   ....[8]....
        /*01bc*/ 	.word	0x00001f90


	//   ....[9]....
        /*01c0*/ 	.word	0x00002e10


	//   ....[10]....
        /*01c4*/ 	.word	0x000035a0


	//   ....[11]....
        /*01c8*/ 	.word	0x000036b0


	//   ....[12]....
        /*01cc*/ 	.word	0x00003fa0


	//   ....[13]....
        /*01d0*/ 	.word	0x00004000


	//   ....[14]....
        /*01d4*/ 	.word	0x00004bd0


	//   ....[15]....
        /*01d8*/ 	.word	0x00005880


	//   ....[16]....
        /*01dc*/ 	.word	0x00005af0


	//   ....[17]....
        /*01e0*/ 	.word	0x000066d0


	//   ....[18]....
        /*01e4*/ 	.word	0x000067d0


	//   ....[19]....
        /*01e8*/ 	.word	0x00007010


	//   ....[20]....
        /*01ec*/ 	.word	0x000070a0


	//   ....[21]....
        /*01f0*/ 	.word	0x00008060


	//   ....[22]....
        /*01f4*/ 	.word	0x00008af0


	//   ....[23]....
        /*01f8*/ 	.word	0x00008b40


	//   ....[24]....
        /*01fc*/ 	.word	0x000090c0


	//   ....[25]....
        /*0200*/ 	.word	0x00009130


	//   ....[26]....
        /*0204*/ 	.word	0x0000a380


	//   ....[27]....
        /*0208*/ 	.word	0x0000aa50


	//   ....[28]....
        /*020c*/ 	.word	0x0000af80


	//   ....[29]....
        /*0210*/ 	.word	0x0000bb50


	//   ....[30]....
        /*0214*/ 	.word	0x0000bc50


	//   ....[31]....
        /*0218*/ 	.word	0x0000c4c0


	//   ....[32]....
        /*021c*/ 	.word	0x0000c530


	//   ....[33]....
        /*0220*/ 	.word	0x0000d4e0


	//   ....[34]....
        /*0224*/ 	.word	0x0000d5f0


	//   ....[35]....
        /*0228*/ 	.word	0x0000d650


	//   ....[36]....
        /*022c*/ 	.word	0x0000d770


	//   ....[37]....
        /*0230*/ 	.word	0x0000d790


	//   ....[38]....
        /*0234*/ 	.word	0x0000e680


	//   ....[39]....
        /*0238*/ 	.word	0x0000e6b0


	//   ....[40]....
        /*023c*/ 	.word	0x0000e6e0


	//   ....[41]....
        /*0240*/ 	.word	0x0000e710


	//   ....[42]....
        /*0244*/ 	.word	0x0000ec20


	//   ....[43]....
        /*0248*/ 	.word	0x0000ec50


	//   ....[44]....
        /*024c*/ 	.word	0x0000ed50


	//   ....[45]....
        /*0250*/ 	.word	0x0000ed70


	//   ....[46]....
        /*0254*/ 	.word	0x0000f410


	//   ....[47]....
        /*0258*/ 	.word	0x0000f420


	//   ....[48]....
        /*025c*/ 	.word	0x0000f520


	//   ....[49]....
        /*0260*/ 	.word	0x0000f540


	//   ....[50]....
        /*0264*/ 	.word	0x0000f6e0


	//   ....[51]....
        /*0268*/ 	.word	0x00010760


	//   ....[52]....
        /*026c*/ 	.word	0x000112b0


	//   ....[53]....
        /*0270*/ 	.word	0x000112e0


	//   ....[54]....
        /*0274*/ 	.word	0x00011350


	//   ....[55]....
        /*0278*/ 	.word	0x000113b0


	//   ....[56]....
        /*027c*/ 	.word	0x00011400


	//   ....[57]....
        /*0280*/ 	.word	0x00011460


	//   ....[58]....
        /*0284*/ 	.word	0x00011480


	//   ....[59]....
        /*0288*/ 	.word	0x000114b0


	//   ....[60]....
        /*028c*/ 	.word	0x000114d0


	//   ....[61]....
        /*0290*/ 	.word	0x00011530


	//   ....[62]....
        /*0294*/ 	.word	0x00011570


	//   ....[63]....
        /*0298*/ 	.word	0x00011610


	//   ....[64]....
        /*029c*/ 	.word	0x00014040


	//   ....[65]....
        /*02a0*/ 	.word	0x00014210


	//   ....[66]....
        /*02a4*/ 	.word	0x00014830


	//   ....[67]....
        /*02a8*/ 	.word	0x00014990


	//   ....[68]....
        /*02ac*/ 	.word	0x000149f0


	//   ....[69]....
        /*02b0*/ 	.word	0x00014aa0


	//   ....[70]....
        /*02b4*/ 	.word	0x00014b70


	//   ....[71]....
        /*02b8*/ 	.word	0x00014bf0


	//   ....[72]....
        /*02bc*/ 	.word	0x00014cc0


	//   ....[73]....
        /*02c0*/ 	.word	0x00014d40


	//   ....[74]....
        /*02c4*/ 	.word	0x00014e30


	//   ....[75]....
        /*02c8*/ 	.word	0x00014ea0


	//   ....[76]....
        /*02cc*/ 	.word	0x00014f80


	//   ....[77]....
        /*02d0*/ 	.word	0x00014ff0


	//   ....[78]....
        /*02d4*/ 	.word	0x000150c0


	//   ....[79]....
        /*02d8*/ 	.word	0x000153d0


	//   ....[80]....
        /*02dc*/ 	.word	0x000154f0


	//----- nvinfo : EIATTR_REG_RECONFIG
	.align		4
.L_175:
        /*02e0*/ 	.byte	0x01, 0x54
	.zero		2


	//----- nvinfo : EIATTR_SYSCALL_OFFSETS
	.align		4
        /*02e4*/ 	.byte	0x04, 0x46
        /*02e6*/ 	.short	(.L_177 - .L_176)


	//   ....[0]....
.L_176:
        /*02e8*/ 	.word	0x00001ac0


	//   ....[1]....
        /*02ec*/ 	.word	0x00010380


	//   ....[2]....
        /*02f0*/ 	.word	0x000104d0


	//   ....[3]....
        /*02f4*/ 	.word	0x000105c0


	//   ....[4]....
        /*02f8*/ 	.word	0x00010dd0


	//----- nvinfo : EIATTR_MBARRIER_INSTR_OFFSETS
	.align		4
.L_177:
        /*02fc*/ 	.byte	0x04, 0x39
        /*02fe*/ 	.short	(.L_179 - .L_178)


	//   ....[0]....
.L_178:
        /*0300*/ 	.word	0x00000260
        /*0304*/ 	.word	0x000000ff
        /*0308*/ 	.word	0x0002d800
        /*030c*/ 	.short	0x0100
        /*030e*/ 	.byte	0x08
	.zero		1


	//   ....[1]....
        /*0310*/ 	.word	0x00000270
        /*0314*/ 	.word	0x000000ff
        /*0318*/ 	.word	0x0002d820
        /*031c*/ 	.short	0x0100
        /*031e*/ 	.byte	0x08
	.zero		1


	//   ....[2]....
        /*0320*/ 	.word	0x00000360
        /*0324*/ 	.word	0x000000ff
        /*0328*/ 	.word	0x0002d830
        /*032c*/ 	.short	0x0100
        /*032e*/ 	.byte	0x08
	.zero		1


	//   ....[3]....
        /*0330*/ 	.word	0x00000370
        /*0334*/ 	.word	0x000000ff
        /*0338*/ 	.word	0x0002d840
        /*033c*/ 	.short	0x0100
        /*033e*/ 	.byte	0x08
	.zero		1


	//   ....[4]....
        /*0340*/ 	.word	0x00000380
        /*0344*/ 	.word	0x000000ff
        /*0348*/ 	.word	0x0002d838
        /*034c*/ 	.short	0x0100
        /*034e*/ 	.byte	0x08
	.zero		1


	//   ....[5]....
        /*0350*/ 	.word	0x00000390
        /*0354*/ 	.word	0x000000ff
        /*0358*/ 	.word	0x0002d848
        /*035c*/ 	.short	0x0100
        /*035e*/ 	.byte	0x08
	.zero		1


	//   ....[6]....
        /*0360*/ 	.word	0x000004c0
        /*0364*/ 	.word	0x000000ff
        /*0368*/ 	.word	0x0002d850
        /*036c*/ 	.short	0x0100
        /*036e*/ 	.byte	0x08
	.zero		1


	//   ....[7]....
        /*0370*/ 	.word	0x000004d0
        /*0374*/ 	.word	0x000000ff
        /*0378*/ 	.word	0x0002d860
        /*037c*/ 	.short	0x0100
        /*037e*/ 	.byte	0x08
	.zero		1


	//   ....[8]....
        /*0380*/ 	.word	0x000004e0
        /*0384*/ 	.word	0x000000ff
        /*0388*/ 	.word	0x0002d858
        /*038c*/ 	.short	0x0100
        /*038e*/ 	.byte	0x08
	.zero		1


	//   ....[9]....
        /*0390*/ 	.word	0x000004f0
        /*0394*/ 	.word	0x000000ff
        /*0398*/ 	.word	0x0002d868
        /*039c*/ 	.short	0x0100
        /*039e*/ 	.byte	0x08
	.zero		1


	//   ....[10]....
        /*03a0*/ 	.word	0x000005e0
        /*03a4*/ 	.word	0x000000ff
        /*03a8*/ 	.word	0x0002d870
        /*03ac*/ 	.short	0x0100
        /*03ae*/ 	.byte	0x06
	.zero		1


	//   ....[11]....
        /*03b0*/ 	.word	0x000005f0
        /*03b4*/ 	.word	0x000000ff
        /*03b8*/ 	.word	0x0002d880
        /*03bc*/ 	.short	0x0100
        /*03be*/ 	.byte	0x06
	.zero		1


	//   ....[12]....
        /*03c0*/ 	.word	0x00000600
        /*03c4*/ 	.word	0x000000ff
        /*03c8*/ 	.word	0x0002d878
        /*03cc*/ 	.short	0x0100
        /*03ce*/ 	.byte	0x06
	.zero		1


	//   ....[13]....
        /*03d0*/ 	.word	0x00000610
        /*03d4*/ 	.word	0x000000ff
        /*03d8*/ 	.word	0x0002d888
        /*03dc*/ 	.short	0x0100
        /*03de*/ 	.byte	0x06
	.zero		1


	//   ....[14]....
        /*03e0*/ 	.word	0x00000740
        /*03e4*/ 	.word	0x000000ff
        /*03e8*/ 	.word	0x0002d890
        /*03ec*/ 	.short	0x0100
        /*03ee*/ 	.byte	0x08
	.zero		1


	//   ....[15]....
        /*03f0*/ 	.word	0x00000750
        /*03f4*/ 	.word	0x000000ff
        /*03f8*/ 	.word	0x0002d8a0
        /*03fc*/ 	.short	0x0100
        /*03fe*/ 	.byte	0x08
	.zero		1


	//   ....[16]....
        /*0400*/ 	.word	0x00000760
        /*0404*/ 	.word	0x000000ff
        /*0408*/ 	.word	0x0002d898
        /*040c*/ 	.short	0x0100
        /*040e*/ 	.byte	0x08
	.zero		1


	//   ....[17]....
        /*0410*/ 	.word	0x00000770
        /*0414*/ 	.word	0x000000ff
        /*0418*/ 	.word	0x0002d8a8
        /*041c*/ 	.short	0x0100
        /*041e*/ 	.byte	0x08
	.zero		1


	//   ....[18]....
        /*0420*/ 	.word	0x000008a0
        /*0424*/ 	.word	0x000000ff
        /*0428*/ 	.word	0x0002d8b0
        /*042c*/ 	.short	0x0100
        /*042e*/ 	.byte	0x08
	.zero		1


	//   ....[19]....
        /*0430*/ 	.word	0x000008b0
        /*0434*/ 	.word	0x000000ff
        /*0438*/ 	.word	0x0002d8c0
        /*043c*/ 	.short	0x0100
        /*043e*/ 	.byte	0x08
	.zero		1


	//   ....[20]....
        /*0440*/ 	.word	0x000008c0
        /*0444*/ 	.word	0x000000ff
        /*0448*/ 	.word	0x0002d8b8
        /*044c*/ 	.short	0x0100
        /*044e*/ 	.byte	0x08
	.zero		1


	//   ....[21]....
        /*0450*/ 	.word	0x000008d0
        /*0454*/ 	.word	0x000000ff
        /*0458*/ 	.word	0x0002d8c8
        /*045c*/ 	.short	0x0100
        /*045e*/ 	.byte	0x08
	.zero		1


	//   ....[22]....
        /*0460*/ 	.word	0x00001b40
        /*0464*/ 	.word	0x000000ff
        /*0468*/ 	.word	0x0002d800
        /*046c*/ 	.short	0x010a
        /*046e*/ 	.byte	0x2a
	.zero		1


	//   ....[23]....
        /*0470*/ 	.word	0x00001bc0
        /*0474*/ 	.word	0x00000005
        /*0478*/ 	.word	0x0002d830
        /*047c*/ 	.short	0x010a
        /*047e*/ 	.byte	0x3f
	.zero		1


	//   ....[24]....
        /*0480*/ 	.word	0x00001c20
        /*0484*/ 	.word	0x00000005
        /*0488*/ 	.word	0x0002d830
        /*048c*/ 	.short	0x010a
        /*048e*/ 	.byte	0x3f
	.zero		1


	//   ....[25]....
        /*0490*/ 	.word	0x000020c0
        /*0494*/ 	.word	0x00000000
        /*0498*/ 	.word	0x00000000
        /*049c*/ 	.short	0x0101
        /*049e*/ 	.byte	0x3f
	.zero		1


	//   ....[26]....
        /*04a0*/ 	.word	0x00005000
        /*04a4*/ 	.word	0x000000ff
        /*04a8*/ 	.word	0x0002d830
        /*04ac*/ 	.short	0x010a
        /*04ae*/ 	.byte	0x06
	.zero		1


	//   ....[27]....
        /*04b0*/ 	.word	0x00005040
        /*04b4*/ 	.word	0x000000ff
        /*04b8*/ 	.word	0x0002d830
        /*04bc*/ 	.short	0x010a
        /*04be*/ 	.byte	0x06
	.zero		1


	//   ....[28]....
        /*04c0*/ 	.word	0x000052e0
        /*04c4*/ 	.word	0x000000ff
        /*04c8*/ 	.word	0x0002d850
        /*04cc*/ 	.short	0x010a
        /*04ce*/ 	.byte	0x06
	.zero		1


	//   ....[29]....
        /*04d0*/ 	.word	0x00005320
        /*04d4*/ 	.word	0x000000ff
        /*04d8*/ 	.word	0x0002d850
        /*04dc*/ 	.short	0x010a
        /*04de*/ 	.byte	0x06
	.zero		1


	//   ....[30]....
        /*04e0*/ 	.word	0x000058f0
        /*04e4*/ 	.word	0x00000008
        /*04e8*/ 	.word	0x00000000
        /*04ec*/ 	.short	0x0101
        /*04ee*/ 	.byte	0x3f
	.zero		1


	//   ....[31]....
        /*04f0*/ 	.word	0x00007320
        /*04f4*/ 	.word	0x00000036
        /*04f8*/ 	.word	0x00000000
        /*04fc*/ 	.short	0x0101
        /*04fe*/ 	.byte	0x3f
	.zero		1


	//   ....[32]....
        /*0500*/ 	.word	0x00008420
        /*0504*/ 	.word	0x000000ff
        /*0508*/ 	.word	0x0002d830
        /*050c*/ 	.short	0x010a
        /*050e*/ 	.byte	0x06
	.zero		1


	//   ....[33]....
        /*0510*/ 	.word	0x00008460
        /*0514*/ 	.word	0x000000ff
        /*0518*/ 	.word	0x0002d830
        /*051c*/ 	.short	0x010a
        /*051e*/ 	.byte	0x06
	.zero		1


	//   ....[34]....
        /*0520*/ 	.word	0x00008700
        /*0524*/ 	.word	0x000000ff
        /*0528*/ 	.word	0x0002d850
        /*052c*/ 	.short	0x010a
        /*052e*/ 	.byte	0x06
	.zero		1


	//   ....[35]....
        /*0530*/ 	.word	0x00008740
        /*0534*/ 	.word	0x000000ff
        /*0538*/ 	.word	0x0002d850
        /*053c*/ 	.short	0x010a
        /*053e*/ 	.byte	0x06
	.zero		1


	//   ....[36]....
        /*0540*/ 	.word	0x00009940
        /*0544*/ 	.word	0x0000001e
        /*0548*/ 	.word	0x00000000
        /*054c*/ 	.short	0x0101
        /*054e*/ 	.byte	0x3f
	.zero		1


	//   ....[37]....
        /*0550*/ 	.word	0x000099d0
        /*0554*/ 	.word	0x00000036
        /*0558*/ 	.word	0x00000000
        /*055c*/ 	.short	0x0101
        /*055e*/ 	.byte	0x3f
	.zero		1


	//   ....[38]....
        /*0560*/ 	.word	0x0000a510
        /*0564*/ 	.word	0x000000ff
        /*0568*/ 	.word	0x0002d830
        /*056c*/ 	.short	0x010a
        /*056e*/ 	.byte	0x06
	.zero		1


	//   ....[39]....
        /*0570*/ 	.word	0x0000a550
        /*0574*/ 	.word	0x000000ff
        /*0578*/ 	.word	0x0002d830
        /*057c*/ 	.short	0x010a
        /*057e*/ 	.byte	0x06
	.zero		1


	//   ....[40]....
        /*0580*/ 	.word	0x0000a7f0
        /*0584*/ 	.word	0x000000ff
        /*0588*/ 	.word	0x0002d850
        /*058c*/ 	.short	0x010a
        /*058e*/ 	.byte	0x06
	.zero		1


	//   ....[41]....
        /*0590*/ 	.word	0x0000a830
        /*0594*/ 	.word	0x000000ff
        /*0598*/ 	.word	0x0002d850
        /*059c*/ 	.short	0x010a
        /*059e*/ 	.byte	0x06
	.zero		1


	//   ....[42]....
        /*05a0*/ 	.word	0x0000adc0
        /*05a4*/ 	.word	0x0000000a
        /*05a8*/ 	.word	0x00000000
        /*05ac*/ 	.short	0x0101
        /*05ae*/ 	.byte	0x3f
	.zero		1


	//   ....[43]....
        /*05b0*/ 	.word	0x0000c930
        /*05b4*/ 	.word	0x00000036
        /*05b8*/ 	.word	0x00000000
        /*05bc*/ 	.short	0x0101
        /*05be*/ 	.byte	0x3f
	.zero		1


	//   ....[44]....
        /*05c0*/ 	.word	0x0000d560
        /*05c4*/ 	.word	0x000000ff
        /*05c8*/ 	.word	0x0002d850
        /*05cc*/ 	.short	0x010a
        /*05ce*/ 	.byte	0x09
	.zero		1


	//   ....[45]....
        /*05d0*/ 	.word	0x0000d5a0
        /*05d4*/ 	.word	0x000000ff
        /*05d8*/ 	.word	0x0002d850
        /*05dc*/ 	.short	0x010a
        /*05de*/ 	.byte	0x09
	.zero		1


	//   ....[46]....
        /*05e0*/ 	.word	0x0000dbe0
        /*05e4*/ 	.word	0x00000000
        /*05e8*/ 	.word	0x00000000
        /*05ec*/ 	.short	0x0101
        /*05ee*/ 	.byte	0x3f
	.zero		1


	//   ....[47]....
        /*05f0*/ 	.word	0x0000ec40
        /*05f4*/ 	.word	0x000000ff
        /*05f8*/ 	.word	0x00000000
        /*05fc*/ 	.short	0x0101
        /*05fe*/ 	.byte	0x05
	.zero		1


	//   ....[48]....
        /*0600*/ 	.word	0x00010990
        /*0604*/ 	.word	0x00000003
        /*0608*/ 	.word	0x0002d840
        /*060c*/ 	.short	0x010a
        /*060e*/ 	.byte	0x3f
	.zero		1


	//   ....[49]....
        /*0610*/ 	.word	0x00011710
        /*0614*/ 	.word	0x00000011
        /*0618*/ 	.word	0x0002d800
        /*061c*/ 	.short	0x0107
        /*061e*/ 	.byte	0x3f
	.zero		1


	//   ....[50]....
        /*0620*/ 	.word	0x000117e0
        /*0624*/ 	.word	0x00000011
        /*0628*/ 	.word	0x0002d800
        /*062c*/ 	.short	0x0101
        /*062e*/ 	.byte	0x3f
	.zero		1


	//   ....[51]....
        /*0630*/ 	.word	0x00011800
        /*0634*/ 	.word	0x00000011
        /*0638*/ 	.word	0x0002d820
        /*063c*/ 	.short	0x010a
        /*063e*/ 	.byte	0x3f
	.zero		1


	//   ....[52]....
        /*0640*/ 	.word	0x00011b20
        /*0644*/ 	.word	0x00000003
        /*0648*/ 	.word	0x0002d840
        /*064c*/ 	.short	0x010a
        /*064e*/ 	.byte	0x3f
	.zero		1


	//   ....[53]....
        /*0650*/ 	.word	0x00011f50
        /*0654*/ 	.word	0x00000002
        /*0658*/ 	.word	0x00000060
        /*065c*/ 	.short	0x010a
        /*065e*/ 	.byte	0x3f
	.zero		1


	//   ....[54]....
        /*0660*/ 	.word	0x00012670
        /*0664*/ 	.word	0x00000003
        /*0668*/ 	.word	0x0002d840
        /*066c*/ 	.short	0x010a
        /*066e*/ 	.byte	0x3f
	.zero		1


	//   ....[55]....
        /*0670*/ 	.word	0x00012aa0
        /*0674*/ 	.word	0x0000000c
        /*0678*/ 	.word	0x00000060
        /*067c*/ 	.short	0x010a
        /*067e*/ 	.byte	0x3f
	.zero		1


	//   ....[56]....
        /*0680*/ 	.word	0x000130d0
        /*0684*/ 	.word	0x00000002
        /*0688*/ 	.word	0x0002d840
        /*068c*/ 	.short	0x010a
        /*068e*/ 	.byte	0x3f
	.zero		1


	//   ....[57]....
        /*0690*/ 	.word	0x00013540
        /*0694*/ 	.word	0x00000008
        /*0698*/ 	.word	0x00000060
        /*069c*/ 	.short	0x010a
        /*069e*/ 	.byte	0x3f
	.zero		1


	//   ....[58]....
        /*06a0*/ 	.word	0x00013b30
        /*06a4*/ 	.word	0x00000003
        /*06a8*/ 	.word	0x0002d860
        /*06ac*/ 	.short	0x010a
        /*06ae*/ 	.byte	0x3f
	.zero		1


	//   ....[59]....
        /*06b0*/ 	.word	0x00014190
        /*06b4*/ 	.word	0x00000009
        /*06b8*/ 	.word	0x0002d820
        /*06bc*/ 	.short	0x010a
        /*06be*/ 	.byte	0x3f
	.zero		1


	//   ....[60]....
        /*06c0*/ 	.word	0x00014330
        /*06c4*/ 	.word	0x00000007
        /*06c8*/ 	.word	0x00000000
        /*06cc*/ 	.short	0x010a
        /*06ce*/ 	.byte	0x3f
	.zero		1


	//   ....[61]....
        /*06d0*/ 	.word	0x000143a0
        /*06d4*/ 	.word	0x00000003
        /*06d8*/ 	.word	0x00000000
        /*06dc*/ 	.short	0x010a
        /*06de*/ 	.byte	0x3f
	.zero		1


	//   ....[62]....
        /*06e0*/ 	.word	0x00014400
        /*06e4*/ 	.word	0x00000005
        /*06e8*/ 	.word	0x00000000
        /*06ec*/ 	.short	0x010a
        /*06ee*/ 	.byte	0x3f
	.zero		1


	//   ....[63]....
        /*06f0*/ 	.word	0x00014430
        /*06f4*/ 	.word	0x00000003
        /*06f8*/ 	.word	0x00000000
        /*06fc*/ 	.short	0x010a
        /*06fe*/ 	.byte	0x3f
	.zero		1


	//   ....[64]....
        /*0700*/ 	.word	0x000144a0
        /*0704*/ 	.word	0x00000003
        /*0708*/ 	.word	0x0002d800
        /*070c*/ 	.short	0x010a
        /*070e*/ 	.byte	0x3f
	.zero		1


	//   ....[65]....
        /*0710*/ 	.word	0x000144f0
        /*0714*/ 	.word	0x00000005
        /*0718*/ 	.word	0x0002d830
        /*071c*/ 	.short	0x010a
        /*071e*/ 	.byte	0x3f
	.zero		1


	//   ....[66]....
        /*0720*/ 	.word	0x00014550
        /*0724*/ 	.word	0x00000007
        /*0728*/ 	.word	0x0002d830
        /*072c*/ 	.short	0x010a
        /*072e*/ 	.byte	0x3f
	.zero		1


	//   ....[67]....
        /*0730*/ 	.word	0x000145b0
        /*0734*/ 	.word	0x00000007
        /*0738*/ 	.word	0x0002d850
        /*073c*/ 	.short	0x010a
        /*073e*/ 	.byte	0x3f
	.zero		1


	//   ....[68]....
        /*0740*/ 	.word	0x00014610
        /*0744*/ 	.word	0x00000005
        /*0748*/ 	.word	0x0002d830
        /*074c*/ 	.short	0x010a
        /*074e*/ 	.byte	0x3f
	.zero		1


	//   ....[69]....
        /*0750*/ 	.word	0x00014670
        /*0754*/ 	.word	0x00000005
        /*0758*/ 	.word	0x0002d850
        /*075c*/ 	.short	0x010a
        /*075e*/ 	.byte	0x3f
	.zero		1


	//   ....[70]....
        /*0760*/ 	.word	0x000146d0
        /*0764*/ 	.word	0x00000005
        /*0768*/ 	.word	0x0002d830
        /*076c*/ 	.short	0x010a
        /*076e*/ 	.byte	0x3f
	.zero		1


	//   ....[71]....
        /*0770*/ 	.word	0x00014730
        /*0774*/ 	.word	0x00000005
        /*0778*/ 	.word	0x0002d850
        /*077c*/ 	.short	0x010a
        /*077e*/ 	.byte	0x3f
	.zero		1


	//   ....[72]....
        /*0780*/ 	.word	0x00014790
        /*0784*/ 	.word	0x00000007
        /*0788*/ 	.word	0x0002d850
        /*078c*/ 	.short	0x010a
        /*078e*/ 	.byte	0x3f
	.zero		1


	//   ....[73]....
        /*0790*/ 	.word	0x000148e0
        /*0794*/ 	.word	0x00000003
        /*0798*/ 	.word	0x0002d840
        /*079c*/ 	.short	0x010a
        /*079e*/ 	.byte	0x3f
	.zero		1


	//   ....[74]....
        /*07a0*/ 	.word	0x000150f0
        /*07a4*/ 	.word	0x00000011
        /*07a8*/ 	.word	0x0002d820
        /*07ac*/ 	.short	0x010a
        /*07ae*/ 	.byte	0x3f
	.zero		1


	//   ....[75]....
        /*07b0*/ 	.word	0x00015140
        /*07b4*/ 	.word	0x00000003
        /*07b8*/ 	.word	0x0002d840
        /*07bc*/ 	.short	0x010a
        /*07be*/ 	.byte	0x3f
	.zero		1


	//   ....[76]....
        /*07c0*/ 	.word	0x00015190
        /*07c4*/ 	.word	0x00000002
        /*07c8*/ 	.word	0x00000060
        /*07cc*/ 	.short	0x010a
        /*07ce*/ 	.byte	0x3f
	.zero		1


	//   ....[77]....
        /*07d0*/ 	.word	0x000151e0
        /*07d4*/ 	.word	0x00000003
        /*07d8*/ 	.word	0x0002d840
        /*07dc*/ 	.short	0x010a
        /*07de*/ 	.byte	0x3f
	.zero		1


	//   ....[78]....
        /*07e0*/ 	.word	0x00015230
        /*07e4*/ 	.word	0x0000000c
        /*07e8*/ 	.word	0x00000060
        /*07ec*/ 	.short	0x010a
        /*07ee*/ 	.byte	0x3f
	.zero		1


	//   ....[79]....
        /*07f0*/ 	.word	0x00015280
        /*07f4*/ 	.word	0x00000002
        /*07f8*/ 	.word	0x0002d840
        /*07fc*/ 	.short	0x010a
        /*07fe*/ 	.byte	0x3f
	.zero		1


	//   ....[80]....
        /*0800*/ 	.word	0x000152d0
        /*0804*/ 	.word	0x00000008
        /*0808*/ 	.word	0x00000060
        /*080c*/ 	.short	0x010a
        /*080e*/ 	.byte	0x3f
	.zero		1


	//   ....[81]....
        /*0810*/ 	.word	0x00015320
        /*0814*/ 	.word	0x00000003
        /*0818*/ 	.word	0x0002d860
        /*081c*/ 	.short	0x010a
        /*081e*/ 	.byte	0x3f
	.zero		1


	//   ....[82]....
        /*0820*/ 	.word	0x00015410
        /*0824*/ 	.word	0x00000009
        /*0828*/ 	.word	0x0002d820
        /*082c*/ 	.short	0x010a
        /*082e*/ 	.byte	0x3f
	.zero		1


	//   ....[83]....
        /*0830*/ 	.word	0x000155b0
        /*0834*/ 	.word	0x00000007
        /*0838*/ 	.word	0x00000000
        /*083c*/ 	.short	0x010a
        /*083e*/ 	.byte	0x3f
	.zero		1


	//   ....[84]....
        /*0840*/ 	.word	0x00015600
        /*0844*/ 	.word	0x00000003
        /*0848*/ 	.word	0x00000000
        /*084c*/ 	.short	0x010a
        /*084e*/ 	.byte	0x3f
	.zero		1


	//   ....[85]....
        /*0850*/ 	.word	0x00015650
        /*0854*/ 	.word	0x00000005
        /*0858*/ 	.word	0x00000000
        /*085c*/ 	.short	0x010a
        /*085e*/ 	.byte	0x3f
	.zero		1


	//----- nvinfo : EIATTR_NUM_MBARRIERS
	.align		4
.L_179:
        /*0860*/ 	.byte	0x03, 0x38
        /*0862*/ 	.short	0x0016


	//----- nvinfo : EIATTR_EXIT_INSTR_OFFSETS
	.align		4
        /*0864*/ 	.byte	0x04, 0x1c
        /*0866*/ 	.short	(.L_181 - .L_180)


	//   ....[0]....
.L_180:
        /*0868*/ 	.word	0x00000a30


	//   ....[1]....
        /*086c*/ 	.word	0x0000f670


	//   ....[2]....
        /*0870*/ 	.word	0x00014480


	//----- nvinfo : EIATTR_MAX_THREADS
	.align		4
.L_181:
        /*0874*/ 	.byte	0x04, 0x05
        /*0876*/ 	.short	(.L_183 - .L_182)
.L_182:
        /*0878*/ 	.word	0x00000200
        /*087c*/ 	.word	0x00000001
        /*0880*/ 	.word	0x00000001


	//----- nvinfo : EIATTR_CRS_STACK_SIZE
	.align		4
.L_183:
        /*0884*/ 	.byte	0x04, 0x1e
        /*0886*/ 	.short	(.L_185 - .L_184)
.L_184:
        /*0888*/ 	.word	0x00000000


	//----- nvinfo : EIATTR_CBANK_PARAM_SIZE
	.align		4
.L_185:
        /*088c*/ 	.byte	0x03, 0x19
        /*088e*/ 	.short	0x0af0


	//----- nvinfo : EIATTR_PARAM_CBANK
	.align		4
        /*0890*/ 	.byte	0x04, 0x0a
        /*0892*/ 	.short	(.L_187 - .L_186)
	.align		4
.L_186:
        /*0894*/ 	.word	index@(.nv.constant0._ZN7cutlass13device_kernelIN5flash11enable_sm90INS1_16FlashAttnFwdSm90INS1_25CollectiveMainloopFwdSm90ILi2EN4cute5tupleIJNS5_1CILi1EEES8_S8_EEENS6_IJNS7_ILi192EEENS7_ILi128EEENS7_ILi96EEEEEELi96ENS_6half_tEfNS_4arch4Sm90ELb0ELb1ELb0ELb0ELb0ELb0ELb0ELb0ELb1ELb1ELb0ELb0EEENS1_21CollectiveEpilogueFwdINS6_IJSA_SC_SB_EEES9_SE_SG_Li384ELb0ELb1ELb0ELb0EEENS1_30DynamicPersistentTileSchedulerILi384ELi128ELb0ELb1ELb1EEEEEEEEEvNT_6ParamsE)
        /*0898*/ 	.short	0x0210
        /*089a*/ 	.short	0x0af0


	//----- nvinfo : EIATTR_SW_WAR
	.align		4
.L_187:
        /*089c*/ 	.byte	0x04, 0x36
        /*089e*/ 	.short	(.L_189 - .L_188)
.L_188:
        /*08a0*/ 	.word	0x00000008
.L_189:


//--------------------- .nv.info._ZN7cutlass13device_kernelIN5flash11enable_sm90INS1_16FlashAttnFwdSm90INS1_25CollectiveMainloopFwdSm90ILi2EN4cute5tupleIJNS5_1CILi1EEES8_S8_EEENS6_IJNS7_ILi192EEENS7_ILi128EEENS7_ILi96EEEEEELi96ENS_6half_tEfNS_4arch4Sm90ELb0ELb1ELb0ELb1ELb0ELb0ELb0ELb0ELb1ELb1ELb0ELb0EEENS1_21CollectiveEpilogueFwdINS6_IJSA_SC_SB_EEES9_SE_SG_Li384ELb1ELb1ELb0ELb0EEENS1_36VarlenDynamicPersistentTileSchedulerILi192ELi128ELi384ELi128ELb0ELb1ELb1ELb1ELb0ELb1EEEEEEEEEvNT_6ParamsE --------------------------
	.section	.nv.info._ZN7cutlass13device_kernelIN5flash11enable_sm90INS1_16FlashAttnFwdSm90INS1_25CollectiveMainloopFwdSm90ILi2EN4cute5tupleIJNS5_1CILi1EEES8_S8_EEENS6_IJNS7_ILi192EEENS7_ILi128EEENS7_ILi96EEEEEELi96ENS_6half_tEfNS_4arch4Sm90ELb0ELb1ELb0ELb1ELb0ELb0ELb0ELb0ELb1ELb1ELb0ELb0EEENS1_21CollectiveEpilogueFwdINS6_IJSA_SC_SB_EEES9_SE_SG_Li384ELb1ELb1ELb0ELb0EEENS1_36VarlenDynamicPersistentTileSchedulerILi192ELi128ELi384ELi128ELb0ELb1ELb1ELb1ELb0ELb1EEEEEEEEEvNT_6ParamsE,"",@"SHT_CUDA_INFO"
	.sectionflags	@""
	.align	4


	//----- nvinfo : EIATTR_CUDA_API_VERSION
	.align		4
        /*0000*/ 	.byte	0x04, 0x37
        /*0002*/ 	.short	(.L_191 - .L_190)
.L_190:
        /*0004*/ 	.word	0x00000082


	//----- nvinfo : EIATTR_KPARAM_INFO
	.align		4
.L_191:
        /*0008*/ 	.byte	0x04, 0x17
        /*000a*/ 	.short	(.L_193 - .L_192)
.L_192:
        /*000c*/ 	.word	0x00000000
        /*0010*/ 	.short	0x0000
        /*0012*/ 	.short	0x0070
        /*0014*/ 	.byte	0x00, 0xf0, 0x01, 0x2a


	//----- nvinfo : EIATTR_SPARSE_MMA_MASK
	.align		4
.L_193:
        /*0018*/ 	.byte	0x03, 0x50
        /*001a*/ 	.short	0x0000


	//----- nvinfo : EIATTR_MAXREG_COUNT
	.align		4
        /*001c*/ 	.byte	0x03, 0x1b
        /*001e*/ 	.short	0x0080


	//----- nvinfo : EIATTR_NUM_BARRIERS
	.align		4
        /*0020*/ 	.byte	0x02, 0x4c
        /*0022*/ 	.byte	0x10
	.zero		1


	//----- nvinfo : EIATTR_EXTERNS
	.align		4
        /*0024*/ 	.byte	0x04, 0x0f
        /*0026*/ 	.short	(.L_195 - .L_194)


	//   ....[0]....
	.align		4
.L_194:
        /*0028*/ 	.word	index@(__assertfail)


	//----- nvinfo : EIATTR_ANNOTATIONS
	.align		4
.L_195:
        /*002c*/ 	.byte	0x04, 0x55
        /*002e*/ 	.short	(.L_197 - .L_196)


	//   ....[0]....
.L_196:
        /* <DEDUP_REMOVED lines=23> */


	//----- nvinfo : EIATTR_MERCURY_ISA_VERSION
	.align		4
.L_197:
        /*0190*/ 	.byte	0x03, 0x5f
        /*0192*/ 	.short	0x0101


	//----- nvinfo : EIATTR_UNUSED_LOAD_BYTE_OFFSET
	.align		4
        /*0194*/ 	.byte	0x04, 0x44
        /*0196*/ 	.short	(.L_199 - .L_198)


	//   ....[0]....
.L_198:
        /*0198*/ 	.word	0x00000a50
        /*019c*/ 	.word	0x0000fff0


	//   ....[1]....
        /*01a0*/ 	.word	0x0000e090
        /*01a4*/ 	.word	0x0000fff0


	//----- nvinfo : EIATTR_INT_WARP_WIDE_INSTR_OFFSETS
	.align		4
.L_199:
        /*01a8*/ 	.byte	0x04, 0x31
        /*01aa*/ 	.short	(.L_201 - .L_200)


	//   ....[0]....
.L_200:
        /*01ac*/ 	.word	0x00000130


	//   ....[1]....
        /*01b0*/ 	.word	0x00000170


	//   ....[2]....
        /*01b4*/ 	.word	0x000001e0


	//   ....[3]....
        /*01b8*/ 	.word	0x000112b0


	//   ....[4]....
        /*01bc*/ 	.word	0x00011340


	//   ....[5]....
        /*01c0*/ 	.word	0x00014e30


	//   ....[6]....
        /*01c4*/ 	.word	0x00014ec0


	//----- nvinfo : EIATTR_COOP_GROUP_MASK_REGIDS
	.align		4
.L_201:
        /*01c8*/ 	.byte	0x04, 0x29
        /*01ca*/ 	.short	(.L_203 - .L_202)


	//   ....[0]....
.L_202:
        /*01cc*/ 	.word	0xffffffff


	//   ....[1]....
        /*01d0*/ 	.word	0xffffffff


	//   ....[2]....
        /*01d4*/ 	.word	0xffffffff


	//   ....[3]....
        /*01d8*/ 	.word	0xffffffff


	//   ....[4]....
        /*01dc*/ 	.word	0xffffffff


	//   ....[5]....
        /*01e0*/ 	.word	0xffffffff


	//   ....[6]....
        /*01e4*/ 	.word	0xffffffff


	//   ....[7]....
        /*01e8*/ 	.word	0xffffffff


	//   ....[8]....
        /*01ec*/ 	.word	0xffffffff


	//   ....[9]....
        /*01f0*/ 	.word	0xffffffff


	//   ....[10]....
        /*01f4*/ 	.word	0xffffffff


	//   ....[11]....
        /*01f8*/ 	.word	0xffffffff


	//   ....[12]....
        /*01fc*/ 	.word	0xffffffff


	//   ....[13]....
        /*0200*/ 	.word	0xffffffff


	//   ....[14]....
        /*0204*/ 	.word	0xffffffff


	//   ....[15]....
        /*0208*/ 	.word	0xffffffff


	//   ....[16]....
        /*020c*/ 	.word	0xffffffff


	//   ....[17]....
        /*0210*/ 	.word	0xffffffff


	//   ....[18]....
        /*0214*/ 	.word	0xffffffff


	//   ....[19]....
        /*0218*/ 	.word	0xffffffff


	//   ....[20]....
        /*021c*/ 	.word	0xffffffff


	//   ....[21]....
        /*0220*/ 	.word	0xffffffff


	//   ....[22]....
        /*0224*/ 	.word	0xffffffff


	//   ....[23]....
        /*0228*/ 	.word	0xffffffff


	//   ....[24]....
        /*022c*/ 	.word	0xffffffff


	//   ....[25]....
        /*0230*/ 	.word	0xffffffff


	//   ....[26]....
        /*0234*/ 	.word	0xffffffff


	//   ....[27]....
        /*0238*/ 	.word	0xffffffff


	//   ....[28]....
        /*023c*/ 	.word	0xffffffff


	//   ....[29]....
        /*0240*/ 	.word	0xffffffff


	//   ....[30]....
        /*0244*/ 	.word	0xffffffff


	//   ....[31]....
        /*0248*/ 	.word	0xffffffff


	//   ....[32]....
        /*024c*/ 	.word	0xffffffff


	//   ....[33]....
        /*0250*/ 	.word	0xffffffff


	//   ....[34]....
        /*0254*/ 	.word	0xffffffff


	//   ....[35]....
        /*0258*/ 	.word	0xffffffff


	//   ....[36]....
        /*025c*/ 	.word	0xffffffff


	//   ....[37]....
        /*0260*/ 	.word	0xffffffff


	//   ....[38]....
        /*0264*/ 	.word	0xffffffff


	//   ....[39]....
        /*0268*/ 	.word	0xffffffff


	//   ....[40]....
        /*026c*/ 	.word	0xffffffff


	//   ....[41]....
        /*0270*/ 	.word	0xffffffff


	//   ....[42]....
        /*0274*/ 	.word	0xffffffff


	//   ....[43]....
        /*0278*/ 	.word	0xffffffff


	//   ....[44]....
        /*027c*/ 	.word	0xffffffff


	//   ....[45]....
        /*0280*/ 	.word	0xffffffff


	//   ....[46]....
        /*0284*/ 	.word	0xffffffff


	//   ....[47]....
        /*0288*/ 	.word	0xffffffff


	//   ....[48]....
        /*028c*/ 	.word	0xffffffff


	//   ....[49]....
        /*0290*/ 	.word	0xffffffff


	//   ....[50]....
        /*0294*/ 	.word	0xffffffff


	//   ....[51]....
        /*0298*/ 	.word	0xffffffff


	//   ....[52]....
        /*029c*/ 	.word	0xffffffff


	//   ....[53]....
        /*02a0*/ 	.word	0xffffffff


	//   ....[54]....
        /*02a4*/ 	.word	0xffffffff


	//   ....[55]....
        /*02a8*/ 	.word	0xffffffff


	//   ....[56]....
        /*02ac*/ 	.word	0xffffffff


	//   ....[57]....
        /*02b0*/ 	.word	0xffffffff


	//   ....[58]....
        /*02b4*/ 	.word	0xffffffff


	//   ....[59]....
        /*02b8*/ 	.word	0xffffffff


	//   ....[60]....
        /*02bc*/ 	.word	0xffffffff


	//   ....[61]....
        /*02c0*/ 	.word	0xffffffff


	//   ....[62]....
        /*02c4*/ 	.word	0xffffffff


	//   ....[63]....
        /*02c8*/ 	.word	0xffffffff


	//   ....[64]....
        /*02cc*/ 	.word	0xffffffff


	//   ....[65]....
        /*02d0*/ 	.word	0xffffffff


	//   ....[66]....
        /*02d4*/ 	.word	0xffffffff


	//   ....[67]....
        /*02d8*/ 	.word	0xffffffff


	//   ....[68]....
        /*02dc*/ 	.word	0xffffffff


	//   ....[69]....
        /*02e0*/ 	.word	0xffffffff


	//   ....[70]....
        /*02e4*/ 	.word	0xffffffff


	//   ....[71]....
        /*02e8*/ 	.word	0xffffffff


	//   ....[72]....
        /*02ec*/ 	.word	0xffffffff


	//   ....[73]....
        /*02f0*/ 	.word	0xffffffff


	//   ....[74]....
        /*02f4*/ 	.word	0xffffffff


	//   ....[75]....
        /*02f8*/ 	.word	0xffffffff


	//   ....[76]....
        /*02fc*/ 	.word	0xffffffff


	//   ....[77]....
        /*0300*/ 	.word	0xffffffff


	//   ....[78]....
        /*0304*/ 	.word	0xffffffff


	//   ....[79]....
        /*0308*/ 	.word	0xffffffff


	//   ....[80]....
        /*030c*/ 	.word	0xffffffff


	//   ....[81]....
        /*0310*/ 	.word	0xffffffff


	//   ....[82]....
        /*0314*/ 	.word	0xffffffff


	//   ....[83]....
        /*0318*/ 	.word	0xffffffff


	//   ....[84]....
        /*031c*/ 	.word	0xffffffff


	//   ....[85]....
        /*0320*/ 	.word	0xffffffff


	//   ....[86]....
        /*0324*/ 	.word	0xffffffff


	//   ....[87]....
        /*0328*/ 	.word	0xffffffff


	//   ....[88]....
        /*032c*/ 	.word	0xffffffff


	//   ....[89]....
        /*0330*/ 	.word	0xffffffff


	//   ....[90]....
        /*0334*/ 	.word	0xffffffff


	//   ....[91]....
        /*0338*/ 	.word	0xffffffff


	//   ....[92]....
        /*033c*/ 	.word	0xffffffff


	//   ....[93]....
        /*0340*/ 	.word	0xffffffff


	//   ....[94]....
        /*0344*/ 	.word	0xffffffff


	//   ....[95]....
        /*0348*/ 	.word	0xffffffff


	//   ....[96]....
        /*034c*/ 	.word	0xffffffff


	//   ....[97]....
        /*0350*/ 	.word	0x0500000f


	//   ....[98]....
        /*0354*/ 	.word	0x0500000f


	//   ....[99]....
        /*0358*/ 	.word	0x0500000f


	//   ....[100]....
        /*035c*/ 	.word	0x0500000f


	//   ....[101]....
        /*0360*/ 	.word	0x0500000f


	//   ....[102]....
        /*0364*/ 	.word	0x0500000f


	//   ....[103]....
        /*0368*/ 	.word	0x0500000f


	//   ....[104]....
        /*036c*/ 	.word	0x0500000f


	//   ....[105]....
        /*0370*/ 	.word	0x0500000f


	//   ....[106]....
        /*0374*/ 	.word	0x0500000f


	//   ....[107]....
        /*0378*/ 	.word	0x0500000f


	//   ....[108]....
        /*037c*/ 	.word	0x0500000f


	//   ....[109]....
        /*0380*/ 	.word	0x0500000f


	//   ....[110]....
        /*0384*/ 	.word	0x0500000f


	//   ....[111]....
        /*0388*/ 	.word	0x0500000f


	//   ....[112]....
        /*038c*/ 	.word	0x0500000f


	//   ....[113]....
        /*0390*/ 	.word	0x0500000f


	//   ....[114]....
        /*0394*/ 	.word	0x0500000f


	//   ....[115]....
        /*0398*/ 	.word	0x0500000f


	//   ....[116]....
        /*039c*/ 	.word	0x0500000f


	//   ....[117]....
        /*03a0*/ 	.word	0x0500000f


	//   ....[118]....
        /*03a4*/ 	.word	0x0500000f


	//   ....[119]....
        /*03a8*/ 	.word	0x0500000f


	//   ....[120]....
        /*03ac*/ 	.word	0x0500000f


	//   ....[121]....
        /*03b0*/ 	.word	0x0500000f


	//   ....[122]....
        /*03b4*/ 	.word	0x0500000f


	//   ....[123]....
        /*03b8*/ 	.word	0x0500000f


	//   ....[124]....
        /*03bc*/ 	.word	0x0500000f


	//   ....[125]....
        /*03c0*/ 	.word	0x0500000f


	//   ....[126]....
        /*03c4*/ 	.word	0x0500000f


	//   ....[127]....
        /*03c8*/ 	.word	0x0500000f


	//----- nvinfo : EIATTR_COOP_GROUP_INSTR_OFFSETS
	.align		4
.L_203:
        /*03cc*/ 	.byte	0x04, 0x28
        /*03ce*/ 	.short	(.L_205 - .L_204)


	//   ....[0]....
.L_204:
        /*03d0*/ 	.word	0x00000070


	//   ....[1]....
        /*03d4*/ 	.word	0x00000140


	//   ....[2]....
        /*03d8*/ 	.word	0x00000190


	//   ....[3]....
        /*03dc*/ 	.word	0x000003c0


	//   ....[4]....
        /*03e0*/ 	.word	0x00000520


	//   ....[5]....
        /*03e4*/ 	.word	0x00000640


	//   ....[6]....
        /*03e8*/ 	.word	0x000007a0


	//   ....[7]....
        /*03ec*/ 	.word	0x00001a30


	//   ....[8]....
        /*03f0*/ 	.word	0x000020c0


	//   ....[9]....
        /*03f4*/ 	.word	0x00002440


	//   ....[10]....
        /*03f8*/ 	.word	0x00003700


	//   ....[11]....
        /*03fc*/ 	.word	0x00003810


	//   ....[12]....
        /*0400*/ 	.word	0x000040d0


	//   ....[13]....
        /*0404*/ 	.word	0x00004130


	//   ....[14]....
        /*0408*/ 	.word	0x00004d30


	//   ....[15]....
        /*040c*/ 	.word	0x000059b0


	//   ....[16]....
        /*0410*/ 	.word	0x00005c30


	//   ....[17]....
        /*0414*/ 	.word	0x00006810


	//   ....[18]....
        /*0418*/ 	.word	0x00006910


	//   ....[19]....
        /*041c*/ 	.word	0x00007190


	//   ....[20]....
        /*0420*/ 	.word	0x00007200


	//   ....[21]....
        /*0424*/ 	.word	0x000081a0


	//   ....[22]....
        /*0428*/ 	.word	0x00008c50


	//   ....[23]....
        /*042c*/ 	.word	0x00008ca0


	//   ....[24]....
        /*0430*/ 	.word	0x000091f0


	//   ....[25]....
        /*0434*/ 	.word	0x00009240


	//   ....[26]....
        /*0438*/ 	.word	0x0000a4e0


	//   ....[27]....
        /*043c*/ 	.word	0x0000ae30


	//   ....[28]....
        /*0440*/ 	.word	0x0000b0d0


	//   ....[29]....
        /*0444*/ 	.word	0x0000bca0


	//   ....[30]....
        /*0448*/ 	.word	0x0000bda0


	//   ....[31]....
        /*044c*/ 	.word	0x0000c620


	//   ....[32]....
        /*0450*/ 	.word	0x0000c680


	//   ....[33]....
        /*0454*/ 	.word	0x0000d630


	//   ....[34]....
        /*0458*/ 	.word	0x0000d740


	//   ....[35]....
        /*045c*/ 	.word	0x0000d7a0


	//   ....[36]....
        /*0460*/ 	.word	0x0000d8b0


	//   ....[37]....
        /*0464*/ 	.word	0x0000d8d0


	//   ....[38]....
        /*0468*/ 	.word	0x0000ea60


	//   ....[39]....
        /*046c*/ 	.word	0x0000eaa0


	//   ....[40]....
        /*0470*/ 	.word	0x0000ead0


	//   ....[41]....
        /*0474*/ 	.word	0x0000eb10


	//   ....[42]....
        /*0478*/ 	.word	0x0000efc0


	//   ....[43]....
        /*047c*/ 	.word	0x0000efe0


	//   ....[44]....
        /*0480*/ 	.word	0x0000f0f0


	//   ....[45]....
        /*0484*/ 	.word	0x0000f110


	//   ....[46]....
        /*0488*/ 	.word	0x0000f9e0


	//   ....[47]....
        /*048c*/ 	.word	0x0000f9f0


	//   ....[48]....
        /*0490*/ 	.word	0x0000faf0


	//   ....[49]....
        /*0494*/ 	.word	0x0000fb10


	//   ....[50]....
        /*0498*/ 	.word	0x0000fc90


	//   ....[51]....
        /*049c*/ 	.word	0x0000fe80


	//   ....[52]....
        /*04a0*/ 	.word	0x0000feb0


	//   ....[53]....
        /*04a4*/ 	.word	0x0000fee0


	//   ....[54]....
        /*04a8*/ 	.word	0x0000ff10


	//   ....[55]....
        /*04ac*/ 	.word	0x0000ff40


	//   ....[56]....
        /*04b0*/ 	.word	0x0000ff70


	//   ....[57]....
        /*04b4*/ 	.word	0x000100e0


	//   ....[58]....
        /*04b8*/ 	.word	0x00010110


	//   ....[59]....
        /*04bc*/ 	.word	0x00010140


	//   ....[60]....
        /*04c0*/ 	.word	0x00010170


	//   ....[61]....
        /*04c4*/ 	.word	0x000101a0


	//   ....[62]....
        /*04c8*/ 	.word	0x000101d0


	//   ....[63]....
        /*04cc*/ 	.word	0x00010270


	//   ....[64]....
        /*04d0*/ 	.word	0x000102d0


	//   ....[65]....
        /*04d4*/ 	.word	0x00010370


	//   ....[66]....
        /*04d8*/ 	.word	0x00011830


	//   ....[67]....
        /*04dc*/ 	.word	0x00012540


	//   ....[68]....
        /*04e0*/ 	.word	0x00012550


	//   ....[69]....
        /*04e4*/ 	.word	0x00012570


	//   ....[70]....
        /*04e8*/ 	.word	0x00012630


	//   ....[71]....
        /*04ec*/ 	.word	0x00012650


	//   ....[72]....
        /*04f0*/ 	.word	0x000126f0


	//   ....[73]....
        /*04f4*/ 	.word	0x00012710


	//   ....[74]....
        /*04f8*/ 	.word	0x00012720


	//   ....[75]....
        /*04fc*/ 	.word	0x000127b0


	//   ....[76]....
        /*0500*/ 	.word	0x00012800


	//   ....[77]....
        /*0504*/ 	.word	0x00012810


	//   ....[78]....
        /*0508*/ 	.word	0x00012840


	//   ....[79]....
        /*050c*/ 	.word	0x00015570


	//   ....[80]....
        /*0510*/ 	.word	0x000155c0


	//   ....[81]....
        /*0514*/ 	.word	0x000155f0


	//   ....[82]....
        /*0518*/ 	.word	0x00015620


	//   ....[83]....
        /*051c*/ 	.word	0x00015630


	//   ....[84]....
        /*0520*/ 	.word	0x00015660


	//   ....[85]....
        /*0524*/ 	.word	0x00015690


	//   ....[86]....
        /*0528*/ 	.word	0x000156c0


	//   ....[87]....
        /*052c*/ 	.word	0x00015840


	//   ....[88]....
        /*0530*/ 	.word	0x00015870


	//   ....[89]....
        /*0534*/ 	.word	0x000158a0


	//   ....[90]....
        /*0538*/ 	.word	0x000158d0


	//   ....[91]....
        /*053c*/ 	.word	0x00015900


	//   ....[92]....
        /*0540*/ 	.word	0x00015930


	//   ....[93]....
        /*0544*/ 	.word	0x000159f0


	//   ....[94]....
        /*0548*/ 	.word	0x00015a10


	//   ....[95]....
        /*054c*/ 	.word	0x00015a80


	//   ....[96]....
        /*0550*/ 	.word	0x00016120


	//   ....[97]....
        /*0554*/ 	.word	0x00016780


	//   ....[98]....
        /*0558*/ 	.word	0x00016940


	//   ....[99]....
        /*055c*/ 	.word	0x00016990


	//   ....[100]....
        /*0560*/ 	.word	0x000169f0


	//   ....[101]....
        /*0564*/ 	.word	0x00016b00


	//   ....[102]....
        /*0568*/ 	.word	0x00016b60


	//   ....[103]....
        /*056c*/ 	.word	0x00016c80


	//   ....[104]....
        /*0570*/ 	.word	0x00016ce0


	//   ....[105]....
        /*0574*/ 	.word	0x00016d80


	//   ....[106]....
        /*0578*/ 	.word	0x00016e50


	//   ....[107]....
        /*057c*/ 	.word	0x00016f50


	//   ....[108]....
        /*0580*/ 	.word	0x00016fd0


	//   ....[109]....
        /*0584*/ 	.word	0x000170c0


	//   ....[110]....
        /*0588*/ 	.word	0x000173d0


	//   ....[111]....
        /*058c*/ 	.word	0x00017470


	//   ....[112]....
        /*0590*/ 	.word	0x00017590


	//   ....[113]....
        /*0594*/ 	.word	0x00017600


	//   ....[114]....
        /*0598*/ 	.word	0x00017670


	//   ....[115]....
        /*059c*/ 	.word	0x000176e0


	//   ....[116]....
        /*05a0*/ 	.word	0x00017750


	//   ....[117]....
        /*05a4*/ 	.word	0x000177d0


	//   ....[118]....
        /*05a8*/ 	.word	0x00017860


	//   ....[119]....
        /*05ac*/ 	.word	0x000178f0


	//   ....[120]....
        /*05b0*/ 	.word	0x00017960


	//   ....[121]....
        /*05b4*/ 	.word	0x000179d0


	//   ....[122]....
        /*05b8*/ 	.word	0x00017a40


	//   ....[123]....
        /*05bc*/ 	.word	0x00017ac0


	//   ....[124]....
        /*05c0*/ 	.word	0x00017b30


	//   ....[125]....
        /*05c4*/ 	.word	0x00017bd0


	//   ....[126]....
        /*05c8*/ 	.word	0x00017c60


	//   ....[127]....
        /*05cc*/ 	.word	0x00017d80


	//----- nvinfo : EIATTR_REG_RECONFIG
	.align		4
.L_205:
        /*05d0*/ 	.byte	0x01, 0x54
	.zero		2


	//----- nvinfo : EIATTR_SYSCALL_OFFSETS
	.align		4
        /*05d4*/ 	.byte	0x04, 0x46
        /*05d6*/ 	.short	(.L_207 - .L_206)


	//   ....[0]....
.L_206:
        /*05d8*/ 	.word	0x00001c20


	//   ....[1]....
        /*05dc*/ 	.word	0x000114a0


	//   ....[2]....
        /*05e0*/ 	.word	0x000115f0


	//   ....[3]....
        /*05e4*/ 	.word	0x000116e0


	//   ....[4]....
        /*05e8*/ 	.word	0x00011fb0


	//----- nvinfo : EIATTR_MBARRIER_INSTR_OFFSETS
	.align		4
.L_207:
        /*05ec*/ 	.byte	0x04, 0x39
        /*05ee*/ 	.short	(.L_209 - .L_208)


	//   ....[0]....
.L_208:
        /*05f0*/ 	.word	0x00000270
        /*05f4*/ 	.word	0x000000ff
        /*05f8*/ 	.word	0x0002d800
        /*05fc*/ 	.short	0x0100
        /*05fe*/ 	.byte	0x08
	.zero		1


	//   ....[1]....
        /*0600*/ 	.word	0x00000280
        /*0604*/ 	.word	0x000000ff
        /*0608*/ 	.word	0x0002d820
        /*060c*/ 	.short	0x0100
        /*060e*/ 	.byte	0x08
	.zero		1


	//   ....[2]....
        /*0610*/ 	.word	0x00000370
        /*0614*/ 	.word	0x000000ff
        /*0618*/ 	.word	0x0002d830
        /*061c*/ 	.short	0x0100
        /*061e*/ 	.byte	0x08
	.zero		1


	//   ....[3]....
        /*0620*/ 	.word	0x00000380
        /*0624*/ 	.word	0x000000ff
        /*0628*/ 	.word	0x0002d840
        /*062c*/ 	.short	0x0100
        /*062e*/ 	.byte	0x08
	.zero		1


	//   ....[4]....
        /*0630*/ 	.word	0x00000390
        /*0634*/ 	.word	0x000000ff
        /*0638*/ 	.word	0x0002d838
        /*063c*/ 	.short	0x0100
        /*063e*/ 	.byte	0x08
	.zero		1


	//   ....[5]....
        /*0640*/ 	.word	0x000003a0
        /*0644*/ 	.word	0x000000ff
        /*0648*/ 	.word	0x0002d848
        /*064c*/ 	.short	0x0100
        /*064e*/ 	.byte	0x08
	.zero		1


	//   ....[6]....
        /*0650*/ 	.word	0x000004d0
        /*0654*/ 	.word	0x000000ff
        /*0658*/ 	.word	0x0002d850
        /*065c*/ 	.short	0x0100
        /*065e*/ 	.byte	0x08
	.zero		1


	//   ....[7]....
        /*0660*/ 	.word	0x000004e0
        /*0664*/ 	.word	0x000000ff
        /*0668*/ 	.word	0x0002d860
        /*066c*/ 	.short	0x0100
        /*066e*/ 	.byte	0x08
	.zero		1


	//   ....[8]....
        /*0670*/ 	.word	0x000004f0
        /*0674*/ 	.word	0x000000ff
        /*0678*/ 	.word	0x0002d858
        /*067c*/ 	.short	0x0100
        /*067e*/ 	.byte	0x08
	.zero		1


	//   ....[9]....
        /*0680*/ 	.word	0x00000500
        /*0684*/ 	.word	0x000000ff
        /*0688*/ 	.word	0x0002d868
        /*068c*/ 	.short	0x0100
        /*068e*/ 	.byte	0x08
	.zero		1


	//   ....[10]....
        /*0690*/ 	.word	0x000005f0
        /*0694*/ 	.word	0x000000ff
        /*0698*/ 	.word	0x0002d870
        /*069c*/ 	.short	0x0100
        /*069e*/ 	.byte	0x06
	.zero		1


	//   ....[11]....
        /*06a0*/ 	.word	0x00000600
        /*06a4*/ 	.word	0x000000ff
        /*06a8*/ 	.word	0x0002d880
        /*06ac*/ 	.short	0x0100
        /*06ae*/ 	.byte	0x06
	.zero		1


	//   ....[12]....
        /*06b0*/ 	.word	0x00000610
        /*06b4*/ 	.word	0x000000ff
        /*06b8*/ 	.word	0x0002d878
        /*06bc*/ 	.short	0x0100
        /*06be*/ 	.byte	0x06
	.zero		1


	//   ....[13]....
        /*06c0*/ 	.word	0x00000620
        /*06c4*/ 	.word	0x000000ff
        /*06c8*/ 	.word	0x0002d888
        /*06cc*/ 	.short	0x0100
        /*06ce*/ 	.byte	0x06
	.zero		1


	//   ....[14]....
        /*06d0*/ 	.word	0x00000750
        /*06d4*/ 	.word	0x000000ff
        /*06d8*/ 	.word	0x0002d890
        /*06dc*/ 	.short	0x0100
        /*06de*/ 	.byte	0x08
	.zero		1


	//   ....[15]....
        /*06e0*/ 	.word	0x00000760
        /*06e4*/ 	.word	0x000000ff
        /*06e8*/ 	.word	0x0002d8a0
        /*06ec*/ 	.short	0x0100
        /*06ee*/ 	.byte	0x08
	.zero		1


	//   ....[16]....
        /*06f0*/ 	.word	0x00000770
        /*06f4*/ 	.word	0x000000ff
        /*06f8*/ 	.word	0x0002d898
        /*06fc*/ 	.short	0x0100
        /*06fe*/ 	.byte	0x08
	.zero		1


	//   ....[17]....
        /*0700*/ 	.word	0x00000780
        /*0704*/ 	.word	0x000000ff
        /*0708*/ 	.word	0x0002d8a8
        /*070c*/ 	.short	0x0100
        /*070e*/ 	.byte	0x08
	.zero		1


	//   ....[18]....
        /*0710*/ 	.word	0x000008b0
        /*0714*/ 	.word	0x000000ff
        /*0718*/ 	.word	0x0002d8b0
        /*071c*/ 	.short	0x0100
        /*071e*/ 	.byte	0x08
	.zero		1


	//   ....[19]....
        /*0720*/ 	.word	0x000008c0
        /*0724*/ 	.word	0x000000ff
        /*0728*/ 	.word	0x0002d8c0
        /*072c*/ 	.short	0x0100
        /*072e*/ 	.byte	0x08
	.zero		1


	//   ....[20]....
        /*0730*/ 	.word	0x000008d0
        /*0734*/ 	.word	0x000000ff
        /*0738*/ 	.word	0x0002d8b8
        /*073c*/ 	.short	0x0100
        /*073e*/ 	.byte	0x08
	.zero		1


	//   ....[21]....
        /*0740*/ 	.word	0x000008e0
        /*0744*/ 	.word	0x000000ff
        /*0748*/ 	.word	0x0002d8c8
        /*074c*/ 	.short	0x0100
        /*074e*/ 	.byte	0x08
	.zero		1


	//   ....[22]....
        /*0750*/ 	.word	0x00001ca0
        /*0754*/ 	.word	0x000000ff
        /*0758*/ 	.word	0x0002d800
        /*075c*/ 	.short	0x010a
        /*075e*/ 	.byte	0x2a
	.zero		1


	//   ....[23]....
        /*0760*/ 	.word	0x00001d20
        /*0764*/ 	.word	0x00000005
        /*0768*/ 	.word	0x0002d830
        /*076c*/ 	.short	0x010a
        /*076e*/ 	.byte	0x3f
	.zero		1


	//   ....[24]....
        /*0770*/ 	.word	0x00001d80
        /*0774*/ 	.word	0x00000005
        /*0778*/ 	.word	0x0002d830
        /*077c*/ 	.short	0x010a
        /*077e*/ 	.byte	0x3f
	.zero		1


	//   ....[25]....
        /*0780*/ 	.word	0x000021f0
        /*0784*/ 	.word	0x00000000
        /*0788*/ 	.word	0x00000000
        /*078c*/ 	.short	0x0101
        /*078e*/ 	.byte	0x3f
	.zero		1


	//   ....[26]....
        /*0790*/ 	.word	0x00005160
        /*0794*/ 	.word	0x000000ff
        /*0798*/ 	.word	0x0002d830
        /*079c*/ 	.short	0x010a
        /*079e*/ 	.byte	0x06
	.zero		1


	//   ....[27]....
        /*07a0*/ 	.word	0x000051a0
        /*07a4*/ 	.word	0x000000ff
        /*07a8*/ 	.word	0x0002d830
        /*07ac*/ 	.short	0x010a
        /*07ae*/ 	.byte	0x06
	.zero		1


	//   ....[28]....
        /*07b0*/ 	.word	0x00005440
        /*07b4*/ 	.word	0x000000ff
        /*07b8*/ 	.word	0x0002d850
        /*07bc*/ 	.short	0x010a
        /*07be*/ 	.byte	0x06
	.zero		1


	//   ....[29]....
        /*07c0*/ 	.word	0x00005480
        /*07c4*/ 	.word	0x000000ff
        /*07c8*/ 	.word	0x0002d850
        /*07cc*/ 	.short	0x010a
        /*07ce*/ 	.byte	0x06
	.zero		1


	//   ....[30]....
        /*07d0*/ 	.word	0x00005a70
        /*07d4*/ 	.word	0x00000007
        /*07d8*/ 	.word	0x00000000
        /*07dc*/ 	.short	0x0101
        /*07de*/ 	.byte	0x3f
	.zero		1


	//   ....[31]....
        /*07e0*/ 	.word	0x00007600
        /*07e4*/ 	.word	0x00000036
        /*07e8*/ 	.word	0x00000000
        /*07ec*/ 	.short	0x0101
        /*07ee*/ 	.byte	0x3f
	.zero		1


	//   ....[32]....
        /*07f0*/ 	.word	0x00008580
        /*07f4*/ 	.word	0x000000ff
        /*07f8*/ 	.word	0x0002d830
        /*07fc*/ 	.short	0x010a
        /*07fe*/ 	.byte	0x06
	.zero		1


	//   ....[33]....
        /*0800*/ 	.word	0x000085c0
        /*0804*/ 	.word	0x000000ff
        /*0808*/ 	.word	0x0002d830
        /*080c*/ 	.short	0x010a
        /*080e*/ 	.byte	0x06
	.zero		1


	//   ....[34]....
        /*0810*/ 	.word	0x00008860
        /*0814*/ 	.word	0x000000ff
        /*0818*/ 	.word	0x0002d850
        /*081c*/ 	.short	0x010a
        /*081e*/ 	.byte	0x06
	.zero		1


	//   ....[35]....
        /*0820*/ 	.word	0x000088a0
        /*0824*/ 	.word	0x000000ff
        /*0828*/ 	.word	0x0002d850
        /*082c*/ 	.short	0x010a
        /*082e*/ 	.byte	0x06
	.zero		1


	//   ....[36]....
        /*0830*/ 	.word	0x00009a80
        /*0834*/ 	.word	0x0000002a
        /*0838*/ 	.word	0x00000000
        /*083c*/ 	.short	0x0101
        /*083e*/ 	.byte	0x3f
	.zero		1


	//   ....[37]....
        /*0840*/ 	.word	0x00009b10
        /*0844*/ 	.word	0x00000037
        /*0848*/ 	.word	0x00000000
        /*084c*/ 	.short	0x0101
        /*084e*/ 	.byte	0x3f
	.zero		1


	//   ....[38]....
        /*0850*/ 	.word	0x0000a660
        /*0854*/ 	.word	0x000000ff
        /*0858*/ 	.word	0x0002d830
        /*085c*/ 	.short	0x010a
        /*085e*/ 	.byte	0x06
	.zero		1


	//   ....[39]....
        /*0860*/ 	.word	0x0000a6a0
        /*0864*/ 	.word	0x000000ff
        /*0868*/ 	.word	0x0002d830
        /*086c*/ 	.short	0x010a
        /*086e*/ 	.byte	0x06
	.zero		1


	//   ....[40]....
        /*0870*/ 	.word	0x0000a940
        /*0874*/ 	.word	0x000000ff
        /*0878*/ 	.word	0x0002d850
        /*087c*/ 	.short	0x010a
        /*087e*/ 	.byte	0x06
	.zero		1


	//   ....[41]....
        /*0880*/ 	.word	0x0000a980
        /*0884*/ 	.word	0x000000ff
        /*0888*/ 	.word	0x0002d850
        /*088c*/ 	.short	0x010a
        /*088e*/ 	.byte	0x06
	.zero		1


	//   ....[42]....
        /*0890*/ 	.word	0x0000af30
        /*0894*/ 	.word	0x00000009
        /*0898*/ 	.word	0x00000000
        /*089c*/ 	.short	0x0101
        /*089e*/ 	.byte	0x3f
	.zero		1


	//   ....[43]....
        /*08a0*/ 	.word	0x0000ca90
        /*08a4*/ 	.word	0x00000036
        /*08a8*/ 	.word	0x00000000
        /*08ac*/ 	.short	0x0101
        /*08ae*/ 	.byte	0x3f
	.zero		1


	//   ....[44]....
        /*08b0*/ 	.word	0x0000d6b0
        /*08b4*/ 	.word	0x000000ff
        /*08b8*/ 	.word	0x0002d850
        /*08bc*/ 	.short	0x010a
        /*08be*/ 	.byte	0x09
	.zero		1


	//   ....[45]....
        /*08c0*/ 	.word	0x0000d6f0
        /*08c4*/ 	.word	0x000000ff
        /*08c8*/ 	.word	0x0002d850
        /*08cc*/ 	.short	0x010a
        /*08ce*/ 	.byte	0x09
	.zero		1


	//   ....[46]....
        /*08d0*/ 	.word	0x0000dd30
        /*08d4*/ 	.word	0x00000006
        /*08d8*/ 	.word	0x00000000
        /*08dc*/ 	.short	0x0101
        /*08de*/ 	.byte	0x3f
	.zero		1


	//   ....[47]....
        /*08e0*/ 	.word	0x0000eff0
        /*08e4*/ 	.word	0x000000ff
        /*08e8*/ 	.word	0x00000000
        /*08ec*/ 	.short	0x0101
        /*08ee*/ 	.byte	0x04
	.zero		1


	//   ....[48]....
        /*08f0*/ 	.word	0x00011a50
        /*08f4*/ 	.word	0x00000000
        /*08f8*/ 	.word	0x0002d840
        /*08fc*/ 	.short	0x010a
        /*08fe*/ 	.byte	0x3f
	.zero		1


	//   ....[49]....
        /*0900*/ 	.word	0x000129d0
        /*0904*/ 	.word	0x00000016
        /*0908*/ 	.word	0x0002d800
        /*090c*/ 	.short	0x0107
        /*090e*/ 	.byte	0x3f
	.zero		1


	//   ....[50]....
        /*0910*/ 	.word	0x00012ad0
        /*0914*/ 	.word	0x00000016
        /*0918*/ 	.word	0x0002d800
        /*091c*/ 	.short	0x0101
        /*091e*/ 	.byte	0x3f
	.zero		1


	//   ....[51]....
        /*0920*/ 	.word	0x00012af0
        /*0924*/ 	.word	0x00000016
        /*0928*/ 	.word	0x0002d820
        /*092c*/ 	.short	0x010a
        /*092e*/ 	.byte	0x3f
	.zero		1


	//   ....[52]....
        /*0930*/ 	.word	0x00012e10
        /*0934*/ 	.word	0x00000003
        /*0938*/ 	.word	0x0002d840
        /*093c*/ 	.short	0x010a
        /*093e*/ 	.byte	0x3f
	.zero		1


	//   ....[53]....
        /*0940*/ 	.word	0x00013290
        /*0944*/ 	.word	0x00000003
        /*0948*/ 	.word	0x00000060
        /*094c*/ 	.short	0x010a
        /*094e*/ 	.byte	0x3f
	.zero		1


	//   ....[54]....
        /*0950*/ 	.word	0x000139d0
        /*0954*/ 	.word	0x00000003
        /*0958*/ 	.word	0x0002d840
        /*095c*/ 	.short	0x010a
        /*095e*/ 	.byte	0x3f
	.zero		1


	//   ....[55]....
        /*0960*/ 	.word	0x00013e50
        /*0964*/ 	.word	0x0000000c
        /*0968*/ 	.word	0x00000060
        /*096c*/ 	.short	0x010a
        /*096e*/ 	.byte	0x3f
	.zero		1


	//   ....[56]....
        /*0970*/ 	.word	0x000144c0
        /*0974*/ 	.word	0x00000002
        /*0978*/ 	.word	0x0002d840
        /*097c*/ 	.short	0x010a
        /*097e*/ 	.byte	0x3f
	.zero		1


	//   ....[57]....
        /*0980*/ 	.word	0x00014950
        /*0984*/ 	.word	0x00000007
        /*0988*/ 	.word	0x00000060
        /*098c*/ 	.short	0x010a
        /*098e*/ 	.byte	0x3f
	.zero		1


	//   ....[58]....
        /*0990*/ 	.word	0x00014f70
        /*0994*/ 	.word	0x00000003
        /*0998*/ 	.word	0x0002d860
        /*099c*/ 	.short	0x010a
        /*099e*/ 	.byte	0x3f
	.zero		1


	//   ....[59]....
        /*09a0*/ 	.word	0x000160a0
        /*09a4*/ 	.word	0x00000009
        /*09a8*/ 	.word	0x0002d820
        /*09ac*/ 	.short	0x010a
        /*09ae*/ 	.byte	0x3f
	.zero		1


	//   ....[60]....
        /*09b0*/ 	.word	0x00016240
        /*09b4*/ 	.word	0x00000005
        /*09b8*/ 	.word	0x00000000
        /*09bc*/ 	.short	0x010a
        /*09be*/ 	.byte	0x3f
	.zero		1


	//   ....[61]....
        /*09c0*/ 	.word	0x000162b0
        /*09c4*/ 	.word	0x00000003
        /*09c8*/ 	.word	0x00000000
        /*09cc*/ 	.short	0x010a
        /*09ce*/ 	.byte	0x3f
	.zero		1


	//   ....[62]....
        /*09d0*/ 	.word	0x00016310
        /*09d4*/ 	.word	0x00000017
        /*09d8*/ 	.word	0x00000000
        /*09dc*/ 	.short	0x010a
        /*09de*/ 	.byte	0x3f
	.zero		1


	//   ....[63]....
        /*09e0*/ 	.word	0x00016340
        /*09e4*/ 	.word	0x00000007
        /*09e8*/ 	.word	0x00000000
        /*09ec*/ 	.short	0x010a
        /*09ee*/ 	.byte	0x3f
	.zero		1


	//   ....[64]....
        /*09f0*/ 	.word	0x000163b0
        /*09f4*/ 	.word	0x00000003
        /*09f8*/ 	.word	0x0002d800
        /*09fc*/ 	.short	0x010a
        /*09fe*/ 	.byte	0x3f
	.zero		1


	//   ....[65]....
        /*0a00*/ 	.word	0x00016400
        /*0a04*/ 	.word	0x00000005
        /*0a08*/ 	.word	0x0002d830
        /*0a0c*/ 	.short	0x010a
        /*0a0e*/ 	.byte	0x3f
	.zero		1


	//   ....[66]....
        /*0a10*/ 	.word	0x00016460
        /*0a14*/ 	.word	0x00000007
        /*0a18*/ 	.word	0x0002d830
        /*0a1c*/ 	.short	0x010a
        /*0a1e*/ 	.byte	0x3f
	.zero		1


	//   ....[67]....
        /*0a20*/ 	.word	0x000164c0
        /*0a24*/ 	.word	0x00000007
        /*0a28*/ 	.word	0x0002d850
        /*0a2c*/ 	.short	0x010a
        /*0a2e*/ 	.byte	0x3f
	.zero		1


	//   ....[68]....
        /*0a30*/ 	.word	0x00016520
        /*0a34*/ 	.word	0x00000005
        /*0a38*/ 	.word	0x0002d830
        /*0a3c*/ 	.short	0x010a
        /*0a3e*/ 	.byte	0x3f
	.zero		1


	//   ....[69]....
        /*0a40*/ 	.word	0x00016580
        /*0a44*/ 	.word	0x00000005
        /*0a48*/ 	.word	0x0002d850
        /*0a4c*/ 	.short	0x010a
        /*0a4e*/ 	.byte	0x3f
	.zero		1


	//   ....[70]....
        /*0a50*/ 	.word	0x000165e0
        /*0a54*/ 	.word	0x00000005
        /*0a58*/ 	.word	0x0002d830
        /*0a5c*/ 	.short	0x010a
        /*0a5e*/ 	.byte	0x3f
	.zero		1


	//   ....[71]....
        /*0a60*/ 	.word	0x00016640
        /*0a64*/ 	.word	0x00000005
        /*0a68*/ 	.word	0x0002d850
        /*0a6c*/ 	.short	0x010a
        /*0a6e*/ 	.byte	0x3f
	.zero		1


	//   ....[72]....
        /*0a70*/ 	.word	0x000166a0
        /*0a74*/ 	.word	0x00000007
        /*0a78*/ 	.word	0x0002d850
        /*0a7c*/ 	.short	0x010a
        /*0a7e*/ 	.byte	0x3f
	.zero		1


	//   ....[73]....
        /*0a80*/ 	.word	0x00016840
        /*0a84*/ 	.word	0x00000000
        /*0a88*/ 	.word	0x0002d840
        /*0a8c*/ 	.short	0x010a
        /*0a8e*/ 	.byte	0x3f
	.zero		1


	//   ....[74]....
        /*0a90*/ 	.word	0x000170f0
        /*0a94*/ 	.word	0x00000016
        /*0a98*/ 	.word	0x0002d820
        /*0a9c*/ 	.short	0x010a
        /*0a9e*/ 	.byte	0x3f
	.zero		1


	//   ....[75]....
        /*0aa0*/ 	.word	0x00017140
        /*0aa4*/ 	.word	0x00000003
        /*0aa8*/ 	.word	0x0002d840
        /*0aac*/ 	.short	0x010a
        /*0aae*/ 	.byte	0x3f
	.zero		1


	//   ....[76]....
        /*0ab0*/ 	.word	0x00017190
        /*0ab4*/ 	.word	0x00000003
        /*0ab8*/ 	.word	0x00000060
        /*0abc*/ 	.short	0x010a
        /*0abe*/ 	.byte	0x3f
	.zero		1


	//   ....[77]....
        /*0ac0*/ 	.word	0x000171e0
        /*0ac4*/ 	.word	0x00000003
        /*0ac8*/ 	.word	0x0002d840
        /*0acc*/ 	.short	0x010a
        /*0ace*/ 	.byte	0x3f
	.zero		1


	//   ....[78]....
        /*0ad0*/ 	.word	0x00017230
        /*0ad4*/ 	.word	0x0000000c
        /*0ad8*/ 	.word	0x00000060
        /*0adc*/ 	.short	0x010a
        /*0ade*/ 	.byte	0x3f
	.zero		1


	//   ....[79]....
        /*0ae0*/ 	.word	0x00017280
        /*0ae4*/ 	.word	0x00000002
        /*0ae8*/ 	.word	0x0002d840
        /*0aec*/ 	.short	0x010a
        /*0aee*/ 	.byte	0x3f
	.zero		1


	//   ....[80]....
        /*0af0*/ 	.word	0x000172d0
        /*0af4*/ 	.word	0x00000007
        /*0af8*/ 	.word	0x00000060
        /*0afc*/ 	.short	0x010a
        /*0afe*/ 	.byte	0x3f
	.zero		1


	//   ....[81]....
        /*0b00*/ 	.word	0x00017320
        /*0b04*/ 	.word	0x00000003
        /*0b08*/ 	.word	0x0002d860
        /*0b0c*/ 	.short	0x010a
        /*0b0e*/ 	.byte	0x3f
	.zero		1


	//   ....[82]....
        /*0b10*/ 	.word	0x00017ca0
        /*0b14*/ 	.word	0x00000009
        /*0b18*/ 	.word	0x0002d820
        /*0b1c*/ 	.short	0x010a
        /*0b1e*/ 	.byte	0x3f
	.zero		1


	//   ....[83]....
        /*0b20*/ 	.word	0x00017e40
        /*0b24*/ 	.word	0x00000005
        /*0b28*/ 	.word	0x00000000
        /*0b2c*/ 	.short	0x010a
        /*0b2e*/ 	.byte	0x3f
	.zero		1


	//   ....[84]....
        /*0b30*/ 	.word	0x00017e90
        /*0b34*/ 	.word	0x00000003
        /*0b38*/ 	.word	0x00000000
        /*0b3c*/ 	.short	0x010a
        /*0b3e*/ 	.byte	0x3f
	.zero		1


	//   ....[85]....
        /*0b40*/ 	.word	0x00017ee0
        /*0b44*/ 	.word	0x00000017
        /*0b48*/ 	.word	0x00000000
        /*0b4c*/ 	.short	0x010a
        /*0b4e*/ 	.byte	0x3f
	.zero		1


	//----- nvinfo : EIATTR_NUM_MBARRIERS
	.align		4
.L_209:
        /*0b50*/ 	.byte	0x03, 0x38
        /*0b52*/ 	.short	0x0016


	//----- nvinfo : EIATTR_EXIT_INSTR_OFFSETS
	.align		4
        /*0b54*/ 	.byte	0x04, 0x1c
        /*0b56*/ 	.short	(.L_211 - .L_210)


	//   ....[0]....
.L_210:
        /*0b58*/ 	.word	0x00000a80


	//   ....[1]....
        /*0b5c*/ 	.word	0x0000fc40


	//   ....[2]....
        /*0b60*/ 	.word	0x00016390


	//----- nvinfo : EIATTR_MAX_THREADS
	.align		4
.L_211:
        /*0b64*/ 	.byte	0x04, 0x05
        /*0b66*/ 	.short	(.L_213 - .L_212)
.L_212:
        /*0b68*/ 	.word	0x00000200
        /*0b6c*/ 	.word	0x00000001
        /*0b70*/ 	.word	0x00000001


	//----- nvinfo : EIATTR_CRS_STACK_SIZE
	.align		4
.L_213:
        /*0b74*/ 	.byte	0x04, 0x1e
        /*0b76*/ 	.short	(.L_215 - .L_214)
.L_214:
        /*0b78*/ 	.word	0x00000000


	//----- nvinfo : EIATTR_CBANK_PARAM_SIZE
	.align		4
.L_215:
        /*0b7c*/ 	.byte	0x03, 0x19
        /*0b7e*/ 	.short	0x0af0


	//----- nvinfo : EIATTR_PARAM_CBANK
	.align		4
        /*0b80*/ 	.byte	0x04, 0x0a
        /*0b82*/ 	.short	(.L_217 - .L_216)
	.align		4
.L_216:
        /*0b84*/ 	.word	index@(.nv.constant0._ZN7cutlass13device_kernelIN5flash11enable_sm90INS1_16FlashAttnFwdSm90INS1_25CollectiveMainloopFwdSm90ILi2EN4cute5tupleIJNS5_1CILi1EEES8_S8_EEENS6_IJNS7_ILi192EEENS7_ILi128EEENS7_ILi96EEEEEELi96ENS_6half_tEfNS_4arch4Sm90ELb0ELb1ELb0ELb1ELb0ELb0ELb0ELb0ELb1ELb1ELb0ELb0EEENS1_21CollectiveEpilogueFwdINS6_IJSA_SC_SB_EEES9_SE_SG_Li384ELb1ELb1ELb0ELb0EEENS1_36VarlenDynamicPersistentTileSchedulerILi192ELi128ELi384ELi128ELb0ELb1ELb1ELb1ELb0ELb1EEEEEEEEEvNT_6ParamsE)
        /*0b88*/ 	.short	0x0210
        /*0b8a*/ 	.short	0x0af0


	//----- nvinfo : EIATTR_SW_WAR
	.align		4
.L_217:
        /*0b8c*/ 	.byte	0x04, 0x36
        /*0b8e*/ 	.short	(.L_219 - .L_218)
.L_218:
        /*0b90*/ 	.word	0x00000008
.L_219:


//--------------------- .nv.info._ZN7cutlass13device_kernelIN5flash11enable_sm90INS1_16FlashAttnFwdSm90INS1_25CollectiveMainloopFwdSm90ILi2EN4cute5tupleIJNS5_1CILi1EEES8_S8_EEENS6_IJNS7_ILi192EEENS7_ILi128EEENS7_ILi96EEEEEELi96ENS_6half_tEfNS_4arch4Sm90ELb0ELb1ELb0ELb1ELb0ELb1ELb0ELb0ELb1ELb1ELb0ELb0EEENS1_21CollectiveEpilogueFwdINS6_IJSA_SC_SB_EEES9_SE_SG_Li384ELb1ELb1ELb0ELb0EEENS1_36VarlenDynamicPersistentTileSchedulerILi192ELi128ELi384ELi128ELb0ELb1ELb1ELb1ELb0ELb1EEEEEEEEEvNT_6ParamsE --------------------------
	.section	.nv.info._ZN7cutlass13device_kernelIN5flash11enable_sm90INS1_16FlashAttnFwdSm90INS1_25CollectiveMainloopFwdSm90ILi2EN4cute5tupleIJNS5_1CILi1EEES8_S8_EEENS6_IJNS7_ILi192EEENS7_ILi128EEENS7_ILi96EEEEEELi96ENS_6half_tEfNS_4arch4Sm90ELb0ELb1ELb0ELb1ELb0ELb1ELb0ELb0ELb1ELb1ELb0ELb0EEENS1_21CollectiveEpilogueFwdINS6_IJSA_SC_SB_EEES9_SE_SG_Li384ELb1ELb1ELb0ELb0EEENS1_36VarlenDynamicPersistentTileSchedulerILi192ELi128ELi384ELi128ELb0ELb1ELb1ELb1ELb0ELb1EEEEEEEEEvNT_6ParamsE,"",@"SHT_CUDA_INFO"
	.sectionflags	@""
	.align	4


	//----- nvinfo : EIATTR_CUDA_API_VERSION
	.align		4
        /*0000*/ 	.byte	0x04, 0x37
        /*0002*/ 	.short	(.L_221 - .L_220)
.L_220:
        /*0004*/ 	.word	0x00000082


	//----- nvinfo : EIATTR_KPARAM_INFO
	.align		4
.L_221:
        /*0008*/ 	.byte	0x04, 0x17
        /*000a*/ 	.short	(.L_223 - .L_222)
.L_222:
        /*000c*/ 	.word	0x00000000
        /*0010*/ 	.short	0x0000
        /*0012*/ 	.short	0x0070
        /*0014*/ 	.byte	0x00, 0xf0, 0x01, 0x2a


	//----- nvinfo : EIATTR_SPARSE_MMA_MASK
	.align		4
.L_223:
        /*0018*/ 	.byte	0x03, 0x50
        /*001a*/ 	.short	0x0000


	//----- nvinfo : EIATTR_MAXREG_COUNT
	.align		4
        /*001c*/ 	.byte	0x03, 0x1b
        /*001e*/ 	.short	0x0080


	//----- nvinfo : EIATTR_NUM_BARRIERS
	.align		4
        /*0020*/ 	.byte	0x02, 0x4c
        /*0022*/ 	.byte	0x10
	.zero		1


	//----- nvinfo : EIATTR_EXTERNS
	.align		4
        /*0024*/ 	.byte	0x04, 0x0f
        /*0026*/ 	.short	(.L_225 - .L_224)


	//   ....[0]....
	.align		4
.L_224:
        /*0028*/ 	.word	index@(__assertfail)


	//----- nvinfo : EIATTR_ANNOTATIONS
	.align		4
.L_225:
        /*002c*/ 	.byte	0x04, 0x55
        /*002e*/ 	.short	(.L_227 - .L_226)


	//   ....[0]....
.L_226:
        /* <DEDUP_REMOVED lines=84> */


	//----- nvinfo : EIATTR_MERCURY_ISA_VERSION
	.align		4
.L_227:
        /*0558*/ 	.byte	0x03, 0x5f
        /*055a*/ 	.short	0x0101


	//----- nvinfo : EIATTR_UNUSED_LOAD_BYTE_OFFSET
	.align		4
        /*055c*/ 	.byte	0x04, 0x44
        /*055e*/ 	.short	(.L_229 - .L_228)


	//   ....[0]....
.L_228:
        /*0560*/ 	.word	0x00000ae0
        /*0564*/ 	.word	0x0000fff0


	//   ....[1]....
        /*0568*/ 	.word	0x00018770
        /*056c*/ 	.word	0x0000fff0


	//----- nvinfo : EIATTR_INT_WARP_WIDE_INSTR_OFFSETS
	.align		4
.L_229:
        /*0570*/ 	.byte	0x04, 0x31
        /*0572*/ 	.short	(.L_231 - .L_230)


	//   ....[0]....
.L_230:
        /*0574*/ 	.word	0x00000190


	//   ....[1]....
        /*0578*/ 	.word	0x000001d0


	//   ....[2]....
        /*057c*/ 	.word	0x00000240


	//   ....[3]....
        /*0580*/ 	.word	0x0001d4b0


	//   ....[4]....
        /*0584*/ 	.word	0x0001d540


	//   ....[5]....
        /*0588*/ 	.word	0x00021070


	//   ....[6]....
        /*058c*/ 	.word	0x00021100


	//----- nvinfo : EIATTR_COOP_GROUP_MASK_REGIDS
	.align		4
.L_231:
        /*0590*/ 	.byte	0x04, 0x29
        /*0592*/ 	.short	(.L_233 - .L_232)


	//   ....[0]....
.L_232:
        /*0594*/ 	.word	0xffffffff


	//   ....[1]....
        /*0598*/ 	.word	0xffffffff


	//   ....[2]....
        /*059c*/ 	.word	0xffffffff


	//   ....[3]....
        /*05a0*/ 	.word	0xffffffff


	//   ....[4]....
        /*05a4*/ 	.word	0xffffffff


	//   ....[5]....
        /*05a8*/ 	.word	0xffffffff


	//   ....[6]....
        /*05ac*/ 	.word	0xffffffff


	//   ....[7]....
        /*05b0*/ 	.word	0xffffffff


	//   ....[8]....
        /*05b4*/ 	.word	0xffffffff


	//   ....[9]....
        /*05b8*/ 	.word	0xffffffff


	//   ....[10]....
        /*05bc*/ 	.word	0xffffffff


	//   ....[11]....
        /*05c0*/ 	.word	0xffffffff


	//   ....[12]....
        /*05c4*/ 	.word	0xffffffff


	//   ....[13]....
        /*05c8*/ 	.word	0xffffffff


	//   ....[14]....
        /*05cc*/ 	.word	0xffffffff


	//   ....[15]....
        /*05d0*/ 	.word	0xffffffff


	//   ....[16]....
        /*05d4*/ 	.word	0xffffffff


	//   ....[17]....
        /*05d8*/ 	.word	0xffffffff


	//   ....[18]....
        /*05dc*/ 	.word	0xffffffff


	//   ....[19]....
        /*05e0*/ 	.word	0xffffffff


	//   ....[20]....
        /*05e4*/ 	.word	0xffffffff


	//   ....[21]....
        /*05e8*/ 	.word	0xffffffff


	//   ....[22]....
        /*05ec*/ 	.word	0xffffffff


	//   ....[23]....
        /*05f0*/ 	.word	0xffffffff


	//   ....[24]....
        /*05f4*/ 	.word	0xffffffff


	//   ....[25]....
        /*05f8*/ 	.word	0xffffffff


	//   ....[26]....
        /*05fc*/ 	.word	0xffffffff


	//   ....[27]....
        /*0600*/ 	.word	0xffffffff


	//   ....[28]....
        /*0604*/ 	.word	0xffffffff


	//   ....[29]....
        /*0608*/ 	.word	0xffffffff


	//   ....[30]....
        /*060c*/ 	.word	0xffffffff


	//   ....[31]....
        /*0610*/ 	.word	0xffffffff


	//   ....[32]....
        /*0614*/ 	.word	0xffffffff


	//   ....[33]....
        /*0618*/ 	.word	0xffffffff


	//   ....[34]....
        /*061c*/ 	.word	0xffffffff


	//   ....[35]....
        /*0620*/ 	.word	0xffffffff


	//   ....[36]....
        /*0624*/ 	.word	0xffffffff


	//   ....[37]....
        /*0628*/ 	.word	0xffffffff


	//   ....[38]....
        /*062c*/ 	.word	0xffffffff


	//   ....[39]....
        /*0630*/ 	.word	0xffffffff


	//   ....[40]....
        /*0634*/ 	.word	0xffffffff


	//   ....[41]....
        /*0638*/ 	.word	0xffffffff


	//   ....[42]....
        /*063c*/ 	.word	0xffffffff


	//   ....[43]....
        /*0640*/ 	.word	0xffffffff


	//   ....[44]....
        /*0644*/ 	.word	0xffffffff


	//   ....[45]....
        /*0648*/ 	.word	0xffffffff


	//   ....[46]....
        /*064c*/ 	.word	0xffffffff


	//   ....[47]....
        /*0650*/ 	.word	0xffffffff


	//   ....[48]....
        /*0654*/ 	.word	0xffffffff


	//   ....[49]....
        /*0658*/ 	.word	0xffffffff


	//   ....[50]....
        /*065c*/ 	.word	0xffffffff


	//   ....[51]....
        /*0660*/ 	.word	0xffffffff


	//   ....[52]....
        /*0664*/ 	.word	0xffffffff


	//   ....[53]....
        /*0668*/ 	.word	0xffffffff


	//   ....[54]....
        /*066c*/ 	.word	0xffffffff


	//   ....[55]....
        /*0670*/ 	.word	0xffffffff


	//   ....[56]....
        /*0674*/ 	.word	0xffffffff


	//   ....[57]....
        /*0678*/ 	.word	0xffffffff


	//   ....[58]....
        /*067c*/ 	.word	0xffffffff


	//   ....[59]....
        /*0680*/ 	.word	0xffffffff


	//   ....[60]....
        /*0684*/ 	.word	0xffffffff


	//   ....[61]....
        /*0688*/ 	.word	0xffffffff


	//   ....[62]....
        /*068c*/ 	.word	0xffffffff


	//   ....[63]....
        /*0690*/ 	.word	0xffffffff


	//   ....[64]....
        /*0694*/ 	.word	0xffffffff


	//   ....[65]....
        /*0698*/ 	.word	0xffffffff


	//   ....[66]....
        /*069c*/ 	.word	0xffffffff


	//   ....[67]....
        /*06a0*/ 	.word	0xffffffff


	//   ....[68]....
        /*06a4*/ 	.word	0xffffffff


	//   ....[69]....
        /*06a8*/ 	.word	0xffffffff


	//   ....[70]....
        /*06ac*/ 	.word	0xffffffff


	//   ....[71]....
        /*06b0*/ 	.word	0xffffffff


	//   ....[72]....
        /*06b4*/ 	.word	0xffffffff


	//   ....[73]....
        /*06b8*/ 	.word	0xffffffff


	//   ....[74]....
        /*06bc*/ 	.word	0xffffffff


	//   ....[75]....
        /*06c0*/ 	.word	0xffffffff


	//   ....[76]....
        /*06c4*/ 	.word	0xffffffff


	//   ....[77]....
        /*06c8*/ 	.word	0xffffffff


	//   ....[78]....
        /*06cc*/ 	.word	0xffffffff


	//   ....[79]....
        /*06d0*/ 	.word	0xffffffff


	//   ....[80]....
        /*06d4*/ 	.word	0xffffffff


	//   ....[81]....
        /*06d8*/ 	.word	0xffffffff


	//   ....[82]....
        /*06dc*/ 	.word	0xffffffff


	//   ....[83]....
        /*06e0*/ 	.word	0xffffffff


	//   ....[84]....
        /*06e4*/ 	.word	0xffffffff


	//   ....[85]....
        /*06e8*/ 	.word	0xffffffff


	//   ....[86]....
        /*06ec*/ 	.word	0xffffffff


	//   ....[87]....
        /*06f0*/ 	.word	0xffffffff


	//   ....[88]....
        /*06f4*/ 	.word	0xffffffff


	//   ....[89]....
        /*06f8*/ 	.word	0xffffffff


	//   ....[90]....
        /*06fc*/ 	.word	0xffffffff


	//   ....[91]....
        /*0700*/ 	.word	0xffffffff


	//   ....[92]....
        /*0704*/ 	.word	0xffffffff


	//   ....[93]....
        /*0708*/ 	.word	0xffffffff


	//   ....[94]....
        /*070c*/ 	.word	0xffffffff


	//   ....[95]....
        /*0710*/ 	.word	0xffffffff


	//   ....[96]....
        /*0714*/ 	.word	0xffffffff


	//   ....[97]....
        /*0718*/ 	.word	0xffffffff


	//   ....[98]....
        /*071c*/ 	.word	0xffffffff


	//   ....[99]....
        /*0720*/ 	.word	0xffffffff


	//   ....[100]....
        /*0724*/ 	.word	0xffffffff


	//   ....[101]....
        /*0728*/ 	.word	0xffffffff


	//   ....[102]....
        /*072c*/ 	.word	0xffffffff


	//   ....[103]....
        /*0730*/ 	.word	0xffffffff


	//   ....[104]....
        /*0734*/ 	.word	0xffffffff


	//   ....[105]....
        /*0738*/ 	.word	0xffffffff


	//   ....[106]....
        /*073c*/ 	.word	0x0500000f


	//   ....[107]....
        /*0740*/ 	.word	0x0500000f


	//   ....[108]....
        /*0744*/ 	.word	0x0500000f


	//   ....[109]....
        /*0748*/ 	.word	0x0500000f


	//   ....[110]....
        /*074c*/ 	.word	0x0500000f


	//   ....[111]....
        /*0750*/ 	.word	0x0500000f


	//   ....[112]....
        /*0754*/ 	.word	0x0500000f


	//   ....[113]....
        /*0758*/ 	.word	0x0500000f


	//   ....[114]....
        /*075c*/ 	.word	0x0500000f


	//   ....[115]....
        /*0760*/ 	.word	0x0500000f


	//   ....[116]....
        /*0764*/ 	.word	0x0500000f


	//   ....[117]....
        /*0768*/ 	.word	0x0500000f


	//   ....[118]....
        /*076c*/ 	.word	0x0500000f


	//   ....[119]....
        /*0770*/ 	.word	0x0500000f


	//   ....[120]....
        /*0774*/ 	.word	0x0500000f


	//   ....[121]....
        /*0778*/ 	.word	0x0500000f


	//   ....[122]....
        /*077c*/ 	.word	0x0500000f


	//   ....[123]....
        /*0780*/ 	.word	0x0500000f


	//   ....[124]....
        /*0784*/ 	.word	0x0500000f


	//   ....[125]....
        /*0788*/ 	.word	0x0500000f


	//   ....[126]....
        /*078c*/ 	.word	0x0500000f


	//   ....[127]....
        /*0790*/ 	.word	0x0500000f


	//   ....[128]....
        /*0794*/ 	.word	0x0500000f


	//   ....[129]....
        /*0798*/ 	.word	0x0500000f


	//   ....[130]....
        /*079c*/ 	.word	0x0500000f


	//   ....[131]....
        /*07a0*/ 	.word	0x0500000f


	//   ....[132]....
        /*07a4*/ 	.word	0x0500000f


	//   ....[133]....
        /*07a8*/ 	.word	0x0500000f


	//   ....[134]....
        /*07ac*/ 	.word	0x0500000f


	//   ....[135]....
        /*07b0*/ 	.word	0x0500000f


	//   ....[136]....
        /*07b4*/ 	.word	0x0500000f


	//   ....[137]....
        /*07b8*/ 	.word	0x0500000f


	//   ....[138]....
        /*07bc*/ 	.word	0x0500000f


	//   ....[139]....
        /*07c0*/ 	.word	0x0500000f


	//   ....[140]....
        /*07c4*/ 	.word	0x0500000f


	//   ....[141]....
        /*07c8*/ 	.word	0x0500000f


	//   ....[142]....
        /*07cc*/ 	.word	0x0500000f


	//   ....[143]....
        /*07d0*/ 	.word	0x0500000f


	//   ....[144]....
        /*07d4*/ 	.word	0x0500000f


	//   ....[145]....
        /*07d8*/ 	.word	0x0500000f


	//   ....[146]....
        /*07dc*/ 	.word	0x0500000f


	//   ....[147]....
        /*07e0*/ 	.word	0x0500000f


	//   ....[148]....
        /*07e4*/ 	.word	0x0500000f


	//   ....[149]....
        /*07e8*/ 	.word	0x0500000f


	//   ....[150]....
        /*07ec*/ 	.word	0x0500000f


	//----- nvinfo : EIATTR_COOP_GROUP_INSTR_OFFSETS
	.align		4
.L_233:
        /*07f0*/ 	.byte	0x04, 0x28
        /*07f2*/ 	.short	(.L_235 - .L_234)


	//   ....[0]....
.L_234:
        /*07f4*/ 	.word	0x00000070


	//   ....[1]....
        /*07f8*/ 	.word	0x000001a0


	//   ....[2]....
        /*07fc*/ 	.word	0x000001f0


	//   ....[3]....
        /*0800*/ 	.word	0x00000420


	//   ....[4]....
        /*0804*/ 	.word	0x00000580


	//   ....[5]....
        /*0808*/ 	.word	0x000006a0


	//   ....[6]....
        /*080c*/ 	.word	0x00000800


	//   ....[7]....
        /*0810*/ 	.word	0x000074c0


	//   ....[8]....
        /*0814*/ 	.word	0x00007c30


	//   ....[9]....
        /*0818*/ 	.word	0x00007c40


	//   ....[10]....
        /*081c*/ 	.word	0x00007c50


	//   ....[11]....
        /*0820*/ 	.word	0x00007c60


	//   ....[12]....
        /*0824*/ 	.word	0x00009ac0


	//   ....[13]....
        /*0828*/ 	.word	0x00009ad0


	//   ....[14]....
        /*082c*/ 	.word	0x00009ae0


	//   ....[15]....
        /*0830*/ 	.word	0x00009af0


	//   ....[16]....
        /*0834*/ 	.word	0x0000bac0


	//   ....[17]....
        /*0838*/ 	.word	0x0000ca80


	//   ....[18]....
        /*083c*/ 	.word	0x0000d180


	//   ....[19]....
        /*0840*/ 	.word	0x0000d220


	//   ....[20]....
        /*0844*/ 	.word	0x0000d8f0


	//   ....[21]....
        /*0848*/ 	.word	0x0000d960


	//   ....[22]....
        /*084c*/ 	.word	0x0000e850


	//   ....[23]....
        /*0850*/ 	.word	0x0000f330


	//   ....[24]....
        /*0854*/ 	.word	0x0000fa70


	//   ....[25]....
        /*0858*/ 	.word	0x00010480


	//   ....[26]....
        /*085c*/ 	.word	0x000104a0


	//   ....[27]....
        /*0860*/ 	.word	0x00011260


	//   ....[28]....
        /*0864*/ 	.word	0x000112a0


	//   ....[29]....
        /*0868*/ 	.word	0x00012000


	//   ....[30]....
        /*086c*/ 	.word	0x00012cc0


	//   ....[31]....
        /*0870*/ 	.word	0x00012ce0


	//   ....[32]....
        /*0874*/ 	.word	0x00013410


	//   ....[33]....
        /*0878*/ 	.word	0x00013450


	//   ....[34]....
        /*087c*/ 	.word	0x00014660


	//   ....[35]....
        /*0880*/ 	.word	0x00014da0


	//   ....[36]....
        /*0884*/ 	.word	0x00015520


	//   ....[37]....
        /*0888*/ 	.word	0x00015f20


	//   ....[38]....
        /*088c*/ 	.word	0x00015f40


	//   ....[39]....
        /*0890*/ 	.word	0x00016c60


	//   ....[40]....
        /*0894*/ 	.word	0x00016c80


	//   ....[41]....
        /*0898*/ 	.word	0x00017aa0


	//   ....[42]....
        /*089c*/ 	.word	0x00018170


	//   ....[43]....
        /*08a0*/ 	.word	0x000181a0


	//   ....[44]....
        /*08a4*/ 	.word	0x000181f0


	//   ....[45]....
        /*08a8*/ 	.word	0x00018200


	//   ....[46]....
        /*08ac*/ 	.word	0x000191c0


	//   ....[47]....
        /*08b0*/ 	.word	0x00019200


	//   ....[48]....
        /*08b4*/ 	.word	0x00019240


	//   ....[49]....
        /*08b8*/ 	.word	0x00019250


	//   ....[50]....
        /*08bc*/ 	.word	0x00019790


	//   ....[51]....
        /*08c0*/ 	.word	0x000197b0


	//   ....[52]....
        /*08c4*/ 	.word	0x000198d0


	//   ....[53]....
        /*08c8*/ 	.word	0x000198f0


	//   ....[54]....
        /*08cc*/ 	.word	0x0001a140


	//   ....[55]....
        /*08d0*/ 	.word	0x0001a150


	//   ....[56]....
        /*08d4*/ 	.word	0x0001a2b0


	//   ....[57]....
        /*08d8*/ 	.word	0x0001a2c0


	//   ....[58]....
        /*08dc*/ 	.word	0x0001a460


	//   ....[59]....
        /*08e0*/ 	.word	0x0001a650


	//   ....[60]....
        /*08e4*/ 	.word	0x0001a680


	//   ....[61]....
        /*08e8*/ 	.word	0x0001a6b0


	//   ....[62]....
        /*08ec*/ 	.word	0x0001a6e0


	//   ....[63]....
        /*08f0*/ 	.word	0x0001a710


	//   ....[64]....
        /*08f4*/ 	.word	0x0001a740


	//   ....[65]....
        /*08f8*/ 	.word	0x0001a8b0


	//   ....[66]....
        /*08fc*/ 	.word	0x0001a8e0


	//   ....[67]....
        /*0900*/ 	.word	0x0001a910


	//   ....[68]....
        /*0904*/ 	.word	0x0001a940


	//   ....[69]....
        /*0908*/ 	.word	0x0001a970


	//   ....[70]....
        /*090c*/ 	.word	0x0001a9a0


	//   ....[71]....
        /*0910*/ 	.word	0x0001aa40


	//   ....[72]....
        /*0914*/ 	.word	0x0001aaa0


	//   ....[73]....
        /*0918*/ 	.word	0x0001ab40


	//   ....[74]....
        /*091c*/ 	.word	0x0001bc20


	//   ....[75]....
        /*0920*/ 	.word	0x0001da40


	//   ....[76]....
        /*0924*/ 	.word	0x0001e750


	//   ....[77]....
        /*0928*/ 	.word	0x0001e770


	//   ....[78]....
        /*092c*/ 	.word	0x0001e840


	//   ....[79]....
        /*0930*/ 	.word	0x0001e860


	//   ....[80]....
        /*0934*/ 	.word	0x0001e900


	//   ....[81]....
        /*0938*/ 	.word	0x0001e920


	//   ....[82]....
        /*093c*/ 	.word	0x0001e930


	//   ....[83]....
        /*0940*/ 	.word	0x0001e9c0


	//   ....[84]....
        /*0944*/ 	.word	0x0001e9e0


	//   ....[85]....
        /*0948*/ 	.word	0x0001ea50


	//   ....[86]....
        /*094c*/ 	.word	0x0001ea90


	//   ....[87]....
        /*0950*/ 	.word	0x0001eb00


	//   ....[88]....
        /*0954*/ 	.word	0x000217a0


	//   ....[89]....
        /*0958*/ 	.word	0x000217d0


	//   ....[90]....
        /*095c*/ 	.word	0x00021810


	//   ....[91]....
        /*0960*/ 	.word	0x00021840


	//   ....[92]....
        /*0964*/ 	.word	0x00021870


	//   ....[93]....
        /*0968*/ 	.word	0x000218a0


	//   ....[94]....
        /*096c*/ 	.word	0x000218d0


	//   ....[95]....
        /*0970*/ 	.word	0x00021900


	//   ....[96]....
        /*0974*/ 	.word	0x00021a80


	//   ....[97]....
        /*0978*/ 	.word	0x00021ab0


	//   ....[98]....
        /*097c*/ 	.word	0x00021ae0


	//   ....[99]....
        /*0980*/ 	.word	0x00021b10


	//   ....[100]....
        /*0984*/ 	.word	0x00021b40


	//   ....[101]....
        /*0988*/ 	.word	0x00021b70


	//   ....[102]....
        /*098c*/ 	.word	0x00021c30


	//   ....[103]....
        /*0990*/ 	.word	0x00021c50


	//   ....[104]....
        /*0994*/ 	.word	0x00021cc0


	//   ....[105]....
        /*0998*/ 	.word	0x00022360


	//   ....[106]....
        /*099c*/ 	.word	0x000227c0


	//   ....[107]....
        /*09a0*/ 	.word	0x00022860


	//   ....[108]....
        /*09a4*/ 	.word	0x000228f0


	//   ....[109]....
        /*09a8*/ 	.word	0x00022940


	//   ....[110]....
        /*09ac*/ 	.word	0x00022990


	//   ....[111]....
        /*09b0*/ 	.word	0x00022a60


	//   ....[112]....
        /*09b4*/ 	.word	0x00022af0


	//   ....[113]....
        /*09b8*/ 	.word	0x00022b50


	//   ....[114]....
        /*09bc*/ 	.word	0x00022bb0


	//   ....[115]....
        /*09c0*/ 	.word	0x00022f00


	//   ....[116]....
        /*09c4*/ 	.word	0x00022f50


	//   ....[117]....
        /*09c8*/ 	.word	0x00022fe0


	//   ....[118]....
        /*09cc*/ 	.word	0x00023070


	//   ....[119]....
        /*09d0*/ 	.word	0x00023130


	//   ....[120]....
        /*09d4*/ 	.word	0x00023410


	//   ....[121]....
        /*09d8*/ 	.word	0x000235d0


	//   ....[122]....
        /*09dc*/ 	.word	0x00023620


	//   ....[123]....
        /*09e0*/ 	.word	0x00023680


	//   ....[124]....
        /*09e4*/ 	.word	0x00023790


	//   ....[125]....
        /*09e8*/ 	.word	0x000237f0


	//   ....[126]....
        /*09ec*/ 	.word	0x00023910


	//   ....[127]....
        /*09f0*/ 	.word	0x00023970


	//   ....[128]....
        /*09f4*/ 	.word	0x00023a10


	//   ....[129]....
        /*09f8*/ 	.word	0x00023ae0


	//   ....[130]....
        /*09fc*/ 	.word	0x00023b60


	//   ....[131]....
        /*0a00*/ 	.word	0x00023c20


	//   ....[132]....
        /*0a04*/ 	.word	0x00023ca0


	//   ....[133]....
        /*0a08*/ 	.word	0x00024050


	//   ....[134]....
        /*0a0c*/ 	.word	0x000240f0


	//   ....[135]....
        /*0a10*/ 	.word	0x00024210


	//   ....[136]....
        /*0a14*/ 	.word	0x00024280


	//   ....[137]....
        /*0a18*/ 	.word	0x000242f0


	//   ....[138]....
        /*0a1c*/ 	.word	0x00024360


	//   ....[139]....
        /*0a20*/ 	.word	0x000243d0


	//   ....[140]....
        /*0a24*/ 	.word	0x00024450


	//   ....[141]....
        /*0a28*/ 	.word	0x000244e0


	//   ....[142]....
        /*0a2c*/ 	.word	0x00024570


	//   ....[143]....
        /*0a30*/ 	.word	0x000245e0


	//   ....[144]....
        /*0a34*/ 	.word	0x00024650


	//   ....[145]....
        /*0a38*/ 	.word	0x000246c0


	//   ....[146]....
        /*0a3c*/ 	.word	0x00024740


	//   ....[147]....
        /*0a40*/ 	.word	0x000247b0


	//   ....[148]....
        /*0a44*/ 	.word	0x00024850


	//   ....[149]....
        /*0a48*/ 	.word	0x000248e0


	//   ....[150]....
        /*0a4c*/ 	.word	0x00024a10


	//----- nvinfo : EIATTR_REG_RECONFIG
	.align		4
.L_235:
        /*0a50*/ 	.byte	0x01, 0x54
	.zero		2


	//----- nvinfo : EIATTR_SYSCALL_OFFSETS
	.align		4
        /*0a54*/ 	.byte	0x04, 0x46
        /*0a56*/ 	.short	(.L_237 - .L_236)


	//   ....[0]....
.L_236:
        /*0a58*/ 	.word	0x00001da0


	//   ....[1]....
        /*0a5c*/ 	.word	0x00001ef0


	//   ....[2]....
        /*0a60*/ 	.word	0x000076c0


	//   ....[3]....
        /*0a64*/ 	.word	0x000079e0


	//   ....[4]....
        /*0a68*/ 	.word	0x0001d6a0


	//   ....[5]....
        /*0a6c*/ 	.word	0x0001d7f0


	//   ....[6]....
        /*0a70*/ 	.word	0x0001d8e0


	//   ....[7]....
        /*0a74*/ 	.word	0x0001e1c0


	//----- nvinfo : EIATTR_MBARRIER_INSTR_OFFSETS
	.align		4
.L_237:
        /*0a78*/ 	.byte	0x04, 0x39
        /*0a7a*/ 	.short	(.L_239 - .L_238)


	//   ....[0]....
.L_238:
        /*0a7c*/ 	.word	0x000002d0
        /*0a80*/ 	.word	0x000000ff
        /*0a84*/ 	.word	0x0002d800
        /*0a88*/ 	.short	0x0100
        /*0a8a*/ 	.byte	0x08
	.zero		1


	//   ....[1]....
        /*0a8c*/ 	.word	0x000002e0
        /*0a90*/ 	.word	0x000000ff
        /*0a94*/ 	.word	0x0002d820
        /*0a98*/ 	.short	0x0100
        /*0a9a*/ 	.byte	0x08
	.zero		1


	//   ....[2]....
        /*0a9c*/ 	.word	0x000003d0
        /*0aa0*/ 	.word	0x000000ff
        /*0aa4*/ 	.word	0x0002d830
        /*0aa8*/ 	.short	0x0100
        /*0aaa*/ 	.byte	0x08
	.zero		1


	//   ....[3]....
        /*0aac*/ 	.word	0x000003e0
        /*0ab0*/ 	.word	0x000000ff
        /*0ab4*/ 	.word	0x0002d840
        /*0ab8*/ 	.short	0x0100
        /*0aba*/ 	.byte	0x08
	.zero		1


	//   ....[4]....
        /*0abc*/ 	.word	0x000003f0
        /*0ac0*/ 	.word	0x000000ff
        /*0ac4*/ 	.word	0x0002d838
        /*0ac8*/ 	.short	0x0100
        /*0aca*/ 	.byte	0x08
	.zero		1


	//   ....[5]....
        /*0acc*/ 	.word	0x00000400
        /*0ad0*/ 	.word	0x000000ff
        /*0ad4*/ 	.word	0x0002d848
        /*0ad8*/ 	.short	0x0100
        /*0ada*/ 	.byte	0x08
	.zero		1


	//   ....[6]....
        /*0adc*/ 	.word	0x00000530
        /*0ae0*/ 	.word	0x000000ff
        /*0ae4*/ 	.word	0x0002d850
        /*0ae8*/ 	.short	0x0100
        /*0aea*/ 	.byte	0x08
	.zero		1


	//   ....[7]....
        /*0aec*/ 	.word	0x00000540
        /*0af0*/ 	.word	0x000000ff
        /*0af4*/ 	.word	0x0002d860
        /*0af8*/ 	.short	0x0100
        /*0afa*/ 	.byte	0x08
	.zero		1


	//   ....[8]....
        /*0afc*/ 	.word	0x00000550
        /*0b00*/ 	.word	0x000000ff
        /*0b04*/ 	.word	0x0002d858
        /*0b08*/ 	.short	0x0100
        /*0b0a*/ 	.byte	0x08
	.zero		1


	//   ....[9]....
        /*0b0c*/ 	.word	0x00000560
        /*0b10*/ 	.word	0x000000ff
        /*0b14*/ 	.word	0x0002d868
        /*0b18*/ 	.short	0x0100
        /*0b1a*/ 	.byte	0x08
	.zero		1


	//   ....[10]....
        /*0b1c*/ 	.word	0x00000650
        /*0b20*/ 	.word	0x000000ff
        /*0b24*/ 	.word	0x0002d870
        /*0b28*/ 	.short	0x0100
        /*0b2a*/ 	.byte	0x06
	.zero		1


	//   ....[11]....
        /*0b2c*/ 	.word	0x00000660
        /*0b30*/ 	.word	0x000000ff
        /*0b34*/ 	.word	0x0002d880
        /*0b38*/ 	.short	0x0100
        /*0b3a*/ 	.byte	0x06
	.zero		1


	//   ....[12]....
        /*0b3c*/ 	.word	0x00000670
        /*0b40*/ 	.word	0x000000ff
        /*0b44*/ 	.word	0x0002d878
        /*0b48*/ 	.short	0x0100
        /*0b4a*/ 	.byte	0x06
	.zero		1


	//   ....[13]....
        /*0b4c*/ 	.word	0x00000680
        /*0b50*/ 	.word	0x000000ff
        /*0b54*/ 	.word	0x0002d888
        /*0b58*/ 	.short	0x0100
        /*0b5a*/ 	.byte	0x06
	.zero		1


	//   ....[14]....
        /*0b5c*/ 	.word	0x000007b0
        /*0b60*/ 	.word	0x000000ff
        /*0b64*/ 	.word	0x0002d890
        /*0b68*/ 	.short	0x0100
        /*0b6a*/ 	.byte	0x08
	.zero		1


	//   ....[15]....
        /*0b6c*/ 	.word	0x000007c0
        /*0b70*/ 	.word	0x000000ff
        /*0b74*/ 	.word	0x0002d8a0
        /*0b78*/ 	.short	0x0100
        /*0b7a*/ 	.byte	0x08
	.zero		1


	//   ....[16]....
        /*0b7c*/ 	.word	0x000007d0
        /*0b80*/ 	.word	0x000000ff
        /*0b84*/ 	.word	0x0002d898
        /*0b88*/ 	.short	0x0100
        /*0b8a*/ 	.byte	0x08
	.zero		1


	//   ....[17]....
        /*0b8c*/ 	.word	0x000007e0
        /*0b90*/ 	.word	0x000000ff
        /*0b94*/ 	.word	0x0002d8a8
        /*0b98*/ 	.short	0x0100
        /*0b9a*/ 	.byte	0x08
	.zero		1


	//   ....[18]....
        /*0b9c*/ 	.word	0x00000910
        /*0ba0*/ 	.word	0x000000ff
        /*0ba4*/ 	.word	0x0002d8b0
        /*0ba8*/ 	.short	0x0100
        /*0baa*/ 	.byte	0x08
	.zero		1


	//   ....[19]....
        /*0bac*/ 	.word	0x00000920
        /*0bb0*/ 	.word	0x000000ff
        /*0bb4*/ 	.word	0x0002d8c0
        /*0bb8*/ 	.short	0x0100
        /*0bba*/ 	.byte	0x08
	.zero		1


	//   ....[20]....
        /*0bbc*/ 	.word	0x00000930
        /*0bc0*/ 	.word	0x000000ff
        /*0bc4*/ 	.word	0x0002d8b8
        /*0bc8*/ 	.short	0x0100
        /*0bca*/ 	.byte	0x08
	.zero		1


	//   ....[21]....
        /*0bcc*/ 	.word	0x00000940
        /*0bd0*/ 	.word	0x000000ff
        /*0bd4*/ 	.word	0x0002d8c8
        /*0bd8*/ 	.short	0x0100
        /*0bda*/ 	.byte	0x08
	.zero		1


	//   ....[22]....
        /*0bdc*/ 	.word	0x00003390
        /*0be0*/ 	.word	0x0000000e
        /*0be4*/ 	.word	0x0002d890
        /*0be8*/ 	.short	0x010a
        /*0bea*/ 	.byte	0x3f
	.zero		1


	//   ....[23]....
        /*0bec*/ 	.word	0x00004da0
        /*0bf0*/ 	.word	0x0000000e
        /*0bf4*/ 	.word	0x0002d890
        /*0bf8*/ 	.short	0x010a
        /*0bfa*/ 	.byte	0x3f
	.zero		1


	//   ....[24]....
        /*0bfc*/ 	.word	0x00006780
        /*0c00*/ 	.word	0x0000000e
        /*0c04*/ 	.word	0x0002d890
        /*0c08*/ 	.short	0x010a
        /*0c0a*/ 	.byte	0x3f
	.zero		1


	//   ....[25]....
        /*0c0c*/ 	.word	0x000069f0
        /*0c10*/ 	.word	0x0000001c
        /*0c14*/ 	.word	0x00000000
        /*0c18*/ 	.short	0x0101
        /*0c1a*/ 	.byte	0x3f
	.zero		1


	//   ....[26]....
        /*0c1c*/ 	.word	0x00006a30
        /*0c20*/ 	.word	0x0000000e
        /*0c24*/ 	.word	0x0002d8b0
        /*0c28*/ 	.short	0x010a
        /*0c2a*/ 	.byte	0x3f
	.zero		1


	//   ....[27]....
        /*0c2c*/ 	.word	0x00006d50
        /*0c30*/ 	.word	0x0000000e
        /*0c34*/ 	.word	0x00000000
        /*0c38*/ 	.short	0x0101
        /*0c3a*/ 	.byte	0x3f
	.zero		1


	//   ....[28]....
        /*0c3c*/ 	.word	0x00007760
        /*0c40*/ 	.word	0x00000002
        /*0c44*/ 	.word	0x0002d800
        /*0c48*/ 	.short	0x010a
        /*0c4a*/ 	.byte	0x3f
	.zero		1


	//   ....[29]....
        /*0c4c*/ 	.word	0x000077b0
        /*0c50*/ 	.word	0x00000002
        /*0c54*/ 	.word	0x0002d800
        /*0c58*/ 	.short	0x010a
        /*0c5a*/ 	.byte	0x3f
	.zero		1


	//   ....[30]....
        /*0c5c*/ 	.word	0x00008390
        /*0c60*/ 	.word	0x00000002
        /*0c64*/ 	.word	0x0002d800
        /*0c68*/ 	.short	0x010a
        /*0c6a*/ 	.byte	0x3f
	.zero		1


	//   ....[31]....
        /*0c6c*/ 	.word	0x00009f70
        /*0c70*/ 	.word	0x00000002
        /*0c74*/ 	.word	0x0002d800
        /*0c78*/ 	.short	0x010a
        /*0c7a*/ 	.byte	0x3f
	.zero		1


	//   ....[32]....
        /*0c7c*/ 	.word	0x0000b690
        /*0c80*/ 	.word	0x0000000b
        /*0c84*/ 	.word	0x0002d830
        /*0c88*/ 	.short	0x010a
        /*0c8a*/ 	.byte	0x3f
	.zero		1


	//   ....[33]....
        /*0c8c*/ 	.word	0x0000b700
        /*0c90*/ 	.word	0x0000000b
        /*0c94*/ 	.word	0x0002d830
        /*0c98*/ 	.short	0x010a
        /*0c9a*/ 	.byte	0x3f
	.zero		1


	//   ....[34]....
        /*0c9c*/ 	.word	0x0000bd30
        /*0ca0*/ 	.word	0x00000000
        /*0ca4*/ 	.word	0x00000000
        /*0ca8*/ 	.short	0x0101
        /*0caa*/ 	.byte	0x3f
	.zero		1


	//   ....[35]....
        /*0cac*/ 	.word	0x0000ed20
        /*0cb0*/ 	.word	0x00000009
        /*0cb4*/ 	.word	0x0002d830
        /*0cb8*/ 	.short	0x010a
        /*0cba*/ 	.byte	0x3f
	.zero		1


	//   ....[36]....
        /*0cbc*/ 	.word	0x0000ed70
        /*0cc0*/ 	.word	0x00000009
        /*0cc4*/ 	.word	0x0002d830
        /*0cc8*/ 	.short	0x010a
        /*0cca*/ 	.byte	0x3f
	.zero		1


	//   ....[37]....
        /*0ccc*/ 	.word	0x0000f180
        /*0cd0*/ 	.word	0x00000009
        /*0cd4*/ 	.word	0x0002d850
        /*0cd8*/ 	.short	0x010a
        /*0cda*/ 	.byte	0x3f
	.zero		1


	//   ....[38]....
        /*0cdc*/ 	.word	0x0000f1c0
        /*0ce0*/ 	.word	0x00000009
        /*0ce4*/ 	.word	0x0002d850
        /*0ce8*/ 	.short	0x010a
        /*0cea*/ 	.byte	0x3f
	.zero		1


	//   ....[39]....
        /*0cec*/ 	.word	0x0000f8e0
        /*0cf0*/ 	.word	0x00000009
        /*0cf4*/ 	.word	0x00000000
        /*0cf8*/ 	.short	0x0101
        /*0cfa*/ 	.byte	0x3f
	.zero		1


	//   ....[40]....
        /*0cfc*/ 	.word	0x00010270
        /*0d00*/ 	.word	0x00000008
        /*0d04*/ 	.word	0x00000000
        /*0d08*/ 	.short	0x0101
        /*0d0a*/ 	.byte	0x3f
	.zero		1


	//   ....[41]....
        /*0d0c*/ 	.word	0x000123d0
        /*0d10*/ 	.word	0x00000000
        /*0d14*/ 	.word	0x0002d830
        /*0d18*/ 	.short	0x010a
        /*0d1a*/ 	.byte	0x3f
	.zero		1


	//   ....[42]....
        /*0d1c*/ 	.word	0x00012420
        /*0d20*/ 	.word	0x00000000
        /*0d24*/ 	.word	0x0002d830
        /*0d28*/ 	.short	0x010a
        /*0d2a*/ 	.byte	0x3f
	.zero		1


	//   ....[43]....
        /*0d2c*/ 	.word	0x00012830
        /*0d30*/ 	.word	0x00000006
        /*0d34*/ 	.word	0x0002d850
        /*0d38*/ 	.short	0x010a
        /*0d3a*/ 	.byte	0x3f
	.zero		1


	//   ....[44]....
        /*0d3c*/ 	.word	0x00012870
        /*0d40*/ 	.word	0x00000006
        /*0d44*/ 	.word	0x0002d850
        /*0d48*/ 	.short	0x010a
        /*0d4a*/ 	.byte	0x3f
	.zero		1


	//   ....[45]....
        /*0d4c*/ 	.word	0x000138f0
        /*0d50*/ 	.word	0x0000000b
        /*0d54*/ 	.word	0x00000000
        /*0d58*/ 	.short	0x0101
        /*0d5a*/ 	.byte	0x3f
	.zero		1


	//   ....[46]....
        /*0d5c*/ 	.word	0x00013900
        /*0d60*/ 	.word	0x00000009
        /*0d64*/ 	.word	0x00000000
        /*0d68*/ 	.short	0x0101
        /*0d6a*/ 	.byte	0x3f
	.zero		1


	//   ....[47]....
        /*0d6c*/ 	.word	0x000147b0
        /*0d70*/ 	.word	0x00000000
        /*0d74*/ 	.word	0x0002d830
        /*0d78*/ 	.short	0x010a
        /*0d7a*/ 	.byte	0x3f
	.zero		1


	//   ....[48]....
        /*0d7c*/ 	.word	0x00014800
        /*0d80*/ 	.word	0x00000000
        /*0d84*/ 	.word	0x0002d830
        /*0d88*/ 	.short	0x010a
        /*0d8a*/ 	.byte	0x3f
	.zero		1


	//   ....[49]....
        /*0d8c*/ 	.word	0x00014c10
        /*0d90*/ 	.word	0x00000006
        /*0d94*/ 	.word	0x0002d850
        /*0d98*/ 	.short	0x010a
        /*0d9a*/ 	.byte	0x3f
	.zero		1


	//   ....[50]....
        /*0d9c*/ 	.word	0x00014c50
        /*0da0*/ 	.word	0x00000006
        /*0da4*/ 	.word	0x0002d850
        /*0da8*/ 	.short	0x010a
        /*0daa*/ 	.byte	0x3f
	.zero		1


	//   ....[51]....
        /*0dac*/ 	.word	0x00015320
        /*0db0*/ 	.word	0x0000000a
        /*0db4*/ 	.word	0x00000000
        /*0db8*/ 	.short	0x0101
        /*0dba*/ 	.byte	0x3f
	.zero		1


	//   ....[52]....
        /*0dbc*/ 	.word	0x00015d10
        /*0dc0*/ 	.word	0x00000000
        /*0dc4*/ 	.word	0x00000000
        /*0dc8*/ 	.short	0x0101
        /*0dca*/ 	.byte	0x3f
	.zero		1


	//   ....[53]....
        /*0dcc*/ 	.word	0x00017b20
        /*0dd0*/ 	.word	0x0000000a
        /*0dd4*/ 	.word	0x0002d850
        /*0dd8*/ 	.short	0x010a
        /*0dda*/ 	.byte	0x3f
	.zero		1


	//   ....[54]....
        /*0ddc*/ 	.word	0x00017bd0
        /*0de0*/ 	.word	0x0000000a
        /*0de4*/ 	.word	0x0002d850
        /*0de8*/ 	.short	0x010a
        /*0dea*/ 	.byte	0x3f
	.zero		1


	//   ....[55]....
        /*0dec*/ 	.word	0x000183b0
        /*0df0*/ 	.word	0x00000007
        /*0df4*/ 	.word	0x00000000
        /*0df8*/ 	.short	0x0101
        /*0dfa*/ 	.byte	0x3f
	.zero		1


	//   ....[56]....
        /*0dfc*/ 	.word	0x000197a0
        /*0e00*/ 	.word	0x00000000
        /*0e04*/ 	.word	0x00000000
        /*0e08*/ 	.short	0x0101
        /*0e0a*/ 	.byte	0x3f
	.zero		1


	//   ....[57]....
        /*0e0c*/ 	.word	0x0001bd00
        /*0e10*/ 	.word	0x00000016
        /*0e14*/ 	.word	0x0002d820
        /*0e18*/ 	.short	0x010a
        /*0e1a*/ 	.byte	0x3f
	.zero		1


	//   ....[58]....
        /*0e1c*/ 	.word	0x0001bd90
        /*0e20*/ 	.word	0x0000000b
        /*0e24*/ 	.word	0x0002d8a0
        /*0e28*/ 	.short	0x010a
        /*0e2a*/ 	.byte	0x3f
	.zero		1


	//   ....[59]....
        /*0e2c*/ 	.word	0x0001c1e0
        /*0e30*/ 	.word	0x0000000b
        /*0e34*/ 	.word	0x0002d8c0
        /*0e38*/ 	.short	0x010a
        /*0e3a*/ 	.byte	0x3f
	.zero		1


	//   ....[60]....
        /*0e3c*/ 	.word	0x0001c6f0
        /*0e40*/ 	.word	0x00000006
        /*0e44*/ 	.word	0x0002d8a0
        /*0e48*/ 	.short	0x010a
        /*0e4a*/ 	.byte	0x3f
	.zero		1


	//   ....[61]....
        /*0e4c*/ 	.word	0x0001cb30
        /*0e50*/ 	.word	0x00000006
        /*0e54*/ 	.word	0x0002d8c0
        /*0e58*/ 	.short	0x010a
        /*0e5a*/ 	.byte	0x3f
	.zero		1


	//   ....[62]....
        /*0e5c*/ 	.word	0x0001dc60
        /*0e60*/ 	.word	0x00000000
        /*0e64*/ 	.word	0x0002d840
        /*0e68*/ 	.short	0x010a
        /*0e6a*/ 	.byte	0x3f
	.zero		1


	//   ....[63]....
        /*0e6c*/ 	.word	0x0001ebd0
        /*0e70*/ 	.word	0x00000016
        /*0e74*/ 	.word	0x0002d800
        /*0e78*/ 	.short	0x0107
        /*0e7a*/ 	.byte	0x3f
	.zero		1


	//   ....[64]....
        /*0e7c*/ 	.word	0x0001ecc0
        /*0e80*/ 	.word	0x00000016
        /*0e84*/ 	.word	0x0002d800
        /*0e88*/ 	.short	0x0101
        /*0e8a*/ 	.byte	0x3f
	.zero		1


	//   ....[65]....
        /*0e8c*/ 	.word	0x0001ece0
        /*0e90*/ 	.word	0x00000016
        /*0e94*/ 	.word	0x0002d820
        /*0e98*/ 	.short	0x010a
        /*0e9a*/ 	.byte	0x3f
	.zero		1


	//   ....[66]....
        /*0e9c*/ 	.word	0x0001f020
        /*0ea0*/ 	.word	0x00000003
        /*0ea4*/ 	.word	0x0002d840
        /*0ea8*/ 	.short	0x010a
        /*0eaa*/ 	.byte	0x3f
	.zero		1


	//   ....[67]....
        /*0eac*/ 	.word	0x0001f4a0
        /*0eb0*/ 	.word	0x00000003
        /*0eb4*/ 	.word	0x00000060
        /*0eb8*/ 	.short	0x010a
        /*0eba*/ 	.byte	0x3f
	.zero		1


	//   ....[68]....
        /*0ebc*/ 	.word	0x0001fbf0
        /*0ec0*/ 	.word	0x00000003
        /*0ec4*/ 	.word	0x0002d840
        /*0ec8*/ 	.short	0x010a
        /*0eca*/ 	.byte	0x3f
	.zero		1


	//   ....[69]....
        /*0ecc*/ 	.word	0x00020070
        /*0ed0*/ 	.word	0x0000000b
        /*0ed4*/ 	.word	0x00000060
        /*0ed8*/ 	.short	0x010a
        /*0eda*/ 	.byte	0x3f
	.zero		1


	//   ....[70]....
        /*0edc*/ 	.word	0x000206f0
        /*0ee0*/ 	.word	0x00000002
        /*0ee4*/ 	.word	0x0002d840
        /*0ee8*/ 	.short	0x010a
        /*0eea*/ 	.byte	0x3f
	.zero		1


	//   ....[71]....
        /*0eec*/ 	.word	0x00020b80
        /*0ef0*/ 	.word	0x00000007
        /*0ef4*/ 	.word	0x00000060
        /*0ef8*/ 	.short	0x010a
        /*0efa*/ 	.byte	0x3f
	.zero		1


	//   ....[72]....
        /*0efc*/ 	.word	0x000211b0
        /*0f00*/ 	.word	0x00000003
        /*0f04*/ 	.word	0x0002d860
        /*0f08*/ 	.short	0x010a
        /*0f0a*/ 	.byte	0x3f
	.zero		1


	//   ....[73]....
        /*0f0c*/ 	.word	0x000222e0
        /*0f10*/ 	.word	0x00000009
        /*0f14*/ 	.word	0x0002d820
        /*0f18*/ 	.short	0x010a
        /*0f1a*/ 	.byte	0x3f
	.zero		1


	//   ....[74]....
        /*0f1c*/ 	.word	0x00022470
        /*0f20*/ 	.word	0x00000005
        /*0f24*/ 	.word	0x00000000
        /*0f28*/ 	.short	0x010a
        /*0f2a*/ 	.byte	0x3f
	.zero		1


	//   ....[75]....
        /*0f2c*/ 	.word	0x000224e0
        /*0f30*/ 	.word	0x00000003
        /*0f34*/ 	.word	0x00000000
        /*0f38*/ 	.short	0x010a
        /*0f3a*/ 	.byte	0x3f
	.zero		1


	//   ....[76]....
        /*0f3c*/ 	.word	0x00022540
        /*0f40*/ 	.word	0x00000017
        /*0f44*/ 	.word	0x00000000
        /*0f48*/ 	.short	0x010a
        /*0f4a*/ 	.byte	0x3f
	.zero		1


	//   ....[77]....
        /*0f4c*/ 	.word	0x00022570
        /*0f50*/ 	.word	0x00000007
        /*0f54*/ 	.word	0x00000000
        /*0f58*/ 	.short	0x010a
        /*0f5a*/ 	.byte	0x3f
	.zero		1


	//   ....[78]....
        /*0f5c*/ 	.word	0x000225d0
        /*0f60*/ 	.word	0x0000000e
        /*0f64*/ 	.word	0x0002d890
        /*0f68*/ 	.short	0x010a
        /*0f6a*/ 	.byte	0x3f
	.zero		1


	//   ....[79]....
        /*0f6c*/ 	.word	0x00022620
        /*0f70*/ 	.word	0x0000000e
        /*0f74*/ 	.word	0x0002d890
        /*0f78*/ 	.short	0x010a
        /*0f7a*/ 	.byte	0x3f
	.zero		1


	//   ....[80]....
        /*0f7c*/ 	.word	0x00022670
        /*0f80*/ 	.word	0x0000000e
        /*0f84*/ 	.word	0x0002d890
        /*0f88*/ 	.short	0x010a
        /*0f8a*/ 	.byte	0x3f
	.zero		1


	//   ....[81]....
        /*0f8c*/ 	.word	0x000226c0
        /*0f90*/ 	.word	0x0000000e
        /*0f94*/ 	.word	0x0002d8b0
        /*0f98*/ 	.short	0x010a
        /*0f9a*/ 	.byte	0x3f
	.zero		1


	//   ....[82]....
        /*0f9c*/ 	.word	0x000229c0
        /*0fa0*/ 	.word	0x00000002
        /*0fa4*/ 	.word	0x0002d800
        /*0fa8*/ 	.short	0x010a
        /*0faa*/ 	.byte	0x3f
	.zero		1


	//   ....[83]....
        /*0fac*/ 	.word	0x00022be0
        /*0fb0*/ 	.word	0x00000002
        /*0fb4*/ 	.word	0x0002d800
        /*0fb8*/ 	.short	0x010a
        /*0fba*/ 	.byte	0x3f
	.zero		1


	//   ....[84]....
        /*0fbc*/ 	.word	0x00022c30
        /*0fc0*/ 	.word	0x0000000b
        /*0fc4*/ 	.word	0x0002d830
        /*0fc8*/ 	.short	0x010a
        /*0fca*/ 	.byte	0x3f
	.zero		1


	//   ....[85]....
        /*0fcc*/ 	.word	0x00022c80
        /*0fd0*/ 	.word	0x00000009
        /*0fd4*/ 	.word	0x0002d830
        /*0fd8*/ 	.short	0x010a
        /*0fda*/ 	.byte	0x3f
	.zero		1


	//   ....[86]....
        /*0fdc*/ 	.word	0x00022cd0
        /*0fe0*/ 	.word	0x00000009
        /*0fe4*/ 	.word	0x0002d850
        /*0fe8*/ 	.short	0x010a
        /*0fea*/ 	.byte	0x3f
	.zero		1


	//   ....[87]....
        /*0fec*/ 	.word	0x00022d20
        /*0ff0*/ 	.word	0x00000000
        /*0ff4*/ 	.word	0x0002d830
        /*0ff8*/ 	.short	0x010a
        /*0ffa*/ 	.byte	0x3f
	.zero		1


	//   ....[88]....
        /*0ffc*/ 	.word	0x00022d70
        /*1000*/ 	.word	0x00000006
        /*1004*/ 	.word	0x0002d850
        /*1008*/ 	.short	0x010a
        /*100a*/ 	.byte	0x3f
	.zero		1


	//   ....[89]....
        /*100c*/ 	.word	0x00022dc0
        /*1010*/ 	.word	0x00000000
        /*1014*/ 	.word	0x0002d830
        /*1018*/ 	.short	0x010a
        /*101a*/ 	.byte	0x3f
	.zero		1


	//   ....[90]....
        /*101c*/ 	.word	0x00022e10
        /*1020*/ 	.word	0x00000006
        /*1024*/ 	.word	0x0002d850
        /*1028*/ 	.short	0x010a
        /*102a*/ 	.byte	0x3f
	.zero		1


	//   ....[91]....
        /*102c*/ 	.word	0x00022e60
        /*1030*/ 	.word	0x0000000a
        /*1034*/ 	.word	0x0002d850
        /*1038*/ 	.short	0x010a
        /*103a*/ 	.byte	0x3f
	.zero		1


	//   ....[92]....
        /*103c*/ 	.word	0x000231f0
        /*1040*/ 	.word	0x00000016
        /*1044*/ 	.word	0x0002d820
        /*1048*/ 	.short	0x010a
        /*104a*/ 	.byte	0x3f
	.zero		1


	//   ....[93]....
        /*104c*/ 	.word	0x00023240
        /*1050*/ 	.word	0x0000000b
        /*1054*/ 	.word	0x0002d8a0
        /*1058*/ 	.short	0x010a
        /*105a*/ 	.byte	0x3f
	.zero		1


	//   ....[94]....
        /*105c*/ 	.word	0x00023290
        /*1060*/ 	.word	0x0000000b
        /*1064*/ 	.word	0x0002d8c0
        /*1068*/ 	.short	0x010a
        /*106a*/ 	.byte	0x3f
	.zero		1


	//   ....[95]....
        /*106c*/ 	.word	0x000232e0
        /*1070*/ 	.word	0x00000006
        /*1074*/ 	.word	0x0002d8a0
        /*1078*/ 	.short	0x010a
        /*107a*/ 	.byte	0x3f
	.zero		1


	//   ....[96]....
        /*107c*/ 	.word	0x00023330
        /*1080*/ 	.word	0x00000006
        /*1084*/ 	.word	0x0002d8c0
        /*1088*/ 	.short	0x010a
        /*108a*/ 	.byte	0x3f
	.zero		1


	//   ....[97]....
        /*108c*/ 	.word	0x000234d0
        /*1090*/ 	.word	0x00000000
        /*1094*/ 	.word	0x0002d840
        /*1098*/ 	.short	0x010a
        /*109a*/ 	.byte	0x3f
	.zero		1


	//   ....[98]....
        /*109c*/ 	.word	0x00023d70
        /*10a0*/ 	.word	0x00000016
        /*10a4*/ 	.word	0x0002d820
        /*10a8*/ 	.short	0x010a
        /*10aa*/ 	.byte	0x3f
	.zero		1


	//   ....[99]....
        /*10ac*/ 	.word	0x00023dc0
        /*10b0*/ 	.word	0x00000003
        /*10b4*/ 	.word	0x0002d840
        /*10b8*/ 	.short	0x010a
        /*10ba*/ 	.byte	0x3f
	.zero		1


	//   ....[100]....
        /*10bc*/ 	.word	0x00023e10
        /*10c0*/ 	.word	0x00000003
        /*10c4*/ 	.word	0x00000060
        /*10c8*/ 	.short	0x010a
        /*10ca*/ 	.byte	0x3f
	.zero		1


	//   ....[101]....
        /*10cc*/ 	.word	0x00023e60
        /*10d0*/ 	.word	0x00000003
        /*10d4*/ 	.word	0x0002d840
        /*10d8*/ 	.short	0x010a
        /*10da*/ 	.byte	0x3f
	.zero		1


	//   ....[102]....
        /*10dc*/ 	.word	0x00023eb0
        /*10e0*/ 	.word	0x0000000b
        /*10e4*/ 	.word	0x00000060
        /*10e8*/ 	.short	0x010a
        /*10ea*/ 	.byte	0x3f
	.zero		1


	//   ....[103]....
        /*10ec*/ 	.word	0x00023f00
        /*10f0*/ 	.word	0x00000002
        /*10f4*/ 	.word	0x0002d840
        /*10f8*/ 	.short	0x010a
        /*10fa*/ 	.byte	0x3f
	.zero		1


	//   ....[104]....
        /*10fc*/ 	.word	0x00023f50
        /*1100*/ 	.word	0x00000007
        /*1104*/ 	.word	0x00000060
        /*1108*/ 	.short	0x010a
        /*110a*/ 	.byte	0x3f
	.zero		1


	//   ....[105]....
        /*110c*/ 	.word	0x00023fa0
        /*1110*/ 	.word	0x00000003
        /*1114*/ 	.word	0x0002d860
        /*1118*/ 	.short	0x010a
        /*111a*/ 	.byte	0x3f
	.zero		1


	//   ....[106]....
        /*111c*/ 	.word	0x00024930
        /*1120*/ 	.word	0x00000009
        /*1124*/ 	.word	0x0002d820
        /*1128*/ 	.short	0x010a
        /*112a*/ 	.byte	0x3f
	.zero		1


	//   ....[107]....
        /*112c*/ 	.word	0x00024ad0
        /*1130*/ 	.word	0x00000005
        /*1134*/ 	.word	0x00000000
        /*1138*/ 	.short	0x010a
        /*113a*/ 	.byte	0x3f
	.zero		1


	//   ....[108]....
        /*113c*/ 	.word	0x00024b20
        /*1140*/ 	.word	0x00000003
        /*1144*/ 	.word	0x00000000
        /*1148*/ 	.short	0x010a
        /*114a*/ 	.byte	0x3f
	.zero		1


	//   ....[109]....
        /*114c*/ 	.word	0x00024b70
        /*1150*/ 	.word	0x00000017
        /*1154*/ 	.word	0x00000000
        /*1158*/ 	.short	0x010a
        /*115a*/ 	.byte	0x3f
	.zero		1


	//----- nvinfo : EIATTR_NUM_MBARRIERS
	.align		4
.L_239:
        /*115c*/ 	.byte	0x03, 0x38
        /*115e*/ 	.short	0x0016


	//----- nvinfo : EIATTR_EXIT_INSTR_OFFSETS
	.align		4
        /*1160*/ 	.byte	0x04, 0x1c
        /*1162*/ 	.short	(.L_241 - .L_240)


	//   ....[0]....
.L_240:
        /*1164*/ 	.word	0x000225c0


	//----- nvinfo : EIATTR_MAX_THREADS
	.align		4
.L_241:
        /*1168*/ 	.byte	0x04, 0x05
        /*116a*/ 	.short	(.L_243 - .L_242)
.L_242:
        /*116c*/ 	.word	0x00000200
        /*1170*/ 	.word	0x00000001
        /*1174*/ 	.word	0x00000001


	//----- nvinfo : EIATTR_CRS_STACK_SIZE
	.align		4
.L_243:
        /*1178*/ 	.byte	0x04, 0x1e
        /*117a*/ 	.short	(.L_245 - .L_244)
.L_244:
        /*117c*/ 	.word	0x00000000


	//----- nvinfo : EIATTR_CBANK_PARAM_SIZE
	.align		4
.L_245:
        /*1180*/ 	.byte	0x03, 0x19
        /*1182*/ 	.short	0x0af0


	//----- nvinfo : EIATTR_PARAM_CBANK
	.align		4
        /*1184*/ 	.byte	0x04, 0x0a
        /*1186*/ 	.short	(.L_247 - .L_246)
	.align		4
.L_246:
        /*1188*/ 	.word	index@(.nv.constant0._ZN7cutlass13device_kernelIN5flash11enable_sm90INS1_16FlashAttnFwdSm90INS1_25CollectiveMainloopFwdSm90ILi2EN4cute5tupleIJNS5_1CILi1EEES8_S8_EEENS6_IJNS7_ILi192EEENS7_ILi128EEENS7_ILi96EEEEEELi96ENS_6half_tEfNS_4arch4Sm90ELb0ELb1ELb0ELb1ELb0ELb1ELb0ELb0ELb1ELb1ELb0ELb0EEENS1_21CollectiveEpilogueFwdINS6_IJSA_SC_SB_EEES9_SE_SG_Li384ELb1ELb1ELb0ELb0EEENS1_36VarlenDynamicPersistentTileSchedulerILi192ELi128ELi384ELi128ELb0ELb1ELb1ELb1ELb0ELb1EEEEEEEEEvNT_6ParamsE)
        /*118c*/ 	.short	0x0210
        /*118e*/ 	.short	0x0af0


	//----- nvinfo : EIATTR_SW_WAR
	.align		4
.L_247:
        /*1190*/ 	.byte	0x04, 0x36
        /*1192*/ 	.short	(.L_249 - .L_248)
.L_248:
        /*1194*/ 	.word	0x00000008
.L_249:


//--------------------- .nv.info._ZN7cutlass13device_kernelIN5flash11enable_sm90INS1_16FlashAttnFwdSm90INS1_25CollectiveMainloopFwdSm90ILi2EN4cute5tupleIJNS5_1CILi1EEES8_S8_EEENS6_IJNS7_ILi192EEENS7_ILi144EEENS7_ILi96EEEEEELi96ENS_6half_tEfNS_4arch4Sm90ELb1ELb0ELb0ELb0ELb0ELb0ELb0ELb0ELb1ELb1ELb0ELb0EEENS1_21CollectiveEpilogueFwdINS6_IJSA_SC_SB_EEES9_SE_SG_Li384ELb0ELb1ELb0ELb0EEENS1_30DynamicPersistentTileSchedulerILi384ELi128ELb0ELb1ELb1EEEEEEEEEvNT_6ParamsE --------------------------
	.section	.nv.info._ZN7cutlass13device_kernelIN5flash11enable_sm90INS1_16FlashAttnFwdSm90INS1_25CollectiveMainloopFwdSm90ILi2EN4cute5tupleIJNS5_1CILi1EEES8_S8_EEENS6_IJNS7_ILi192EEENS7_ILi144EEENS7_ILi96EEEEEELi96ENS_6half_tEfNS_4arch4Sm90ELb1ELb0ELb0ELb0ELb0ELb0ELb0ELb0ELb1ELb1ELb0ELb0EEENS1_21CollectiveEpilogueFwdINS6_IJSA_SC_SB_EEES9_SE_SG_Li384ELb0ELb1ELb0ELb0EEENS1_30DynamicPersistentTileSchedulerILi384ELi128ELb0ELb1ELb1EEEEEEEEEvNT_6ParamsE,"",@"SHT_CUDA_INFO"
	.sectionflags	@""
	.align	4


	//----- nvinfo : EIATTR_CUDA_API_VERSION
	.align		4
        /*0000*/ 	.byte	0x04, 0x37
        /*0002*/ 	.short	(.L_251 - .L_250)
.L_250:
        /*0004*/ 	.word	0x00000082


	//----- nvinfo : EIATTR_KPARAM_INFO
	.align		4
.L_251:
        /*0008*/ 	.byte	0x04, 0x17
        /*000a*/ 	.short	(.L_253 - .L_252)
.L_252:
        /*000c*/ 	.word	0x00000000
        /*0010*/ 	.short	0x0000
        /*0012*/ 	.short	0x0070
        /*0014*/ 	.byte	0x00, 0xf0, 0x01, 0x2a


	//----- nvinfo : EIATTR_SPARSE_MMA_MASK
	.align		4
.L_253:
        /*0018*/ 	.byte	0x03, 0x50
        /*001a*/ 	.short	0x0000


	//----- nvinfo : EIATTR_MAXREG_COUNT
	.align		4
        /*001c*/ 	.byte	0x03, 0x1b
        /*001e*/ 	.short	0x0080


	//----- nvinfo : EIATTR_NUM_BARRIERS
	.align		4
        /*0020*/ 	.byte	0x02, 0x4c
        /*0022*/ 	.byte	0x10
	.zero		1


	//----- nvinfo : EIATTR_EXTERNS
	.align		4
        /*0024*/ 	.byte	0x04, 0x0f
        /*0026*/ 	.short	(.L_255 - .L_254)


	//   ....[0]....
	.align		4
.L_254:
        /*0028*/ 	.word	index@(__assertfail)


	//----- nvinfo : EIATTR_ANNOTATIONS
	.align		4
.L_255:
        /*002c*/ 	.byte	0x04, 0x55
        /*002e*/ 	.short	(.L_257 - .L_256)


	//   ....[0]....
.L_256:
        /*0030*/ 	.word	0x00000001
        /*0034*/ 	.byte	0x50, 0x09, 0x00, 0x00, 0x01, 0x00, 0x00, 0x00, 0x60, 0x0a, 0x00, 0x00, 0x01, 0x00, 0x00, 0x00
        /*0044*/ 	.byte	0xb0, 0xee, 0x00, 0x00, 0x01, 0x00, 0x00, 0x00, 0xc0, 0xee, 0x00, 0x00, 0x01, 0x00, 0x00, 0x00
        /*0054*/ 	.byte	0x40, 0xef, 0x00, 0x00, 0x01, 0x00, 0x00, 0x00, 0x20, 0x0c, 0x01, 0x00, 0x01, 0x00, 0x00, 0x00
        /*0064*/ 	.byte	0x40, 0x0c, 0x01, 0x00, 0x01, 0x00, 0x00, 0x00, 0x10, 0x34, 0x01, 0x00, 0x01, 0x00, 0x00, 0x00
        /*0074*/ 	.byte	0xb0, 0x35, 0x01, 0x00, 0x01, 0x00, 0x00, 0x00, 0x50, 0x37, 0x01, 0x00


	//----- nvinfo : EIATTR_MERCURY_ISA_VERSION
	.align		4
.L_257:
        /*0080*/ 	.byte	0x03, 0x5f
        /*0082*/ 	.short	0x0101


	//----- nvinfo : EIATTR_INT_WARP_WIDE_INSTR_OFFSETS
	.align		4
        /*0084*/ 	.byte	0x04, 0x31
        /*0086*/ 	.short	(.L_259 - .L_258)


	//   ....[0]....
.L_258:
        /*0088*/ 	.word	0x00000130


	//   ....[1]....
        /*008c*/ 	.word	0x00000170


	//   ....[2]....
        /*0090*/ 	.word	0x000001e0


	//   ....[3]....
        /*0094*/ 	.word	0x0000f5a0


	//   ....[4]....
        /*0098*/ 	.word	0x0000f640


	//   ....[5]....
        /*009c*/ 	.word	0x00012e90


	//   ....[6]....
        /*00a0*/ 	.word	0x00012f30


	//----- nvinfo : EIATTR_COOP_GROUP_MASK_REGIDS
	.align		4
.L_259:
        /*00a4*/ 	.byte	0x04, 0x29
        /*00a6*/ 	.short	(.L_261 - .L_260)


	//   ....[0]....
.L_260:
        /*00a8*/ 	.word	0xffffffff


	//   ....[1]....
        /*00ac*/ 	.word	0xffffffff


	//   ....[2]....
        /*00b0*/ 	.word	0xffffffff


	//   ....[3]....
        /*00b4*/ 	.word	0xffffffff


	//   ....[4]....
        /*00b8*/ 	.word	0xffffffff


	//   ....[5]....
        /*00bc*/ 	.word	0xffffffff


	//   ....[6]....
        /*00c0*/ 	.word	0xffffffff


	//   ....[7]....
        /*00c4*/ 	.word	0xffffffff


	//   ....[8]....
        /*00c8*/ 	.word	0xffffffff


	//   ....[9]....
        /*00cc*/ 	.word	0xffffffff


	//   ....[10]....
        /*00d0*/ 	.word	0xffffffff


	//   ....[11]....
        /*00d4*/ 	.word	0xffffffff


	//   ....[12]....
        /*00d8*/ 	.word	0xffffffff


	//   ....[13]....
        /*00dc*/ 	.word	0xffffffff


	//   ....[14]....
        /*00e0*/ 	.word	0xffffffff


	//   ....[15]....
        /*00e4*/ 	.word	0xffffffff


	//   ....[16]....
        /*00e8*/ 	.word	0xffffffff


	//   ....[17]....
        /*00ec*/ 	.word	0xffffffff


	//   ....[18]....
        /*00f0*/ 	.word	0xffffffff


	//   ....[19]....
        /*00f4*/ 	.word	0xffffffff


	//   ....[20]....
        /*00f8*/ 	.word	0xffffffff


	//   ....[21]....
        /*00fc*/ 	.word	0xffffffff


	//   ....[22]....
        /*0100*/ 	.word	0xffffffff


	//   ....[23]....
        /*0104*/ 	.word	0xffffffff


	//   ....[24]....
        /*0108*/ 	.word	0xffffffff


	//   ....[25]....
        /*010c*/ 	.word	0xffffffff


	//   ....[26]....
        /*0110*/ 	.word	0xffffffff


	//   ....[27]....
        /*0114*/ 	.word	0xffffffff


	//   ....[28]....
        /*0118*/ 	.word	0xffffffff


	//   ....[29]....
        /*011c*/ 	.word	0xffffffff


	//   ....[30]....
        /*0120*/ 	.word	0xffffffff


	//   ....[31]....
        /*0124*/ 	.word	0xffffffff


	//   ....[32]....
        /*0128*/ 	.word	0xffffffff


	//   ....[33]....
        /*012c*/ 	.word	0xffffffff


	//   ....[34]....
        /*0130*/ 	.word	0xffffffff


	//   ....[35]....
        /*0134*/ 	.word	0xffffffff


	//   ....[36]....
        /*0138*/ 	.word	0xffffffff


	//   ....[37]....
        /*013c*/ 	.word	0xffffffff


	//   ....[38]....
        /*0140*/ 	.word	0xffffffff


	//   ....[39]....
        /*0144*/ 	.word	0xffffffff


	//   ....[40]....
        /*0148*/ 	.word	0xffffffff


	//   ....[41]....
        /*014c*/ 	.word	0xffffffff


	//   ....[42]....
        /*0150*/ 	.word	0xffffffff


	//   ....[43]....
        /*0154*/ 	.word	0xffffffff


	//   ....[44]....
        /*0158*/ 	.word	0xffffffff


	//   ....[45]....
        /*015c*/ 	.word	0xffffffff


	//   ....[46]....
        /*0160*/ 	.word	0xffffffff


	//   ....[47]....
        /*0164*/ 	.word	0xffffffff


	//   ....[48]....
        /*0168*/ 	.word	0xffffffff


	//   ....[49]....
        /*016c*/ 	.word	0xffffffff


	//   ....[50]....
        /*0170*/ 	.word	0xffffffff


	//   ....[51]....
        /*0174*/ 	.word	0xffffffff


	//   ....[52]....
        /*0178*/ 	.word	0xffffffff


	//   ....[53]....
        /*017c*/ 	.word	0xffffffff


	//   ....[54]....
        /*0180*/ 	.word	0xffffffff


	//   ....[55]....
        /*0184*/ 	.word	0xffffffff


	//   ....[56]....
        /*0188*/ 	.word	0xffffffff


	//   ....[57]....
        /*018c*/ 	.word	0xffffffff


	//   ....[58]....
        /*0190*/ 	.word	0xffffffff


	//   ....[59]....
        /*0194*/ 	.word	0x0500000f


	//   ....[60]....
        /*0198*/ 	.word	0x0500000f


	//   ....[61]....
        /*019c*/ 	.word	0x0500000f


	//   ....[62]....
        /*01a0*/ 	.word	0x0500000f


	//   ....[63]....
        /*01a4*/ 	.word	0x0500000f


	//   ....[64]....
        /*01a8*/ 	.word	0x0500000f


	//   ....[65]....
        /*01ac*/ 	.word	0x0500000f


	//   ....[66]....
        /*01b0*/ 	.word	0x0500000f


	//   ....[67]....
        /*01b4*/ 	.word	0x0500000f


	//   ....[68]....
        /*01b8*/ 	.word	0x0500000f


	//   ....[69]....
        /*01bc*/ 	.word	0x0500000f


	//   ....[70]....
        /*01c0*/ 	.word	0x0500000f


	//   ....[71]....
        /*01c4*/ 	.word	0x0500000f


	//   ....[72]....
        /*01c8*/ 	.word	0x0500000f


	//   ....[73]....
        /*01cc*/ 	.word	0x0500000f


	//----- nvinfo : EIATTR_COOP_GROUP_INSTR_OFFSETS
	.align		4
.L_261:
        /*01d0*/ 	.byte	0x04, 0x28
        /*01d2*/ 	.short	(.L_263 - .L_262)


	//   ....[0]....
.L_262:
        /*01d4*/ 	.word	0x00000070


	//   ....[1]....
        /*01d8*/ 	.word	0x00000140


	//   ....[2]....
        /*01dc*/ 	.word	0x00000190


	//   ....[3]....
        /*01e0*/ 	.word	0x000003c0


	//   ....[4]....
        /*01e4*/ 	.word	0x00000520


	//   ....[5]....
        /*01e8*/ 	.word	0x00000640


	//   ....[6]....
        /*01ec*/ 	.word	0x000007a0


	//   ....[7]....
        /*01f0*/ 	.word	0x000015a0


	//   ....[8]....
        /*01f4*/ 	.word	0x00002c00


	//   ....[9]....
        /*01f8*/ 	.word	0x00002c10


	//   ....[10]....
        /*01fc*/ 	.word	0x00003800


	//   ....[11]....
        /*0200*/ 	.word	0x000038a0


	//   ....[12]....
        /*0204*/ 	.word	0x00004240


	//   ....[13]....
        /*0208*/ 	.word	0x000042c0


	//   ....[14]....
        /*020c*/ 	.word	0x00005150


	//   ....[15]....
        /*0210*/ 	.word	0x00006b60


	//   ....[16]....
        /*0214*/ 	.word	0x00006b90


	//   ....[17]....
        /*0218*/ 	.word	0x000073b0


	//   ....[18]....
        /*021c*/ 	.word	0x000074b0


	//   ....[19]....
        /*0220*/ 	.word	0x00007f00


	//   ....[20]....
        /*0224*/ 	.word	0x00007f90


	//   ....[21]....
        /*0228*/ 	.word	0x00009350


	//   ....[22]....
        /*022c*/ 	.word	0x0000afd0


	//   ....[23]....
        /*0230*/ 	.word	0x0000b000


	//   ....[24]....
        /*0234*/ 	.word	0x0000b640


	//   ....[25]....
        /*0238*/ 	.word	0x0000b6c0


	//   ....[26]....
        /*023c*/ 	.word	0x0000caf0


	//   ....[27]....
        /*0240*/ 	.word	0x0000cc00


	//   ....[28]....
        /*0244*/ 	.word	0x0000cc60


	//   ....[29]....
        /*0248*/ 	.word	0x0000cd90


	//   ....[30]....
        /*024c*/ 	.word	0x0000cdc0


	//   ....[31]....
        /*0250*/ 	.word	0x0000dd20


	//   ....[32]....
        /*0254*/ 	.word	0x0000dd50


	//   ....[33]....
        /*0258*/ 	.word	0x0000dd90


	//   ....[34]....
        /*025c*/ 	.word	0x0000ddc0


	//   ....[35]....
        /*0260*/ 	.word	0x0000e2f0


	//   ....[36]....
        /*0264*/ 	.word	0x0000e320


	//   ....[37]....
        /*0268*/ 	.word	0x0000e430


	//   ....[38]....
        /*026c*/ 	.word	0x0000e450


	//   ....[39]....
        /*0270*/ 	.word	0x0000eb80


	//   ....[40]....
        /*0274*/ 	.word	0x0000eb90


	//   ....[41]....
        /*0278*/ 	.word	0x0000eca0


	//   ....[42]....
        /*027c*/ 	.word	0x0000ecc0


	//   ....[43]....
        /*0280*/ 	.word	0x0000ee70


	//   ....[44]....
        /*0284*/ 	.word	0x0000fb80


	//   ....[45]....
        /*0288*/ 	.word	0x000106e0


	//   ....[46]....
        /*028c*/ 	.word	0x00010720


	//   ....[47]....
        /*0290*/ 	.word	0x00010750


	//   ....[48]....
        /*0294*/ 	.word	0x00010820


	//   ....[49]....
        /*0298*/ 	.word	0x00010830


	//   ....[50]....
        /*029c*/ 	.word	0x000108e0


	//   ....[51]....
        /*02a0*/ 	.word	0x000108f0


	//   ....[52]....
        /*02a4*/ 	.word	0x00010900


	//   ....[53]....
        /*02a8*/ 	.word	0x00010910


	//   ....[54]....
        /*02ac*/ 	.word	0x00010920


	//   ....[55]....
        /*02b0*/ 	.word	0x00010a00


	//   ....[56]....
        /*02b4*/ 	.word	0x00010aa0


	//   ....[57]....
        /*02b8*/ 	.word	0x000134f0


	//   ....[58]....
        /*02bc*/ 	.word	0x000136d0


	//   ....[59]....
        /*02c0*/ 	.word	0x00013c50


	//   ....[60]....
        /*02c4*/ 	.word	0x00013db0


	//   ....[61]....
        /*02c8*/ 	.word	0x00013e20


	//   ....[62]....
        /*02cc*/ 	.word	0x00013f90


	//   ....[63]....
        /*02d0*/ 	.word	0x00013fe0


	//   ....[64]....
        /*02d4*/ 	.word	0x00014110


	//   ....[65]....
        /*02d8*/ 	.word	0x00014160


	//   ....[66]....
        /*02dc*/ 	.word	0x00014280


	//   ....[67]....
        /*02e0*/ 	.word	0x00014300


	//   ....[68]....
        /*02e4*/ 	.word	0x00014410


	//   ....[69]....
        /*02e8*/ 	.word	0x00014460


	//   ....[70]....
        /*02ec*/ 	.word	0x00014560


	//   ....[71]....
        /*02f0*/ 	.word	0x000145b0


	//   ....[72]....
        /*02f4*/ 	.word	0x000148c0


	//   ....[73]....
        /*02f8*/ 	.word	0x000149e0


	//----- nvinfo : EIATTR_REG_RECONFIG
	.align		4
.L_263:
        /*02fc*/ 	.byte	0x01, 0x54
	.zero		2


	//----- nvinfo : EIATTR_SYSCALL_OFFSETS
	.align		4
        /*0300*/ 	.byte	0x04, 0x46
        /*0302*/ 	.short	(.L_265 - .L_264)


	//   ....[0]....
.L_264:
        /*0304*/ 	.word	0x000017a0


	//   ....[1]....
        /*0308*/ 	.word	0x0000f7a0


	//   ....[2]....
        /*030c*/ 	.word	0x0000f8f0


	//   ....[3]....
        /*0310*/ 	.word	0x0000f9e0


	//   ....[4]....
        /*0314*/ 	.word	0x000101e0


	//----- nvinfo : EIATTR_MBARRIER_INSTR_OFFSETS
	.align		4
.L_265:
        /*0318*/ 	.byte	0x04, 0x39
        /*031a*/ 	.short	(.L_267 - .L_266)


	//   ....[0]....
.L_266:
        /*031c*/ 	.word	0x00000270
        /*0320*/ 	.word	0x000000ff
        /*0324*/ 	.word	0x00031c00
        /*0328*/ 	.short	0x0100
        /*032a*/ 	.byte	0x08
	.zero		1


	//   ....[1]....
        /*032c*/ 	.word	0x00000280
        /*0330*/ 	.word	0x000000ff
        /*0334*/ 	.word	0x00031c20
        /*0338*/ 	.short	0x0100
        /*033a*/ 	.byte	0x08
	.zero		1


	//   ....[2]....
        /*033c*/ 	.word	0x00000370
        /*0340*/ 	.word	0x000000ff
        /*0344*/ 	.word	0x00031c30
        /*0348*/ 	.short	0x0100
        /*034a*/ 	.byte	0x08
	.zero		1


	//   ....[3]....
        /*034c*/ 	.word	0x00000380
        /*0350*/ 	.word	0x000000ff
        /*0354*/ 	.word	0x00031c40
        /*0358*/ 	.short	0x0100
        /*035a*/ 	.byte	0x08
	.zero		1


	//   ....[4]....
        /*035c*/ 	.word	0x00000390
        /*0360*/ 	.word	0x000000ff
        /*0364*/ 	.word	0x00031c38
        /*0368*/ 	.short	0x0100
        /*036a*/ 	.byte	0x08
	.zero		1


	//   ....[5]....
        /*036c*/ 	.word	0x000003a0
        /*0370*/ 	.word	0x000000ff
        /*0374*/ 	.word	0x00031c48
        /*0378*/ 	.short	0x0100
        /*037a*/ 	.byte	0x08
	.zero		1


	//   ....[6]....
        /*037c*/ 	.word	0x000004d0
        /*0380*/ 	.word	0x000000ff
        /*0384*/ 	.word	0x00031c50
        /*0388*/ 	.short	0x0100
        /*038a*/ 	.byte	0x08
	.zero		1


	//   ....[7]....
        /*038c*/ 	.word	0x000004e0
        /*0390*/ 	.word	0x000000ff
        /*0394*/ 	.word	0x00031c60
        /*0398*/ 	.short	0x0100
        /*039a*/ 	.byte	0x08
	.zero		1


	//   ....[8]....
        /*039c*/ 	.word	0x000004f0
        /*03a0*/ 	.word	0x000000ff
        /*03a4*/ 	.word	0x00031c58
        /*03a8*/ 	.short	0x0100
        /*03aa*/ 	.byte	0x08
	.zero		1


	//   ....[9]....
        /*03ac*/ 	.word	0x00000500
        /*03b0*/ 	.word	0x000000ff
        /*03b4*/ 	.word	0x00031c68
        /*03b8*/ 	.short	0x0100
        /*03ba*/ 	.byte	0x08
	.zero		1


	//   ....[10]....
        /*03bc*/ 	.word	0x000005f0
        /*03c0*/ 	.word	0x000000ff
        /*03c4*/ 	.word	0x00031c70
        /*03c8*/ 	.short	0x0100
        /*03ca*/ 	.byte	0x06
	.zero		1


	//   ....[11]....
        /*03cc*/ 	.word	0x00000600
        /*03d0*/ 	.word	0x000000ff
        /*03d4*/ 	.word	0x00031c80
        /*03d8*/ 	.short	0x0100
        /*03da*/ 	.byte	0x06
	.zero		1


	//   ....[12]....
        /*03dc*/ 	.word	0x00000610
        /*03e0*/ 	.word	0x000000ff
        /*03e4*/ 	.word	0x00031c78
        /*03e8*/ 	.short	0x0100
        /*03ea*/ 	.byte	0x06
	.zero		1


	//   ....[13]....
        /*03ec*/ 	.word	0x00000620
        /*03f0*/ 	.word	0x000000ff
        /*03f4*/ 	.word	0x00031c88
        /*03f8*/ 	.short	0x0100
        /*03fa*/ 	.byte	0x06
	.zero		1


	//   ....[14]....
        /*03fc*/ 	.word	0x00000750
        /*0400*/ 	.word	0x000000ff
        /*0404*/ 	.word	0x00031c90
        /*0408*/ 	.short	0x0100
        /*040a*/ 	.byte	0x08
	.zero		1


	//   ....[15]....
        /*040c*/ 	.word	0x00000760
        /*0410*/ 	.word	0x000000ff
        /*0414*/ 	.word	0x00031ca0
        /*0418*/ 	.short	0x0100
        /*041a*/ 	.byte	0x08
	.zero		1


	//   ....[16]....
        /*041c*/ 	.word	0x00000770
        /*0420*/ 	.word	0x000000ff
        /*0424*/ 	.word	0x00031c98
        /*0428*/ 	.short	0x0100
        /*042a*/ 	.byte	0x08
	.zero		1


	//   ....[17]....
        /*042c*/ 	.word	0x00000780
        /*0430*/ 	.word	0x000000ff
        /*0434*/ 	.word	0x00031ca8
        /*0438*/ 	.short	0x0100
        /*043a*/ 	.byte	0x08
	.zero		1


	//   ....[18]....
        /*043c*/ 	.word	0x000008b0
        /*0440*/ 	.word	0x000000ff
        /*0444*/ 	.word	0x00031cb0
        /*0448*/ 	.short	0x0100
        /*044a*/ 	.byte	0x08
	.zero		1


	//   ....[19]....
        /*044c*/ 	.word	0x000008c0
        /*0450*/ 	.word	0x000000ff
        /*0454*/ 	.word	0x00031cc0
        /*0458*/ 	.short	0x0100
        /*045a*/ 	.byte	0x08
	.zero		1


	//   ....[20]....
        /*045c*/ 	.word	0x000008d0
        /*0460*/ 	.word	0x000000ff
        /*0464*/ 	.word	0x00031cb8
        /*0468*/ 	.short	0x0100
        /*046a*/ 	.byte	0x08
	.zero		1


	//   ....[21]....
        /*046c*/ 	.word	0x000008e0
        /*0470*/ 	.word	0x000000ff
        /*0474*/ 	.word	0x00031cc8
        /*0478*/ 	.short	0x0100
        /*047a*/ 	.byte	0x08
	.zero		1


	//   ....[22]....
        /*047c*/ 	.word	0x00001840
        /*0480*/ 	.word	0x000000ff
        /*0484*/ 	.word	0x00031c00
        /*0488*/ 	.short	0x010a
        /*048a*/ 	.byte	0x25
	.zero		1


	//   ....[23]....
        /*048c*/ 	.word	0x000018c0
        /*0490*/ 	.word	0x00000003
        /*0494*/ 	.word	0x00031c30
        /*0498*/ 	.short	0x010a
        /*049a*/ 	.byte	0x3f
	.zero		1


	//   ....[24]....
        /*049c*/ 	.word	0x00001920
        /*04a0*/ 	.word	0x00000003
        /*04a4*/ 	.word	0x00031c30
        /*04a8*/ 	.short	0x010a
        /*04aa*/ 	.byte	0x3f
	.zero		1


	//   ....[25]....
        /*04ac*/ 	.word	0x00004440
        /*04b0*/ 	.word	0x0000000b
        /*04b4*/ 	.word	0x00000000
        /*04b8*/ 	.short	0x0101
        /*04ba*/ 	.byte	0x3f
	.zero		1


	//   ....[26]....
        /*04bc*/ 	.word	0x00005290
        /*04c0*/ 	.word	0x000000ff
        /*04c4*/ 	.word	0x00031c30
        /*04c8*/ 	.short	0x010a
        /*04ca*/ 	.byte	0x04
	.zero		1


	//   ....[27]....
        /*04cc*/ 	.word	0x000052d0
        /*04d0*/ 	.word	0x000000ff
        /*04d4*/ 	.word	0x00031c30
        /*04d8*/ 	.short	0x010a
        /*04da*/ 	.byte	0x04
	.zero		1


	//   ....[28]....
        /*04dc*/ 	.word	0x00006960
        /*04e0*/ 	.word	0x000000ff
        /*04e4*/ 	.word	0x00031c50
        /*04e8*/ 	.short	0x010a
        /*04ea*/ 	.byte	0x04
	.zero		1


	//   ....[29]....
        /*04ec*/ 	.word	0x000069a0
        /*04f0*/ 	.word	0x000000ff
        /*04f4*/ 	.word	0x00031c50
        /*04f8*/ 	.short	0x010a
        /*04fa*/ 	.byte	0x04
	.zero		1


	//   ....[30]....
        /*04fc*/ 	.word	0x000086d0
        /*0500*/ 	.word	0x00000007
        /*0504*/ 	.word	0x00000000
        /*0508*/ 	.short	0x0101
        /*050a*/ 	.byte	0x3f
	.zero		1


	//   ....[31]....
        /*050c*/ 	.word	0x00008820
        /*0510*/ 	.word	0x00000049
        /*0514*/ 	.word	0x00000000
        /*0518*/ 	.short	0x0101
        /*051a*/ 	.byte	0x3f
	.zero		1


	//   ....[32]....
        /*051c*/ 	.word	0x000094b0
        /*0520*/ 	.word	0x000000ff
        /*0524*/ 	.word	0x00031c30
        /*0528*/ 	.short	0x010a
        /*052a*/ 	.byte	0x04
	.zero		1


	//   ....[33]....
        /*052c*/ 	.word	0x000094f0
        /*0530*/ 	.word	0x000000ff
        /*0534*/ 	.word	0x00031c30
        /*0538*/ 	.short	0x010a
        /*053a*/ 	.byte	0x04
	.zero		1


	//   ....[34]....
        /*053c*/ 	.word	0x0000ab80
        /*0540*/ 	.word	0x000000ff
        /*0544*/ 	.word	0x00031c50
        /*0548*/ 	.short	0x010a
        /*054a*/ 	.byte	0x04
	.zero		1


	//   ....[35]....
        /*054c*/ 	.word	0x0000abc0
        /*0550*/ 	.word	0x000000ff
        /*0554*/ 	.word	0x00031c50
        /*0558*/ 	.short	0x010a
        /*055a*/ 	.byte	0x04
	.zero		1


	//   ....[36]....
        /*055c*/ 	.word	0x0000bf00
        /*0560*/ 	.word	0x00000087
        /*0564*/ 	.word	0x00000000
        /*0568*/ 	.short	0x0101
        /*056a*/ 	.byte	0x3f
	.zero		1


	//   ....[37]....
        /*056c*/ 	.word	0x0000c050
        /*0570*/ 	.word	0x00000008
        /*0574*/ 	.word	0x00000000
        /*0578*/ 	.short	0x0101
        /*057a*/ 	.byte	0x3f
	.zero		1


	//   ....[38]....
        /*057c*/ 	.word	0x0000cb70
        /*0580*/ 	.word	0x000000ff
        /*0584*/ 	.word	0x00031c50
        /*0588*/ 	.short	0x010a
        /*058a*/ 	.byte	0x05
	.zero		1


	//   ....[39]....
        /*058c*/ 	.word	0x0000cbb0
        /*0590*/ 	.word	0x000000ff
        /*0594*/ 	.word	0x00031c50
        /*0598*/ 	.short	0x010a
        /*059a*/ 	.byte	0x05
	.zero		1


	//   ....[40]....
        /*059c*/ 	.word	0x0000d280
        /*05a0*/ 	.word	0x00000008
        /*05a4*/ 	.word	0x00000000
        /*05a8*/ 	.short	0x0101
        /*05aa*/ 	.byte	0x3f
	.zero		1


	//   ....[41]....
        /*05ac*/ 	.word	0x0000e310
        /*05b0*/ 	.word	0x000000ff
        /*05b4*/ 	.word	0x00000000
        /*05b8*/ 	.short	0x0101
        /*05ba*/ 	.byte	0x05
	.zero		1


	//   ....[42]....
        /*05bc*/ 	.word	0x0000fdb0
        /*05c0*/ 	.word	0x00000003
        /*05c4*/ 	.word	0x00031c40
        /*05c8*/ 	.short	0x010a
        /*05ca*/ 	.byte	0x3f
	.zero		1


	//   ....[43]....
        /*05cc*/ 	.word	0x00010bb0
        /*05d0*/ 	.word	0x00000011
        /*05d4*/ 	.word	0x00031c00
        /*05d8*/ 	.short	0x0107
        /*05da*/ 	.byte	0x3f
	.zero		1


	//   ....[44]....
        /*05dc*/ 	.word	0x00010ca0
        /*05e0*/ 	.word	0x00000011
        /*05e4*/ 	.word	0x00031c00
        /*05e8*/ 	.short	0x0101
        /*05ea*/ 	.byte	0x3f
	.zero		1


	//   ....[45]....
        /*05ec*/ 	.word	0x00010cc0
        /*05f0*/ 	.word	0x00000011
        /*05f4*/ 	.word	0x00031c20
        /*05f8*/ 	.short	0x010a
        /*05fa*/ 	.byte	0x3f
	.zero		1


	//   ....[46]....
        /*05fc*/ 	.word	0x00010fe0
        /*0600*/ 	.word	0x00000002
        /*0604*/ 	.word	0x00031c40
        /*0608*/ 	.short	0x010a
        /*060a*/ 	.byte	0x3f
	.zero		1


	//   ....[47]....
        /*060c*/ 	.word	0x000113f0
        /*0610*/ 	.word	0x00000003
        /*0614*/ 	.word	0x00000060
        /*0618*/ 	.short	0x010a
        /*061a*/ 	.byte	0x3f
	.zero		1


	//   ....[48]....
        /*061c*/ 	.word	0x00011b00
        /*0620*/ 	.word	0x00000003
        /*0624*/ 	.word	0x00031c40
        /*0628*/ 	.short	0x010a
        /*062a*/ 	.byte	0x3f
	.zero		1


	//   ....[49]....
        /*062c*/ 	.word	0x00011f30
        /*0630*/ 	.word	0x0000000c
        /*0634*/ 	.word	0x00000060
        /*0638*/ 	.short	0x010a
        /*063a*/ 	.byte	0x3f
	.zero		1


	//   ....[50]....
        /*063c*/ 	.word	0x00012590
        /*0640*/ 	.word	0x00000002
        /*0644*/ 	.word	0x00031c40
        /*0648*/ 	.short	0x010a
        /*064a*/ 	.byte	0x3f
	.zero		1


	//   ....[51]....
        /*064c*/ 	.word	0x000129d0
        /*0650*/ 	.word	0x00000008
        /*0654*/ 	.word	0x00000060
        /*0658*/ 	.short	0x010a
        /*065a*/ 	.byte	0x3f
	.zero		1


	//   ....[52]....
        /*065c*/ 	.word	0x00012fd0
        /*0660*/ 	.word	0x00000003
        /*0664*/ 	.word	0x00031c60
        /*0668*/ 	.short	0x010a
        /*066a*/ 	.byte	0x3f
	.zero		1


	//   ....[53]....
        /*066c*/ 	.word	0x00013650
        /*0670*/ 	.word	0x00000007
        /*0674*/ 	.word	0x00031c20
        /*0678*/ 	.short	0x010a
        /*067a*/ 	.byte	0x3f
	.zero		1


	//   ....[54]....
        /*067c*/ 	.word	0x00013810
        /*0680*/ 	.word	0x00000005
        /*0684*/ 	.word	0x00000000
        /*0688*/ 	.short	0x010a
        /*068a*/ 	.byte	0x3f
	.zero		1


	//   ....[55]....
        /*068c*/ 	.word	0x00013880
        /*0690*/ 	.word	0x00000003
        /*0694*/ 	.word	0x00000000
        /*0698*/ 	.short	0x010a
        /*069a*/ 	.byte	0x3f
	.zero		1


	//   ....[56]....
        /*069c*/ 	.word	0x000138e0
        /*06a0*/ 	.word	0x00000005
        /*06a4*/ 	.word	0x00000000
        /*06a8*/ 	.short	0x010a
        /*06aa*/ 	.byte	0x3f
	.zero		1


	//   ....[57]....
        /*06ac*/ 	.word	0x00013910
        /*06b0*/ 	.word	0x00000003
        /*06b4*/ 	.word	0x00000000
        /*06b8*/ 	.short	0x010a
        /*06ba*/ 	.byte	0x3f
	.zero		1


	//   ....[58]....
        /*06bc*/ 	.word	0x00013980
        /*06c0*/ 	.word	0x00000003
        /*06c4*/ 	.word	0x00031c00
        /*06c8*/ 	.short	0x010a
        /*06ca*/ 	.byte	0x3f
	.zero		1


	//   ....[59]....
        /*06cc*/ 	.word	0x000139d0
        /*06d0*/ 	.word	0x00000003
        /*06d4*/ 	.word	0x00031c30
        /*06d8*/ 	.short	0x010a
        /*06da*/ 	.byte	0x3f
	.zero		1


	//   ....[60]....
        /*06dc*/ 	.word	0x00013a30
        /*06e0*/ 	.word	0x00000005
        /*06e4*/ 	.word	0x00031c30
        /*06e8*/ 	.short	0x010a
        /*06ea*/ 	.byte	0x3f
	.zero		1


	//   ....[61]....
        /*06ec*/ 	.word	0x00013a90
        /*06f0*/ 	.word	0x00000005
        /*06f4*/ 	.word	0x00031c50
        /*06f8*/ 	.short	0x010a
        /*06fa*/ 	.byte	0x3f
	.zero		1


	//   ....[62]....
        /*06fc*/ 	.word	0x00013af0
        /*0700*/ 	.word	0x00000005
        /*0704*/ 	.word	0x00031c30
        /*0708*/ 	.short	0x010a
        /*070a*/ 	.byte	0x3f
	.zero		1


	//   ....[63]....
        /*070c*/ 	.word	0x00013b50
        /*0710*/ 	.word	0x00000005
        /*0714*/ 	.word	0x00031c50
        /*0718*/ 	.short	0x010a
        /*071a*/ 	.byte	0x3f
	.zero		1


	//   ....[64]....
        /*071c*/ 	.word	0x00013bb0
        /*0720*/ 	.word	0x00000007
        /*0724*/ 	.word	0x00031c50
        /*0728*/ 	.short	0x010a
        /*072a*/ 	.byte	0x3f
	.zero		1


	//   ....[65]....
        /*072c*/ 	.word	0x00013d00
        /*0730*/ 	.word	0x00000003
        /*0734*/ 	.word	0x00031c40
        /*0738*/ 	.short	0x010a
        /*073a*/ 	.byte	0x3f
	.zero		1


	//   ....[66]....
        /*073c*/ 	.word	0x000145e0
        /*0740*/ 	.word	0x00000011
        /*0744*/ 	.word	0x00031c20
        /*0748*/ 	.short	0x010a
        /*074a*/ 	.byte	0x3f
	.zero		1


	//   ....[67]....
        /*074c*/ 	.word	0x00014630
        /*0750*/ 	.word	0x00000002
        /*0754*/ 	.word	0x00031c40
        /*0758*/ 	.short	0x010a
        /*075a*/ 	.byte	0x3f
	.zero		1


	//   ....[68]....
        /*075c*/ 	.word	0x00014680
        /*0760*/ 	.word	0x00000003
        /*0764*/ 	.word	0x00000060
        /*0768*/ 	.short	0x010a
        /*076a*/ 	.byte	0x3f
	.zero		1


	//   ....[69]....
        /*076c*/ 	.word	0x000146d0
        /*0770*/ 	.word	0x00000003
        /*0774*/ 	.word	0x00031c40
        /*0778*/ 	.short	0x010a
        /*077a*/ 	.byte	0x3f
	.zero		1


	//   ....[70]....
        /*077c*/ 	.word	0x00014720
        /*0780*/ 	.word	0x0000000c
        /*0784*/ 	.word	0x00000060
        /*0788*/ 	.short	0x010a
        /*078a*/ 	.byte	0x3f
	.zero		1


	//   ....[71]....
        /*078c*/ 	.word	0x00014770
        /*0790*/ 	.word	0x00000002
        /*0794*/ 	.word	0x00031c40
        /*0798*/ 	.short	0x010a
        /*079a*/ 	.byte	0x3f
	.zero		1


	//   ....[72]....
        /*079c*/ 	.word	0x000147c0
        /*07a0*/ 	.word	0x00000008
        /*07a4*/ 	.word	0x00000060
        /*07a8*/ 	.short	0x010a
        /*07aa*/ 	.byte	0x3f
	.zero		1


	//   ....[73]....
        /*07ac*/ 	.word	0x00014810
        /*07b0*/ 	.word	0x00000003
        /*07b4*/ 	.word	0x00031c60
        /*07b8*/ 	.short	0x010a
        /*07ba*/ 	.byte	0x3f
	.zero		1


	//   ....[74]....
        /*07bc*/ 	.word	0x00014900
        /*07c0*/ 	.word	0x00000007
        /*07c4*/ 	.word	0x00031c20
        /*07c8*/ 	.short	0x010a
        /*07ca*/ 	.byte	0x3f
	.zero		1


	//   ....[75]....
        /*07cc*/ 	.word	0x00014aa0
        /*07d0*/ 	.word	0x00000005
        /*07d4*/ 	.word	0x00000000
        /*07d8*/ 	.short	0x010a
        /*07da*/ 	.byte	0x3f
	.zero		1


	//   ....[76]....
        /*07dc*/ 	.word	0x00014af0
        /*07e0*/ 	.word	0x00000003
        /*07e4*/ 	.word	0x00000000
        /*07e8*/ 	.short	0x010a
        /*07ea*/ 	.byte	0x3f
	.zero		1


	//   ....[77]....
        /*07ec*/ 	.word	0x00014b40
        /*07f0*/ 	.word	0x00000005
        /*07f4*/ 	.word	0x00000000
        /*07f8*/ 	.short	0x010a
        /*07fa*/ 	.byte	0x3f
	.zero		1


	//----- nvinfo : EIATTR_NUM_MBARRIERS
	.align		4
.L_267:
        /*07fc*/ 	.byte	0x03, 0x38
        /*07fe*/ 	.short	0x0016


	//----- nvinfo : EIATTR_EXIT_INSTR_OFFSETS
	.align		4
        /*0800*/ 	.byte	0x04, 0x1c
        /*0802*/ 	.short	(.L_269 - .L_268)


	//   ....[0]....
.L_268:
        /*0804*/ 	.word	0x00000a50


	//   ....[1]....
        /*0808*/ 	.word	0x0000ee00


	//   ....[2]....
        /*080c*/ 	.word	0x00013960


	//----- nvinfo : EIATTR_MAX_THREADS
	.align		4
.L_269:
        /*0810*/ 	.byte	0x04, 0x05
        /*0812*/ 	.short	(.L_271 - .L_270)
.L_270:
        /*0814*/ 	.word	0x00000200
        /*0818*/ 	.word	0x00000001
        /*081c*/ 	.word	0x00000001


	//----- nvinfo : EIATTR_CRS_STACK_SIZE
	.align		4
.L_271:
        /*0820*/ 	.byte	0x04, 0x1e
        /*0822*/ 	.short	(.L_273 - .L_272)
.L_272:
        /*0824*/ 	.word	0x00000000


	//----- nvinfo : EIATTR_CBANK_PARAM_SIZE
	.align		4
.L_273:
        /*0828*/ 	.byte	0x03, 0x19
        /*082a*/ 	.short	0x0af0


	//----- nvinfo : EIATTR_PARAM_CBANK
	.align		4
        /*082c*/ 	.byte	0x04, 0x0a
        /*082e*/ 	.short	(.L_275 - .L_274)
	.align		4
.L_274:
        /*0830*/ 	.word	index@(.nv.constant0._ZN7cutlass13device_kernelIN5flash11enable_sm90INS1_16FlashAttnFwdSm90INS1_25CollectiveMainloopFwdSm90ILi2EN4cute5tupleIJNS5_1CILi1EEES8_S8_EEENS6_IJNS7_ILi192EEENS7_ILi144EEENS7_ILi96EEEEEELi96ENS_6half_tEfNS_4arch4Sm90ELb1ELb0ELb0ELb0ELb0ELb0ELb0ELb0ELb1ELb1ELb0ELb0EEENS1_21CollectiveEpilogueFwdINS6_IJSA_SC_SB_EEES9_SE_SG_Li384ELb0ELb1ELb0ELb0EEENS1_30DynamicPersistentTileSchedulerILi384ELi128ELb0ELb1ELb1EEEEEEEEEvNT_6ParamsE)
        /*0834*/ 	.short	0x0210
        /*0836*/ 	.short	0x0af0


	//----- nvinfo : EIATTR_SW_WAR
	.align		4
.L_275:
        /*0838*/ 	.byte	0x04, 0x36
        /*083a*/ 	.short	(.L_277 - .L_276)
.L_276:
        /*083c*/ 	.word	0x00000008
.L_277:


//--------------------- .nv.info._ZN7cutlass13device_kernelIN5flash11enable_sm90INS1_16FlashAttnFwdSm90INS1_25CollectiveMainloopFwdSm90ILi2EN4cute5tupleIJNS5_1CILi1EEES8_S8_EEENS6_IJNS7_ILi192EEENS7_ILi144EEENS7_ILi96EEEEEELi96ENS_6half_tEfNS_4arch4Sm90ELb1ELb0ELb0ELb1ELb0ELb0ELb0ELb0ELb1ELb1ELb0ELb0EEENS1_21CollectiveEpilogueFwdINS6_IJSA_SC_SB_EEES9_SE_SG_Li384ELb1ELb1ELb0ELb0EEENS1_36VarlenDynamicPersistentTileSchedulerILi192ELi144ELi384ELi128ELb0ELb1ELb1ELb1ELb1ELb1EEEEEEEEEvNT_6ParamsE --------------------------
	.section	.nv.info._ZN7cutlass13device_kernelIN5flash11enable_sm90INS1_16FlashAttnFwdSm90INS1_25CollectiveMainloopFwdSm90ILi2EN4cute5tupleIJNS5_1CILi1EEES8_S8_EEENS6_IJNS7_ILi192EEENS7_ILi144EEENS7_ILi96EEEEEELi96ENS_6half_tEfNS_4arch4Sm90ELb1ELb0ELb0ELb1ELb0ELb0ELb0ELb0ELb1ELb1ELb0ELb0EEENS1_21CollectiveEpilogueFwdINS6_IJSA_SC_SB_EEES9_SE_SG_Li384ELb1ELb1ELb0ELb0EEENS1_36VarlenDynamicPersistentTileSchedulerILi192ELi144ELi384ELi128ELb0ELb1ELb1ELb1ELb1ELb1EEEEEEEEEvNT_6ParamsE,"",@"SHT_CUDA_INFO"
	.sectionflags	@""
	.align	4


	//----- nvinfo : EIATTR_CUDA_API_VERSION
	.align		4
        /*0000*/ 	.byte	0x04, 0x37
        /*0002*/ 	.short	(.L_279 - .L_278)
.L_278:
        /*0004*/ 	.word	0x00000082


	//----- nvinfo : EIATTR_KPARAM_INFO
	.align		4
.L_279:
        /*0008*/ 	.byte	0x04, 0x17
        /*000a*/ 	.short	(.L_281 - .L_280)
.L_280:
        /*000c*/ 	.word	0x00000000
        /*0010*/ 	.short	0x0000
        /*0012*/ 	.short	0x0070
        /*0014*/ 	.byte	0x00, 0xf0, 0x01, 0x2a


	//----- nvinfo : EIATTR_SPARSE_MMA_MASK
	.align		4
.L_281:
        /*0018*/ 	.byte	0x03, 0x50
        /*001a*/ 	.short	0x0000


	//----- nvinfo : EIATTR_MAXREG_COUNT
	.align		4
        /*001c*/ 	.byte	0x03, 0x1b
        /*001e*/ 	.short	0x0080


	//----- nvinfo : EIATTR_NUM_BARRIERS
	.align		4
        /*0020*/ 	.byte	0x02, 0x4c
        /*0022*/ 	.byte	0x10
	.zero		1


	//----- nvinfo : EIATTR_EXTERNS
	.align		4
        /*0024*/ 	.byte	0x04, 0x0f
        /*0026*/ 	.short	(.L_283 - .L_282)


	//   ....[0]....
	.align		4
.L_282:
        /*0028*/ 	.word	index@(__assertfail)


	//----- nvinfo : EIATTR_ANNOTATIONS
	.align		4
.L_283:
        /*002c*/ 	.byte	0x04, 0x55
        /*002e*/ 	.short	(.L_285 - .L_284)


	//   ....[0]....
.L_284:
        /* <DEDUP_REMOVED lines=23> */


	//----- nvinfo : EIATTR_MERCURY_ISA_VERSION
	.align		4
.L_285:
        /*0188*/ 	.byte	0x03, 0x5f
        /*018a*/ 	.short	0x0101


	//----- nvinfo : EIATTR_UNUSED_LOAD_BYTE_OFFSET
	.align		4
        /*018c*/ 	.byte	0x04, 0x44
        /*018e*/ 	.short	(.L_287 - .L_286)


	//   ....[0]....
.L_286:
        /*0190*/ 	.word	0x00000a60
        /*0194*/ 	.word	0x0000fff0


	//   ....[1]....
        /*0198*/ 	.word	0x0000d8d0
        /*019c*/ 	.word	0x0000fff0


	//----- nvinfo : EIATTR_INT_WARP_WIDE_INSTR_OFFSETS
	.align		4
.L_287:
        /*01a0*/ 	.byte	0x04, 0x31
        /*01a2*/ 	.short	(.L_289 - .L_288)


	//   ....[0]....
.L_288:
        /*01a4*/ 	.word	0x00000130


	//   ....[1]....
        /*01a8*/ 	.word	0x00000170


	//   ....[2]....
        /*01ac*/ 	.word	0x000001e0


	//   ....[3]....
        /*01b0*/ 	.word	0x00010a40


	//   ....[4]....
        /*01b4*/ 	.word	0x00010ae0


	//   ....[5]....
        /*01b8*/ 	.word	0x00014570


	//   ....[6]....
        /*01bc*/ 	.word	0x00014610


	//----- nvinfo : EIATTR_COOP_GROUP_MASK_REGIDS
	.align		4
.L_289:
        /*01c0*/ 	.byte	0x04, 0x29
        /*01c2*/ 	.short	(.L_291 - .L_290)


	//   ....[0]....
.L_290:
        /*01c4*/ 	.word	0xffffffff


	//   ....[1]....
        /*01c8*/ 	.word	0xffffffff


	//   ....[2]....
        /*01cc*/ 	.word	0xffffffff


	//   ....[3]....
        /*01d0*/ 	.word	0xffffffff


	//   ....[4]....
        /*01d4*/ 	.word	0xffffffff


	//   ....[5]....
        /*01d8*/ 	.word	0xffffffff


	//   ....[6]....
        /*01dc*/ 	.word	0xffffffff


	//   ....[7]....
        /*01e0*/ 	.word	0xffffffff


	//   ....[8]....
        /*01e4*/ 	.word	0xffffffff


	//   ....[9]....
        /*01e8*/ 	.word	0xffffffff


	//   ....[10]....
        /*01ec*/ 	.word	0xffffffff


	//   ....[11]....
        /*01f0*/ 	.word	0xffffffff


	//   ....[12]....
        /*01f4*/ 	.word	0xffffffff


	//   ....[13]....
        /*01f8*/ 	.word	0xffffffff


	//   ....[14]....
        /*01fc*/ 	.word	0xffffffff


	//   ....[15]....
        /*0200*/ 	.word	0xffffffff


	//   ....[16]....
        /*0204*/ 	.word	0xffffffff


	//   ....[17]....
        /*0208*/ 	.word	0xffffffff


	//   ....[18]....
        /*020c*/ 	.word	0xffffffff


	//   ....[19]....
        /*0210*/ 	.word	0xffffffff


	//   ....[20]....
        /*0214*/ 	.word	0xffffffff


	//   ....[21]....
        /*0218*/ 	.word	0xffffffff


	//   ....[22]....
        /*021c*/ 	.word	0xffffffff


	//   ....[23]....
        /*0220*/ 	.word	0xffffffff


	//   ....[24]....
        /*0224*/ 	.word	0xffffffff


	//   ....[25]....
        /*0228*/ 	.word	0xffffffff


	//   ....[26]....
        /*022c*/ 	.word	0xffffffff


	//   ....[27]....
        /*0230*/ 	.word	0xffffffff


	//   ....[28]....
        /*0234*/ 	.word	0xffffffff


	//   ....[29]....
        /*0238*/ 	.word	0xffffffff


	//   ....[30]....
        /*023c*/ 	.word	0xffffffff


	//   ....[31]....
        /*0240*/ 	.word	0xffffffff


	//   ....[32]....
        /*0244*/ 	.word	0xffffffff


	//   ....[33]....
        /*0248*/ 	.word	0xffffffff


	//   ....[34]....
        /*024c*/ 	.word	0xffffffff


	//   ....[35]....
        /*0250*/ 	.word	0xffffffff


	//   ....[36]....
        /*0254*/ 	.word	0xffffffff


	//   ....[37]....
        /*0258*/ 	.word	0xffffffff


	//   ....[38]....
        /*025c*/ 	.word	0xffffffff


	//   ....[39]....
        /*0260*/ 	.word	0xffffffff


	//   ....[40]....
        /*0264*/ 	.word	0xffffffff


	//   ....[41]....
        /*0268*/ 	.word	0xffffffff


	//   ....[42]....
        /*026c*/ 	.word	0xffffffff


	//   ....[43]....
        /*0270*/ 	.word	0xffffffff


	//   ....[44]....
        /*0274*/ 	.word	0xffffffff


	//   ....[45]....
        /*0278*/ 	.word	0xffffffff


	//   ....[46]....
        /*027c*/ 	.word	0xffffffff


	//   ....[47]....
        /*0280*/ 	.word	0xffffffff


	//   ....[48]....
        /*0284*/ 	.word	0xffffffff


	//   ....[49]....
        /*0288*/ 	.word	0xffffffff


	//   ....[50]....
        /*028c*/ 	.word	0xffffffff


	//   ....[51]....
        /*0290*/ 	.word	0xffffffff


	//   ....[52]....
        /*0294*/ 	.word	0xffffffff


	//   ....[53]....
        /*0298*/ 	.word	0xffffffff


	//   ....[54]....
        /*029c*/ 	.word	0xffffffff


	//   ....[55]....
        /*02a0*/ 	.word	0xffffffff


	//   ....[56]....
        /*02a4*/ 	.word	0xffffffff


	//   ....[57]....
        /*02a8*/ 	.word	0xffffffff


	//   ....[58]....
        /*02ac*/ 	.word	0xffffffff


	//   ....[59]....
        /*02b0*/ 	.word	0xffffffff


	//   ....[60]....
        /*02b4*/ 	.word	0xffffffff


	//   ....[61]....
        /*02b8*/ 	.word	0xffffffff


	//   ....[62]....
        /*02bc*/ 	.word	0xffffffff


	//   ....[63]....
        /*02c0*/ 	.word	0xffffffff


	//   ....[64]....
        /*02c4*/ 	.word	0xffffffff


	//   ....[65]....
        /*02c8*/ 	.word	0xffffffff


	//   ....[66]....
        /*02cc*/ 	.word	0xffffffff


	//   ....[67]....
        /*02d0*/ 	.word	0xffffffff


	//   ....[68]....
        /*02d4*/ 	.word	0xffffffff


	//   ....[69]....
        /*02d8*/ 	.word	0xffffffff


	//   ....[70]....
        /*02dc*/ 	.word	0xffffffff


	//   ....[71]....
        /*02e0*/ 	.word	0xffffffff


	//   ....[72]....
        /*02e4*/ 	.word	0xffffffff


	//   ....[73]....
        /*02e8*/ 	.word	0xffffffff


	//   ....[74]....
        /*02ec*/ 	.word	0xffffffff


	//   ....[75]....
        /*02f0*/ 	.word	0xffffffff


	//   ....[76]....
        /*02f4*/ 	.word	0xffffffff


	//   ....[77]....
        /*02f8*/ 	.word	0xffffffff


	//   ....[78]....
        /*02fc*/ 	.word	0xffffffff


	//   ....[79]....
        /*0300*/ 	.word	0xffffffff


	//   ....[80]....
        /*0304*/ 	.word	0xffffffff


	//   ....[81]....
        /*0308*/ 	.word	0xffffffff


	//   ....[82]....
        /*030c*/ 	.word	0xffffffff


	//   ....[83]....
        /*0310*/ 	.word	0xffffffff


	//   ....[84]....
        /*0314*/ 	.word	0xffffffff


	//   ....[85]....
        /*0318*/ 	.word	0xffffffff


	//   ....[86]....
        /*031c*/ 	.word	0xffffffff


	//   ....[87]....
        /*0320*/ 	.word	0xffffffff


	//   ....[88]....
        /*0324*/ 	.word	0xffffffff


	//   ....[89]....
        /*0328*/ 	.word	0xffffffff


	//   ....[90]....
        /*032c*/ 	.word	0x0500000f


	//   ....[91]....
        /*0330*/ 	.word	0x0500000f


	//   ....[92]....
        /*0334*/ 	.word	0x0500000f


	//   ....[93]....
        /*0338*/ 	.word	0x0500000f


	//   ....[94]....
        /*033c*/ 	.word	0x0500000f


	//   ....[95]....
        /*0340*/ 	.word	0x0500000f


	//   ....[96]....
        /*0344*/ 	.word	0x0500000f


	//   ....[97]....
        /*0348*/ 	.word	0x0500000f


	//   ....[98]....
        /*034c*/ 	.word	0x0500000f


	//   ....[99]....
        /*0350*/ 	.word	0x0500000f


	//   ....[100]....
        /*0354*/ 	.word	0x0500000f


	//   ....[101]....
        /*0358*/ 	.word	0x0500000f


	//   ....[102]....
        /*035c*/ 	.word	0x0500000f


	//   ....[103]....
        /*0360*/ 	.word	0x0500000f


	//   ....[104]....
        /*0364*/ 	.word	0x0500000f


	//   ....[105]....
        /*0368*/ 	.word	0x0500000f


	//   ....[106]....
        /*036c*/ 	.word	0x0500000f


	//   ....[107]....
        /*0370*/ 	.word	0x0500000f


	//   ....[108]....
        /*0374*/ 	.word	0x0500000f


	//   ....[109]....
        /*0378*/ 	.word	0x0500000f


	//   ....[110]....
        /*037c*/ 	.word	0x0500000f


	//   ....[111]....
        /*0380*/ 	.word	0x0500000f


	//   ....[112]....
        /*0384*/ 	.word	0x0500000f


	//   ....[113]....
        /*0388*/ 	.word	0x0500000f


	//   ....[114]....
        /*038c*/ 	.word	0x0500000f


	//   ....[115]....
        /*0390*/ 	.word	0x0500000f


	//   ....[116]....
        /*0394*/ 	.word	0x0500000f


	//   ....[117]....
        /*0398*/ 	.word	0x0500000f


	//   ....[118]....
        /*039c*/ 	.word	0x0500000f


	//   ....[119]....
        /*03a0*/ 	.word	0x0500000f


	//   ....[120]....
        /*03a4*/ 	.word	0x0500000f


	//----- nvinfo : EIATTR_COOP_GROUP_INSTR_OFFSETS
	.align		4
.L_291:
        /*03a8*/ 	.byte	0x04, 0x28
        /*03aa*/ 	.short	(.L_293 - .L_292)


	//   ....[0]....
.L_292:
        /*03ac*/ 	.word	0x00000070


	//   ....[1]....
        /*03b0*/ 	.word	0x00000140


	//   ....[2]....
        /*03b4*/ 	.word	0x00000190


	//   ....[3]....
        /*03b8*/ 	.word	0x000003c0


	//   ....[4]....
        /*03bc*/ 	.word	0x00000520


	//   ....[5]....
        /*03c0*/ 	.word	0x00000640


	//   ....[6]....
        /*03c4*/ 	.word	0x000007a0


	//   ....[7]....
        /*03c8*/ 	.word	0x00001810


	//   ....[8]....
        /*03cc*/ 	.word	0x00002f30


	//   ....[9]....
        /*03d0*/ 	.word	0x00003770


	//   ....[10]....
        /*03d4*/ 	.word	0x00003af0


	//   ....[11]....
        /*03d8*/ 	.word	0x00003bb0


	//   ....[12]....
        /*03dc*/ 	.word	0x00004500


	//   ....[13]....
        /*03e0*/ 	.word	0x00004590


	//   ....[14]....
        /*03e4*/ 	.word	0x00005440


	//   ....[15]....
        /*03e8*/ 	.word	0x00006e40


	//   ....[16]....
        /*03ec*/ 	.word	0x00006e70


	//   ....[17]....
        /*03f0*/ 	.word	0x000076d0


	//   ....[18]....
        /*03f4*/ 	.word	0x000077d0


	//   ....[19]....
        /*03f8*/ 	.word	0x00008240


	//   ....[20]....
        /*03fc*/ 	.word	0x000082e0


	//   ....[21]....
        /*0400*/ 	.word	0x00009640


	//   ....[22]....
        /*0404*/ 	.word	0x0000b2c0


	//   ....[23]....
        /*0408*/ 	.word	0x0000b2f0


	//   ....[24]....
        /*040c*/ 	.word	0x0000b930


	//   ....[25]....
        /*0410*/ 	.word	0x0000b9b0


	//   ....[26]....
        /*0414*/ 	.word	0x0000cde0


	//   ....[27]....
        /*0418*/ 	.word	0x0000cef0


	//   ....[28]....
        /*041c*/ 	.word	0x0000cf50


	//   ....[29]....
        /*0420*/ 	.word	0x0000d080


	//   ....[30]....
        /*0424*/ 	.word	0x0000d0b0


	//   ....[31]....
        /*0428*/ 	.word	0x0000e380


	//   ....[32]....
        /*042c*/ 	.word	0x0000e3c0


	//   ....[33]....
        /*0430*/ 	.word	0x0000e400


	//   ....[34]....
        /*0434*/ 	.word	0x0000e430


	//   ....[35]....
        /*0438*/ 	.word	0x0000e8c0


	//   ....[36]....
        /*043c*/ 	.word	0x0000e8e0


	//   ....[37]....
        /*0440*/ 	.word	0x0000e9f0


	//   ....[38]....
        /*0444*/ 	.word	0x0000ea10


	//   ....[39]....
        /*0448*/ 	.word	0x0000f3d0


	//   ....[40]....
        /*044c*/ 	.word	0x0000f3e0


	//   ....[41]....
        /*0450*/ 	.word	0x0000f4f0


	//   ....[42]....
        /*0454*/ 	.word	0x0000f510


	//   ....[43]....
        /*0458*/ 	.word	0x0000f680


	//   ....[44]....
        /*045c*/ 	.word	0x0000f870


	//   ....[45]....
        /*0460*/ 	.word	0x0000f8a0


	//   ....[46]....
        /*0464*/ 	.word	0x0000f8d0


	//   ....[47]....
        /*0468*/ 	.word	0x0000f900


	//   ....[48]....
        /*046c*/ 	.word	0x0000f930


	//   ....[49]....
        /*0470*/ 	.word	0x0000f960


	//   ....[50]....
        /*0474*/ 	.word	0x0000fae0


	//   ....[51]....
        /*0478*/ 	.word	0x0000fb10


	//   ....[52]....
        /*047c*/ 	.word	0x0000fb40


	//   ....[53]....
        /*0480*/ 	.word	0x0000fb70


	//   ....[54]....
        /*0484*/ 	.word	0x0000fba0


	//   ....[55]....
        /*0488*/ 	.word	0x0000fbd0


	//   ....[56]....
        /*048c*/ 	.word	0x0000fc90


	//   ....[57]....
        /*0490*/ 	.word	0x0000fcf0


	//   ....[58]....
        /*0494*/ 	.word	0x0000fd90


	//   ....[59]....
        /*0498*/ 	.word	0x00010fe0


	//   ....[60]....
        /*049c*/ 	.word	0x00011cd0


	//   ....[61]....
        /*04a0*/ 	.word	0x00011ce0


	//   ....[62]....
        /*04a4*/ 	.word	0x00011d00


	//   ....[63]....
        /*04a8*/ 	.word	0x00011db0


	//   ....[64]....
        /*04ac*/ 	.word	0x00011dd0


	//   ....[65]....
        /*04b0*/ 	.word	0x00011e70


	//   ....[66]....
        /*04b4*/ 	.word	0x00011e90


	//   ....[67]....
        /*04b8*/ 	.word	0x00011ea0


	//   ....[68]....
        /*04bc*/ 	.word	0x00011f30


	//   ....[69]....
        /*04c0*/ 	.word	0x00011f80


	//   ....[70]....
        /*04c4*/ 	.word	0x00011f90


	//   ....[71]....
        /*04c8*/ 	.word	0x00011fc0


	//   ....[72]....
        /*04cc*/ 	.word	0x00014cd0


	//   ....[73]....
        /*04d0*/ 	.word	0x00014d20


	//   ....[74]....
        /*04d4*/ 	.word	0x00014d50


	//   ....[75]....
        /*04d8*/ 	.word	0x00014d80


	//   ....[76]....
        /*04dc*/ 	.word	0x00014d90


	//   ....[77]....
        /*04e0*/ 	.word	0x00014dc0


	//   ....[78]....
        /*04e4*/ 	.word	0x00014df0


	//   ....[79]....
        /*04e8*/ 	.word	0x00014e20


	//   ....[80]....
        /*04ec*/ 	.word	0x00014fb0


	//   ....[81]....
        /*04f0*/ 	.word	0x00014fe0


	//   ....[82]....
        /*04f4*/ 	.word	0x00015010


	//   ....[83]....
        /*04f8*/ 	.word	0x00015040


	//   ....[84]....
        /*04fc*/ 	.word	0x00015070


	//   ....[85]....
        /*0500*/ 	.word	0x000150a0


	//   ....[86]....
        /*0504*/ 	.word	0x00015160


	//   ....[87]....
        /*0508*/ 	.word	0x00015180


	//   ....[88]....
        /*050c*/ 	.word	0x000151f0


	//   ....[89]....
        /*0510*/ 	.word	0x000158a0


	//   ....[90]....
        /*0514*/ 	.word	0x00015e60


	//   ....[91]....
        /*0518*/ 	.word	0x00016010


	//   ....[92]....
        /*051c*/ 	.word	0x00016060


	//   ....[93]....
        /*0520*/ 	.word	0x00016190


	//   ....[94]....
        /*0524*/ 	.word	0x000161e0


	//   ....[95]....
        /*0528*/ 	.word	0x00016300


	//   ....[96]....
        /*052c*/ 	.word	0x00016370


	//   ....[97]....
        /*0530*/ 	.word	0x00016490


	//   ....[98]....
        /*0534*/ 	.word	0x00016500


	//   ....[99]....
        /*0538*/ 	.word	0x000165f0


	//   ....[100]....
        /*053c*/ 	.word	0x00016660


	//   ....[101]....
        /*0540*/ 	.word	0x00016770


	//   ....[102]....
        /*0544*/ 	.word	0x000167c0


	//   ....[103]....
        /*0548*/ 	.word	0x00016ad0


	//   ....[104]....
        /*054c*/ 	.word	0x00016b70


	//   ....[105]....
        /*0550*/ 	.word	0x00016ca0


	//   ....[106]....
        /*0554*/ 	.word	0x00016d10


	//   ....[107]....
        /*0558*/ 	.word	0x00016d80


	//   ....[108]....
        /*055c*/ 	.word	0x00016df0


	//   ....[109]....
        /*0560*/ 	.word	0x00016e60


	//   ....[110]....
        /*0564*/ 	.word	0x00016ee0


	//   ....[111]....
        /*0568*/ 	.word	0x00016f70


	//   ....[112]....
        /*056c*/ 	.word	0x00017000


	//   ....[113]....
        /*0570*/ 	.word	0x00017070


	//   ....[114]....
        /*0574*/ 	.word	0x000170e0


	//   ....[115]....
        /*0578*/ 	.word	0x00017150


	//   ....[116]....
        /*057c*/ 	.word	0x000171d0


	//   ....[117]....
        /*0580*/ 	.word	0x00017240


	//   ....[118]....
        /*0584*/ 	.word	0x000172e0


	//   ....[119]....
        /*0588*/ 	.word	0x00017370


	//   ....[120]....
        /*058c*/ 	.word	0x00017490


	//----- nvinfo : EIATTR_REG_RECONFIG
	.align		4
.L_293:
        /*0590*/ 	.byte	0x01, 0x54
	.zero		2


	//----- nvinfo : EIATTR_SYSCALL_OFFSETS
	.align		4
        /*0594*/ 	.byte	0x04, 0x46
        /*0596*/ 	.short	(.L_295 - .L_294)


	//   ....[0]....
.L_294:
        /*0598*/ 	.word	0x00001a10


	//   ....[1]....
        /*059c*/ 	.word	0x00010c40


	//   ....[2]....
        /*05a0*/ 	.word	0x00010d90


	//   ....[3]....
        /*05a4*/ 	.word	0x00010e80


	//   ....[4]....
        /*05a8*/ 	.word	0x00011740


	//----- nvinfo : EIATTR_MBARRIER_INSTR_OFFSETS
	.align		4
.L_295:
        /*05ac*/ 	.byte	0x04, 0x39
        /*05ae*/ 	.short	(.L_297 - .L_296)


	//   ....[0]....
.L_296:
        /*05b0*/ 	.word	0x00000270
        /*05b4*/ 	.word	0x000000ff
        /*05b8*/ 	.word	0x00031c00
        /*05bc*/ 	.short	0x0100
        /*05be*/ 	.byte	0x08
	.zero		1


	//   ....[1]....
        /*05c0*/ 	.word	0x00000280
        /*05c4*/ 	.word	0x000000ff
        /*05c8*/ 	.word	0x00031c20
        /*05cc*/ 	.short	0x0100
        /*05ce*/ 	.byte	0x08
	.zero		1


	//   ....[2]....
        /*05d0*/ 	.word	0x00000370
        /*05d4*/ 	.word	0x000000ff
        /*05d8*/ 	.word	0x00031c30
        /*05dc*/ 	.short	0x0100
        /*05de*/ 	.byte	0x08
	.zero		1


	//   ....[3]....
        /*05e0*/ 	.word	0x00000380
        /*05e4*/ 	.word	0x000000ff
        /*05e8*/ 	.word	0x00031c40
        /*05ec*/ 	.short	0x0100
        /*05ee*/ 	.byte	0x08
	.zero		1


	//   ....[4]....
        /*05f0*/ 	.word	0x00000390
        /*05f4*/ 	.word	0x000000ff
        /*05f8*/ 	.word	0x00031c38
        /*05fc*/ 	.short	0x0100
        /*05fe*/ 	.byte	0x08
	.zero		1


	//   ....[5]....
        /*0600*/ 	.word	0x000003a0
        /*0604*/ 	.word	0x000000ff
        /*0608*/ 	.word	0x00031c48
        /*060c*/ 	.short	0x0100
        /*060e*/ 	.byte	0x08
	.zero		1


	//   ....[6]....
        /*0610*/ 	.word	0x000004d0
        /*0614*/ 	.word	0x000000ff
        /*0618*/ 	.word	0x00031c50
        /*061c*/ 	.short	0x0100
        /*061e*/ 	.byte	0x08
	.zero		1


	//   ....[7]....
        /*0620*/ 	.word	0x000004e0
        /*0624*/ 	.word	0x000000ff
        /*0628*/ 	.word	0x00031c60
        /*062c*/ 	.short	0x0100
        /*062e*/ 	.byte	0x08
	.zero		1


	//   ....[8]....
        /*0630*/ 	.word	0x000004f0
        /*0634*/ 	.word	0x000000ff
        /*0638*/ 	.word	0x00031c58
        /*063c*/ 	.short	0x0100
        /*063e*/ 	.byte	0x08
	.zero		1


	//   ....[9]....
        /*0640*/ 	.word	0x00000500
        /*0644*/ 	.word	0x000000ff
        /*0648*/ 	.word	0x00031c68
        /*064c*/ 	.short	0x0100
        /*064e*/ 	.byte	0x08
	.zero		1


	//   ....[10]....
        /*0650*/ 	.word	0x000005f0
        /*0654*/ 	.word	0x000000ff
        /*0658*/ 	.word	0x00031c70
        /*065c*/ 	.short	0x0100
        /*065e*/ 	.byte	0x06
	.zero		1


	//   ....[11]....
        /*0660*/ 	.word	0x00000600
        /*0664*/ 	.word	0x000000ff
        /*0668*/ 	.word	0x00031c80
        /*066c*/ 	.short	0x0100
        /*066e*/ 	.byte	0x06
	.zero		1


	//   ....[12]....
        /*0670*/ 	.word	0x00000610
        /*0674*/ 	.word	0x000000ff
        /*0678*/ 	.word	0x00031c78
        /*067c*/ 	.short	0x0100
        /*067e*/ 	.byte	0x06
	.zero		1


	//   ....[13]....
        /*0680*/ 	.word	0x00000620
        /*0684*/ 	.word	0x000000ff
        /*0688*/ 	.word	0x00031c88
        /*068c*/ 	.short	0x0100
        /*068e*/ 	.byte	0x06
	.zero		1


	//   ....[14]....
        /*0690*/ 	.word	0x00000750
        /*0694*/ 	.word	0x000000ff
        /*0698*/ 	.word	0x00031c90
        /*069c*/ 	.short	0x0100
        /*069e*/ 	.byte	0x08
	.zero		1


	//   ....[15]....
        /*06a0*/ 	.word	0x00000760
        /*06a4*/ 	.word	0x000000ff
        /*06a8*/ 	.word	0x00031ca0
        /*06ac*/ 	.short	0x0100
        /*06ae*/ 	.byte	0x08
	.zero		1


	//   ....[16]....
        /*06b0*/ 	.word	0x00000770
        /*06b4*/ 	.word	0x000000ff
        /*06b8*/ 	.word	0x00031c98
        /*06bc*/ 	.short	0x0100
        /*06be*/ 	.byte	0x08
	.zero		1


	//   ....[17]....
        /*06c0*/ 	.word	0x00000780
        /*06c4*/ 	.word	0x000000ff
        /*06c8*/ 	.word	0x00031ca8
        /*06cc*/ 	.short	0x0100
        /*06ce*/ 	.byte	0x08
	.zero		1


	//   ....[18]....
        /*06d0*/ 	.word	0x000008b0
        /*06d4*/ 	.word	0x000000ff
        /*06d8*/ 	.word	0x00031cb0
        /*06dc*/ 	.short	0x0100
        /*06de*/ 	.byte	0x08
	.zero		1


	//   ....[19]....
        /*06e0*/ 	.word	0x000008c0
        /*06e4*/ 	.word	0x000000ff
        /*06e8*/ 	.word	0x00031cc0
        /*06ec*/ 	.short	0x0100
        /*06ee*/ 	.byte	0x08
	.zero		1


	//   ....[20]....
        /*06f0*/ 	.word	0x000008d0
        /*06f4*/ 	.word	0x000000ff
        /*06f8*/ 	.word	0x00031cb8
        /*06fc*/ 	.short	0x0100
        /*06fe*/ 	.byte	0x08
	.zero		1


	//   ....[21]....
        /*0700*/ 	.word	0x000008e0
        /*0704*/ 	.word	0x000000ff
        /*0708*/ 	.word	0x00031cc8
        /*070c*/ 	.short	0x0100
        /*070e*/ 	.byte	0x08
	.zero		1


	//   ....[22]....
        /*0710*/ 	.word	0x00001ab0
        /*0714*/ 	.word	0x000000ff
        /*0718*/ 	.word	0x00031c00
        /*071c*/ 	.short	0x010a
        /*071e*/ 	.byte	0x25
	.zero		1


	//   ....[23]....
        /*0720*/ 	.word	0x00001b30
        /*0724*/ 	.word	0x00000003
        /*0728*/ 	.word	0x00031c30
        /*072c*/ 	.short	0x010a
        /*072e*/ 	.byte	0x3f
	.zero		1


	//   ....[24]....
        /*0730*/ 	.word	0x00001b90
        /*0734*/ 	.word	0x00000003
        /*0738*/ 	.word	0x00031c30
        /*073c*/ 	.short	0x010a
        /*073e*/ 	.byte	0x3f
	.zero		1


	//   ....[25]....
        /*0740*/ 	.word	0x00004610
        /*0744*/ 	.word	0x0000000b
        /*0748*/ 	.word	0x00000000
        /*074c*/ 	.short	0x0101
        /*074e*/ 	.byte	0x3f
	.zero		1


	//   ....[26]....
        /*0750*/ 	.word	0x00005580
        /*0754*/ 	.word	0x000000ff
        /*0758*/ 	.word	0x00031c30
        /*075c*/ 	.short	0x010a
        /*075e*/ 	.byte	0x04
	.zero		1


	//   ....[27]....
        /*0760*/ 	.word	0x000055c0
        /*0764*/ 	.word	0x000000ff
        /*0768*/ 	.word	0x00031c30
        /*076c*/ 	.short	0x010a
        /*076e*/ 	.byte	0x04
	.zero		1


	//   ....[28]....
        /*0770*/ 	.word	0x00006c50
        /*0774*/ 	.word	0x000000ff
        /*0778*/ 	.word	0x00031c50
        /*077c*/ 	.short	0x010a
        /*077e*/ 	.byte	0x04
	.zero		1


	//   ....[29]....
        /*0780*/ 	.word	0x00006c90
        /*0784*/ 	.word	0x000000ff
        /*0788*/ 	.word	0x00031c50
        /*078c*/ 	.short	0x010a
        /*078e*/ 	.byte	0x04
	.zero		1


	//   ....[30]....
        /*0790*/ 	.word	0x00008a30
        /*0794*/ 	.word	0x0000004b
        /*0798*/ 	.word	0x00000000
        /*079c*/ 	.short	0x0101
        /*079e*/ 	.byte	0x3f
	.zero		1


	//   ....[31]....
        /*07a0*/ 	.word	0x00008ac0
        /*07a4*/ 	.word	0x00000049
        /*07a8*/ 	.word	0x00000000
        /*07ac*/ 	.short	0x0101
        /*07ae*/ 	.byte	0x3f
	.zero		1


	//   ....[32]....
        /*07b0*/ 	.word	0x000097b0
        /*07b4*/ 	.word	0x000000ff
        /*07b8*/ 	.word	0x00031c30
        /*07bc*/ 	.short	0x010a
        /*07be*/ 	.byte	0x04
	.zero		1


	//   ....[33]....
        /*07c0*/ 	.word	0x000097f0
        /*07c4*/ 	.word	0x000000ff
        /*07c8*/ 	.word	0x00031c30
        /*07cc*/ 	.short	0x010a
        /*07ce*/ 	.byte	0x04
	.zero		1


	//   ....[34]....
        /*07d0*/ 	.word	0x0000ae80
        /*07d4*/ 	.word	0x000000ff
        /*07d8*/ 	.word	0x00031c50
        /*07dc*/ 	.short	0x010a
        /*07de*/ 	.byte	0x04
	.zero		1


	//   ....[35]....
        /*07e0*/ 	.word	0x0000aec0
        /*07e4*/ 	.word	0x000000ff
        /*07e8*/ 	.word	0x00031c50
        /*07ec*/ 	.short	0x010a
        /*07ee*/ 	.byte	0x04
	.zero		1


	//   ....[36]....
        /*07f0*/ 	.word	0x0000c1f0
        /*07f4*/ 	.word	0x00000087
        /*07f8*/ 	.word	0x00000000
        /*07fc*/ 	.short	0x0101
        /*07fe*/ 	.byte	0x3f
	.zero		1


	//   ....[37]....
        /*0800*/ 	.word	0x0000c340
        /*0804*/ 	.word	0x00000008
        /*0808*/ 	.word	0x00000000
        /*080c*/ 	.short	0x0101
        /*080e*/ 	.byte	0x3f
	.zero		1


	//   ....[38]....
        /*0810*/ 	.word	0x0000ce60
        /*0814*/ 	.word	0x000000ff
        /*0818*/ 	.word	0x00031c50
        /*081c*/ 	.short	0x010a
        /*081e*/ 	.byte	0x06
	.zero		1


	//   ....[39]....
        /*0820*/ 	.word	0x0000cea0
        /*0824*/ 	.word	0x000000ff
        /*0828*/ 	.word	0x00031c50
        /*082c*/ 	.short	0x010a
        /*082e*/ 	.byte	0x06
	.zero		1


	//   ....[40]....
        /*0830*/ 	.word	0x0000d570
        /*0834*/ 	.word	0x00000008
        /*0838*/ 	.word	0x00000000
        /*083c*/ 	.short	0x0101
        /*083e*/ 	.byte	0x3f
	.zero		1


	//   ....[41]....
        /*0840*/ 	.word	0x0000e840
        /*0844*/ 	.word	0x000000ff
        /*0848*/ 	.word	0x00000000
        /*084c*/ 	.short	0x0101
        /*084e*/ 	.byte	0x04
	.zero		1


	//   ....[42]....
        /*0850*/ 	.word	0x000111f0
        /*0854*/ 	.word	0x00000000
        /*0858*/ 	.word	0x00031c40
        /*085c*/ 	.short	0x010a
        /*085e*/ 	.byte	0x3f
	.zero		1


	//   ....[43]....
        /*0860*/ 	.word	0x00012140
        /*0864*/ 	.word	0x00000016
        /*0868*/ 	.word	0x00031c00
        /*086c*/ 	.short	0x0107
        /*086e*/ 	.byte	0x3f
	.zero		1


	//   ....[44]....
        /*0870*/ 	.word	0x00012240
        /*0874*/ 	.word	0x00000016
        /*0878*/ 	.word	0x00031c00
        /*087c*/ 	.short	0x0101
        /*087e*/ 	.byte	0x3f
	.zero		1


	//   ....[45]....
        /*0880*/ 	.word	0x00012260
        /*0884*/ 	.word	0x00000016
        /*0888*/ 	.word	0x00031c20
        /*088c*/ 	.short	0x010a
        /*088e*/ 	.byte	0x3f
	.zero		1


	//   ....[46]....
        /*0890*/ 	.word	0x00012570
        /*0894*/ 	.word	0x00000003
        /*0898*/ 	.word	0x00031c40
        /*089c*/ 	.short	0x010a
        /*089e*/ 	.byte	0x3f
	.zero		1


	//   ....[47]....
        /*08a0*/ 	.word	0x000129f0
        /*08a4*/ 	.word	0x00000003
        /*08a8*/ 	.word	0x00000060
        /*08ac*/ 	.short	0x010a
        /*08ae*/ 	.byte	0x3f
	.zero		1


	//   ....[48]....
        /*08b0*/ 	.word	0x00013110
        /*08b4*/ 	.word	0x00000003
        /*08b8*/ 	.word	0x00031c40
        /*08bc*/ 	.short	0x010a
        /*08be*/ 	.byte	0x3f
	.zero		1


	//   ....[49]....
        /*08c0*/ 	.word	0x00013590
        /*08c4*/ 	.word	0x0000000c
        /*08c8*/ 	.word	0x00000060
        /*08cc*/ 	.short	0x010a
        /*08ce*/ 	.byte	0x3f
	.zero		1


	//   ....[50]....
        /*08d0*/ 	.word	0x00013c00
        /*08d4*/ 	.word	0x00000002
        /*08d8*/ 	.word	0x00031c40
        /*08dc*/ 	.short	0x010a
        /*08de*/ 	.byte	0x3f
	.zero		1


	//   ....[51]....
        /*08e0*/ 	.word	0x00014090
        /*08e4*/ 	.word	0x00000008
        /*08e8*/ 	.word	0x00000060
        /*08ec*/ 	.short	0x010a
        /*08ee*/ 	.byte	0x3f
	.zero		1


	//   ....[52]....
        /*08f0*/ 	.word	0x000146c0
        /*08f4*/ 	.word	0x00000003
        /*08f8*/ 	.word	0x00031c60
        /*08fc*/ 	.short	0x010a
        /*08fe*/ 	.byte	0x3f
	.zero		1


	//   ....[53]....
        /*0900*/ 	.word	0x00015820
        /*0904*/ 	.word	0x00000009
        /*0908*/ 	.word	0x00031c20
        /*090c*/ 	.short	0x010a
        /*090e*/ 	.byte	0x3f
	.zero		1


	//   ....[54]....
        /*0910*/ 	.word	0x000159e0
        /*0914*/ 	.word	0x00000006
        /*0918*/ 	.word	0x00000000
        /*091c*/ 	.short	0x010a
        /*091e*/ 	.byte	0x3f
	.zero		1


	//   ....[55]....
        /*0920*/ 	.word	0x00015a50
        /*0924*/ 	.word	0x00000007
        /*0928*/ 	.word	0x00000000
        /*092c*/ 	.short	0x010a
        /*092e*/ 	.byte	0x3f
	.zero		1


	//   ....[56]....
        /*0930*/ 	.word	0x00015ab0
        /*0934*/ 	.word	0x00000004
        /*0938*/ 	.word	0x00000000
        /*093c*/ 	.short	0x010a
        /*093e*/ 	.byte	0x3f
	.zero		1


	//   ....[57]....
        /*0940*/ 	.word	0x00015ae0
        /*0944*/ 	.word	0x00000005
        /*0948*/ 	.word	0x00000000
        /*094c*/ 	.short	0x010a
        /*094e*/ 	.byte	0x3f
	.zero		1


	//   ....[58]....
        /*0950*/ 	.word	0x00015b50
        /*0954*/ 	.word	0x00000003
        /*0958*/ 	.word	0x00031c00
        /*095c*/ 	.short	0x010a
        /*095e*/ 	.byte	0x3f
	.zero		1


	//   ....[59]....
        /*0960*/ 	.word	0x00015ba0
        /*0964*/ 	.word	0x00000003
        /*0968*/ 	.word	0x00031c30
        /*096c*/ 	.short	0x010a
        /*096e*/ 	.byte	0x3f
	.zero		1


	//   ....[60]....
        /*0970*/ 	.word	0x00015c00
        /*0974*/ 	.word	0x00000005
        /*0978*/ 	.word	0x00031c30
        /*097c*/ 	.short	0x010a
        /*097e*/ 	.byte	0x3f
	.zero		1


	//   ....[61]....
        /*0980*/ 	.word	0x00015c60
        /*0984*/ 	.word	0x00000005
        /*0988*/ 	.word	0x00031c50
        /*098c*/ 	.short	0x010a
        /*098e*/ 	.byte	0x3f
	.zero		1


	//   ....[62]....
        /*0990*/ 	.word	0x00015cc0
        /*0994*/ 	.word	0x00000005
        /*0998*/ 	.word	0x00031c30
        /*099c*/ 	.short	0x010a
        /*099e*/ 	.byte	0x3f
	.zero		1


	//   ....[63]....
        /*09a0*/ 	.word	0x00015d20
        /*09a4*/ 	.word	0x00000005
        /*09a8*/ 	.word	0x00031c50
        /*09ac*/ 	.short	0x010a
        /*09ae*/ 	.byte	0x3f
	.zero		1


	//   ....[64]....
        /*09b0*/ 	.word	0x00015d80
        /*09b4*/ 	.word	0x00000007
        /*09b8*/ 	.word	0x00031c50
        /*09bc*/ 	.short	0x010a
        /*09be*/ 	.byte	0x3f
	.zero		1


	//   ....[65]....
        /*09c0*/ 	.word	0x00015f20
        /*09c4*/ 	.word	0x00000000
        /*09c8*/ 	.word	0x00031c40
        /*09cc*/ 	.short	0x010a
        /*09ce*/ 	.byte	0x3f
	.zero		1


	//   ....[66]....
        /*09d0*/ 	.word	0x000167f0
        /*09d4*/ 	.word	0x00000016
        /*09d8*/ 	.word	0x00031c20
        /*09dc*/ 	.short	0x010a
        /*09de*/ 	.byte	0x3f
	.zero		1


	//   ....[67]....
        /*09e0*/ 	.word	0x00016840
        /*09e4*/ 	.word	0x00000003
        /*09e8*/ 	.word	0x00031c40
        /*09ec*/ 	.short	0x010a
        /*09ee*/ 	.byte	0x3f
	.zero		1


	//   ....[68]....
        /*09f0*/ 	.word	0x00016890
        /*09f4*/ 	.word	0x00000003
        /*09f8*/ 	.word	0x00000060
        /*09fc*/ 	.short	0x010a
        /*09fe*/ 	.byte	0x3f
	.zero		1


	//   ....[69]....
        /*0a00*/ 	.word	0x000168e0
        /*0a04*/ 	.word	0x00000003
        /*0a08*/ 	.word	0x00031c40
        /*0a0c*/ 	.short	0x010a
        /*0a0e*/ 	.byte	0x3f
	.zero		1


	//   ....[70]....
        /*0a10*/ 	.word	0x00016930
        /*0a14*/ 	.word	0x0000000c
        /*0a18*/ 	.word	0x00000060
        /*0a1c*/ 	.short	0x010a
        /*0a1e*/ 	.byte	0x3f
	.zero		1


	//   ....[71]....
        /*0a20*/ 	.word	0x00016980
        /*0a24*/ 	.word	0x00000002
        /*0a28*/ 	.word	0x00031c40
        /*0a2c*/ 	.short	0x010a
        /*0a2e*/ 	.byte	0x3f
	.zero		1


	//   ....[72]....
        /*0a30*/ 	.word	0x000169d0
        /*0a34*/ 	.word	0x00000008
        /*0a38*/ 	.word	0x00000060
        /*0a3c*/ 	.short	0x010a
        /*0a3e*/ 	.byte	0x3f
	.zero		1


	//   ....[73]....
        /*0a40*/ 	.word	0x00016a20
        /*0a44*/ 	.word	0x00000003
        /*0a48*/ 	.word	0x00031c60
        /*0a4c*/ 	.short	0x010a
        /*0a4e*/ 	.byte	0x3f
	.zero		1


	//   ....[74]....
        /*0a50*/ 	.word	0x000173b0
        /*0a54*/ 	.word	0x00000009
        /*0a58*/ 	.word	0x00031c20
        /*0a5c*/ 	.short	0x010a
        /*0a5e*/ 	.byte	0x3f
	.zero		1


	//   ....[75]....
        /*0a60*/ 	.word	0x00017550
        /*0a64*/ 	.word	0x00000006
        /*0a68*/ 	.word	0x00000000
        /*0a6c*/ 	.short	0x010a
        /*0a6e*/ 	.byte	0x3f
	.zero		1


	//   ....[76]....
        /*0a70*/ 	.word	0x000175a0
        /*0a74*/ 	.word	0x00000007
        /*0a78*/ 	.word	0x00000000
        /*0a7c*/ 	.short	0x010a
        /*0a7e*/ 	.byte	0x3f
	.zero		1


	//   ....[77]....
        /*0a80*/ 	.word	0x000175f0
        /*0a84*/ 	.word	0x00000004
        /*0a88*/ 	.word	0x00000000
        /*0a8c*/ 	.short	0x010a
        /*0a8e*/ 	.byte	0x3f
	.zero		1


	//----- nvinfo : EIATTR_NUM_MBARRIERS
	.align		4
.L_297:
        /*0a90*/ 	.byte	0x03, 0x38
        /*0a92*/ 	.short	0x0016


	//----- nvinfo : EIATTR_EXIT_INSTR_OFFSETS
	.align		4
        /*0a94*/ 	.byte	0x04, 0x1c
        /*0a96*/ 	.short	(.L_299 - .L_298)


	//   ....[0]....
.L_298:
        /*0a98*/ 	.word	0x00000a90


	//   ....[1]....
        /*0a9c*/ 	.word	0x0000f640


	//   ....[2]....
        /*0aa0*/ 	.word	0x00015b30


	//----- nvinfo : EIATTR_MAX_THREADS
	.align		4
.L_299:
        /*0aa4*/ 	.byte	0x04, 0x05
        /*0aa6*/ 	.short	(.L_301 - .L_300)
.L_300:
        /*0aa8*/ 	.word	0x00000200
        /*0aac*/ 	.word	0x00000001
        /*0ab0*/ 	.word	0x00000001


	//----- nvinfo : EIATTR_CRS_STACK_SIZE
	.align		4
.L_301:
        /*0ab4*/ 	.byte	0x04, 0x1e
        /*0ab6*/ 	.short	(.L_303 - .L_302)
.L_302:
        /*0ab8*/ 	.word	0x00000000


	//----- nvinfo : EIATTR_CBANK_PARAM_SIZE
	.align		4
.L_303:
        /*0abc*/ 	.byte	0x03, 0x19
        /*0abe*/ 	.short	0x0af0


	//----- nvinfo : EIATTR_PARAM_CBANK
	.align		4
        /*0ac0*/ 	.byte	0x04, 0x0a
        /*0ac2*/ 	.short	(.L_305 - .L_304)
	.align		4
.L_304:
        /*0ac4*/ 	.word	index@(.nv.constant0._ZN7cutlass13device_kernelIN5flash11enable_sm90INS1_16FlashAttnFwdSm90INS1_25CollectiveMainloopFwdSm90ILi2EN4cute5tupleIJNS5_1CILi1EEES8_S8_EEENS6_IJNS7_ILi192EEENS7_ILi144EEENS7_ILi96EEEEEELi96ENS_6half_tEfNS_4arch4Sm90ELb1ELb0ELb0ELb1ELb0ELb0ELb0ELb0ELb1ELb1ELb0ELb0EEENS1_21CollectiveEpilogueFwdINS6_IJSA_SC_SB_EEES9_SE_SG_Li384ELb1ELb1ELb0ELb0EEENS1_36VarlenDynamicPersistentTileSchedulerILi192ELi144ELi384ELi128ELb0ELb1ELb1ELb1ELb1ELb1EEEEEEEEEvNT_6ParamsE)
        /*0ac8*/ 	.short	0x0210
        /*0aca*/ 	.short	0x0af0


	//----- nvinfo : EIATTR_SW_WAR
	.align		4
.L_305:
        /*0acc*/ 	.byte	0x04, 0x36
        /*0ace*/ 	.short	(.L_307 - .L_306)
.L_306:
        /*0ad0*/ 	.word	0x00000008
.L_307:


//--------------------- .nv.info._ZN7cutlass13device_kernelIN5flash11enable_sm90INS1_16FlashAttnFwdSm90INS1_25CollectiveMainloopFwdSm90ILi2EN4cute5tupleIJNS5_1CILi1EEES8_S8_EEENS6_IJNS7_ILi192EEENS7_ILi144EEENS7_ILi96EEEEEELi96ENS_6half_tEfNS_4arch4Sm90ELb1ELb0ELb0ELb1ELb0ELb1ELb0ELb0ELb1ELb1ELb0ELb0EEENS1_21CollectiveEpilogueFwdINS6_IJSA_SC_SB_EEES9_SE_SG_Li384ELb1ELb1ELb0ELb0EEENS1_36VarlenDynamicPersistentTileSchedulerILi192ELi144ELi384ELi128ELb0ELb1ELb1ELb1ELb1ELb1EEEEEEEEEvNT_6ParamsE --------------------------
	.section	.nv.info._ZN7cutlass13device_kernelIN5flash11enable_sm90INS1_16FlashAttnFwdSm90INS1_25CollectiveMainloopFwdSm90ILi2EN4cute5tupleIJNS5_1CILi1EEES8_S8_EEENS6_IJNS7_ILi192EEENS7_ILi144EEENS7_ILi96EEEEEELi96ENS_6half_tEfNS_4arch4Sm90ELb1ELb0ELb0ELb1ELb0ELb1ELb0ELb0ELb1ELb1ELb0ELb0EEENS1_21CollectiveEpilogueFwdINS6_IJSA_SC_SB_EEES9_SE_SG_Li384ELb1ELb1ELb0ELb0EEENS1_36VarlenDynamicPersistentTileSchedulerILi192ELi144ELi384ELi128ELb0ELb1ELb1ELb1ELb1ELb1EEEEEEEEEvNT_6ParamsE,"",@"SHT_CUDA_INFO"
	.sectionflags	@""
	.align	4


	//----- nvinfo : EIATTR_CUDA_API_VERSION
	.align		4
        /*0000*/ 	.byte	0x04, 0x37
        /*0002*/ 	.short	(.L_309 - .L_308)
.L_308:
        /*0004*/ 	.word	0x00000082


	//----- nvinfo : EIATTR_KPARAM_INFO
	.align		4
.L_309:
        /*0008*/ 	.byte	0x04, 0x17
        /*000a*/ 	.short	(.L_311 - .L_310)
.L_310:
        /*000c*/ 	.word	0x00000000
        /*0010*/ 	.short	0x0000
        /*0012*/ 	.short	0x0070
        /*0014*/ 	.byte	0x00, 0xf0, 0x01, 0x2a


	//----- nvinfo : EIATTR_SPARSE_MMA_MASK
	.align		4
.L_311:
        /*0018*/ 	.byte	0x03, 0x50
        /*001a*/ 	.short	0x0000


	//----- nvinfo : EIATTR_MAXREG_COUNT
	.align		4
        /*001c*/ 	.byte	0x03, 0x1b
        /*001e*/ 	.short	0x0080


	//----- nvinfo : EIATTR_NUM_BARRIERS
	.align		4
        /*0020*/ 	.byte	0x02, 0x4c
        /*0022*/ 	.byte	0x10
	.zero		1


	//----- nvinfo : EIATTR_EXTERNS
	.align		4
        /*0024*/ 	.byte	0x04, 0x0f
        /*0026*/ 	.short	(.L_313 - .L_312)


	//   ....[0]....
	.align		4
.L_312:
        /*0028*/ 	.word	index@(__assertfail)


	//----- nvinfo : EIATTR_ANNOTATIONS
	.align		4
.L_313:
        /*002c*/ 	.byte	0x04, 0x55
        /*002e*/ 	.short	(.L_315 - .L_314)


	//   ....[0]....
.L_314:
        /* <DEDUP_REMOVED lines=108> */


	//----- nvinfo : EIATTR_MERCURY_ISA_VERSION
	.align		4
.L_315:
        /*06e0*/ 	.byte	0x03, 0x5f
        /*06e2*/ 	.short	0x0101


	//----- nvinfo : EIATTR_UNUSED_LOAD_BYTE_OFFSET
	.align		4
        /*06e4*/ 	.byte	0x04, 0x44
        /*06e6*/ 	.short	(.L_317 - .L_316)


	//   ....[0]....
.L_316:
        /*06e8*/ 	.word	0x00000b00
        /*06ec*/ 	.word	0x0000fff0


	//   ....[1]....
        /*06f0*/ 	.word	0x000198e0
        /*06f4*/ 	.word	0x0000fff0


	//----- nvinfo : EIATTR_INT_WARP_WIDE_INSTR_OFFSETS
	.align		4
.L_317:
        /*06f8*/ 	.byte	0x04, 0x31
        /*06fa*/ 	.short	(.L_319 - .L_318)


	//   ....[0]....
.L_318:
        /*06fc*/ 	.word	0x00000190


	//   ....[1]....
        /*0700*/ 	.word	0x000001d0


	//   ....[2]....
        /*0704*/ 	.word	0x00000240


	//   ....[3]....
        /*0708*/ 	.word	0x0001dfa0


	//   ....[4]....
        /*070c*/ 	.word	0x0001e030


	//   ....[5]....
        /*0710*/ 	.word	0x00021b20


	//   ....[6]....
        /*0714*/ 	.word	0x00021bb0


	//----- nvinfo : EIATTR_COOP_GROUP_MASK_REGIDS
	.align		4
.L_319:
        /*0718*/ 	.byte	0x04, 0x29
        /*071a*/ 	.short	(.L_321 - .L_320)


	//   ....[0]....
.L_320:
        /*071c*/ 	.word	0xffffffff


	//   ....[1]....
        /*0720*/ 	.word	0xffffffff


	//   ....[2]....
        /*0724*/ 	.word	0xffffffff


	//   ....[3]....
        /*0728*/ 	.word	0xffffffff


	//   ....[4]....
        /*072c*/ 	.word	0xffffffff


	//   ....[5]....
        /*0730*/ 	.word	0xffffffff


	//   ....[6]....
        /*0734*/ 	.word	0xffffffff


	//   ....[7]....
        /*0738*/ 	.word	0xffffffff


	//   ....[8]....
        /*073c*/ 	.word	0xffffffff


	//   ....[9]....
        /*0740*/ 	.word	0xffffffff


	//   ....[10]....
        /*0744*/ 	.word	0xffffffff


	//   ....[11]....
        /*0748*/ 	.word	0xffffffff


	//   ....[12]....
        /*074c*/ 	.word	0xffffffff


	//   ....[13]....
        /*0750*/ 	.word	0xffffffff


	//   ....[14]....
        /*0754*/ 	.word	0xffffffff


	//   ....[15]....
        /*0758*/ 	.word	0xffffffff


	//   ....[16]....
        /*075c*/ 	.word	0xffffffff


	//   ....[17]....
        /*0760*/ 	.word	0xffffffff


	//   ....[18]....
        /*0764*/ 	.word	0xffffffff


	//   ....[19]....
        /*0768*/ 	.word	0xffffffff


	//   ....[20]....
        /*076c*/ 	.word	0xffffffff


	//   ....[21]....
        /*0770*/ 	.word	0xffffffff


	//   ....[22]....
        /*0774*/ 	.word	0xffffffff


	//   ....[23]....
        /*0778*/ 	.word	0xffffffff


	//   ....[24]....
        /*077c*/ 	.word	0xffffffff


	//   ....[25]....
        /*0780*/ 	.word	0xffffffff


	//   ....[26]....
        /*0784*/ 	.word	0xffffffff


	//   ....[27]....
        /*0788*/ 	.word	0xffffffff


	//   ....[28]....
        /*078c*/ 	.word	0xffffffff


	//   ....[29]....
        /*0790*/ 	.word	0xffffffff


	//   ....[30]....
        /*0794*/ 	.word	0xffffffff


	//   ....[31]....
        /*0798*/ 	.word	0xffffffff


	//   ....[32]....
        /*079c*/ 	.word	0xffffffff


	//   ....[33]....
        /*07a0*/ 	.word	0xffffffff


	//   ....[34]....
        /*07a4*/ 	.word	0xffffffff


	//   ....[35]....
        /*07a8*/ 	.word	0xffffffff


	//   ....[36]....
        /*07ac*/ 	.word	0xffffffff


	//   ....[37]....
        /*07b0*/ 	.word	0xffffffff


	//   ....[38]....
        /*07b4*/ 	.word	0xffffffff


	//   ....[39]....
        /*07b8*/ 	.word	0xffffffff


	//   ....[40]....
        /*07bc*/ 	.word	0xffffffff


	//   ....[41]....
        /*07c0*/ 	.word	0xffffffff


	//   ....[42]....
        /*07c4*/ 	.word	0xffffffff


	//   ....[43]....
        /*07c8*/ 	.word	0xffffffff


	//   ....[44]....
        /*07cc*/ 	.word	0xffffffff


	//   ....[45]....
        /*07d0*/ 	.word	0xffffffff


	//   ....[46]....
        /*07d4*/ 	.word	0xffffffff


	//   ....[47]....
        /*07d8*/ 	.word	0xffffffff


	//   ....[48]....
        /*07dc*/ 	.word	0xffffffff


	//   ....[49]....
        /*07e0*/ 	.word	0xffffffff


	//   ....[50]....
        /*07e4*/ 	.word	0xffffffff


	//   ....[51]....
        /*07e8*/ 	.word	0xffffffff


	//   ....[52]....
        /*07ec*/ 	.word	0xffffffff


	//   ....[53]....
        /*07f0*/ 	.word	0xffffffff


	//   ....[54]....
        /*07f4*/ 	.word	0xffffffff


	//   ....[55]....
        /*07f8*/ 	.word	0xffffffff


	//   ....[56]....
        /*07fc*/ 	.word	0xffffffff


	//   ....[57]....
        /*0800*/ 	.word	0xffffffff


	//   ....[58]....
        /*0804*/ 	.word	0xffffffff


	//   ....[59]....
        /*0808*/ 	.word	0xffffffff


	//   ....[60]....
        /*080c*/ 	.word	0xffffffff


	//   ....[61]....
        /*0810*/ 	.word	0xffffffff


	//   ....[62]....
        /*0814*/ 	.word	0xffffffff


	//   ....[63]....
        /*0818*/ 	.word	0xffffffff


	//   ....[64]....
        /*081c*/ 	.word	0xffffffff


	//   ....[65]....
        /*0820*/ 	.word	0xffffffff


	//   ....[66]....
        /*0824*/ 	.word	0xffffffff


	//   ....[67]....
        /*0828*/ 	.word	0xffffffff


	//   ....[68]....
        /*082c*/ 	.word	0xffffffff


	//   ....[69]....
        /*0830*/ 	.word	0xffffffff


	//   ....[70]....
        /*0834*/ 	.word	0xffffffff


	//   ....[71]....
        /*0838*/ 	.word	0xffffffff


	//   ....[72]....
        /*083c*/ 	.word	0xffffffff


	//   ....[73]....
        /*0840*/ 	.word	0xffffffff


	//   ....[74]....
        /*0844*/ 	.word	0xffffffff


	//   ....[75]....
        /*0848*/ 	.word	0xffffffff


	//   ....[76]....
        /*084c*/ 	.word	0xffffffff


	//   ....[77]....
        /*0850*/ 	.word	0xffffffff


	//   ....[78]....
        /*0854*/ 	.word	0xffffffff


	//   ....[79]....
        /*0858*/ 	.word	0xffffffff


	//   ....[80]....
        /*085c*/ 	.word	0xffffffff


	//   ....[81]....
        /*0860*/ 	.word	0xffffffff


	//   ....[82]....
        /*0864*/ 	.word	0xffffffff


	//   ....[83]....
        /*0868*/ 	.word	0xffffffff


	//   ....[84]....
        /*086c*/ 	.word	0xffffffff


	//   ....[85]....
        /*0870*/ 	.word	0xffffffff


	//   ....[86]....
        /*0874*/ 	.word	0xffffffff


	//   ....[87]....
        /*0878*/ 	.word	0xffffffff


	//   ....[88]....
        /*087c*/ 	.word	0xffffffff


	//   ....[89]....
        /*0880*/ 	.word	0xffffffff


	//   ....[90]....
        /*0884*/ 	.word	0xffffffff


	//   ....[91]....
        /*0888*/ 	.word	0xffffffff


	//   ....[92]....
        /*088c*/ 	.word	0xffffffff


	//   ....[93]....
        /*0890*/ 	.word	0xffffffff


	//   ....[94]....
        /*0894*/ 	.word	0xffffffff


	//   ....[95]....
        /*0898*/ 	.word	0xffffffff


	//   ....[96]....
        /*089c*/ 	.word	0xffffffff


	//   ....[97]....
        /*08a0*/ 	.word	0xffffffff


	//   ....[98]....
        /*08a4*/ 	.word	0xffffffff


	//   ....[99]....
        /*08a8*/ 	.word	0x0500000f


	//   ....[100]....
        /*08ac*/ 	.word	0x0500000f


	//   ....[101]....
        /*08b0*/ 	.word	0x0500000f


	//   ....[102]....
        /*08b4*/ 	.word	0x0500000f


	//   ....[103]....
        /*08b8*/ 	.word	0x0500000f


	//   ....[104]....
        /*08bc*/ 	.word	0x0500000f


	//   ....[105]....
        /*08c0*/ 	.word	0x0500000f


	//   ....[106]....
        /*08c4*/ 	.word	0x0500000f


	//   ....[107]....
        /*08c8*/ 	.word	0x0500000f


	//   ....[108]....
        /*08cc*/ 	.word	0x0500000f


	//   ....[109]....
        /*08d0*/ 	.word	0x0500000f


	//   ....[110]....
        /*08d4*/ 	.word	0x0500000f


	//   ....[111]....
        /*08d8*/ 	.word	0x0500000f


	//   ....[112]....
        /*08dc*/ 	.word	0x0500000f


	//   ....[113]....
        /*08e0*/ 	.word	0x0500000f


	//   ....[114]....
        /*08e4*/ 	.word	0x0500000f


	//   ....[115]....
        /*08e8*/ 	.word	0x0500000f


	//   ....[116]....
        /*08ec*/ 	.word	0x0500000f


	//   ....[117]....
        /*08f0*/ 	.word	0x0500000f


	//   ....[118]....
        /*08f4*/ 	.word	0x0500000f


	//   ....[119]....
        /*08f8*/ 	.word	0x0500000f


	//   ....[120]....
        /*08fc*/ 	.word	0x0500000f


	//   ....[121]....
        /*0900*/ 	.word	0x0500000f


	//   ....[122]....
        /*0904*/ 	.word	0x0500000f


	//   ....[123]....
        /*0908*/ 	.word	0x0500000f


	//   ....[124]....
        /*090c*/ 	.word	0x0500000f


	//   ....[125]....
        /*0910*/ 	.word	0x0500000f


	//   ....[126]....
        /*0914*/ 	.word	0x0500000f


	//   ....[127]....
        /*0918*/ 	.word	0x0500000f


	//   ....[128]....
        /*091c*/ 	.word	0x0500000f


	//   ....[129]....
        /*0920*/ 	.word	0x0500000f


	//   ....[130]....
        /*0924*/ 	.word	0x0500000f


	//   ....[131]....
        /*0928*/ 	.word	0x0500000f


	//   ....[132]....
        /*092c*/ 	.word	0x0500000f


	//   ....[133]....
        /*0930*/ 	.word	0x0500000f


	//   ....[134]....
        /*0934*/ 	.word	0x0500000f


	//   ....[135]....
        /*0938*/ 	.word	0x0500000f


	//   ....[136]....
        /*093c*/ 	.word	0x0500000f


	//   ....[137]....
        /*0940*/ 	.word	0x0500000f


	//   ....[138]....
        /*0944*/ 	.word	0x0500000f


	//   ....[139]....
        /*0948*/ 	.word	0x0500000f


	//   ....[140]....
        /*094c*/ 	.word	0x0500000f


	//   ....[141]....
        /*0950*/ 	.word	0x0500000f


	//   ....[142]....
        /*0954*/ 	.word	0x0500000f


	//   ....[143]....
        /*0958*/ 	.word	0x0500000f


	//----- nvinfo : EIATTR_COOP_GROUP_INSTR_OFFSETS
	.align		4
.L_321:
        /*095c*/ 	.byte	0x04, 0x28
        /*095e*/ 	.short	(.L_323 - .L_322)


	//   ....[0]....
.L_322:
        /*0960*/ 	.word	0x00000070


	//   ....[1]....
        /*0964*/ 	.word	0x000001a0


	//   ....[2]....
        /*0968*/ 	.word	0x000001f0


	//   ....[3]....
        /*096c*/ 	.word	0x00000420


	//   ....[4]....
        /*0970*/ 	.word	0x00000580


	//   ....[5]....
        /*0974*/ 	.word	0x000006a0


	//   ....[6]....
        /*0978*/ 	.word	0x00000800


	//   ....[7]....
        /*097c*/ 	.word	0x00007010


	//   ....[8]....
        /*0980*/ 	.word	0x00007770


	//   ....[9]....
        /*0984*/ 	.word	0x00007780


	//   ....[10]....
        /*0988*/ 	.word	0x00007790


	//   ....[11]....
        /*098c*/ 	.word	0x000077a0


	//   ....[12]....
        /*0990*/ 	.word	0x00009580


	//   ....[13]....
        /*0994*/ 	.word	0x00009590


	//   ....[14]....
        /*0998*/ 	.word	0x000095a0


	//   ....[15]....
        /*099c*/ 	.word	0x000095b0


	//   ....[16]....
        /*09a0*/ 	.word	0x0000d1e0


	//   ....[17]....
        /*09a4*/ 	.word	0x0000d440


	//   ....[18]....
        /*09a8*/ 	.word	0x0000daa0


	//   ....[19]....
        /*09ac*/ 	.word	0x0000dac0


	//   ....[20]....
        /*09b0*/ 	.word	0x0000e320


	//   ....[21]....
        /*09b4*/ 	.word	0x0000e370


	//   ....[22]....
        /*09b8*/ 	.word	0x0000f520


	//   ....[23]....
        /*09bc*/ 	.word	0x00011ac0


	//   ....[24]....
        /*09c0*/ 	.word	0x00011af0


	//   ....[25]....
        /*09c4*/ 	.word	0x00012470


	//   ....[26]....
        /*09c8*/ 	.word	0x00012570


	//   ....[27]....
        /*09cc*/ 	.word	0x00012cb0


	//   ....[28]....
        /*09d0*/ 	.word	0x00012cd0


	//   ....[29]....
        /*09d4*/ 	.word	0x000145a0


	//   ....[30]....
        /*09d8*/ 	.word	0x00016f30


	//   ....[31]....
        /*09dc*/ 	.word	0x00016f50


	//   ....[32]....
        /*09e0*/ 	.word	0x00017030


	//   ....[33]....
        /*09e4*/ 	.word	0x00017200


	//   ....[34]....
        /*09e8*/ 	.word	0x00018b20


	//   ....[35]....
        /*09ec*/ 	.word	0x00019260


	//   ....[36]....
        /*09f0*/ 	.word	0x00019290


	//   ....[37]....
        /*09f4*/ 	.word	0x000192d0


	//   ....[38]....
        /*09f8*/ 	.word	0x000192e0


	//   ....[39]....
        /*09fc*/ 	.word	0x0001a340


	//   ....[40]....
        /*0a00*/ 	.word	0x0001a370


	//   ....[41]....
        /*0a04*/ 	.word	0x0001a3c0


	//   ....[42]....
        /*0a08*/ 	.word	0x0001a3d0


	//   ....[43]....
        /*0a0c*/ 	.word	0x0001a860


	//   ....[44]....
        /*0a10*/ 	.word	0x0001a880


	//   ....[45]....
        /*0a14*/ 	.word	0x0001a980


	//   ....[46]....
        /*0a18*/ 	.word	0x0001a9a0


	//   ....[47]....
        /*0a1c*/ 	.word	0x0001b1d0


	//   ....[48]....
        /*0a20*/ 	.word	0x0001b1e0


	//   ....[49]....
        /*0a24*/ 	.word	0x0001b340


	//   ....[50]....
        /*0a28*/ 	.word	0x0001b350


	//   ....[51]....
        /*0a2c*/ 	.word	0x0001b4f0


	//   ....[52]....
        /*0a30*/ 	.word	0x0001b6e0


	//   ....[53]....
        /*0a34*/ 	.word	0x0001b710


	//   ....[54]....
        /*0a38*/ 	.word	0x0001b740


	//   ....[55]....
        /*0a3c*/ 	.word	0x0001b770


	//   ....[56]....
        /*0a40*/ 	.word	0x0001b7a0


	//   ....[57]....
        /*0a44*/ 	.word	0x0001b7d0


	//   ....[58]....
        /*0a48*/ 	.word	0x0001b940


	//   ....[59]....
        /*0a4c*/ 	.word	0x0001b970


	//   ....[60]....
        /*0a50*/ 	.word	0x0001b9a0


	//   ....[61]....
        /*0a54*/ 	.word	0x0001b9d0


	//   ....[62]....
        /*0a58*/ 	.word	0x0001ba00


	//   ....[63]....
        /*0a5c*/ 	.word	0x0001ba30


	//   ....[64]....
        /*0a60*/ 	.word	0x0001bae0


	//   ....[65]....
        /*0a64*/ 	.word	0x0001bb40


	//   ....[66]....
        /*0a68*/ 	.word	0x0001bbe0


	//   ....[67]....
        /*0a6c*/ 	.word	0x0001ca10


	//   ....[68]....
        /*0a70*/ 	.word	0x0001e540


	//   ....[69]....
        /*0a74*/ 	.word	0x0001f250


	//   ....[70]....
        /*0a78*/ 	.word	0x0001f280


	//   ....[71]....
        /*0a7c*/ 	.word	0x0001f340


	//   ....[72]....
        /*0a80*/ 	.word	0x0001f360


	//   ....[73]....
        /*0a84*/ 	.word	0x0001f400


	//   ....[74]....
        /*0a88*/ 	.word	0x0001f420


	//   ....[75]....
        /*0a8c*/ 	.word	0x0001f430


	//   ....[76]....
        /*0a90*/ 	.word	0x0001f4d0


	//   ....[77]....
        /*0a94*/ 	.word	0x0001f500


	//   ....[78]....
        /*0a98*/ 	.word	0x0001f520


	//   ....[79]....
        /*0a9c*/ 	.word	0x0001f530


	//   ....[80]....
        /*0aa0*/ 	.word	0x0001f620


	//   ....[81]....
        /*0aa4*/ 	.word	0x00022250


	//   ....[82]....
        /*0aa8*/ 	.word	0x00022280


	//   ....[83]....
        /*0aac*/ 	.word	0x000222c0


	//   ....[84]....
        /*0ab0*/ 	.word	0x000222f0


	//   ....[85]....
        /*0ab4*/ 	.word	0x00022320


	//   ....[86]....
        /*0ab8*/ 	.word	0x00022350


	//   ....[87]....
        /*0abc*/ 	.word	0x00022380


	//   ....[88]....
        /*0ac0*/ 	.word	0x000223b0


	//   ....[89]....
        /*0ac4*/ 	.word	0x00022530


	//   ....[90]....
        /*0ac8*/ 	.word	0x00022560


	//   ....[91]....
        /*0acc*/ 	.word	0x00022590


	//   ....[92]....
        /*0ad0*/ 	.word	0x000225c0


	//   ....[93]....
        /*0ad4*/ 	.word	0x000225f0


	//   ....[94]....
        /*0ad8*/ 	.word	0x00022620


	//   ....[95]....
        /*0adc*/ 	.word	0x000226e0


	//   ....[96]....
        /*0ae0*/ 	.word	0x00022700


	//   ....[97]....
        /*0ae4*/ 	.word	0x00022770


	//   ....[98]....
        /*0ae8*/ 	.word	0x00022e10


	//   ....[99]....
        /*0aec*/ 	.word	0x00023290


	//   ....[100]....
        /*0af0*/ 	.word	0x00023330


	//   ....[101]....
        /*0af4*/ 	.word	0x000233c0


	//   ....[102]....
        /*0af8*/ 	.word	0x00023410


	//   ....[103]....
        /*0afc*/ 	.word	0x00023460


	//   ....[104]....
        /*0b00*/ 	.word	0x00023530


	//   ....[105]....
        /*0b04*/ 	.word	0x000235c0


	//   ....[106]....
        /*0b08*/ 	.word	0x00023620


	//   ....[107]....
        /*0b0c*/ 	.word	0x00023680


	//   ....[108]....
        /*0b10*/ 	.word	0x00023930


	//   ....[109]....
        /*0b14*/ 	.word	0x00023980


	//   ....[110]....
        /*0b18*/ 	.word	0x00023a10


	//   ....[111]....
        /*0b1c*/ 	.word	0x00023aa0


	//   ....[112]....
        /*0b20*/ 	.word	0x00023b60


	//   ....[113]....
        /*0b24*/ 	.word	0x00023e40


	//   ....[114]....
        /*0b28*/ 	.word	0x00024010


	//   ....[115]....
        /*0b2c*/ 	.word	0x00024060


	//   ....[116]....
        /*0b30*/ 	.word	0x000240c0


	//   ....[117]....
        /*0b34*/ 	.word	0x000241d0


	//   ....[118]....
        /*0b38*/ 	.word	0x00024230


	//   ....[119]....
        /*0b3c*/ 	.word	0x00024350


	//   ....[120]....
        /*0b40*/ 	.word	0x000243b0


	//   ....[121]....
        /*0b44*/ 	.word	0x00024450


	//   ....[122]....
        /*0b48*/ 	.word	0x00024520


	//   ....[123]....
        /*0b4c*/ 	.word	0x00024620


	//   ....[124]....
        /*0b50*/ 	.word	0x000246a0


	//   ....[125]....
        /*0b54*/ 	.word	0x00024790


	//   ....[126]....
        /*0b58*/ 	.word	0x00024ab0


	//   ....[127]....
        /*0b5c*/ 	.word	0x00024b50


	//   ....[128]....
        /*0b60*/ 	.word	0x00024c70


	//   ....[129]....
        /*0b64*/ 	.word	0x00024ce0


	//   ....[130]....
        /*0b68*/ 	.word	0x00024d50


	//   ....[131]....
        /*0b6c*/ 	.word	0x00024dc0


	//   ....[132]....
        /*0b70*/ 	.word	0x00024e30


	//   ....[133]....
        /*0b74*/ 	.word	0x00024eb0


	//   ....[134]....
        /*0b78*/ 	.word	0x00024f40


	//   ....[135]....
        /*0b7c*/ 	.word	0x00024fd0


	//   ....[136]....
        /*0b80*/ 	.word	0x00025040


	//   ....[137]....
        /*0b84*/ 	.word	0x000250b0


	//   ....[138]....
        /*0b88*/ 	.word	0x00025120


	//   ....[139]....
        /*0b8c*/ 	.word	0x000251a0


	//   ....[140]....
        /*0b90*/ 	.word	0x00025210


	//   ....[141]....
        /*0b94*/ 	.word	0x000252b0


	//   ....[142]....
        /*0b98*/ 	.word	0x00025340


	//   ....[143]....
        /*0b9c*/ 	.word	0x00025470


	//----- nvinfo : EIATTR_REG_RECONFIG
	.align		4
.L_323:
        /*0ba0*/ 	.byte	0x01, 0x54
	.zero		2


	//----- nvinfo : EIATTR_SYSCALL_OFFSETS
	.align		4
        /*0ba4*/ 	.byte	0x04, 0x46
        /*0ba6*/ 	.short	(.L_325 - .L_324)


	//   ....[0]....
.L_324:
        /*0ba8*/ 	.word	0x00001b40


	//   ....[1]....
        /*0bac*/ 	.word	0x00001c90


	//   ....[2]....
        /*0bb0*/ 	.word	0x000071e0


	//   ....[3]....
        /*0bb4*/ 	.word	0x00007520


	//   ....[4]....
        /*0bb8*/ 	.word	0x0001e190


	//   ....[5]....
        /*0bbc*/ 	.word	0x0001e2e0


	//   ....[6]....
        /*0bc0*/ 	.word	0x0001e3e0


	//   ....[7]....
        /*0bc4*/ 	.word	0x0001ecd0


	//----- nvinfo : EIATTR_MBARRIER_INSTR_OFFSETS
	.align		4
.L_325:
        /*0bc8*/ 	.byte	0x04, 0x39
        /*0bca*/ 	.short	(.L_327 - .L_326)


	//   ....[0]....
.L_326:
        /*0bcc*/ 	.word	0x000002d0
        /*0bd0*/ 	.word	0x000000ff
        /*0bd4*/ 	.word	0x00031c00
        /*0bd8*/ 	.short	0x0100
        /*0bda*/ 	.byte	0x08
	.zero		1


	//   ....[1]....
        /*0bdc*/ 	.word	0x000002e0
        /*0be0*/ 	.word	0x000000ff
        /*0be4*/ 	.word	0x00031c20
        /*0be8*/ 	.short	0x0100
        /*0bea*/ 	.byte	0x08
	.zero		1


	//   ....[2]....
        /*0bec*/ 	.word	0x000003d0
        /*0bf0*/ 	.word	0x000000ff
        /*0bf4*/ 	.word	0x00031c30
        /*0bf8*/ 	.short	0x0100
        /*0bfa*/ 	.byte	0x08
	.zero		1


	//   ....[3]....
        /*0bfc*/ 	.word	0x000003e0
        /*0c00*/ 	.word	0x000000ff
        /*0c04*/ 	.word	0x00031c40
        /*0c08*/ 	.short	0x0100
        /*0c0a*/ 	.byte	0x08
	.zero		1


	//   ....[4]....
        /*0c0c*/ 	.word	0x000003f0
        /*0c10*/ 	.word	0x000000ff
        /*0c14*/ 	.word	0x00031c38
        /*0c18*/ 	.short	0x0100
        /*0c1a*/ 	.byte	0x08
	.zero		1


	//   ....[5]....
        /*0c1c*/ 	.word	0x00000400
        /*0c20*/ 	.word	0x000000ff
        /*0c24*/ 	.word	0x00031c48
        /*0c28*/ 	.short	0x0100
        /*0c2a*/ 	.byte	0x08
	.zero		1


	//   ....[6]....
        /*0c2c*/ 	.word	0x00000530
        /*0c30*/ 	.word	0x000000ff
        /*0c34*/ 	.word	0x00031c50
        /*0c38*/ 	.short	0x0100
        /*0c3a*/ 	.byte	0x08
	.zero		1


	//   ....[7]....
        /*0c3c*/ 	.word	0x00000540
        /*0c40*/ 	.word	0x000000ff
        /*0c44*/ 	.word	0x00031c60
        /*0c48*/ 	.short	0x0100
        /*0c4a*/ 	.byte	0x08
	.zero		1


	//   ....[8]....
        /*0c4c*/ 	.word	0x00000550
        /*0c50*/ 	.word	0x000000ff
        /*0c54*/ 	.word	0x00031c58
        /*0c58*/ 	.short	0x0100
        /*0c5a*/ 	.byte	0x08
	.zero		1


	//   ....[9]....
        /*0c5c*/ 	.word	0x00000560
        /*0c60*/ 	.word	0x000000ff
        /*0c64*/ 	.word	0x00031c68
        /*0c68*/ 	.short	0x0100
        /*0c6a*/ 	.byte	0x08
	.zero		1


	//   ....[10]....
        /*0c6c*/ 	.word	0x00000650
        /*0c70*/ 	.word	0x000000ff
        /*0c74*/ 	.word	0x00031c70
        /*0c78*/ 	.short	0x0100
        /*0c7a*/ 	.byte	0x06
	.zero		1


	//   ....[11]....
        /*0c7c*/ 	.word	0x00000660
        /*0c80*/ 	.word	0x000000ff
        /*0c84*/ 	.word	0x00031c80
        /*0c88*/ 	.short	0x0100
        /*0c8a*/ 	.byte	0x06
	.zero		1


	//   ....[12]....
        /*0c8c*/ 	.word	0x00000670
        /*0c90*/ 	.word	0x000000ff
        /*0c94*/ 	.word	0x00031c78
        /*0c98*/ 	.short	0x0100
        /*0c9a*/ 	.byte	0x06
	.zero		1


	//   ....[13]....
        /*0c9c*/ 	.word	0x00000680
        /*0ca0*/ 	.word	0x000000ff
        /*0ca4*/ 	.word	0x00031c88
        /*0ca8*/ 	.short	0x0100
        /*0caa*/ 	.byte	0x06
	.zero		1


	//   ....[14]....
        /*0cac*/ 	.word	0x000007b0
        /*0cb0*/ 	.word	0x000000ff
        /*0cb4*/ 	.word	0x00031c90
        /*0cb8*/ 	.short	0x0100
        /*0cba*/ 	.byte	0x08
	.zero		1


	//   ....[15]....
        /*0cbc*/ 	.word	0x000007c0
        /*0cc0*/ 	.word	0x000000ff
        /*0cc4*/ 	.word	0x00031ca0
        /*0cc8*/ 	.short	0x0100
        /*0cca*/ 	.byte	0x08
	.zero		1


	//   ....[16]....
        /*0ccc*/ 	.word	0x000007d0
        /*0cd0*/ 	.word	0x000000ff
        /*0cd4*/ 	.word	0x00031c98
        /*0cd8*/ 	.short	0x0100
        /*0cda*/ 	.byte	0x08
	.zero		1


	//   ....[17]....
        /*0cdc*/ 	.word	0x000007e0
        /*0ce0*/ 	.word	0x000000ff
        /*0ce4*/ 	.word	0x00031ca8
        /*0ce8*/ 	.short	0x0100
        /*0cea*/ 	.byte	0x08
	.zero		1


	//   ....[18]....
        /*0cec*/ 	.word	0x00000910
        /*0cf0*/ 	.word	0x000000ff
        /*0cf4*/ 	.word	0x00031cb0
        /*0cf8*/ 	.short	0x0100
        /*0cfa*/ 	.byte	0x08
	.zero		1


	//   ....[19]....
        /*0cfc*/ 	.word	0x00000920
        /*0d00*/ 	.word	0x000000ff
        /*0d04*/ 	.word	0x00031cc0
        /*0d08*/ 	.short	0x0100
        /*0d0a*/ 	.byte	0x08
	.zero		1


	//   ....[20]....
        /*0d0c*/ 	.word	0x00000930
        /*0d10*/ 	.word	0x000000ff
        /*0d14*/ 	.word	0x00031cb8
        /*0d18*/ 	.short	0x0100
        /*0d1a*/ 	.byte	0x08
	.zero		1


	//   ....[21]....
        /*0d1c*/ 	.word	0x00000940
        /*0d20*/ 	.word	0x000000ff
        /*0d24*/ 	.word	0x00031cc8
        /*0d28*/ 	.short	0x0100
        /*0d2a*/ 	.byte	0x08
	.zero		1


	//   ....[22]....
        /*0d2c*/ 	.word	0x00003150
        /*0d30*/ 	.word	0x00000015
        /*0d34*/ 	.word	0x00031c90
        /*0d38*/ 	.short	0x010a
        /*0d3a*/ 	.byte	0x3f
	.zero		1


	//   ....[23]....
        /*0d3c*/ 	.word	0x00004bb0
        /*0d40*/ 	.word	0x00000015
        /*0d44*/ 	.word	0x00031c90
        /*0d48*/ 	.short	0x010a
        /*0d4a*/ 	.byte	0x3f
	.zero		1


	//   ....[24]....
        /*0d4c*/ 	.word	0x00006610
        /*0d50*/ 	.word	0x00000015
        /*0d54*/ 	.word	0x00031c90
        /*0d58*/ 	.short	0x010a
        /*0d5a*/ 	.byte	0x3f
	.zero		1


	//   ....[25]....
        /*0d5c*/ 	.word	0x00006870
        /*0d60*/ 	.word	0x00000020
        /*0d64*/ 	.word	0x00000000
        /*0d68*/ 	.short	0x0101
        /*0d6a*/ 	.byte	0x3f
	.zero		1


	//   ....[26]....
        /*0d6c*/ 	.word	0x000068b0
        /*0d70*/ 	.word	0x00000015
        /*0d74*/ 	.word	0x00031cb0
        /*0d78*/ 	.short	0x010a
        /*0d7a*/ 	.byte	0x3f
	.zero		1


	//   ....[27]....
        /*0d7c*/ 	.word	0x00006bf0
        /*0d80*/ 	.word	0x00000015
        /*0d84*/ 	.word	0x00000000
        /*0d88*/ 	.short	0x0101
        /*0d8a*/ 	.byte	0x3f
	.zero		1


	//   ....[28]....
        /*0d8c*/ 	.word	0x00007280
        /*0d90*/ 	.word	0x00000016
        /*0d94*/ 	.word	0x00031c00
        /*0d98*/ 	.short	0x010a
        /*0d9a*/ 	.byte	0x3f
	.zero		1


	//   ....[29]....
        /*0d9c*/ 	.word	0x000072d0
        /*0da0*/ 	.word	0x00000016
        /*0da4*/ 	.word	0x00031c00
        /*0da8*/ 	.short	0x010a
        /*0daa*/ 	.byte	0x3f
	.zero		1


	//   ....[30]....
        /*0dac*/ 	.word	0x00007ee0
        /*0db0*/ 	.word	0x00000016
        /*0db4*/ 	.word	0x00031c00
        /*0db8*/ 	.short	0x010a
        /*0dba*/ 	.byte	0x3f
	.zero		1


	//   ....[31]....
        /*0dbc*/ 	.word	0x00009a50
        /*0dc0*/ 	.word	0x00000016
        /*0dc4*/ 	.word	0x00031c00
        /*0dc8*/ 	.short	0x010a
        /*0dca*/ 	.byte	0x3f
	.zero		1


	//   ....[32]....
        /*0dcc*/ 	.word	0x0000b1f0
        /*0dd0*/ 	.word	0x00000015
        /*0dd4*/ 	.word	0x00031c30
        /*0dd8*/ 	.short	0x010a
        /*0dda*/ 	.byte	0x3f
	.zero		1


	//   ....[33]....
        /*0ddc*/ 	.word	0x0000b260
        /*0de0*/ 	.word	0x00000015
        /*0de4*/ 	.word	0x00031c30
        /*0de8*/ 	.short	0x010a
        /*0dea*/ 	.byte	0x3f
	.zero		1


	//   ....[34]....
        /*0dec*/ 	.word	0x0000e780
        /*0df0*/ 	.word	0x0000003e
        /*0df4*/ 	.word	0x00000000
        /*0df8*/ 	.short	0x0101
        /*0dfa*/ 	.byte	0x3f
	.zero		1


	//   ....[35]....
        /*0dfc*/ 	.word	0x0000f670
        /*0e00*/ 	.word	0x00000000
        /*0e04*/ 	.word	0x00031c30
        /*0e08*/ 	.short	0x010a
        /*0e0a*/ 	.byte	0x3f
	.zero		1


	//   ....[36]....
        /*0e0c*/ 	.word	0x0000f6c0
        /*0e10*/ 	.word	0x00000000
        /*0e14*/ 	.word	0x00031c30
        /*0e18*/ 	.short	0x010a
        /*0e1a*/ 	.byte	0x3f
	.zero		1


	//   ....[37]....
        /*0e1c*/ 	.word	0x00011960
        /*0e20*/ 	.word	0x0000000e
        /*0e24*/ 	.word	0x00031c50
        /*0e28*/ 	.short	0x010a
        /*0e2a*/ 	.byte	0x3f
	.zero		1


	//   ....[38]....
        /*0e2c*/ 	.word	0x000119a0
        /*0e30*/ 	.word	0x0000000e
        /*0e34*/ 	.word	0x00031c50
        /*0e38*/ 	.short	0x010a
        /*0e3a*/ 	.byte	0x3f
	.zero		1


	//   ....[39]....
        /*0e3c*/ 	.word	0x000138a0
        /*0e40*/ 	.word	0x0000004d
        /*0e44*/ 	.word	0x00000000
        /*0e48*/ 	.short	0x0101
        /*0e4a*/ 	.byte	0x3f
	.zero		1


	//   ....[40]....
        /*0e4c*/ 	.word	0x000138c0
        /*0e50*/ 	.word	0x00000013
        /*0e54*/ 	.word	0x00000000
        /*0e58*/ 	.short	0x0101
        /*0e5a*/ 	.byte	0x3f
	.zero		1


	//   ....[41]....
        /*0e5c*/ 	.word	0x00014700
        /*0e60*/ 	.word	0x00000000
        /*0e64*/ 	.word	0x00031c30
        /*0e68*/ 	.short	0x010a
        /*0e6a*/ 	.byte	0x3f
	.zero		1


	//   ....[42]....
        /*0e6c*/ 	.word	0x00014750
        /*0e70*/ 	.word	0x00000000
        /*0e74*/ 	.word	0x00031c30
        /*0e78*/ 	.short	0x010a
        /*0e7a*/ 	.byte	0x3f
	.zero		1


	//   ....[43]....
        /*0e7c*/ 	.word	0x000169f0
        /*0e80*/ 	.word	0x0000000e
        /*0e84*/ 	.word	0x00031c50
        /*0e88*/ 	.short	0x010a
        /*0e8a*/ 	.byte	0x3f
	.zero		1


	//   ....[44]....
        /*0e8c*/ 	.word	0x00016a40
        /*0e90*/ 	.word	0x0000000e
        /*0e94*/ 	.word	0x00031c50
        /*0e98*/ 	.short	0x010a
        /*0e9a*/ 	.byte	0x3f
	.zero		1


	//   ....[45]....
        /*0e9c*/ 	.word	0x00018010
        /*0ea0*/ 	.word	0x0000004a
        /*0ea4*/ 	.word	0x00000000
        /*0ea8*/ 	.short	0x0101
        /*0eaa*/ 	.byte	0x3f
	.zero		1


	//   ....[46]....
        /*0eac*/ 	.word	0x00018090
        /*0eb0*/ 	.word	0x00000049
        /*0eb4*/ 	.word	0x00000000
        /*0eb8*/ 	.short	0x0101
        /*0eba*/ 	.byte	0x3f
	.zero		1


	//   ....[47]....
        /*0ebc*/ 	.word	0x00018bb0
        /*0ec0*/ 	.word	0x00000007
        /*0ec4*/ 	.word	0x00031c50
        /*0ec8*/ 	.short	0x010a
        /*0eca*/ 	.byte	0x3f
	.zero		1


	//   ....[48]....
        /*0ecc*/ 	.word	0x00018c60
        /*0ed0*/ 	.word	0x00000007
        /*0ed4*/ 	.word	0x00031c50
        /*0ed8*/ 	.short	0x010a
        /*0eda*/ 	.byte	0x3f
	.zero		1


	//   ....[49]....
        /*0edc*/ 	.word	0x000194c0
        /*0ee0*/ 	.word	0x0000000a
        /*0ee4*/ 	.word	0x00000000
        /*0ee8*/ 	.short	0x0101
        /*0eea*/ 	.byte	0x3f
	.zero		1


	//   ....[50]....
        /*0eec*/ 	.word	0x0001a870
        /*0ef0*/ 	.word	0x00000000
        /*0ef4*/ 	.word	0x00000000
        /*0ef8*/ 	.short	0x0101
        /*0efa*/ 	.byte	0x3f
	.zero		1


	//   ....[51]....
        /*0efc*/ 	.word	0x0001caf0
        /*0f00*/ 	.word	0x00000016
        /*0f04*/ 	.word	0x00031c20
        /*0f08*/ 	.short	0x010a
        /*0f0a*/ 	.byte	0x3f
	.zero		1


	//   ....[52]....
        /*0f0c*/ 	.word	0x0001cbb0
        /*0f10*/ 	.word	0x00000009
        /*0f14*/ 	.word	0x00031ca0
        /*0f18*/ 	.short	0x010a
        /*0f1a*/ 	.byte	0x3f
	.zero		1


	//   ....[53]....
        /*0f1c*/ 	.word	0x0001cfe0
        /*0f20*/ 	.word	0x00000009
        /*0f24*/ 	.word	0x00031cc0
        /*0f28*/ 	.short	0x010a
        /*0f2a*/ 	.byte	0x3f
	.zero		1


	//   ....[54]....
        /*0f2c*/ 	.word	0x0001d540
        /*0f30*/ 	.word	0x00000008
        /*0f34*/ 	.word	0x00031ca0
        /*0f38*/ 	.short	0x010a
        /*0f3a*/ 	.byte	0x3f
	.zero		1


	//   ....[55]....
        /*0f3c*/ 	.word	0x0001d960
        /*0f40*/ 	.word	0x00000008
        /*0f44*/ 	.word	0x00031cc0
        /*0f48*/ 	.short	0x010a
        /*0f4a*/ 	.byte	0x3f
	.zero		1


	//   ....[56]....
        /*0f4c*/ 	.word	0x0001e760
        /*0f50*/ 	.word	0x00000000
        /*0f54*/ 	.word	0x00031c40
        /*0f58*/ 	.short	0x010a
        /*0f5a*/ 	.byte	0x3f
	.zero		1


	//   ....[57]....
        /*0f5c*/ 	.word	0x0001f6f0
        /*0f60*/ 	.word	0x00000016
        /*0f64*/ 	.word	0x00031c00
        /*0f68*/ 	.short	0x0107
        /*0f6a*/ 	.byte	0x3f
	.zero		1


	//   ....[58]....
        /*0f6c*/ 	.word	0x0001f7f0
        /*0f70*/ 	.word	0x00000016
        /*0f74*/ 	.word	0x00031c00
        /*0f78*/ 	.short	0x0101
        /*0f7a*/ 	.byte	0x3f
	.zero		1


	//   ....[59]....
        /*0f7c*/ 	.word	0x0001f810
        /*0f80*/ 	.word	0x00000016
        /*0f84*/ 	.word	0x00031c20
        /*0f88*/ 	.short	0x010a
        /*0f8a*/ 	.byte	0x3f
	.zero		1


	//   ....[60]....
        /*0f8c*/ 	.word	0x0001fb20
        /*0f90*/ 	.word	0x00000003
        /*0f94*/ 	.word	0x00031c40
        /*0f98*/ 	.short	0x010a
        /*0f9a*/ 	.byte	0x3f
	.zero		1


	//   ....[61]....
        /*0f9c*/ 	.word	0x0001ffa0
        /*0fa0*/ 	.word	0x00000003
        /*0fa4*/ 	.word	0x00000060
        /*0fa8*/ 	.short	0x010a
        /*0faa*/ 	.byte	0x3f
	.zero		1


	//   ....[62]....
        /*0fac*/ 	.word	0x000206c0
        /*0fb0*/ 	.word	0x00000003
        /*0fb4*/ 	.word	0x00031c40
        /*0fb8*/ 	.short	0x010a
        /*0fba*/ 	.byte	0x3f
	.zero		1


	//   ....[63]....
        /*0fbc*/ 	.word	0x00020b40
        /*0fc0*/ 	.word	0x0000000c
        /*0fc4*/ 	.word	0x00000060
        /*0fc8*/ 	.short	0x010a
        /*0fca*/ 	.byte	0x3f
	.zero		1


	//   ....[64]....
        /*0fcc*/ 	.word	0x000211b0
        /*0fd0*/ 	.word	0x00000002
        /*0fd4*/ 	.word	0x00031c40
        /*0fd8*/ 	.short	0x010a
        /*0fda*/ 	.byte	0x3f
	.zero		1


	//   ....[65]....
        /*0fdc*/ 	.word	0x00021640
        /*0fe0*/ 	.word	0x00000007
        /*0fe4*/ 	.word	0x00000060
        /*0fe8*/ 	.short	0x010a
        /*0fea*/ 	.byte	0x3f
	.zero		1


	//   ....[66]....
        /*0fec*/ 	.word	0x00021c60
        /*0ff0*/ 	.word	0x00000003
        /*0ff4*/ 	.word	0x00031c60
        /*0ff8*/ 	.short	0x010a
        /*0ffa*/ 	.byte	0x3f
	.zero		1


	//   ....[67]....
        /*0ffc*/ 	.word	0x00022d90
        /*1000*/ 	.word	0x00000009
        /*1004*/ 	.word	0x00031c20
        /*1008*/ 	.short	0x010a
        /*100a*/ 	.byte	0x3f
	.zero		1


	//   ....[68]....
        /*100c*/ 	.word	0x00022f40
        /*1010*/ 	.word	0x00000006
        /*1014*/ 	.word	0x00000000
        /*1018*/ 	.short	0x010a
        /*101a*/ 	.byte	0x3f
	.zero		1


	//   ....[69]....
        /*101c*/ 	.word	0x00022fb0
        /*1020*/ 	.word	0x00000007
        /*1024*/ 	.word	0x00000000
        /*1028*/ 	.short	0x010a
        /*102a*/ 	.byte	0x3f
	.zero		1


	//   ....[70]....
        /*102c*/ 	.word	0x00023010
        /*1030*/ 	.word	0x00000004
        /*1034*/ 	.word	0x00000000
        /*1038*/ 	.short	0x010a
        /*103a*/ 	.byte	0x3f
	.zero		1


	//   ....[71]....
        /*103c*/ 	.word	0x00023040
        /*1040*/ 	.word	0x00000005
        /*1044*/ 	.word	0x00000000
        /*1048*/ 	.short	0x010a
        /*104a*/ 	.byte	0x3f
	.zero		1


	//   ....[72]....
        /*104c*/ 	.word	0x000230a0
        /*1050*/ 	.word	0x00000015
        /*1054*/ 	.word	0x00031c90
        /*1058*/ 	.short	0x010a
        /*105a*/ 	.byte	0x3f
	.zero		1


	//   ....[73]....
        /*105c*/ 	.word	0x000230f0
        /*1060*/ 	.word	0x00000015
        /*1064*/ 	.word	0x00031c90
        /*1068*/ 	.short	0x010a
        /*106a*/ 	.byte	0x3f
	.zero		1


	//   ....[74]....
        /*106c*/ 	.word	0x00023140
        /*1070*/ 	.word	0x00000015
        /*1074*/ 	.word	0x00031c90
        /*1078*/ 	.short	0x010a
        /*107a*/ 	.byte	0x3f
	.zero		1


	//   ....[75]....
        /*107c*/ 	.word	0x00023190
        /*1080*/ 	.word	0x00000015
        /*1084*/ 	.word	0x00031cb0
        /*1088*/ 	.short	0x010a
        /*108a*/ 	.byte	0x3f
	.zero		1


	//   ....[76]....
        /*108c*/ 	.word	0x00023490
        /*1090*/ 	.word	0x00000016
        /*1094*/ 	.word	0x00031c00
        /*1098*/ 	.short	0x010a
        /*109a*/ 	.byte	0x3f
	.zero		1


	//   ....[77]....
        /*109c*/ 	.word	0x000236b0
        /*10a0*/ 	.word	0x00000016
        /*10a4*/ 	.word	0x00031c00
        /*10a8*/ 	.short	0x010a
        /*10aa*/ 	.byte	0x3f
	.zero		1


	//   ....[78]....
        /*10ac*/ 	.word	0x00023700
        /*10b0*/ 	.word	0x00000015
        /*10b4*/ 	.word	0x00031c30
        /*10b8*/ 	.short	0x010a
        /*10ba*/ 	.byte	0x3f
	.zero		1


	//   ....[79]....
        /*10bc*/ 	.word	0x00023750
        /*10c0*/ 	.word	0x00000000
        /*10c4*/ 	.word	0x00031c30
        /*10c8*/ 	.short	0x010a
        /*10ca*/ 	.byte	0x3f
	.zero		1


	//   ....[80]....
        /*10cc*/ 	.word	0x000237a0
        /*10d0*/ 	.word	0x0000000e
        /*10d4*/ 	.word	0x00031c50
        /*10d8*/ 	.short	0x010a
        /*10da*/ 	.byte	0x3f
	.zero		1


	//   ....[81]....
        /*10dc*/ 	.word	0x000237f0
        /*10e0*/ 	.word	0x00000000
        /*10e4*/ 	.word	0x00031c30
        /*10e8*/ 	.short	0x010a
        /*10ea*/ 	.byte	0x3f
	.zero		1


	//   ....[82]....
        /*10ec*/ 	.word	0x00023840
        /*10f0*/ 	.word	0x0000000e
        /*10f4*/ 	.word	0x00031c50
        /*10f8*/ 	.short	0x010a
        /*10fa*/ 	.byte	0x3f
	.zero		1


	//   ....[83]....
        /*10fc*/ 	.word	0x00023890
        /*1100*/ 	.word	0x00000007
        /*1104*/ 	.word	0x00031c50
        /*1108*/ 	.short	0x010a
        /*110a*/ 	.byte	0x3f
	.zero		1


	//   ....[84]....
        /*110c*/ 	.word	0x00023c20
        /*1110*/ 	.word	0x00000016
        /*1114*/ 	.word	0x00031c20
        /*1118*/ 	.short	0x010a
        /*111a*/ 	.byte	0x3f
	.zero		1


	//   ....[85]....
        /*111c*/ 	.word	0x00023c70
        /*1120*/ 	.word	0x00000009
        /*1124*/ 	.word	0x00031ca0
        /*1128*/ 	.short	0x010a
        /*112a*/ 	.byte	0x3f
	.zero		1


	//   ....[86]....
        /*112c*/ 	.word	0x00023cc0
        /*1130*/ 	.word	0x00000009
        /*1134*/ 	.word	0x00031cc0
        /*1138*/ 	.short	0x010a
        /*113a*/ 	.byte	0x3f
	.zero		1


	//   ....[87]....
        /*113c*/ 	.word	0x00023d10
        /*1140*/ 	.word	0x00000008
        /*1144*/ 	.word	0x00031ca0
        /*1148*/ 	.short	0x010a
        /*114a*/ 	.byte	0x3f
	.zero		1


	//   ....[88]....
        /*114c*/ 	.word	0x00023d60
        /*1150*/ 	.word	0x00000008
        /*1154*/ 	.word	0x00031cc0
        /*1158*/ 	.short	0x010a
        /*115a*/ 	.byte	0x3f
	.zero		1


	//   ....[89]....
        /*115c*/ 	.word	0x00023f00
        /*1160*/ 	.word	0x00000000
        /*1164*/ 	.word	0x00031c40
        /*1168*/ 	.short	0x010a
        /*116a*/ 	.byte	0x3f
	.zero		1


	//   ....[90]....
        /*116c*/ 	.word	0x000247d0
        /*1170*/ 	.word	0x00000016
        /*1174*/ 	.word	0x00031c20
        /*1178*/ 	.short	0x010a
        /*117a*/ 	.byte	0x3f
	.zero		1


	//   ....[91]....
        /*117c*/ 	.word	0x00024820
        /*1180*/ 	.word	0x00000003
        /*1184*/ 	.word	0x00031c40
        /*1188*/ 	.short	0x010a
        /*118a*/ 	.byte	0x3f
	.zero		1


	//   ....[92]....
        /*118c*/ 	.word	0x00024870
        /*1190*/ 	.word	0x00000003
        /*1194*/ 	.word	0x00000060
        /*1198*/ 	.short	0x010a
        /*119a*/ 	.byte	0x3f
	.zero		1


	//   ....[93]....
        /*119c*/ 	.word	0x000248c0
        /*11a0*/ 	.word	0x00000003
        /*11a4*/ 	.word	0x00031c40
        /*11a8*/ 	.short	0x010a
        /*11aa*/ 	.byte	0x3f
	.zero		1


	//   ....[94]....
        /*11ac*/ 	.word	0x00024910
        /*11b0*/ 	.word	0x0000000c
        /*11b4*/ 	.word	0x00000060
        /*11b8*/ 	.short	0x010a
        /*11ba*/ 	.byte	0x3f
	.zero		1


	//   ....[95]....
        /*11bc*/ 	.word	0x00024960
        /*11c0*/ 	.word	0x00000002
        /*11c4*/ 	.word	0x00031c40
        /*11c8*/ 	.short	0x010a
        /*11ca*/ 	.byte	0x3f
	.zero		1


	//   ....[96]....
        /*11cc*/ 	.word	0x000249b0
        /*11d0*/ 	.word	0x00000007
        /*11d4*/ 	.word	0x00000060
        /*11d8*/ 	.short	0x010a
        /*11da*/ 	.byte	0x3f
	.zero		1


	//   ....[97]....
        /*11dc*/ 	.word	0x00024a00
        /*11e0*/ 	.word	0x00000003
        /*11e4*/ 	.word	0x00031c60
        /*11e8*/ 	.short	0x010a
        /*11ea*/ 	.byte	0x3f
	.zero		1


	//   ....[98]....
        /*11ec*/ 	.word	0x00025390
        /*11f0*/ 	.word	0x00000009
        /*11f4*/ 	.word	0x00031c20
        /*11f8*/ 	.short	0x010a
        /*11fa*/ 	.byte	0x3f
	.zero		1


	//   ....[99]....
        /*11fc*/ 	.word	0x00025530
        /*1200*/ 	.word	0x00000006
        /*1204*/ 	.word	0x00000000
        /*1208*/ 	.short	0x010a
        /*120a*/ 	.byte	0x3f
	.zero		1


	//   ....[100]....
        /*120c*/ 	.word	0x00025580
        /*1210*/ 	.word	0x00000007
        /*1214*/ 	.word	0x00000000
        /*1218*/ 	.short	0x010a
        /*121a*/ 	.byte	0x3f
	.zero		1


	//   ....[101]....
        /*121c*/ 	.word	0x000255d0
        /*1220*/ 	.word	0x00000004
        /*1224*/ 	.word	0x00000000
        /*1228*/ 	.short	0x010a
        /*122a*/ 	.byte	0x3f
	.zero		1


	//----- nvinfo : EIATTR_NUM_MBARRIERS
	.align		4
.L_327:
        /*122c*/ 	.byte	0x03, 0x38
        /*122e*/ 	.short	0x0016


	//----- nvinfo : EIATTR_EXIT_INSTR_OFFSETS
	.align		4
        /*1230*/ 	.byte	0x04, 0x1c
        /*1232*/ 	.short	(.L_329 - .L_328)


	//   ....[0]....
.L_328:
        /*1234*/ 	.word	0x00023090


	//----- nvinfo : EIATTR_MAX_THREADS
	.align		4
.L_329:
        /*1238*/ 	.byte	0x04, 0x05
        /*123a*/ 	.short	(.L_331 - .L_330)
.L_330:
        /*123c*/ 	.word	0x00000200
        /*1240*/ 	.word	0x00000001
        /*1244*/ 	.word	0x00000001


	//----- nvinfo : EIATTR_CRS_STACK_SIZE
	.align		4
.L_331:
        /*1248*/ 	.byte	0x04, 0x1e
        /*124a*/ 	.short	(.L_333 - .L_332)
.L_332:
        /*124c*/ 	.word	0x00000000


	//----- nvinfo : EIATTR_CBANK_PARAM_SIZE
	.align		4
.L_333:
        /*1250*/ 	.byte	0x03, 0x19
        /*1252*/ 	.short	0x0af0


	//----- nvinfo : EIATTR_PARAM_CBANK
	.align		4
        /*1254*/ 	.byte	0x04, 0x0a
        /*1256*/ 	.short	(.L_335 - .L_334)
	.align		4
.L_334:
        /*1258*/ 	.word	index@(.nv.constant0._ZN7cutlass13device_kernelIN5flash11enable_sm90INS1_16FlashAttnFwdSm90INS1_25CollectiveMainloopFwdSm90ILi2EN4cute5tupleIJNS5_1CILi1EEES8_S8_EEENS6_IJNS7_ILi192EEENS7_ILi144EEENS7_ILi96EEEEEELi96ENS_6half_tEfNS_4arch4Sm90ELb1ELb0ELb0ELb1ELb0ELb1ELb0ELb0ELb1ELb1ELb0ELb0EEENS1_21CollectiveEpilogueFwdINS6_IJSA_SC_SB_EEES9_SE_SG_Li384ELb1ELb1ELb0ELb0EEENS1_36VarlenDynamicPersistentTileSchedulerILi192ELi144ELi384ELi128ELb0ELb1ELb1ELb1ELb1ELb1EEEEEEEEEvNT_6ParamsE)
        /*125c*/ 	.short	0x0210
        /*125e*/ 	.short	0x0af0


	//----- nvinfo : EIATTR_SW_WAR
	.align		4
.L_335:
        /*1260*/ 	.byte	0x04, 0x36
        /*1262*/ 	.short	(.L_337 - .L_336)
.L_336:
        /*1264*/ 	.word	0x00000008
.L_337:


//--------------------- .nv.callgraph             --------------------------
	.section	.nv.callgraph,"",@"SHT_CUDA_CALLGRAPH"
	.align	4
	.sectionentsize	8
	.align		4
        /*0000*/ 	.word	0x00000000
	.align		4
        /*0004*/ 	.word	0xffffffff
	.align		4
        /*0008*/ 	.word	index@(_ZN7cutlass13device_kernelIN5flash11enable_sm90INS1_16FlashAttnFwdSm90INS1_25CollectiveMainloopFwdSm90ILi2EN4cute5tupleIJNS5_1CILi1EEES8_S8_EEENS6_IJNS7_ILi192EEENS7_ILi144EEENS7_ILi96EEEEEELi96ENS_6half_tEfNS_4arch4Sm90ELb0ELb0ELb0ELb0ELb0ELb0ELb0ELb0ELb1ELb1ELb0ELb0EEENS1_21CollectiveEpilogueFwdINS6_IJSA_SC_SB_EEES9_SE_SG_Li384ELb0ELb1ELb0ELb0EEENS1_29StaticPersistentTileSchedulerILb0EEEEEEEEEvNT_6ParamsE)
	.align		4
        /*000c*/ 	.word	index@(__assertfail)
	.align		4
        /*0010*/ 	.word	index@(_ZN7cutlass13device_kernelIN5flash11enable_sm90INS1_16FlashAttnFwdSm90INS1_25CollectiveMainloopFwdSm90ILi2EN4cute5tupleIJNS5_1CILi1EEES8_S8_EEENS6_IJNS7_ILi192EEENS7_ILi144EEENS7_ILi96EEEEEELi96ENS_6half_tEfNS_4arch4Sm90ELb0ELb0ELb0ELb1ELb0ELb0ELb0ELb0ELb1ELb1ELb0ELb0EEENS1_21CollectiveEpilogueFwdINS6_IJSA_SC_SB_EEES9_SE_SG_Li384ELb1ELb1ELb0ELb0EEENS1_36VarlenDynamicPersistentTileSchedulerILi192ELi144ELi384ELi128ELb0ELb1ELb1ELb0ELb1ELb1EEEEEEEEEvNT_6ParamsE)
	.align		4
        /*0014*/ 	.word	index@(__assertfail)
	.align		4
        /*0018*/ 	.word	index@(_ZN7cutlass13device_kernelIN5flash11enable_sm90INS1_16FlashAttnFwdSm90INS1_25CollectiveMainloopFwdSm90ILi2EN4cute5tupleIJNS5_1CILi1EEES8_S8_EEENS6_IJNS7_ILi192EEENS7_ILi144EEENS7_ILi96EEEEEELi96ENS_6half_tEfNS_4arch4Sm90ELb0ELb0ELb0ELb1ELb0ELb1ELb0ELb0ELb1ELb1ELb0ELb0EEENS1_21CollectiveEpilogueFwdINS6_IJSA_SC_SB_EEES9_SE_SG_Li384ELb1ELb1ELb0ELb0EEENS1_36VarlenDynamicPersistentTileSchedulerILi192ELi144ELi384ELi128ELb0ELb1ELb1ELb0ELb1ELb1EEEEEEEEEvNT_6ParamsE)
	.align		4
        /*001c*/ 	.word	index@(__assertfail)
	.align		4
        /*0020*/ 	.word	index@(_ZN7cutlass13device_kernelIN5flash11enable_sm90INS1_16FlashAttnFwdSm90INS1_25CollectiveMainloopFwdSm90ILi2EN4cute5tupleIJNS5_1CILi1EEES8_S8_EEENS6_IJNS7_ILi192EEENS7_ILi128EEENS7_ILi96EEEEEELi96ENS_6half_tEfNS_4arch4Sm90ELb0ELb1ELb0ELb0ELb0ELb0ELb0ELb0ELb1ELb1ELb0ELb0EEENS1_21CollectiveEpilogueFwdINS6_IJSA_SC_SB_EEES9_SE_SG_Li384ELb0ELb1ELb0ELb0EEENS1_30DynamicPersistentTileSchedulerILi384ELi128ELb0ELb1ELb1EEEEEEEEEvNT_6ParamsE)
	.align		4
        /*0024*/ 	.word	index@(__assertfail)
	.align		4
        /*0028*/ 	.word	index@(_ZN7cutlass13device_kernelIN5flash11enable_sm90INS1_16FlashAttnFwdSm90INS1_25CollectiveMainloopFwdSm90ILi2EN4cute5tupleIJNS5_1CILi1EEES8_S8_EEENS6_IJNS7_ILi192EEENS7_ILi128EEENS7_ILi96EEEEEELi96ENS_6half_tEfNS_4arch4Sm90ELb0ELb1ELb0ELb1ELb0ELb0ELb0ELb0ELb1ELb1ELb0ELb0EEENS1_21CollectiveEpilogueFwdINS6_IJSA_SC_SB_EEES9_SE_SG_Li384ELb1ELb1ELb0ELb0EEENS1_36VarlenDynamicPersistentTileSchedulerILi192ELi128ELi384ELi128ELb0ELb1ELb1ELb1ELb0ELb1EEEEEEEEEvNT_6ParamsE)
	.align		4
        /*002c*/ 	.word	index@(__assertfail)
	.align		4
        /*0030*/ 	.word	index@(_ZN7cutlass13device_kernelIN5flash11enable_sm90INS1_16FlashAttnFwdSm90INS1_25CollectiveMainloopFwdSm90ILi2EN4cute5tupleIJNS5_1CILi1EEES8_S8_EEENS6_IJNS7_ILi192EEENS7_ILi128EEENS7_ILi96EEEEEELi96ENS_6half_tEfNS_4arch4Sm90ELb0ELb1ELb0ELb1ELb0ELb1ELb0ELb0ELb1ELb1ELb0ELb0EEENS1_21CollectiveEpilogueFwdINS6_IJSA_SC_SB_EEES9_SE_SG_Li384ELb1ELb1ELb0ELb0EEENS1_36VarlenDynamicPersistentTileSchedulerILi192ELi128ELi384ELi128ELb0ELb1ELb1ELb1ELb0ELb1EEEEEEEEEvNT_6ParamsE)
	.align		4
        /*0034*/ 	.word	index@(__assertfail)
	.align		4
        /*0038*/ 	.word	index@(_ZN7cutlass13device_kernelIN5flash11enable_sm90INS1_16FlashAttnFwdSm90INS1_25CollectiveMainloopFwdSm90ILi2EN4cute5tupleIJNS5_1CILi1EEES8_S8_EEENS6_IJNS7_ILi192EEENS7_ILi144EEENS7_ILi96EEEEEELi96ENS_6half_tEfNS_4arch4Sm90ELb1ELb0ELb0ELb0ELb0ELb0ELb0ELb0ELb1ELb1ELb0ELb0EEENS1_21CollectiveEpilogueFwdINS6_IJSA_SC_SB_EEES9_SE_SG_Li384ELb0ELb1ELb0ELb0EEENS1_30DynamicPersistentTileSchedulerILi384ELi128ELb0ELb1ELb1EEEEEEEEEvNT_6ParamsE)
	.align		4
        /*003c*/ 	.word	index@(__assertfail)
	.align		4
        /*0040*/ 	.word	index@(_ZN7cutlass13device_kernelIN5flash11enable_sm90INS1_16FlashAttnFwdSm90INS1_25CollectiveMainloopFwdSm90ILi2EN4cute5tupleIJNS5_1CILi1EEES8_S8_EEENS6_IJNS7_ILi192EEENS7_ILi144EEENS7_ILi96EEEEEELi96ENS_6half_tEfNS_4arch4Sm90ELb1ELb0ELb0ELb1ELb0ELb0ELb0ELb0ELb1ELb1ELb0ELb0EEENS1_21CollectiveEpilogueFwdINS6_IJSA_SC_SB_EEES9_SE_SG_Li384ELb1ELb1ELb0ELb0EEENS1_36VarlenDynamicPersistentTileSchedulerILi192ELi144ELi384ELi128ELb0ELb1ELb1ELb1ELb1ELb1EEEEEEEEEvNT_6ParamsE)
	.align		4
        /*0044*/ 	.word	index@(__assertfail)
	.align		4
        /*0048*/ 	.word	index@(_ZN7cutlass13device_kernelIN5flash11enable_sm90INS1_16FlashAttnFwdSm90INS1_25CollectiveMainloopFwdSm90ILi2EN4cute5tupleIJNS5_1CILi1EEES8_S8_EEENS6_IJNS7_ILi192EEENS7_ILi144EEENS7_ILi96EEEEEELi96ENS_6half_tEfNS_4arch4Sm90ELb1ELb0ELb0ELb1ELb0ELb1ELb0ELb0ELb1ELb1ELb0ELb0EEENS1_21CollectiveEpilogueFwdINS6_IJSA_SC_SB_EEES9_SE_SG_Li384ELb1ELb1ELb0ELb0EEENS1_36VarlenDynamicPersistentTileSchedulerILi192ELi144ELi384ELi128ELb0ELb1ELb1ELb1ELb1ELb1EEEEEEEEEvNT_6ParamsE)
	.align		4
        /*004c*/ 	.word	index@(__assertfail)
	.align		4
        /*0050*/ 	.word	0x00000000
	.align		4
        /*0054*/ 	.word	0xfffffffe
	.align		4
        /*0058*/ 	.word	0x00000000
	.align		4
        /*005c*/ 	.word	0xfffffffd
	.align		4
        /*0060*/ 	.word	0x00000000
	.align		4
        /*0064*/ 	.word	0xfffffffc


//--------------------- .nv.constant4             --------------------------
	.section	.nv.constant4,"a",@progbits
	.align	8
	.align		8
.nv.constant4:
        /*0000*/ 	.dword	__assertfail
	.align		8
        /*0008*/ 	.dword	__unnamed_1
	.align		8
        /*0010*/ 	.dword	__unnamed_2
	.align		8
        /*0018*/ 	.dword	__unnamed_3
	.align		8
        /*0020*/ 	.dword	__unnamed_4
	.align		8
        /*0028*/ 	.dword	__unnamed_5
	.align		8
        /*0030*/ 	.dword	__unnamed_6
	.align		8
        /*0038*/ 	.dword	__unnamed_7
	.align		8
        /*0040*/ 	.dword	__unnamed_8
	.align		8
        /*0048*/ 	.dword	__unnamed_9
	.align		8
        /*0050*/ 	.dword	_ZN73_INTERNAL_2fa88d85_37_flash_fwd_hdim96_fp16_packgqa_sm90_cu_9949e2e8_46394cuda3std3__45__cpo5beginE
	.align		8
        /*0058*/ 	.dword	_ZN73_INTERNAL_2fa88d85_37_flash_fwd_hdim96_fp16_packgqa_sm90_cu_9949e2e8_46394cuda3std3__45__cpo3endE
	.align		8
        /*0060*/ 	.dword	_ZN73_INTERNAL_2fa88d85_37_flash_fwd_hdim96_fp16_packgqa_sm90_cu_9949e2e8_46394cuda3std3__45__cpo6cbeginE
	.align		8
        /*0068*/ 	.dword	_ZN73_INTERNAL_2fa88d85_37_flash_fwd_hdim96_fp16_packgqa_sm90_cu_9949e2e8_46394cuda3std3__45__cpo4cendE
	.align		8
        /*0070*/ 	.dword	_ZN73_INTERNAL_2fa88d85_37_flash_fwd_hdim96_fp16_packgqa_sm90_cu_9949e2e8_46394cuda3std3__475_GLOBAL__N__2fa88d85_37_flash_fwd_hdim96_fp16_packgqa_sm90_cu_9949e2e8_46396ignoreE
	.align		8
        /*0078*/ 	.dword	_ZN73_INTERNAL_2fa88d85_37_flash_fwd_hdim96_fp16_packgqa_sm90_cu_9949e2e8_46394cuda3std3__419piecewise_constructE
	.align		8
        /*0080*/ 	.dword	_ZN73_INTERNAL_2fa88d85_37_flash_fwd_hdim96_fp16_packgqa_sm90_cu_9949e2e8_46394cuda3std3__48in_placeE
	.align		8
        /*0088*/ 	.dword	_ZN73_INTERNAL_2fa88d85_37_flash_fwd_hdim96_fp16_packgqa_sm90_cu_9949e2e8_46394cuda3std6ranges3__45__cpo4swapE
	.align		8
        /*0090*/ 	.dword	_ZN73_INTERNAL_2fa88d85_37_flash_fwd_hdim96_fp16_packgqa_sm90_cu_9949e2e8_46394cuda3std6ranges3__45__cpo9iter_moveE
	.align		8
        /*0098*/ 	.dword	_ZN73_INTERNAL_2fa88d85_37_flash_fwd_hdim96_fp16_packgqa_sm90_cu_9949e2e8_46394cute7productE
	.align		8
        /*00a0*/ 	.dword	_ZN73_INTERNAL_2fa88d85_37_flash_fwd_hdim96_fp16_packgqa_sm90_cu_9949e2e8_46394cute1_E
	.align		8
        /*00a8*/ 	.dword	$str$20
	.align		8
        /*00b0*/ 	.dword	$str$21


//--------------------- .text._ZN7cutlass13device_kernelIN5flash11enable_sm90INS1_16FlashAttnFwdSm90INS1_25CollectiveMainloopFwdSm90ILi2EN4cute5tupleIJNS5_1CILi1EEES8_S8_EEENS6_IJNS7_ILi192EEENS7_ILi144EEENS7_ILi96EEEEEELi96ENS_6half_tEfNS_4arch4Sm90ELb0ELb0ELb0ELb0ELb0ELb0ELb0ELb0ELb1ELb1ELb0ELb0EEENS1_21CollectiveEpilogueFwdINS6_IJSA_SC_SB_EEES9_SE_SG_Li384ELb0ELb1ELb0ELb0EEENS1_29StaticPersistentTileSchedulerILb0EEEEEEEEEvNT_6ParamsE --------------------------
	.section	.text._ZN7cutlass13device_kernelIN5flash11enable_sm90INS1_16FlashAttnFwdSm90INS1_25CollectiveMainloopFwdSm90ILi2EN4cute5tupleIJNS5_1CILi1EEES8_S8_EEENS6_IJNS7_ILi192EEENS7_ILi144EEENS7_ILi96EEEEEELi96ENS_6half_tEfNS_4arch4Sm90ELb0ELb0ELb0ELb0ELb0ELb0ELb0ELb0ELb1ELb1ELb0ELb0EEENS1_21CollectiveEpilogueFwdINS6_IJSA_SC_SB_EEES9_SE_SG_Li384ELb0ELb1ELb0ELb0EEENS1_29StaticPersistentTileSchedulerILb0EEEEEEEEEvNT_6ParamsE,"ax",@progbits
	.align	128
.text._ZN7cutlass13device_kernelIN5flash11enable_sm90INS1_16FlashAttnFwdSm90INS1_25CollectiveMainloopFwdSm90ILi2EN4cute5tupleIJNS5_1CILi1EEES8_S8_EEENS6_IJNS7_ILi192EEENS7_ILi144EEENS7_ILi96EEEEEELi96ENS_6half_tEfNS_4arch4Sm90ELb0ELb0ELb0ELb0ELb0ELb0ELb0ELb0ELb1ELb1ELb0ELb0EEENS1_21CollectiveEpilogueFwdINS6_IJSA_SC_SB_EEES9_SE_SG_Li384ELb0ELb1ELb0ELb0EEENS1_29StaticPersistentTileSchedulerILb0EEEEEEEEEvNT_6ParamsE:
        .type           _ZN7cutlass13device_kernelIN5flash11enable_sm90INS1_16FlashAttnFwdSm90INS1_25CollectiveMainloopFwdSm90ILi2EN4cute5tupleIJNS5_1CILi1EEES8_S8_EEENS6_IJNS7_ILi192EEENS7_ILi144EEENS7_ILi96EEEEEELi96ENS_6half_tEfNS_4arch4Sm90ELb0ELb0ELb0ELb0ELb0ELb0ELb0ELb0ELb1ELb1ELb0ELb0EEENS1_21CollectiveEpilogueFwdINS6_IJSA_SC_SB_EEES9_SE_SG_Li384ELb0ELb1ELb0ELb0EEENS1_29StaticPersistentTileSchedulerILb0EEEEEEEEEvNT_6ParamsE,@function
        .size           _ZN7cutlass13device_kernelIN5flash11enable_sm90INS1_16FlashAttnFwdSm90INS1_25CollectiveMainloopFwdSm90ILi2EN4cute5tupleIJNS5_1CILi1EEES8_S8_EEENS6_IJNS7_ILi192EEENS7_ILi144EEENS7_ILi96EEEEEELi96ENS_6half_tEfNS_4arch4Sm90ELb0ELb0ELb0ELb0ELb0ELb0ELb0ELb0ELb1ELb1ELb0ELb0EEENS1_21CollectiveEpilogueFwdINS6_IJSA_SC_SB_EEES9_SE_SG_Li384ELb0ELb1ELb0ELb0EEENS1_29StaticPersistentTileSchedulerILb0EEEEEEEEEvNT_6ParamsE,(.L_x_2724 - _ZN7cutlass13device_kernelIN5flash11enable_sm90INS1_16FlashAttnFwdSm90INS1_25CollectiveMainloopFwdSm90ILi2EN4cute5tupleIJNS5_1CILi1EEES8_S8_EEENS6_IJNS7_ILi192EEENS7_ILi144EEENS7_ILi96EEEEEELi96ENS_6half_tEfNS_4arch4Sm90ELb0ELb0ELb0ELb0ELb0ELb0ELb0ELb0ELb1ELb1ELb0ELb0EEENS1_21CollectiveEpilogueFwdINS6_IJSA_SC_SB_EEES9_SE_SG_Li384ELb0ELb1ELb0ELb0EEENS1_29StaticPersistentTileSchedulerILb0EEEEEEEEEvNT_6ParamsE)
        .other          _ZN7cutlass13device_kernelIN5flash11enable_sm90INS1_16FlashAttnFwdSm90INS1_25CollectiveMainloopFwdSm90ILi2EN4cute5tupleIJNS5_1CILi1EEES8_S8_EEENS6_IJNS7_ILi192EEENS7_ILi144EEENS7_ILi96EEEEEELi96ENS_6half_tEfNS_4arch4Sm90ELb0ELb0ELb0ELb0ELb0ELb0ELb0ELb0ELb1ELb1ELb0ELb0EEENS1_21CollectiveEpilogueFwdINS6_IJSA_SC_SB_EEES9_SE_SG_Li384ELb0ELb1ELb0ELb0EEENS1_29StaticPersistentTileSchedulerILb0EEEEEEEEEvNT_6ParamsE,@"STO_CUDA_ENTRY STV_DEFAULT"
_ZN7cutlass13device_kernelIN5flash11enable_sm90INS1_16FlashAttnFwdSm90INS1_25CollectiveMainloopFwdSm90ILi2EN4cute5tupleIJNS5_1CILi1EEES8_S8_EEENS6_IJNS7_ILi192EEENS7_ILi144EEENS7_ILi96EEEEEELi96ENS_6half_tEfNS_4arch4Sm90ELb0ELb0ELb0ELb0ELb0ELb0ELb0ELb0ELb1ELb1ELb0ELb0EEENS1_21CollectiveEpilogueFwdINS6_IJSA_SC_SB_EEES9_SE_SG_Li384ELb0ELb1ELb0ELb0EEENS1_29StaticPersistentTileSchedulerILb0EEEEEEEEEvNT_6ParamsE:
[----:B------:R-:W0:Y:S02]  /*0000*/  LDC R1, c[0x0][0x28] ;  /* 0x00000a00ff017b82 */ /* 0x000e240000000800 */
[----:B0-----:R-:W-:Y:S01]  /*0010*/  VIADD R1, R1, 0xffffffd8 ;  /* 0xffffffd801017836 */ /* 0x001fe20000000000 */
[----:B------:R-:W0:Y:S01]  /*0020*/  S2R R3, SR_TID.X ;  /* 0x0000000000037919 */ /* 0x000e220000002100 */
[----:B------:R-:W-:Y:S01]  /*0030*/  ELECT P0, URZ, PT ;  /* 0x00000000003f782f */ /* 0x000fe20003800000 */
[----:B------:R-:W-:Y:S01]  /*0040*/  BSSY B0, `(.L_x_0) ;  /* 0x000000d000007945 */ /* 0x000fe20003800000 */
[----:B0-----:R-:W-:-:S05]  /*0050*/  SHF.R.U32.HI R0, RZ, 0x5, R3 ;  /* 0x00000005ff007819 */ /* 0x001fca0000011603 */
[----:B------:R-:W0:Y:S02]  /*0060*/  SHFL.IDX PT, R2, R0, RZ, 0x1f ;  /* 0x00001fff00027589 */ /* 0x000e2400000e0000 */
[----:B0-----:R-:W-:-:S13]  /*0070*/  ISETP.EQ.AND P0, PT, R2, RZ, P0 ;  /* 0x000000ff0200720c */ /* 0x001fda0000702270 */
[----:B------:R-:W-:Y:S05]  /*0080*/  @!P0 BRA `(.L_x_1) ;  /* 0x0000000000208947 */ /* 0x000fea0003800000 */
[----:B------:R-:W-:Y:S02]  /*0090*/  ULDC.64 UR4, c[0x0][0x198] ;  /* 0x0000660000047ab9 */ /* 0x000fe40000000a00 */
[----:B------:R-:W-:Y:S02]  /*00a0*/  UIADD3 UR6, UP0, UR4, 0x370, URZ ;  /* 0x0000037004067890 */ /* 0x000fe4000ff1e03f */
[----:B------:R-:W-:Y:S02]  /*00b0*/  UIADD3 UR4, UP1, UR4, 0x470, URZ ;  /* 0x0000047004047890 */ /* 0x000fe4000ff3e03f */
[----:B------:R-:W-:Y:S02]  /*00c0*/  UIADD3.X UR7, URZ, UR5, URZ, UP0, !UPT ;  /* 0x000000053f077290 */ /* 0x000fe400087fe43f */
[----:B------:R-:W-:-:S07]  /*00d0*/  UIADD3.X UR5, URZ, UR5, URZ, UP1, !UPT ;  /* 0x000000053f057290 */ /* 0x000fce0008ffe43f */
[----:B------:R0:W-:Y:S02]  /*00e0*/  UTMACCTL.PF [UR6] ;  /* 0x00000000060079b9 */ /* 0x0001e40008040000 */
[----:B------:R0:W-:Y:S02]  /*00f0*/  UTMACCTL.PF [UR4] ;  /* 0x00000000040079b9 */ /* 0x0001e40008040000 */
[----:B0-----:R-:W-:Y:S01]  /*0100*/  NOP ;  /* 0x0000000000007918 */ /* 0x001fe20000000000 */
.L_x_1:
[----:B------:R-:W-:Y:S05]  /*0110*/  BSYNC B0 ;  /* 0x0000000000007941 */ /* 0x000fea0003800000 */
.L_x_0:
[----:B------:R-:W-:Y:S01]  /*0120*/  VOTEU.ANY UP0, P0 ;  /* 0x00000000003f7886 */ /* 0x000fe20000000100 */
[----:B------:R-:W0:Y:S01]  /*0130*/  SHFL.IDX PT, R2, R0, RZ, 0x1f ;  /* 0x00001fff00027589 */ /* 0x000e2200000e0000 */
[----:B------:R-:W-:Y:S01]  /*0140*/  UMOV UR4, 0x80 ;  /* 0x0000008000047882 */ /* 0x000fe20000000000 */
[----:B------:R-:W-:Y:S01]  /*0150*/  UMOV UR7, 0x180 ;  /* 0x0000018000077882 */ /* 0x000fe20000000000 */
[----:B------:R-:W-:Y:S01]  /*0160*/  SHF.R.U32.HI R3, RZ, 0x7, R3 ;  /* 0x00000007ff037819 */ /* 0x000fe20000011603 */
[----:B------:R-:W1:Y:S01]  /*0170*/  @UP0 S2UR UR8, SR_CgaCtaId ;  /* 0x00000000000809c3 */ /* 0x000e620000008800 */
[----:B------:R-:W-:Y:S01]  /*0180*/  @UP0 UMOV UR6, 0x400 ;  /* 0x0000040000060882 */ /* 0x000fe20000000000 */
[----:B------:R-:W-:-:S04]  /*0190*/  @UP0 UIADD3 UR4, -UR4, 0x100000, URZ ;  /* 0x0010000004040890 */ /* 0x000fc8000fffe13f */
[----:B------:R-:W-:Y:S02]  /*01a0*/  @UP0 USHF.L.U32 UR5, UR4, 0xb, URZ ;  /* 0x0000000b04050899 */ /* 0x000fe4000800063f */
[----:B------:R-:W-:Y:S01]  /*01b0*/  @UP0 USHF.L.U32 UR4, UR4, 0x1, URZ ;  /* 0x0000000104040899 */ /* 0x000fe2000800063f */
[----:B------:R-:W-:Y:S01]  /*01c0*/  VOTEU.ANY UP1, P0 ;  /* 0x00000000003f7886 */ /* 0x000fe20000020100 */
[----:B0-----:R-:W-:Y:S02]  /*01d0*/  ISETP.NE.AND P1, PT, R2, RZ, PT ;  /* 0x000000ff0200720c */ /* 0x001fe40003f25270 */
[----:B------:R0:W2:Y:S01]  /*01e0*/  SHFL.IDX PT, R2, R3, RZ, 0x1f ;  /* 0x00001fff03027589 */ /* 0x0000a200000e0000 */
[----:B-1----:R-:W-:Y:S02]  /*01f0*/  @UP0 ULEA UR8, UR8, UR6, 0x18 ;  /* 0x0000000608080291 */ /* 0x002fe4000f8ec03f */
[----:B------:R-:W-:-:S04]  /*0200*/  @UP0 UIADD3 UR6, -UR7, 0x100000, URZ ;  /* 0x0010000007060890 */ /* 0x000fc8000fffe13f */
[----:B------:R-:W-:Y:S02]  /*0210*/  @UP0 USHF.L.U32 UR7, UR6, 0xb, URZ ;  /* 0x0000000b06070899 */ /* 0x000fe4000800063f */
[----:B------:R-:W-:Y:S01]  /*0220*/  @UP0 USHF.L.U32 UR6, UR6, 0x1, URZ ;  /* 0x0000000106060899 */ /* 0x000fe2000800063f */
[----:B------:R-:W-:Y:S01]  /*0230*/  VOTEU.ANY UP0, P0 ;  /* 0x00000000003f7886 */ /* 0x000fe20000000100 */
[----:B------:R-:W1:Y:S04]  /*0240*/  FENCE.VIEW.ASYNC.S ;  /* 0x00000000000073c6 */ /* 0x000e680000000000 */
[----:B-1----:R0:W1:Y:S06]  /*0250*/  @UP0 SYNCS.EXCH.64 URZ, [UR8+0x31c00], UR4 ;  /* 0x031c0004083f05b2 */ /* 0x00206c0008000100 */
[----:B------:R0:W3:Y:S02]  /*0260*/  @UP1 SYNCS.EXCH.64 URZ, [UR8+0x31c20], UR6 ;  /* 0x031c2006083f15b2 */ /* 0x0000e40008000100 */
[----:B0-----:R-:W-:Y:S05]  /*0270*/  @P1 BRA `(.L_x_2) ;  /* 0x0000000000481947 */ /* 0x001fea0003800000 */
[----:B------:R-:W0:Y:S01]  /*0280*/  S2UR UR5, SR_CgaCtaId ;  /* 0x00000000000579c3 */ /* 0x000e220000008800 */
[----:B------:R-:W-:Y:S01]  /*0290*/  UMOV UR4, 0x400 ;  /* 0x0000040000047882 */ /* 0x000fe20000000000 */
[----:B------:R-:W-:Y:S01]  /*02a0*/  UMOV UR6, 0x1 ;  /* 0x0000000100067882 */ /* 0x000fe20000000000 */
[----:B------:R-:W-:Y:S01]  /*02b0*/  UMOV UR7, 0x3 ;  /* 0x0000000300077882 */ /* 0x000fe20000000000 */
[----:B------:R-:W-:Y:S01]  /*02c0*/  ELECT P0, URZ, PT ;  /* 0x00000000003f782f */ /* 0x000fe20003800000 */
[----:B0-----:R-:W-:Y:S02]  /*02d0*/  ULEA UR8, UR5, UR4, 0x18 ;  /* 0x0000000405087291 */ /* 0x001fe4000f8ec03f */
[----:B------:R-:W-:-:S04]  /*02e0*/  UIADD3 UR4, -UR6, 0x100000, URZ ;  /* 0x0010000006047890 */ /* 0x000fc8000fffe13f */
[----:B------:R-:W-:Y:S02]  /*02f0*/  USHF.L.U32 UR5, UR4, 0xb, URZ ;  /* 0x0000000b04057899 */ /* 0x000fe4000800063f */
[----:B------:R-:W-:Y:S02]  /*0300*/  USHF.L.U32 UR4, UR4, 0x1, URZ ;  /* 0x0000000104047899 */ /* 0x000fe4000800063f */
[----:B------:R-:W-:-:S04]  /*0310*/  UIADD3 UR6, -UR7, 0x100000, URZ ;  /* 0x0010000007067890 */ /* 0x000fc8000fffe13f */
[----:B------:R-:W-:Y:S02]  /*0320*/  USHF.L.U32 UR7, UR6, 0xb, URZ ;  /* 0x0000000b06077899 */ /* 0x000fe4000800063f */
[----:B------:R-:W-:Y:S01]  /*0330*/  USHF.L.U32 UR6, UR6, 0x1, URZ ;  /* 0x0000000106067899 */ /* 0x000fe2000800063f */
[----:B------:R-:W0:Y:S03]  /*0340*/  FENCE.VIEW.ASYNC.S ;  /* 0x00000000000073c6 */ /* 0x000e260000000000 */
[----:B0-----:R0:W4:Y:S08]  /*0350*/  SYNCS.EXCH.64 URZ, [UR8+0x31c30], UR4 ;  /* 0x031c3004083f75b2 */ /* 0x0011300008000100 */
[----:B------:R0:W0:Y:S01]  /*0360*/  SYNCS.EXCH.64 URZ, [UR8+0x31c40], UR6 ;  /* 0x031c4006083f75b2 */ /* 0x0000220008000100 */
[----:B------:R0:W0:Y:S01]  /*0370*/  SYNCS.EXCH.64 URZ, [UR8+0x31c38], UR4 ;  /* 0x031c3804083f75b2 */ /* 0x0000220008000100 */
[----:B------:R0:W0:Y:S01]  /*0380*/  SYNCS.EXCH.64 URZ, [UR8+0x31c48], UR6 ;  /* 0x031c4806083f75b2 */ /* 0x0000220008000100 */
[----:B------:R-:W-:Y:S01]  /*0390*/  NOP ;  /* 0x0000000000007918 */ /* 0x000fe20000000000 */
.L_x_2:
[----:B------:R-:W5:Y:S01]  /*03a0*/  SHFL.IDX PT, R3, R0, RZ, 0x1f ;  /* 0x00001fff00037589 */ /* 0x000f6200000e0000 */
[----:B------:R-:W-:Y:S01]  /*03b0*/  NOP ;  /* 0x0000000000007918 */ /* 0x000fe20000000000 */
[----:B-----5:R-:W-:-:S13]  /*03c0*/  ISETP.NE.AND P0, PT, R3, RZ, PT ;  /* 0x000000ff0300720c */ /* 0x020fda0003f05270 */
[----:B------:R-:W-:Y:S05]  /*03d0*/  @P0 BRA `(.L_x_3) ;  /* 0x0000000000480947 */ /* 0x000fea0003800000 */
[----:B0-----:R-:W0:Y:S01]  /*03e0*/  S2UR UR5, SR_CgaCtaId ;  /* 0x00000000000579c3 */ /* 0x001e220000008800 */
        /* <DEDUP_REMOVED lines=12> */
[----:B0-----:R0:W0:Y:S08]  /*04b0*/  SYNCS.EXCH.64 URZ, [UR8+0x31c50], UR4 ;  /* 0x031c5004083f75b2 */ /* 0x0010300008000100 */
[----:B------:R0:W0:Y:S01]  /*04c0*/  SYNCS.EXCH.64 URZ, [UR8+0x31c60], UR6 ;  /* 0x031c6006083f75b2 */ /* 0x0000220008000100 */
[----:B------:R0:W0:Y:S01]  /*04d0*/  SYNCS.EXCH.64 URZ, [UR8+0x31c58], UR4 ;  /* 0x031c5804083f75b2 */ /* 0x0000220008000100 */
[----:B------:R0:W0:Y:S01]  /*04e0*/  SYNCS.EXCH.64 URZ, [UR8+0x31c68], UR6 ;  /* 0x031c6806083f75b2 */ /* 0x0000220008000100 */
[----:B------:R-:W-:Y:S01]  /*04f0*/  NOP ;  /* 0x0000000000007918 */ /* 0x000fe20000000000 */
.L_x_3:
[----:B------:R-:W5:Y:S01]  /*0500*/  SHFL.IDX PT, R3, R0, RZ, 0x1f ;  /* 0x00001fff00037589 */ /* 0x000f6200000e0000 */
[----:B------:R-:W-:Y:S01]  /*0510*/  NOP ;  /* 0x0000000000007918 */ /* 0x000fe20000000000 */
[----:B-----5:R-:W-:-:S13]  /*0520*/  ISETP.NE.AND P0, PT, R3, RZ, PT ;  /* 0x000000ff0300720c */ /* 0x020fda0003f05270 */
[----:B------:R-:W-:Y:S05]  /*0530*/  @P0 BRA `(.L_x_4) ;  /* 0x0000000000380947 */ /* 0x000fea0003800000 */
[----:B0-----:R-:W0:Y:S01]  /*0540*/  S2UR UR5, SR_CgaCtaId ;  /* 0x00000000000579c3 */ /* 0x001e220000008800 */
[----:B------:R-:W-:Y:S01]  /*0550*/  UMOV UR4, 0x400 ;  /* 0x0000040000047882 */ /* 0x000fe20000000000 */
[----:B------:R-:W-:Y:S01]  /*0560*/  UMOV UR7, 0x1 ;  /* 0x0000000100077882 */ /* 0x000fe20000000000 */
[----:B------:R-:W-:Y:S01]  /*0570*/  ELECT P0, URZ, PT ;  /* 0x00000000003f782f */ /* 0x000fe20003800000 */
[----:B0-----:R-:W-:Y:S02]  /*0580*/  ULEA UR6, UR5, UR4, 0x18 ;  /* 0x0000000405067291 */ /* 0x001fe4000f8ec03f */
[----:B------:R-:W-:-:S04]  /*0590*/  UIADD3 UR4, -UR7, 0x100000, URZ ;  /* 0x0010000007047890 */ /* 0x000fc8000fffe13f */
[----:B------:R-:W-:Y:S02]  /*05a0*/  USHF.L.U32 UR5, UR4, 0xb, URZ ;  /* 0x0000000b04057899 */ /* 0x000fe4000800063f */
[----:B------:R-:W-:Y:S01]  /*05b0*/  USHF.L.U32 UR4, UR4, 0x1, URZ ;  /* 0x0000000104047899 */ /* 0x000fe2000800063f */
[----:B------:R-:W0:Y:S11]  /*05c0*/  FENCE.VIEW.ASYNC.S ;  /* 0x00000000000073c6 */ /* 0x000e360000000000 */
[----:B0-----:R0:W0:Y:S01]  /*05d0*/  SYNCS.EXCH.64 URZ, [UR6+0x31c70], UR4 ;  /* 0x031c7004063f75b2 */ /* 0x0010220008000100 */
[----:B------:R0:W0:Y:S01]  /*05e0*/  SYNCS.EXCH.64 URZ, [UR6+0x31c80], UR4 ;  /* 0x031c8004063f75b2 */ /* 0x0000220008000100 */
[----:B------:R0:W0:Y:S01]  /*05f0*/  SYNCS.EXCH.64 URZ, [UR6+0x31c78], UR4 ;  /* 0x031c7804063f75b2 */ /* 0x0000220008000100 */
[----:B------:R0:W0:Y:S01]  /*0600*/  SYNCS.EXCH.64 URZ, [UR6+0x31c88], UR4 ;  /* 0x031c8804063f75b2 */ /* 0x0000220008000100 */
[----:B------:R-:W-:Y:S01]  /*0610*/  NOP ;  /* 0x0000000000007918 */ /* 0x000fe20000000000 */
.L_x_4:
        /* <DEDUP_REMOVED lines=22> */
.L_x_5:
        /* <DEDUP_REMOVED lines=22> */
.L_x_6:
[----:B--2---:R-:W-:Y:S01]  /*08e0*/  ISETP.NE.AND P0, PT, R2, RZ, PT ;  /* 0x000000ff0200720c */ /* 0x004fe20003f05270 */
[----:B------:R-:W-:Y:S01]  /*08f0*/  IMAD.MOV.U32 R2, RZ, RZ, 0x1 ;  /* 0x00000001ff027424 */ /* 0x000fe200078e00ff */
[----:B------:R-:W-:Y:S01]  /*0900*/  NOP ;  /* 0x0000000000007918 */ /* 0x000fe20000000000 */
[----:B------:R-:W-:-:S03]  /*0910*/  ULDC.64 UR60, c[0x0][0x208] ;  /* 0x00008200003c7ab9 */ /* 0x000fc60000000a00 */
[----:B------:R-:W-:-:S05]  /*0920*/  SEL R2, R2, 0x2, !P0 ;  /* 0x0000000202027807 */ /* 0x000fca0004000000 */
[----:B------:R2:W-:Y:S01]  /*0930*/  STL [R1+0x24], R2 ;  /* 0x0000240201007387 */ /* 0x0005e20000100800 */
[----:B01-34-:R-:W-:Y:S06]  /*0940*/  BAR.SYNC.DEFER_BLOCKING 0x0 ;  /* 0x0000000000007b1d */ /* 0x01bfec0000010000 */
[----:B------:R-:W-:Y:S05]  /*0950*/  @!P0 BRA `(.L_x_7) ;  /* 0x0000009000988947 */ /* 0x000fea0003800000 */
.L_x_8:
[----:B------:R-:W-:-:S08]  /*0960*/  NOP ;  /* 0x0000000000007918 */ /* 0x000fd00000000000 */
[----:B------:R-:W0:Y:S02]  /*0970*/  USETMAXREG.TRY_ALLOC.CTAPOOL UP0, 0xa0 ;  /* 0x000000a0000079c8 */ /* 0x000e240008000600 */
[----:B0-----:R-:W-:-:S13]  /*0980*/  PLOP3.LUT P0, PT, PT, PT, UP0, 0x80, 0x0 ;  /* 0x000000000000781c */ /* 0x001fda0003f0f008 */
[----:B------:R-:W-:Y:S05]  /*0990*/  @!P0 BRA `(.L_x_8) ;  /* 0xfffffffc00f08947 */ /* 0x000fea000383ffff */
[----:B------:R-:W0:Y:S01]  /*09a0*/  S2R R0, SR_TID.X ;  /* 0x0000000000007919 */ /* 0x000e220000002100 */
[----:B------:R-:W1:Y:S08]  /*09b0*/  S2UR UR4, SR_CTAID.X ;  /* 0x00000000000479c3 */ /* 0x000e700000002500 */
[----:B------:R-:W-:Y:S06]  /*09c0*/  BAR.ARV 0x8, 0x200 ;  /* 0x0208000000007b1d */ /* 0x000fec0000002000 */
[----:B0-----:R-:W-:-:S04]  /*09d0*/  SHF.R.U32.HI R0, RZ, 0x7, R0 ;  /* 0x00000007ff007819 */ /* 0x001fc80000011600 */
[----:B------:R-:W-:Y:S02]  /*09e0*/  ISETP.NE.AND P0, PT, R0, 0x1, PT ;  /* 0x000000010000780c */ /* 0x000fe40003f05270 */
[----:B------:R-:W1:Y:S11]  /*09f0*/  LDC R0, c[0x0][0xc34] ;  /* 0x00030d00ff007b82 */ /* 0x000e760000000800 */
[----:B------:R-:W-:Y:S06]  /*0a00*/  @!P0 BAR.ARV 0x9, 0x100 ;  /* 0x0244000000008b1d */ /* 0x000fec0000002000 */
[----:B-1----:R-:W-:-:S13]  /*0a10*/  ISETP.LE.AND P0, PT, R0, UR4, PT ;  /* 0x0000000400007c0c */ /* 0x002fda000bf03270 */
[----:B------:R-:W-:Y:S05]  /*0a20*/  @P0 EXIT ;  /* 0x000000000000094d */ /* 0x000fea0003800000 */
[----:B------:R-:W3:Y:S01]  /*0a30*/  LDL.LU R12, [R1+0x24] ;  /* 0x00002400010c7983 */ /* 0x000ee20000300800 */
[----:B--2---:R-:W0:Y:S02]  /*0a40*/  S2R R2, SR_TID.X ;  /* 0x0000000000027919 */ /* 0x004e240000002100 */
[----:B0-----:R-:W-:-:S05]  /*0a50*/  VIADD R147, R2, 0xffffff80 ;  /* 0xffffff8002937836 */ /* 0x001fca0000000000 */
[----:B------:R-:W-:-:S04]  /*0a60*/  SHF.R.S32.HI R0, RZ, 0x1f, R147 ;  /* 0x0000001fff007819 */ /* 0x000fc80000011493 */
[----:B------:R-:W-:-:S04]  /*0a70*/  LEA.HI R2, R0, R147, RZ, 0x4 ;  /* 0x0000009300027211 */ /* 0x000fc800078f20ff */
[----:B------:R-:W-:Y:S02]  /*0a80*/  LOP3.LUT R4, R2, 0xfffffff0, RZ, 0xc0, !PT ;  /* 0xfffffff002047812 */ /* 0x000fe400078ec0ff */
[----:B------:R-:W-:-:S03]  /*0a90*/  LEA.HI R153, R0, R147, RZ, 0x7 ;  /* 0x0000009300997211 */ /* 0x000fc600078f38ff */
[----:B------:R-:W-:Y:S01]  /*0aa0*/  IMAD.IADD R4, R147, 0x1, -R4 ;  /* 0x0000000193047824 */ /* 0x000fe200078e0a04 */
[CC--:B------:R-:W-:Y:S02]  /*0ab0*/  LEA.HI R148, R0.reuse, R147.reuse, RZ, 0x2 ;  /* 0x0000009300947211 */ /* 0x0c0fe400078f10ff */
[----:B------:R-:W-:Y:S02]  /*0ac0*/  LEA.HI R0, R0, R147, RZ, 0x5 ;  /* 0x0000009300007211 */ /* 0x000fe400078f28ff */
[----:B------:R-:W-:Y:S02]  /*0ad0*/  SHF.R.S32.HI R3, RZ, 0x1f, R4 ;  /* 0x0000001fff037819 */ /* 0x000fe40000011404 */
[----:B------:R-:W-:Y:S02]  /*0ae0*/  LOP3.LUT R6, R153, 0xffffff80, RZ, 0xc0, !PT ;  /* 0xffffff8099067812 */ /* 0x000fe400078ec0ff */
[----:B------:R-:W-:Y:S02]  /*0af0*/  SHF.R.S32.HI R9, RZ, 0x5, R0 ;  /* 0x00000005ff097819 */ /* 0x000fe40000011400 */
[----:B------:R-:W-:Y:S01]  /*0b00*/  LEA.HI R0, R3, R4, RZ, 0x3 ;  /* 0x0000000403007211 */ /* 0x000fe200078f18ff */
[----:B------:R-:W-:Y:S01]  /*0b10*/  IMAD.IADD R149, R147, 0x1, -R6 ;  /* 0x0000000193957824 */ /* 0x000fe200078e0a06 */
[----:B------:R-:W-:-:S02]  /*0b20*/  SHF.R.S32.HI R5, RZ, 0x4, R2 ;  /* 0x00000004ff057819 */ /* 0x000fc40000011402 */
[----:B------:R-:W-:Y:S01]  /*0b30*/  LOP3.LUT R8, R148, 0xfffffffc, RZ, 0xc0, !PT ;  /* 0xfffffffc94087812 */ /* 0x000fe200078ec0ff */
[----:B------:R-:W-:Y:S01]  /*0b40*/  IMAD.SHL.U32 R0, R0, 0x10, RZ ;  /* 0x0000001000007824 */ /* 0x000fe200078e00ff */
[----:B------:R-:W-:Y:S02]  /*0b50*/  LEA.HI R3, R3, R4, RZ, 0x2 ;  /* 0x0000000403037211 */ /* 0x000fe400078f10ff */
[----:B------:R-:W-:Y:S02]  /*0b60*/  SHF.R.S32.HI R6, RZ, 0x1f, R149 ;  /* 0x0000001fff067819 */ /* 0x000fe40000011495 */
[----:B------:R-:W-:Y:S01]  /*0b70*/  LEA.HI R2, R2, R5, RZ, 0x1 ;  /* 0x0000000502027211 */ /* 0x000fe200078f08ff */
[----:B------:R-:W-:Y:S01]  /*0b80*/  IMAD.IADD R147, R147, 0x1, -R8 ;  /* 0x0000000193937824 */ /* 0x000fe200078e0a08 */
[----:B------:R-:W-:Y:S01]  /*0b90*/  LOP3.LUT R7, R3, 0x7fffffc, RZ, 0xc0, !PT ;  /* 0x07fffffc03077812 */ /* 0x000fe200078ec0ff */
[----:B------:R-:W0:Y:S01]  /*0ba0*/  S2UR UR5, SR_CgaCtaId ;  /* 0x00000000000579c3 */ /* 0x000e220000008800 */
[----:B------:R-:W-:-:S02]  /*0bb0*/  LOP3.LUT R0, R0, 0x7fffff80, RZ, 0xc0, !PT ;  /* 0x7fffff8000007812 */ /* 0x000fc400078ec0ff */
[----:B------:R-:W-:Y:S02]  /*0bc0*/  LEA.HI R8, R6, R149, RZ, 0x2 ;  /* 0x0000009506087211 */ /* 0x000fe400078f10ff */
[----:B------:R-:W-:Y:S02]  /*0bd0*/  LOP3.LUT R2, R2, 0x1ffffffe, RZ, 0xc0, !PT ;  /* 0x1ffffffe02027812 */ /* 0x000fe400078ec0ff */
[----:B------:R-:W-:Y:S01]  /*0be0*/  SHF.R.S32.HI R3, RZ, 0x2, R3 ;  /* 0x00000002ff037819 */ /* 0x000fe20000011403 */
[----:B------:R-:W-:Y:S01]  /*0bf0*/  IMAD.IADD R7, R4, 0x1, -R7 ;  /* 0x0000000104077824 */ /* 0x000fe200078e0a07 */
[----:B------:R-:W-:Y:S01]  /*0c00*/  SHF.R.S32.HI R153, RZ, 0x7, R153 ;  /* 0x00000007ff997819 */ /* 0x000fe20000011499 */
[----:B------:R-:W-:Y:S01]  /*0c10*/  IMAD R0, R9, 0x100, R0 ;  /* 0x0000010009007824 */ /* 0x000fe200078e0200 */
[----:B------:R-:W-:Y:S01]  /*0c20*/  SHF.R.S32.HI R10, RZ, 0x2, R8 ;  /* 0x00000002ff0a7819 */ /* 0x000fe20000011408 */
[----:B------:R-:W-:Y:S01]  /*0c30*/  IMAD.IADD R2, R5, 0x1, -R2 ;  /* 0x0000000105027824 */ /* 0x000fe200078e0a02 */
[----:B------:R-:W-:Y:S01]  /*0c40*/  SHF.R.S32.HI R11, RZ, 0x1f, R8 ;  /* 0x0000001fff0b7819 */ /* 0x000fe20000011408 */
[----:B------:R-:W-:-:S02]  /*0c50*/  IMAD.SHL.U32 R3, R3, 0x40, RZ ;  /* 0x0000004003037824 */ /* 0x000fc400078e00ff */
[----:B------:R-:W-:Y:S01]  /*0c60*/  IMAD R7, R7, 0x10, R0 ;  /* 0x0000001007077824 */ /* 0x000fe200078e0200 */
[----:B------:R-:W-:Y:S01]  /*0c70*/  LEA.HI R11, R11, R10, RZ, 0x3 ;  /* 0x0000000a0b0b7211 */ /* 0x000fe200078f18ff */
[----:B------:R-:W-:Y:S01]  /*0c80*/  IMAD.HI R0, R153, 0x55555556, RZ ;  /* 0x5555555699007827 */ /* 0x000fe200078e02ff */
[----:B------:R-:W-:-:S03]  /*0c90*/  LOP3.LUT R3, R3, 0x40, RZ, 0xc0, !PT ;  /* 0x0000004003037812 */ /* 0x000fc600078ec0ff */
[----:B------:R-:W-:Y:S01]  /*0ca0*/  IMAD.SHL.U32 R2, R2, 0x8, RZ ;  /* 0x0000000802027824 */ /* 0x000fe200078e00ff */
[----:B------:R-:W-:Y:S01]  /*0cb0*/  LOP3.LUT R11, R11, 0xfffffff8, RZ, 0xc0, !PT ;  /* 0xfffffff80b0b7812 */ /* 0x000fe200078ec0ff */
[----:B------:R-:W-:Y:S01]  /*0cc0*/  IMAD R13, R9, 0x10, R4 ;  /* 0x00000010090d7824 */ /* 0x000fe200078e0204 */
[----:B------:R-:W-:Y:S02]  /*0cd0*/  LEA.HI R6, R6, R149, RZ, 0x5 ;  /* 0x0000009506067211 */ /* 0x000fe400078f28ff */
[----:B------:R-:W-:Y:S01]  /*0ce0*/  LEA.HI R4, R0, R0, RZ, 0x1 ;  /* 0x0000000000047211 */ /* 0x000fe200078f08ff */
[--C-:B------:R-:W-:Y:S01]  /*0cf0*/  IMAD.U32 R156, R13, 0x20, R2.reuse ;  /* 0x000000200d9c7824 */ /* 0x100fe200078e0002 */
[----:B------:R-:W-:Y:S02]  /*0d00*/  LOP3.LUT R0, R3, 0x8, R2, 0xf8, !PT ;  /* 0x0000000803007812 */ /* 0x000fe400078ef802 */
[----:B------:R-:W-:Y:S01]  /*0d10*/  SHF.R.U32.HI R3, RZ, 0x3, R3 ;  /* 0x00000003ff037819 */ /* 0x000fe20000011603 */
[----:B------:R-:W-:Y:S01]  /*0d20*/  IMAD.IADD R11, R10, 0x1, -R11 ;  /* 0x000000010a0b7824 */ /* 0x000fe200078e0a0b */
[----:B------:R-:W-:-:S02]  /*0d30*/  SHF.R.S32.HI R6, RZ, 0x5, R6 ;  /* 0x00000005ff067819 */ /* 0x000fc40000011406 */
[C---:B------:R-:W-:Y:S01]  /*0d40*/  LEA.HI R2, R147.reuse, R147, RZ, 0x1 ;  /* 0x0000009393027211 */ /* 0x040fe200078f08ff */
[----:B------:R-:W-:Y:S01]  /*0d50*/  IMAD.SHL.U32 R18, R147, 0x8, RZ ;  /* 0x0000000893127824 */ /* 0x000fe200078e00ff */
[----:B------:R-:W-:Y:S01]  /*0d60*/  LOP3.LUT R0, R0, R3, RZ, 0x3c, !PT ;  /* 0x0000000300007212 */ /* 0x000fe200078e3cff */
[----:B------:R-:W-:Y:S01]  /*0d70*/  IMAD R4, R4, -0x3, R153 ;  /* 0xfffffffd04047824 */ /* 0x000fe200078e0299 */
[----:B------:R-:W-:Y:S01]  /*0d80*/  LOP3.LUT R8, R8, 0x7ffffffc, RZ, 0xc0, !PT ;  /* 0x7ffffffc08087812 */ /* 0x000fe200078ec0ff */
[----:B------:R-:W-:Y:S01]  /*0d90*/  IMAD R11, R6, 0x10, R11 ;  /* 0x00000010060b7824 */ /* 0x000fe200078e020b */
[----:B------:R-:W-:Y:S01]  /*0da0*/  LOP3.LUT R2, R2, 0x1ffffffe, RZ, 0xc0, !PT ;  /* 0x1ffffffe02027812 */ /* 0x000fe200078ec0ff */
[----:B------:R-:W-:Y:S01]  /*0db0*/  UMOV UR37, 0x400 ;  /* 0x0000040000257882 */ /* 0x000fe20000000000 */
[----:B------:R-:W-:Y:S01]  /*0dc0*/  IMAD.IADD R0, R0, 0x1, R7 ;  /* 0x0000000100007824 */ /* 0x000fe200078e0207 */
[----:B0-----:R-:W-:Y:S01]  /*0dd0*/  ULEA UR37, UR5, UR37, 0x18 ;  /* 0x0000002505257291 */ /* 0x001fe2000f8ec03f */
[----:B------:R-:W-:-:S02]  /*0de0*/  VIADD R145, R18, 0x20 ;  /* 0x0000002012917836 */ /* 0x000fc40000000000 */
[----:B------:R-:W-:Y:S02]  /*0df0*/  VIADD R144, R18, 0x40 ;  /* 0x0000004012907836 */ /* 0x000fe40000000000 */
[----:B------:R-:W-:Y:S02]  /*0e00*/  IMAD.MOV.U32 R157, RZ, RZ, -0x2 ;  /* 0xfffffffeff9d7424 */ /* 0x000fe400078e00ff */
[----:B------:R-:W-:Y:S02]  /*0e10*/  IMAD.IADD R8, R149, 0x1, -R8 ;  /* 0x0000000195087824 */ /* 0x000fe400078e0a08 */
[----:B------:R-:W-:Y:S02]  /*0e20*/  IMAD R154, R4, 0x40, R11 ;  /* 0x00000040049a7824 */ /* 0x000fe400078e020b */
[----:B------:R-:W-:Y:S01]  /*0e30*/  IMAD.IADD R155, R147, 0x1, -R2 ;  /* 0x00000001939b7824 */ /* 0x000fe200078e0a02 */
[----:B------:R-:W-:Y:S01]  /*0e40*/  SHF.R.S32.HI R148, RZ, 0x2, R148 ;  /* 0x00000002ff947819 */ /* 0x000fe20000011494 */
[----:B------:R-:W-:Y:S01]  /*0e50*/  IMAD R157, R8, R157, 0x90 ;  /* 0x00000090089d7424 */ /* 0x000fe200078e029d */
[----:B------:R-:W-:Y:S01]  /*0e60*/  SHF.R.S32.HI R4, RZ, 0x1f, R145 ;  /* 0x0000001fff047819 */ /* 0x000fe20000011491 */
[----:B------:R-:W-:Y:S01]  /*0e70*/  IMAD.MOV.U32 R146, RZ, RZ, RZ ;  /* 0x000000ffff927224 */ /* 0x000fe200078e00ff */
[----:B------:R-:W-:Y:S01]  /*0e80*/  SHF.R.S32.HI R3, RZ, 0x1f, R144 ;  /* 0x0000001fff037819 */ /* 0x000fe20000011490 */
[----:B------:R-:W-:Y:S01]  /*0e90*/  IMAD.MOV.U32 R16, RZ, RZ, RZ ;  /* 0x000000ffff107224 */ /* 0x000fe200078e00ff */
[----:B------:R-:W-:Y:S01]  /*0ea0*/  LEA R2, R0, UR37, 0x1 ;  /* 0x0000002500027c11 */ /* 0x000fe2000f8e08ff */
[----:B------:R-:W-:-:S02]  /*0eb0*/  IMAD R155, R155, 0x8, R154 ;  /* 0x000000089b9b7824 */ /* 0x000fc400078e029a */
[----:B------:R-:W-:Y:S01]  /*0ec0*/  IMAD.U32 R19, RZ, RZ, UR4 ;  /* 0x00000004ff137e24 */ /* 0x000fe2000f8e00ff */
[----:B------:R-:W-:Y:S01]  /*0ed0*/  UMOV UR36, URZ ;  /* 0x0000003f00247c82 */ /* 0x000fe20008000000 */
[----:B---3--:R-:W-:-:S07]  /*0ee0*/  LOP3.LUT R17, R12, 0x1, RZ, 0xfc, !PT ;  /* 0x000000010c117812 */ /* 0x008fce00078efcff */
.L_x_33:
[----:B0-----:R-:W0:Y:S01]  /*0ef0*/  SHFL.IDX PT, R0, R153, RZ, 0x1f ;  /* 0x00001fff99007589 */ /* 0x001e2200000e0000 */
[----:B-1----:R-:W1:Y:S01]  /*0f00*/  LDC R64, c[0x0][0x2f0] ;  /* 0x0000bc00ff407b82 */ /* 0x002e620000000800 */
[----:B------:R-:W-:Y:S01]  /*0f10*/  ULDC UR4, c[0x0][0xc38] ;  /* 0x00030e0000047ab9 */ /* 0x000fe20000000800 */
[----:B------:R-:W-:Y:S01]  /*0f20*/  R2UR UR11, R19 ;  /* 0x00000000130b72ca */ /* 0x000fe200000e0000 */
[----:B------:R-:W-:Y:S01]  /*0f30*/  UISETP.NE.AND UP1, UPT, UR4, 0x1, UPT ;  /* 0x000000010400788c */ /* 0x000fe2000bf25270 */
[----:B------:R-:W-:Y:S02]  /*0f40*/  ULDC.64 UR6, c[0x0][0x418] ;  /* 0x0001060000067ab9 */ /* 0x000fe40000000a00 */
[----:B------:R-:W-:Y:S01]  /*0f50*/  ULDC UR4, c[0x0][0xc44] ;  /* 0x0003110000047ab9 */ /* 0x000fe20000000800 */
[----:B------:R-:W-:Y:S02]  /*0f60*/  UISETP.NE.U32.AND UP0, UPT, UR6, URZ, UPT ;  /* 0x0000003f0600728c */ /* 0x000fe4000bf05070 */
[----:B------:R-:W-:-:S02]  /*0f70*/  UISETP.NE.AND UP2, UPT, UR4, 0x1, UPT ;  /* 0x000000010400788c */ /* 0x000fc4000bf45270 */
[----:B------:R-:W-:Y:S01]  /*0f80*/  UISETP.NE.AND.EX UP0, UPT, UR7, URZ, UPT, UP0 ;  /* 0x0000003f0700728c */ /* 0x000fe2000bf05300 */
[----:B------:R-:W-:Y:S01]  /*0f90*/  ULDC UR8, c[0x0][0x424] ;  /* 0x0001090000087ab9 */ /* 0x000fe20000000800 */
[----:B------:R-:W-:Y:S01]  /*0fa0*/  UIADD3 UR9, UR37, 0x24300, URZ ;  /* 0x0002430025097890 */ /* 0x000fe2000fffe03f */
[----:B------:R-:W-:Y:S01]  /*0fb0*/  @UP1 ULDC UR4, c[0x0][0xc3c] ;  /* 0x00030f0000041ab9 */ /* 0x000fe20000000800 */
[----:B------:R-:W-:Y:S02]  /*0fc0*/  USEL UR8, UR8, 0x1, UP0 ;  /* 0x0000000108087887 */ /* 0x000fe40008000000 */
[----:B------:R-:W-:Y:S02]  /*0fd0*/  UIMAD.WIDE.U32 UR4, UR11, UR4, URZ ;  /* 0x000000040b0472a5 */ /* 0x000fe4000f8e003f */
[----:B------:R-:W-:Y:S01]  /*0fe0*/  ULOP3.LUT UP0, URZ, UR9, 0x9f, URZ, 0xc0, !UPT ;  /* 0x0000009f093f7892 */ /* 0x000fe2000f80c03f */
[----:B0-----:R-:W-:Y:S01]  /*0ff0*/  R2UR UR38, R0 ;  /* 0x00000000002672ca */ /* 0x001fe200000e0000 */
[----:B------:R-:W-:Y:S01]  /*1000*/  @UP1 ULDC UR10, c[0x0][0xc40] ;  /* 0x00031000000a1ab9 */ /* 0x000fe20000000800 */
[----:B------:R-:W-:Y:S01]  /*1010*/  UMOV UR12, UR11 ;  /* 0x0000000b000c7c82 */ /* 0x000fe20008000000 */
[----:B-1----:R-:W-:Y:S01]  /*1020*/  IMAD R64, R64, UR8, RZ ;  /* 0x0000000840407c24 */ /* 0x002fe2000f8e02ff */
[----:B------:R-:W-:Y:S01]  /*1030*/  @UP1 USHF.R.U32.HI UR12, URZ, UR10, UR5 ;  /* 0x0000000a3f0c1299 */ /* 0x000fe20008011605 */
[----:B------:R-:W-:-:S02]  /*1040*/  PLOP3.LUT P0, PT, PT, PT, UP0, 0x80, 0x0 ;  /* 0x000000000000781c */ /* 0x000fc40003f0f008 */
[----:B------:R-:W-:-:S03]  /*1050*/  VIADD R0, R64, 0x8f ;  /* 0x0000008f40007836 */ /* 0x000fc60000000000 */
[----:B------:R-:W-:Y:S01]  /*1060*/  IMAD.U32 R152, RZ, RZ, UR12 ;  /* 0x0000000cff987e24 */ /* 0x000fe2000f8e00ff */
[----:B------:R-:W-:Y:S01]  /*1070*/  UMOV UR8, UR12 ;  /* 0x0000000c00087c82 */ /* 0x000fe20008000000 */
[----:B------:R-:W-:Y:S01]  /*1080*/  IMAD.HI R0, R0, 0x38e38e39, RZ ;  /* 0x38e38e3900007827 */ /* 0x000fe200078e02ff */
[----:B------:R-:W-:-:S04]  /*1090*/  UIMAD.WIDE UR6, UR38, 0x55555556, URZ ;  /* 0x55555556260678a5 */ /* 0x000fc8000f8e023f */
[----:B------:R-:W-:Y:S01]  /*10a0*/  ULEA.HI UR7, UR7, UR7, URZ, 0x1 ;  /* 0x0000000707077291 */ /* 0x000fe2000f8f083f */
[----:B------:R-:W-:-:S03]  /*10b0*/  SHF.R.U32.HI R3, RZ, 0x1f, R0 ;  /* 0x0000001fff037819 */ /* 0x000fc60000011600 */
[----:B------:R-:W-:Y:S01]  /*10c0*/  UIMAD UR40, UR7, -0x3, UR38 ;  /* 0xfffffffd072878a4 */ /* 0x000fe2000f8e0226 */
[----:B-----5:R-:W-:Y:S02]  /*10d0*/  LEA.HI.SX32 R22, R0, R3, 0x1b ;  /* 0x0000000300167211 */ /* 0x020fe400078fdaff */
[----:B------:R-:W-:Y:S02]  /*10e0*/  @UP2 ULDC.64 UR6, c[0x0][0xc48] ;  /* 0x0003120000062ab9 */ /* 0x000fe40000000a00 */
[----:B------:R-:W-:Y:S02]  /*10f0*/  UIMAD.WIDE.U32 UR4, UR12, UR6, URZ ;  /* 0x000000060c0472a5 */ /* 0x000fe4000f8e003f */
[----:B------:R-:W-:Y:S02]  /*1100*/  ULEA UR6, UR40, UR9, 0xb ;  /* 0x0000000928067291 */ /* 0x000fe4000f8e583f */
[----:B------:R-:W-:Y:S02]  /*1110*/  @UP2 USHF.R.U32.HI UR8, URZ, UR7, UR5 ;  /* 0x000000073f082299 */ /* 0x000fe40008011605 */
[----:B------:R-:W-:Y:S01]  /*1120*/  USHF.R.U32.HI UR6, URZ, 0x4, UR6 ;  /* 0x000000043f067899 */ /* 0x000fe20008011606 */
[----:B------:R-:W-:-:S03]  /*1130*/  UMOV UR4, UR11 ;  /* 0x0000000b00047c82 */ /* 0x000fc60008000000 */
[----:B------:R-:W-:Y:S01]  /*1140*/  ULOP3.LUT UR39, UR6, 0x3fff, URZ, 0xc0, !UPT ;  /* 0x00003fff06277892 */ /* 0x000fe2000f8ec03f */
[----:B------:R-:W-:Y:S02]  /*1150*/  IMAD.U32 R151, RZ, RZ, UR8 ;  /* 0x00000008ff977e24 */ /* 0x000fe4000f8e00ff */
[----:B------:R-:W-:Y:S01]  /*1160*/  IMAD.U32 R150, RZ, RZ, UR4 ;  /* 0x00000004ff967e24 */ /* 0x000fe2000f8e00ff */
[----:B---34-:R-:W-:Y:S08]  /*1170*/  @!P0 BRA `(.L_x_9) ;  /* 0x0000000000408947 */ /* 0x018ff00003800000 */
[----:B------:R-:W-:Y:S01]  /*1180*/  MOV R0, 0x0 ;  /* 0x0000000000007802 */ /* 0x000fe20000000f00 */
[----:B------:R-:W-:Y:S01]  /*1190*/  ULDC.64 UR4, c[0x4][0xa8] ;  /* 0x01002a0000047ab9 */ /* 0x000fe20000000a00 */
[----:B------:R-:W-:Y:S01]  /*11a0*/  ULDC.64 UR6, c[0x4][0x28] ;  /* 0x01000a0000067ab9 */ /* 0x000fe20000000a00 */
[----:B------:R-:W-:Y:S01]  /*11b0*/  IMAD.U32 R4, RZ, RZ, UR4 ;  /* 0x00000004ff047e24 */ /* 0x000fe2000f8e00ff */
[----:B------:R0:W1:Y:S01]  /*11c0*/  LDC.64 R14, c[0x4][R0] ;  /* 0x01000000000e7b82 */ /* 0x0000620000000a00 */
[----:B------:R-:W-:Y:S01]  /*11d0*/  IMAD.U32 R5, RZ, RZ, UR5 ;  /* 0x00000005ff057e24 */ /* 0x000fe2000f8e00ff */
[----:B------:R-:W-:Y:S01]  /*11e0*/  ULDC.64 UR4, c[0x4][0xb0] ;  /* 0x01002c0000047ab9 */ /* 0x000fe20000000a00 */
[----:B------:R-:W-:Y:S02]  /*11f0*/  IMAD.U32 R10, RZ, RZ, UR6 ;  /* 0x00000006ff0a7e24 */ /* 0x000fe4000f8e00ff */
[----:B------:R-:W-:Y:S02]  /*1200*/  IMAD.U32 R6, RZ, RZ, UR4 ;  /* 0x00000004ff067e24 */ /* 0x000fe4000f8e00ff */
[----:B------:R-:W-:-:S02]  /*1210*/  IMAD.U32 R7, RZ, RZ, UR5 ;  /* 0x00000005ff077e24 */ /* 0x000fc4000f8e00ff */
[----:B------:R-:W-:Y:S02]  /*1220*/  IMAD.U32 R11, RZ, RZ, UR7 ;  /* 0x00000007ff0b7e24 */ /* 0x000fe4000f8e00ff */
[----:B------:R-:W-:Y:S02]  /*1230*/  IMAD.MOV.U32 R8, RZ, RZ, 0x70 ;  /* 0x00000070ff087424 */ /* 0x000fe400078e00ff */
[----:B------:R-:W-:Y:S02]  /*1240*/  IMAD.MOV.U32 R12, RZ, RZ, 0x1 ;  /* 0x00000001ff0c7424 */ /* 0x000fe400078e00ff */
[----:B0-----:R-:W-:-:S07]  /*1250*/  IMAD.MOV.U32 R13, RZ, RZ, RZ ;  /* 0x000000ffff0d7224 */ /* 0x001fce00078e00ff */
[----:B------:R-:W-:-:S07]  /*1260*/  LEPC R20, `(.L_x_9) ;  /* 0x000000001014794e */ /* 0x000fce0000000000 */
[----:B-1----:R-:W-:Y:S05]  /*1270*/  CALL.ABS.NOINC R14 ;  /* 0x000000000e007343 */ /* 0x002fea0003c00000 */
.L_x_9:
[----:B------:R-:W-:Y:S02]  /*1280*/  LOP3.LUT R0, R146, 0x1, RZ, 0xc0, !PT ;  /* 0x0000000192007812 */ /* 0x000fe400078ec0ff */
[----:B------:R-:W-:Y:S02]  /*1290*/  ISETP.NE.AND P0, PT, R17, 0x3, PT ;  /* 0x000000031100780c */ /* 0x000fe40003f05270 */
[----:B------:R-:W-:-:S04]  /*12a0*/  SHF.L.U32 R0, R0, 0x1f, RZ ;  /* 0x0000001f00007819 */ /* 0x000fc800000006ff */
[----:B------:R-:W0:Y:S02]  /*12b0*/  SYNCS.PHASECHK.TRANS64.TRYWAIT P1, [UR37+0x31c00], R0 ;  /* 0x031c0000ff0075a7 */ /* 0x000e240008020165 */
[----:B0-----:R-:W-:Y:S05]  /*12c0*/  @!P1 BRA `(.L_x_10) ;  /* 0x000000cc00589947 */ /* 0x001fea0003800000 */
.L_x_125:
[----:B------:R-:W-:Y:S05]  /*12d0*/  @!P0 BRA `(.L_x_11) ;  /* 0x0000000000048947 */ /* 0x000fea0003800000 */
[----:B------:R-:W-:Y:S01]  /*12e0*/  BPT.TRAP 0x1 ;  /* 0x000000040000795c */ /* 0x000fe20000300000 */
.L_x_11:
[----:B------:R-:W-:Y:S01]  /*12f0*/  IMAD.U32 R4, RZ, RZ, UR36 ;  /* 0x00000024ff047e24 */ /* 0x000fe2000f8e00ff */
[----:B0-----:R-:W-:-:S04]  /*1300*/  SHF.L.U32 R3, R16, 0x1f, RZ ;  /* 0x0000001f10037819 */ /* 0x001fc800000006ff */
[----:B------:R-:W-:-:S04]  /*1310*/  LEA R4, R4, UR37, 0x3 ;  /* 0x0000002504047c11 */ /* 0x000fc8000f8e18ff */
[----:B------:R0:W1:Y:S01]  /*1320*/  SYNCS.PHASECHK.TRANS64.TRYWAIT P2, [R4+URZ+0x31c30], R3 ;  /* 0x031c3003040075a7 */ /* 0x000062000804017f */
[----:B------:R-:W-:Y:S05]  /*1330*/  @!P0 BRA `(.L_x_12) ;  /* 0x0000000000048947 */ /* 0x000fea0003800000 */
[----:B------:R-:W-:Y:S01]  /*1340*/  BPT.TRAP 0x1 ;  /* 0x000000040000795c */ /* 0x000fe20000300000 */
.L_x_12:
[----:B------:R-:W2:Y:S01]  /*1350*/  S2R R0, SR_TID.X ;  /* 0x0000000000007919 */ /* 0x000ea20000002100 */
[----:B------:R-:W-:Y:S01]  /*1360*/  IMAD.MOV.U32 R71, RZ, RZ, RZ ;  /* 0x000000ffff477224 */ /* 0x000fe200078e00ff */
[----:B--2---:R-:W-:Y:S01]  /*1370*/  LOP3.LUT P1, RZ, R0, 0x7f, RZ, 0xc0, !PT ;  /* 0x0000007f00ff7812 */ /* 0x004fe2000782c0ff */
[----:B-1----:R-:W-:-:S12]  /*1380*/  @P2 BRA `(.L_x_13) ;  /* 0x0000000000082947 */ /* 0x002fd80003800000 */
[----:B------:R-:W1:Y:S02]  /*1390*/  SYNCS.PHASECHK.TRANS64.TRYWAIT P2, [R4+URZ+0x31c30], R3 ;  /* 0x031c3003040075a7 */ /* 0x000e64000804017f */
[----:B-1----:R-:W-:Y:S05]  /*13a0*/  @!P2 BRA `(.L_x_14) ;  /* 0x000000cc0038a947 */ /* 0x002fea0003800000 */
.L_x_13:
[----:B------:R-:W-:Y:S05]  /*13b0*/  WARPSYNC.ALL ;  /* 0x0000000000007948 */ /* 0x000fea0003800000 */
[----:B------:R-:W-:Y:S01]  /*13c0*/  UIADD3 UR4, UR37, 0x16a00, URZ ;  /* 0x00016a0025047890 */ /* 0x000fe2000fffe03f */
[----:B------:R-:W-:Y:S01]  /*13d0*/  WARPGROUP.ARRIVE ;  /* 0x00000000000079c5 */ /* 0x000fe20000000000 */
[----:B------:R-:W-:Y:S01]  /*13e0*/  ULEA UR40, UR40, UR37, 0xc ;  /* 0x0000002528287291 */ /* 0x000fe2000f8e603f */
[----:B------:R-:W-:Y:S01]  /*13f0*/  IMAD.IADD R5, R157, 0x1, R64 ;  /* 0x000000019d057824 */ /* 0x000fe200078e0240 */
[----:B------:R-:W-:Y:S01]  /*1400*/  USHF.R.U32.HI UR4, URZ, 0x4, UR4 ;  /* 0x000000043f047899 */ /* 0x000fe20008011604 */
[----:B------:R-:W-:Y:S01]  /*1410*/  P2R R9, PR, RZ, 0x2 ;  /* 0x00000002ff097803 */ /* 0x000fe20000000000 */
[----:B------:R-:W-:Y:S01]  /*1420*/  UIADD3 UR40, UR40, 0xda00, URZ ;  /* 0x0000da0028287890 */ /* 0x000fe2000fffe03f */
[----:B------:R-:W-:Y:S01]  /*1430*/  IMAD R5, R22, -0x90, R5 ;  /* 0xffffff7016057824 */ /* 0x000fe200078e0205 */
[----:B------:R-:W-:Y:S01]  /*1440*/  ULOP3.LUT UR4, UR4, 0x3fff, URZ, 0xc0, !UPT ;  /* 0x00003fff04047892 */ /* 0x000fe2000f8ec03f */
[----:B------:R-:W-:Y:S01]  /*1450*/  P2R R7, PR, RZ, 0x1 ;  /* 0x00000001ff077803 */ /* 0x000fe20000000000 */
[----:B------:R-:W-:-:S02]  /*1460*/  USHF.R.U32.HI UR40, URZ, 0x4, UR40 ;  /* 0x000000043f287899 */ /* 0x000fc40008011628 */
[----:B------:R-:W-:Y:S01]  /*1470*/  ULOP3.LUT UR6, UR4, 0x10000, URZ, 0xfc, !UPT ;  /* 0x0001000004067892 */ /* 0x000fe2000f8efc3f */
[C---:B------:R-:W-:Y:S01]  /*1480*/  ISETP.GT.AND P2, PT, R5.reuse, RZ, PT ;  /* 0x000000ff0500720c */ /* 0x040fe20003f44270 */
[----:B------:R-:W-:Y:S01]  /*1490*/  ULOP3.LUT UR5, UR40, 0x3fff, URZ, 0xc0, !UPT ;  /* 0x00003fff28057892 */ /* 0x000fe2000f8ec03f */
[C---:B------:R-:W-:Y:S01]  /*14a0*/  ISETP.GT.AND P3, PT, R5.reuse, 0x1, PT ;  /* 0x000000010500780c */ /* 0x040fe20003f64270 */
[----:B------:R-:W-:Y:S01]  /*14b0*/  UIMAD UR4, UR36, 0x6c0, UR6 ;  /* 0x000006c0240478a4 */ /* 0x000fe2000f8e0206 */
[C---:B------:R-:W-:Y:S01]  /*14c0*/  ISETP.GT.AND P4, PT, R5.reuse, 0x8, PT ;  /* 0x000000080500780c */ /* 0x040fe20003f84270 */
[----:B------:R-:W-:Y:S01]  /*14d0*/  ULOP3.LUT UR5, UR5, 0x10000, URZ, 0xfc, !UPT ;  /* 0x0001000005057892 */ /* 0x000fe2000f8efc3f */
[C---:B------:R-:W-:Y:S01]  /*14e0*/  ISETP.GT.AND P5, PT, R5.reuse, 0x9, PT ;  /* 0x000000090500780c */ /* 0x040fe20003fa4270 */
[----:B------:R-:W-:Y:S01]  /*14f0*/  UMOV UR31, 0x80000020 ;  /* 0x80000020001f7882 */ /* 0x000fe20000000000 */
[----:B------:R-:W-:Y:S01]  /*1500*/  UMOV UR29, 0x80000020 ;  /* 0x80000020001d7882 */ /* 0x000fe20000000000 */
[----:B------:R-:W-:Y:S01]  /*1510*/  UIADD3 UR7, UR4, 0xc0, URZ ;  /* 0x000000c004077890 */ /* 0x000fe2000fffe03f */
[C---:B------:R-:W-:Y:S01]  /*1520*/  ISETP.GT.AND P6, PT, R5.reuse, 0x41, PT ;  /* 0x000000410500780c */ /* 0x040fe20003fc4270 */
[----:B------:R-:W-:Y:S01]  /*1530*/  UMOV UR30, UR4 ;  /* 0x00000004001e7c82 */ /* 0x000fe20008000000 */
[----:B------:R-:W-:Y:S01]  /*1540*/  UMOV UR28, UR5 ;  /* 0x00000005001c7c82 */ /* 0x000fe20008000000 */
[----:B------:R-:W-:Y:S01]  /*1550*/  UIADD3 UR8, UR4, 0x100, URZ ;  /* 0x0000010004087890 */ /* 0x000fe2000fffe03f */
[----:B------:R-:W-:Y:S01]  /*1560*/  HGMMA.64x16x16.F32 R96, gdesc[UR28], RZ, !UPT, gsb0 ;  /* 0x002000001c6079f0 */ /* 0x000fe2000c0008ff */
[----:B------:R-:W-:Y:S01]  /*1570*/  UIADD3 UR30, UR4, 0x40, URZ ;  /* 0x00000040041e7890 */ /* 0x000fe2000fffe03f */
[C---:B------:R-:W-:Y:S01]  /*1580*/  ISETP.GT.AND P1, PT, R5.reuse, 0x69, PT ;  /* 0x000000690500780c */ /* 0x040fe20003f24270 */
[----:B------:R-:W-:Y:S01]  /*1590*/  UMOV UR31, 0x80000020 ;  /* 0x80000020001f7882 */ /* 0x000fe20000000000 */
[----:B------:R-:W-:Y:S01]  /*15a0*/  UIADD3 UR9, UR4, 0x140, URZ ;  /* 0x0000014004097890 */ /* 0x000fe2000fffe03f */
[----:B------:R-:W-:Y:S01]  /*15b0*/  ISETP.GT.AND P0, PT, R5, 0x70, PT ;  /* 0x000000700500780c */ /* 0x000fe20003f04270 */
[----:B------:R-:W-:-:S02]  /*15c0*/  UIADD3 UR10, UR4, 0x180, URZ ;  /* 0x00000180040a7890 */ /* 0x000fc4000fffe03f */
[----:B------:R-:W-:Y:S02]  /*15d0*/  UIADD3 UR11, UR5, 0x2, URZ ;  /* 0x00000002050b7890 */ /* 0x000fe4000fffe03f */
[----:B------:R-:W-:Y:S02]  /*15e0*/  UIADD3 UR12, UR4, 0x102, URZ ;  /* 0x00000102040c7890 */ /* 0x000fe4000fffe03f */
[----:B------:R-:W-:Y:S02]  /*15f0*/  UIADD3 UR13, UR4, 0x142, URZ ;  /* 0x00000142040d7890 */ /* 0x000fe4000fffe03f */
[----:B------:R-:W-:Y:S02]  /*1600*/  UIADD3 UR14, UR4, 0x182, URZ ;  /* 0x00000182040e7890 */ /* 0x000fe4000fffe03f */
[----:B------:R-:W-:Y:S02]  /*1610*/  UIADD3 UR15, UR5, 0x300, URZ ;  /* 0x00000300050f7890 */ /* 0x000fe4000fffe03f */
[----:B------:R-:W-:-:S02]  /*1620*/  UIADD3 UR16, UR4, 0x3c0, URZ ;  /* 0x000003c004107890 */ /* 0x000fc4000fffe03f */
[----:B------:R-:W-:Y:S01]  /*1630*/  UIADD3 UR18, UR4, 0x242, URZ ;  /* 0x0000024204127890 */ /* 0x000fe2000fffe03f */
[----:B------:R-:W-:Y:S01]  /*1640*/  UMOV UR17, 0x80000020 ;  /* 0x8000002000117882 */ /* 0x000fe20000000000 */
[----:B------:R-:W-:Y:S01]  /*1650*/  UMOV UR19, 0x80000020 ;  /* 0x8000002000137882 */ /* 0x000fe20000000000 */
[----:B------:R-:W-:Y:S02]  /*1660*/  UIADD3 UR20, UR5, 0x600, URZ ;  /* 0x0000060005147890 */ /* 0x000fe4000fffe03f */
[----:B------:R-:W-:Y:S01]  /*1670*/  UIADD3 UR22, UR4, 0x480, URZ ;  /* 0x0000048004167890 */ /* 0x000fe2000fffe03f */
[----:B------:R-:W-:Y:S01]  /*1680*/  UMOV UR21, 0x80000020 ;  /* 0x8000002000157882 */ /* 0x000fe20000000000 */
[----:B------:R-:W-:Y:S01]  /*1690*/  UMOV UR23, 0x80000020 ;  /* 0x8000002000177882 */ /* 0x000fe20000000000 */
[----:B------:R-:W-:Y:S02]  /*16a0*/  UIADD3 UR24, UR5, 0x602, URZ ;  /* 0x0000060205187890 */ /* 0x000fe4000fffe03f */
[----:B------:R-:W-:Y:S01]  /*16b0*/  UIADD3 UR26, UR4, 0x482, URZ ;  /* 0x00000482041a7890 */ /* 0x000fe2000fffe03f */
[----:B------:R-:W-:Y:S01]  /*16c0*/  UMOV UR25, 0x80000020 ;  /* 0x8000002000197882 */ /* 0x000fe20000000000 */
[----:B------:R-:W-:Y:S01]  /*16d0*/  UMOV UR27, 0x80000020 ;  /* 0x80000020001b7882 */ /* 0x000fe20000000000 */
[----:B------:R-:W-:-:S02]  /*16e0*/  WARPGROUP.DEPBAR.LE gsb0, 0x0 ;  /* 0x00008000000079c5 */ /* 0x000fc40000010000 */
[----:B------:R-:W-:-:S06]  /*16f0*/  WARPGROUP.ARRIVE ;  /* 0x00000000000079c5 */ /* 0x000fcc0000000000 */
[----:B------:R-:W-:Y:S01]  /*1700*/  HGMMA.64x16x16.F32 R88, gdesc[UR28], RZ, !UPT, gsb0 ;  /* 0x002000001c5879f0 */ /* 0x000fe2000c0008ff */
[----:B------:R-:W-:Y:S01]  /*1710*/  UIADD3 UR30, UR4, 0x80, URZ ;  /* 0x00000080041e7890 */ /* 0x000fe2000fffe03f */
[----:B------:R-:W-:Y:S01]  /*1720*/  UMOV UR31, 0x80000020 ;  /* 0x80000020001f7882 */ /* 0x000fe20000000000 */
[----:B------:R-:W-:Y:S02]  /*1730*/  WARPGROUP.DEPBAR.LE gsb0, 0x0 ;  /* 0x00008000000079c5 */ /* 0x000fe40000010000 */
[----:B------:R-:W-:-:S06]  /*1740*/  WARPGROUP.ARRIVE ;  /* 0x00000000000079c5 */ /* 0x000fcc0000000000 */
[----:B------:R-:W-:Y:S01]  /*1750*/  HGMMA.64x16x16.F32 R80, gdesc[UR28], RZ, !UPT, gsb0 ;  /* 0x002000001c5079f0 */ /* 0x000fe2000c0008ff */
[----:B------:R-:W-:Y:S01]  /*1760*/  UMOV UR30, UR7 ;  /* 0x00000007001e7c82 */ /* 0x000fe20008000000 */
[----:B------:R-:W-:Y:S01]  /*1770*/  UMOV UR31, 0x80000020 ;  /* 0x80000020001f7882 */ /* 0x000fe20000000000 */
[----:B------:R-:W-:Y:S01]  /*1780*/  UIADD3 UR7, UR4, 0x1c0, URZ ;  /* 0x000001c004077890 */ /* 0x000fe2000fffe03f */
        /* <DEDUP_REMOVED lines=29> */
[----:B------:R-:W-:Y:S01]  /*1960*/  UMOV UR8, UR11 ;  /* 0x0000000b00087c82 */ /* 0x000fe20008000000 */
[----:B------:R-:W-:Y:S01]  /*1970*/  UMOV UR11, 0x80000020 ;  /* 0x80000020000b7882 */ /* 0x000fe20000000000 */
[----:B------:R-:W-:Y:S02]  /*1980*/  WARPGROUP.DEPBAR.LE gsb0, 0x0 ;  /* 0x00008000000079c5 */ /* 0x000fe40000010000 */
[----:B------:R-:W-:-:S06]  /*1990*/  WARPGROUP.ARRIVE ;  /* 0x00000000000079c5 */ /* 0x000fcc0000000000 */
[----:B------:R-:W-:Y:S03]  /*19a0*/  HGMMA.64x16x16.F32 R24, gdesc[UR28], RZ, !UPT, gsb0 ;  /* 0x002000001c1879f0 */ /* 0x000fe6000c0008ff */
[----:B------:R-:W-:Y:S02]  /*19b0*/  WARPGROUP.DEPBAR.LE gsb0, 0x0 ;  /* 0x00008000000079c5 */ /* 0x000fe40000010000 */
[----:B------:R-:W-:-:S06]  /*19c0*/  WARPGROUP.ARRIVE ;  /* 0x00000000000079c5 */ /* 0x000fcc0000000000 */
[----:B------:R-:W-:Y:S01]  /*19d0*/  HGMMA.64x16x16.F32 R96, gdesc[UR8], R96, gsb0 ;  /* 0x00200000086079f0 */ /* 0x000fe20008000860 */
[----:B------:R-:W-:Y:S01]  /*19e0*/  UIADD3 UR10, UR4, 0x42, URZ ;  /* 0x00000042040a7890 */ /* 0x000fe2000fffe03f */
[----:B------:R-:W-:Y:S01]  /*19f0*/  UMOV UR11, 0x80000020 ;  /* 0x80000020000b7882 */ /* 0x000fe20000000000 */
        /* <DEDUP_REMOVED lines=8> */
[----:B------:R-:W-:Y:S01]  /*1a80*/  UMOV UR10, UR7 ;  /* 0x00000007000a7c82 */ /* 0x000fe20008000000 */
[----:B------:R-:W-:Y:S01]  /*1a90*/  UMOV UR11, 0x80000020 ;  /* 0x80000020000b7882 */ /* 0x000fe20000000000 */
[----:B------:R-:W-:Y:S01]  /*1aa0*/  UIADD3 UR7, UR4, 0x1c2, URZ ;  /* 0x000001c204077890 */ /* 0x000fe2000fffe03f */
        /* <DEDUP_REMOVED lines=29> */
[----:B------:R-:W-:Y:S01]  /*1c80*/  UMOV UR12, UR15 ;  /* 0x0000000f000c7c82 */ /* 0x000fe20008000000 */
[----:B------:R-:W-:Y:S01]  /*1c90*/  UMOV UR15, 0x80000020 ;  /* 0x80000020000f7882 */ /* 0x000fe20000000000 */
[----:B------:R-:W-:Y:S02]  /*1ca0*/  WARPGROUP.DEPBAR.LE gsb0, 0x0 ;  /* 0x00008000000079c5 */ /* 0x000fe40000010000 */
[----:B------:R-:W-:-:S06]  /*1cb0*/  WARPGROUP.ARRIVE ;  /* 0x00000000000079c5 */ /* 0x000fcc0000000000 */
[----:B------:R-:W-:Y:S01]  /*1cc0*/  HGMMA.64x16x16.F32 R24, gdesc[UR8], R24, gsb0 ;  /* 0x00200000081879f0 */ /* 0x000fe20008000818 */
[----:B------:R-:W-:Y:S02]  /*1cd0*/  UIADD3 UR10, UR4, 0x340, URZ ;  /* 0x00000340040a7890 */ /* 0x000fe4000fffe03f */
[----:B------:R-:W-:Y:S01]  /*1ce0*/  UIADD3 UR11, UR4, 0x380, URZ ;  /* 0x00000380040b7890 */ /* 0x000fe2000fffe03f */
        /* <DEDUP_REMOVED lines=27> */
[----:B------:R-:W-:Y:S02]  /*1ea0*/  UIADD3 UR11, UR5, 0x302, URZ ;  /* 0x00000302050b7890 */ /* 0x000fe4000fffe03f */
[----:B------:R-:W-:Y:S01]  /*1eb0*/  UIADD3 UR5, UR4, 0x540, URZ ;  /* 0x0000054004057890 */ /* 0x000fe2000fffe03f */
[----:B------:R-:W-:Y:S02]  /*1ec0*/  WARPGROUP.DEPBAR.LE gsb0, 0x0 ;  /* 0x00008000000079c5 */ /* 0x000fe40000010000 */
[----:B------:R-:W-:-:S06]  /*1ed0*/  WARPGROUP.ARRIVE ;  /* 0x00000000000079c5 */ /* 0x000fcc0000000000 */
[----:B------:R-:W-:Y:S01]  /*1ee0*/  HGMMA.64x16x16.F32 R48, gdesc[UR12], R48, gsb0 ;  /* 0x002000000c3079f0 */ /* 0x000fe20008000830 */
[----:B------:R-:W-:Y:S01]  /*1ef0*/  UMOV UR14, UR16 ;  /* 0x00000010000e7c82 */ /* 0x000fe20008000000 */
[----:B------:R-:W-:Y:S01]  /*1f00*/  UMOV UR15, 0x80000020 ;  /* 0x80000020000f7882 */ /* 0x000fe20000000000 */
[----:B------:R-:W-:Y:S01]  /*1f10*/  UMOV UR16, UR11 ;  /* 0x0000000b00107c82 */ /* 0x000fe20008000000 */
        /* <DEDUP_REMOVED lines=16> */
[----:B------:R-:W-:Y:S02]  /*2020*/  UIADD3 UR14, UR4, 0x3c2, URZ ;  /* 0x000003c2040e7890 */ /* 0x000fe4000fffe03f */
        /* <DEDUP_REMOVED lines=46> */
[----:B------:R-:W-:Y:S03]  /*2310*/  HGMMA.64x16x16.F32 R24, gdesc[UR16], R24, gsb0 ;  /* 0x00200000101879f0 */ /* 0x000fe60008000818 */
        /* <DEDUP_REMOVED lines=53> */
[----:B------:R-:W-:Y:S01]  /*2670*/  WARPGROUP.ARRIVE ;  /* 0x00000000000079c5 */ /* 0x000fe20000000000 */
[----:B------:R-:W-:Y:S02]  /*2680*/  FSEL R96, R96, -INF , P2 ;  /* 0xff80000060607808 */ /* 0x000fe40001000000 */
[----:B------:R-:W-:Y:S02]  /*2690*/  FSEL R97, R97, -INF , P3 ;  /* 0xff80000061617808 */ /* 0x000fe40001800000 */
[----:B------:R-:W-:Y:S01]  /*26a0*/  FSEL R100, R100, -INF , P4 ;  /* 0xff80000064647808 */ /* 0x000fe20002000000 */
[----:B------:R-:W-:Y:S01]  /*26b0*/  HGMMA.64x16x16.F32 R88, gdesc[UR24], R88, gsb0 ;  /* 0x00200000185879f0 */ /* 0x000fe20008000858 */
[----:B------:R-:W-:Y:S01]  /*26c0*/  UIADD3 UR26, UR4, 0x502, URZ ;  /* 0x00000502041a7890 */ /* 0x000fe2000fffe03f */
[----:B01----:R-:W-:Y:S01]  /*26d0*/  FMNMX.FTZ R3, R96, R97, !PT ;  /* 0x0000006160037209 */ /* 0x003fe20007810000 */
[----:B------:R-:W-:Y:S01]  /*26e0*/  UMOV UR27, 0x80000020 ;  /* 0x80000020001b7882 */ /* 0x000fe20000000000 */
[----:B------:R-:W-:-:S02]  /*26f0*/  FSEL R98, R98, -INF , P2 ;  /* 0xff80000062627808 */ /* 0x000fc40001000000 */
[----:B------:R-:W-:Y:S02]  /*2700*/  FSEL R68, R101, -INF , P5 ;  /* 0xff80000065447808 */ /* 0x000fe40002800000 */
[----:B------:R-:W-:Y:S02]  /*2710*/  ISETP.GT.AND P2, PT, R5, 0x10, PT ;  /* 0x000000100500780c */ /* 0x000fe40003f44270 */
[----:B------:R-:W-:Y:S02]  /*2720*/  FMNMX.FTZ R3, R100, R3, !PT ;  /* 0x0000000364037209 */ /* 0x000fe40007810000 */
[----:B------:R-:W-:Y:S02]  /*2730*/  FSEL R99, R99, -INF , P3 ;  /* 0xff80000063637808 */ /* 0x000fe40001800000 */
[----:B------:R-:W-:Y:S02]  /*2740*/  ISETP.GT.AND P3, PT, R5, 0x11, PT ;  /* 0x000000110500780c */ /* 0x000fe40003f64270 */
[----:B------:R-:W-:-:S02]  /*2750*/  FMNMX.FTZ R3, R68, R3, !PT ;  /* 0x0000000344037209 */ /* 0x000fc40007810000 */
[----:B------:R-:W-:Y:S02]  /*2760*/  FSEL R102, R102, -INF , P4 ;  /* 0xff80000066667808 */ /* 0x000fe40002000000 */
[----:B------:R-:W-:Y:S02]  /*2770*/  ISETP.GT.AND P4, PT, R5, 0x18, PT ;  /* 0x000000180500780c */ /* 0x000fe40003f84270 */
[----:B------:R-:W-:Y:S02]  /*2780*/  FSEL R6, R103, -INF , P5 ;  /* 0xff80000067067808 */ /* 0x000fe40002800000 */
[----:B------:R-:W-:Y:S01]  /*2790*/  ISETP.GT.AND P5, PT, R5, 0x19, PT ;  /* 0x000000190500780c */ /* 0x000fe20003fa4270 */
[----:B------:R-:W-:Y:S02]  /*27a0*/  WARPGROUP.DEPBAR.LE gsb0, 0x0 ;  /* 0x00008000000079c5 */ /* 0x000fe40000010000 */
[----:B------:R-:W-:Y:S01]  /*27b0*/  WARPGROUP.ARRIVE ;  /* 0x00000000000079c5 */ /* 0x000fe20000000000 */
[----:B------:R-:W-:-:S02]  /*27c0*/  FSEL R88, R88, -INF , P2 ;  /* 0xff80000058587808 */ /* 0x000fc40001000000 */
[----:B------:R-:W-:Y:S02]  /*27d0*/  FSEL R70, R89, -INF , P3 ;  /* 0xff80000059467808 */ /* 0x000fe40001800000 */
[----:B------:R-:W-:Y:S01]  /*27e0*/  FMNMX.FTZ R3, R88, R3, !PT ;  /* 0x0000000358037209 */ /* 0x000fe20007810000 */
[----:B------:R-:W-:Y:S01]  /*27f0*/  HGMMA.64x16x16.F32 R80, gdesc[UR24], R80, gsb0 ;  /* 0x00200000185079f0 */ /* 0x000fe20008000850 */
[----:B------:R-:W-:Y:S01]  /*2800*/  UIADD3 UR26, UR4, 0x542, URZ ;  /* 0x00000542041a7890 */ /* 0x000fe2000fffe03f */
[----:B------:R-:W-:Y:S01]  /*2810*/  FSEL R92, R92, -INF , P4 ;  /* 0xff8000005c5c7808 */ /* 0x000fe20002000000 */
[----:B------:R-:W-:Y:S01]  /*2820*/  UMOV UR27, 0x80000020 ;  /* 0x80000020001b7882 */ /* 0x000fe20000000000 */
[----:B------:R-:W-:Y:S02]  /*2830*/  FMNMX.FTZ R3, R70, R3, !PT ;  /* 0x0000000346037209 */ /* 0x000fe40007810000 */
[----:B------:R-:W-:Y:S02]  /*2840*/  FSEL R90, R90, -INF , P2 ;  /* 0xff8000005a5a7808 */ /* 0x000fe40001000000 */
[----:B------:R-:W-:-:S02]  /*2850*/  FSEL R104, R93, -INF , P5 ;  /* 0xff8000005d687808 */ /* 0x000fc40002800000 */
[----:B------:R-:W-:Y:S02]  /*2860*/  ISETP.GT.AND P2, PT, R5, 0x20, PT ;  /* 0x000000200500780c */ /* 0x000fe40003f44270 */
[----:B------:R-:W-:Y:S02]  /*2870*/  FMNMX.FTZ R3, R92, R3, !PT ;  /* 0x000000035c037209 */ /* 0x000fe40007810000 */
[----:B------:R-:W-:Y:S02]  /*2880*/  FSEL R8, R91, -INF , P3 ;  /* 0xff8000005b087808 */ /* 0x000fe40001800000 */
[----:B------:R-:W-:Y:S02]  /*2890*/  ISETP.GT.AND P3, PT, R5, 0x21, PT ;  /* 0x000000210500780c */ /* 0x000fe40003f64270 */
[----:B------:R-:W-:Y:S02]  /*28a0*/  FMNMX.FTZ R3, R104, R3, !PT ;  /* 0x0000000368037209 */ /* 0x000fe40007810000 */
[----:B------:R-:W-:-:S02]  /*28b0*/  FSEL R94, R94, -INF , P4 ;  /* 0xff8000005e5e7808 */ /* 0x000fc40002000000 */
[----:B------:R-:W-:Y:S02]  /*28c0*/  ISETP.GT.AND P4, PT, R5, 0x28, PT ;  /* 0x000000280500780c */ /* 0x000fe40003f84270 */
[----:B------:R-:W-:Y:S02]  /*28d0*/  FSEL R10, R95, -INF , P5 ;  /* 0xff8000005f0a7808 */ /* 0x000fe40002800000 */
[----:B------:R-:W-:Y:S01]  /*28e0*/  ISETP.GT.AND P5, PT, R5, 0x29, PT ;  /* 0x000000290500780c */ /* 0x000fe20003fa4270 */
[----:B------:R-:W-:Y:S02]  /*28f0*/  WARPGROUP.DEPBAR.LE gsb0, 0x0 ;  /* 0x00008000000079c5 */ /* 0x000fe40000010000 */
[----:B------:R-:W-:Y:S01]  /*2900*/  WARPGROUP.ARRIVE ;  /* 0x00000000000079c5 */ /* 0x000fe20000000000 */
[----:B------:R-:W-:Y:S02]  /*2910*/  FSEL R80, R80, -INF , P2 ;  /* 0xff80000050507808 */ /* 0x000fe40001000000 */
[----:B------:R-:W-:-:S02]  /*2920*/  FSEL R106, R81, -INF , P3 ;  /* 0xff800000516a7808 */ /* 0x000fc40001800000 */
[----:B------:R-:W-:Y:S01]  /*2930*/  FMNMX.FTZ R3, R80, R3, !PT ;  /* 0x0000000350037209 */ /* 0x000fe20007810000 */
[----:B------:R-:W-:Y:S01]  /*2940*/  HGMMA.64x16x16.F32 R72, gdesc[UR24], R72, gsb0 ;  /* 0x00200000184879f0 */ /* 0x000fe20008000848 */
[----:B------:R-:W-:Y:S01]  /*2950*/  UIADD3 UR26, UR4, 0x582, URZ ;  /* 0x00000582041a7890 */ /* 0x000fe2000fffe03f */
[----:B------:R-:W-:Y:S01]  /*2960*/  FSEL R84, R84, -INF , P4 ;  /* 0xff80000054547808 */ /* 0x000fe20002000000 */
[----:B------:R-:W-:Y:S01]  /*2970*/  UMOV UR27, 0x80000020 ;  /* 0x80000020001b7882 */ /* 0x000fe20000000000 */
[----:B------:R-:W-:Y:S02]  /*2980*/  FMNMX.FTZ R3, R106, R3, !PT ;  /* 0x000000036a037209 */ /* 0x000fe40007810000 */
[----:B------:R-:W-:Y:S02]  /*2990*/  FSEL R82, R82, -INF , P2 ;  /* 0xff80000052527808 */ /* 0x000fe40001000000 */
[----:B------:R-:W-:Y:S02]  /*29a0*/  FSEL R108, R85, -INF , P5 ;  /* 0xff800000556c7808 */ /* 0x000fe40002800000 */
[----:B------:R-:W-:-:S02]  /*29b0*/  ISETP.GT.AND P2, PT, R5, 0x30, PT ;  /* 0x000000300500780c */ /* 0x000fc40003f44270 */
[----:B------:R-:W-:Y:S02]  /*29c0*/  FMNMX.FTZ R3, R84, R3, !PT ;  /* 0x0000000354037209 */ /* 0x000fe40007810000 */
[----:B------:R-:W-:Y:S02]  /*29d0*/  FSEL R12, R83, -INF , P3 ;  /* 0xff800000530c7808 */ /* 0x000fe40001800000 */
[C---:B------:R-:W-:Y:S02]  /*29e0*/  ISETP.GT.AND P3, PT, R5.reuse, 0x31, PT ;  /* 0x000000310500780c */ /* 0x040fe40003f64270 */
[----:B------:R-:W-:Y:S02]  /*29f0*/  FMNMX.FTZ R3, R108, R3, !PT ;  /* 0x000000036c037209 */ /* 0x000fe40007810000 */
[----:B------:R-:W-:Y:S02]  /*2a00*/  FSEL R86, R86, -INF , P4 ;  /* 0xff80000056567808 */ /* 0x000fe40002000000 */
[----:B------:R-:W-:-:S02]  /*2a10*/  ISETP.GT.AND P4, PT, R5, 0x38, PT ;  /* 0x000000380500780c */ /* 0x000fc40003f84270 */
[----:B------:R-:W-:Y:S02]  /*2a20*/  FSEL R14, R87, -INF , P5 ;  /* 0xff800000570e7808 */ /* 0x000fe40002800000 */
[----:B------:R-:W-:Y:S01]  /*2a30*/  ISETP.GT.AND P5, PT, R5, 0x39, PT ;  /* 0x000000390500780c */ /* 0x000fe20003fa4270 */
[----:B------:R-:W-:Y:S02]  /*2a40*/  WARPGROUP.DEPBAR.LE gsb0, 0x0 ;  /* 0x00008000000079c5 */ /* 0x000fe40000010000 */
[----:B------:R-:W-:Y:S01]  /*2a50*/  WARPGROUP.ARRIVE ;  /* 0x00000000000079c5 */ /* 0x000fe20000000000 */
[----:B------:R-:W-:Y:S02]  /*2a60*/  FSEL R72, R72, -INF , P2 ;  /* 0xff80000048487808 */ /* 0x000fe40001000000 */
[----:B------:R-:W-:Y:S02]  /*2a70*/  FSEL R114, R73, -INF , P3 ;  /* 0xff80000049727808 */ /* 0x000fe40001800000 */
[----:B------:R-:W-:Y:S01]  /*2a80*/  FMNMX.FTZ R3, R72, R3, !PT ;  /* 0x0000000348037209 */ /* 0x000fe20007810000 */
[----:B------:R-:W-:Y:S01]  /*2a90*/  HGMMA.64x16x16.F32 R56, gdesc[UR24], R56, gsb0 ;  /* 0x00200000183879f0 */ /* 0x000fe20008000838 */
[----:B------:R-:W-:Y:S01]  /*2aa0*/  UMOV UR26, UR5 ;  /* 0x00000005001a7c82 */ /* 0x000fe20008000000 */
[----:B------:R-:W-:Y:S01]  /*2ab0*/  UMOV UR27, 0x80000020 ;  /* 0x80000020001b7882 */ /* 0x000fe20000000000 */
[----:B------:R-:W-:Y:S01]  /*2ac0*/  UIADD3 UR5, UR4, 0x642, URZ ;  /* 0x0000064204057890 */ /* 0x000fe2000fffe03f */
[----:B------:R-:W-:-:S02]  /*2ad0*/  FSEL R120, R76, -INF , P4 ;  /* 0xff8000004c787808 */ /* 0x000fc40002000000 */
[----:B------:R-:W-:Y:S02]  /*2ae0*/  FMNMX.FTZ R3, R114, R3, !PT ;  /* 0x0000000372037209 */ /* 0x000fe40007810000 */
[----:B------:R-:W-:Y:S02]  /*2af0*/  FSEL R74, R74, -INF , P2 ;  /* 0xff8000004a4a7808 */ /* 0x000fe40001000000 */
[----:B------:R-:W-:Y:S02]  /*2b00*/  FSEL R122, R77, -INF , P5 ;  /* 0xff8000004d7a7808 */ /* 0x000fe40002800000 */
[----:B------:R-:W-:Y:S02]  /*2b10*/  ISETP.GT.AND P2, PT, R5, 0x40, PT ;  /* 0x000000400500780c */ /* 0x000fe40003f44270 */
[----:B------:R-:W-:Y:S02]  /*2b20*/  FMNMX.FTZ R3, R120, R3, !PT ;  /* 0x0000000378037209 */ /* 0x000fe40007810000 */
[----:B------:R-:W-:-:S02]  /*2b30*/  FSEL R66, R79, -INF , P5 ;  /* 0xff8000004f427808 */ /* 0x000fc40002800000 */
[----:B------:R-:W-:Y:S02]  /*2b40*/  FMNMX.FTZ R3, R122, R3, !PT ;  /* 0x000000037a037209 */ /* 0x000fe40007810000 */
[C---:B------:R-:W-:Y:S02]  /*2b50*/  ISETP.GT.AND P5, PT, R5.reuse, 0x48, PT ;  /* 0x000000480500780c */ /* 0x040fe40003fa4270 */
[----:B------:R-:W-:Y:S02]  /*2b60*/  FSEL R78, R78, -INF , P4 ;  /* 0xff8000004e4e7808 */ /* 0x000fe40002000000 */
[----:B------:R-:W-:Y:S02]  /*2b70*/  ISETP.GT.AND P4, PT, R5, 0x49, PT ;  /* 0x000000490500780c */ /* 0x000fe40003f84270 */
[----:B------:R-:W-:Y:S02]  /*2b80*/  FSEL R20, R75, -INF , P3 ;  /* 0xff8000004b147808 */ /* 0x000fe40001800000 */
[----:B------:R-:W-:Y:S01]  /*2b90*/  ISETP.GT.AND P3, PT, R5, 0x50, PT ;  /* 0x000000500500780c */ /* 0x000fe20003f64270 */
[----:B------:R-:W-:-:S02]  /*2ba0*/  WARPGROUP.DEPBAR.LE gsb0, 0x0 ;  /* 0x00008000000079c5 */ /* 0x000fc40000010000 */
[----:B------:R-:W-:Y:S01]  /*2bb0*/  WARPGROUP.ARRIVE ;  /* 0x00000000000079c5 */ /* 0x000fe20000000000 */
[----:B------:R-:W-:Y:S02]  /*2bc0*/  FSEL R130, R56, -INF , P2 ;  /* 0xff80000038827808 */ /* 0x000fe40001000000 */
[----:B------:R-:W-:Y:S02]  /*2bd0*/  FSEL R126, R57, -INF , P6 ;  /* 0xff800000397e7808 */ /* 0x000fe40003000000 */
[----:B------:R-:W-:Y:S01]  /*2be0*/  FMNMX.FTZ R3, R130, R3, !PT ;  /* 0x0000000382037209 */ /* 0x000fe20007810000 */
[----:B------:R-:W-:Y:S01]  /*2bf0*/  HGMMA.64x16x16.F32 R48, gdesc[UR24], R48, gsb0 ;  /* 0x00200000183079f0 */ /* 0x000fe20008000830 */
[----:B------:R-:W-:Y:S01]  /*2c00*/  UIADD3 UR26, UR4, 0x602, URZ ;  /* 0x00000602041a7890 */ /* 0x000fe2000fffe03f */
[----:B------:R-:W-:Y:S01]  /*2c10*/  FSEL R128, R60, -INF , P5 ;  /* 0xff8000003c807808 */ /* 0x000fe20002800000 */
[----:B------:R-:W-:Y:S01]  /*2c20*/  UMOV UR27, 0x80000020 ;  /* 0x80000020001b7882 */ /* 0x000fe20000000000 */
[----:B------:R-:W-:-:S02]  /*2c30*/  FMNMX.FTZ R3, R126, R3, !PT ;  /* 0x000000037e037209 */ /* 0x000fc40007810000 */
[----:B------:R-:W-:Y:S02]  /*2c40*/  FSEL R132, R61, -INF , P4 ;  /* 0xff8000003d847808 */ /* 0x000fe40002000000 */
[----:B------:R-:W-:Y:S02]  /*2c50*/  FMNMX.FTZ R3, R128, R3, !PT ;  /* 0x0000000380037209 */ /* 0x000fe40007810000 */
[----:B------:R-:W-:Y:S02]  /*2c60*/  FSEL R58, R58, -INF , P2 ;  /* 0xff8000003a3a7808 */ /* 0x000fe40001000000 */
[----:B------:R-:W-:Y:S02]  /*2c70*/  ISETP.GT.AND P2, PT, R5, 0x51, PT ;  /* 0x000000510500780c */ /* 0x000fe40003f44270 */
[----:B------:R-:W-:Y:S02]  /*2c80*/  FMNMX.FTZ R3, R132, R3, !PT ;  /* 0x0000000384037209 */ /* 0x000fe40007810000 */
[----:B------:R-:W-:-:S02]  /*2c90*/  FSEL R62, R62, -INF , P5 ;  /* 0xff8000003e3e7808 */ /* 0x000fc40002800000 */
[----:B------:R-:W-:Y:S01]  /*2ca0*/  ISETP.GT.AND P5, PT, R5, 0x59, PT ;  /* 0x000000590500780c */ /* 0x000fe20003fa4270 */
[----:B------:R-:W-:Y:S02]  /*2cb0*/  WARPGROUP.DEPBAR.LE gsb0, 0x0 ;  /* 0x00008000000079c5 */ /* 0x000fe40000010000 */
[----:B------:R-:W-:Y:S01]  /*2cc0*/  WARPGROUP.ARRIVE ;  /* 0x00000000000079c5 */ /* 0x000fe20000000000 */
[----:B------:R-:W-:Y:S02]  /*2cd0*/  FSEL R116, R48, -INF , P3 ;  /* 0xff80000030747808 */ /* 0x000fe40001800000 */
[----:B------:R-:W-:Y:S02]  /*2ce0*/  FSEL R48, R59, -INF , P6 ;  /* 0xff8000003b307808 */ /* 0x000fe40003000000 */
[----:B------:R-:W-:Y:S01]  /*2cf0*/  ISETP.GT.AND P6, PT, R5, 0x58, PT ;  /* 0x000000580500780c */ /* 0x000fe20003fc4270 */
[----:B------:R-:W-:Y:S01]  /*2d00*/  HGMMA.64x16x16.F32 R40, gdesc[UR24], R40, gsb0 ;  /* 0x00200000182879f0 */ /* 0x000fe20008000828 */
[----:B------:R-:W-:Y:S01]  /*2d10*/  UMOV UR26, UR5 ;  /* 0x00000005001a7c82 */ /* 0x000fe20008000000 */
[----:B------:R-:W-:Y:S01]  /*2d20*/  UMOV UR27, 0x80000020 ;  /* 0x80000020001b7882 */ /* 0x000fe20000000000 */
[----:B------:R-:W-:-:S02]  /*2d30*/  FSEL R110, R49, -INF , P2 ;  /* 0xff800000316e7808 */ /* 0x000fc40001000000 */
[----:B------:R-:W-:Y:S02]  /*2d40*/  FMNMX.FTZ R3, R116, R3, !PT ;  /* 0x0000000374037209 */ /* 0x000fe40007810000 */
[----:B------:R-:W-:Y:S02]  /*2d50*/  FSEL R112, R52, -INF , P6 ;  /* 0xff80000034707808 */ /* 0x000fe40003000000 */
[----:B------:R-:W-:Y:S02]  /*2d60*/  FMNMX.FTZ R3, R110, R3, !PT ;  /* 0x000000036e037209 */ /* 0x000fe40007810000 */
[----:B------:R-:W-:Y:S02]  /*2d70*/  FSEL R52, R63, -INF , P4 ;  /* 0xff8000003f347808 */ /* 0x000fe40002000000 */
[----:B------:R-:W-:Y:S02]  /*2d80*/  ISETP.GT.AND P4, PT, R5, 0x60, PT ;  /* 0x000000600500780c */ /* 0x000fe40003f84270 */
[----:B------:R-:W-:-:S02]  /*2d90*/  FSEL R118, R53, -INF , P5 ;  /* 0xff80000035767808 */ /* 0x000fc40002800000 */
[----:B------:R-:W-:Y:S02]  /*2da0*/  FMNMX.FTZ R3, R112, R3, !PT ;  /* 0x0000000370037209 */ /* 0x000fe40007810000 */
[----:B------:R-:W-:Y:S02]  /*2db0*/  FSEL R50, R50, -INF , P3 ;  /* 0xff80000032327808 */ /* 0x000fe40001800000 */
[----:B------:R-:W-:Y:S02]  /*2dc0*/  ISETP.GT.AND P3, PT, R5, 0x61, PT ;  /* 0x000000610500780c */ /* 0x000fe40003f64270 */
        /* <DEDUP_REMOVED lines=14> */
[----:B------:R-:W-:Y:S01]  /*2eb0*/  FMNMX.FTZ R3, R134, R3, !PT ;  /* 0x0000000386037209 */ /* 0x000fe20007810000 */
[----:B------:R-:W-:Y:S01]  /*2ec0*/  ULDC UR4, c[0x0][0x988] ;  /* 0x0002620000047ab9 */ /* 0x000fe20000000800 */
[----:B------:R-:W-:-:S02]  /*2ed0*/  FSEL R138, R45, -INF , P1 ;  /* 0xff8000002d8a7808 */ /* 0x000fc40000800000 */
[----:B------:R-:W-:Y:S02]  /*2ee0*/  FMNMX.FTZ R3, R136, R3, !PT ;  /* 0x0000000388037209 */ /* 0x000fe40007810000 */
[C---:B------:R-:W-:Y:S02]  /*2ef0*/  ISETP.GT.AND P1, PT, R5.reuse, 0x71, PT ;  /* 0x000000710500780c */ /* 0x040fe40003f24270 */
[----:B------:R-:W-:Y:S02]  /*2f00*/  FMNMX.FTZ R3, R138, R3, !PT ;  /* 0x000000038a037209 */ /* 0x000fe40007810000 */
[----:B------:R-:W-:Y:S02]  /*2f10*/  FSEL R46, R46, -INF , P2 ;  /* 0xff8000002e2e7808 */ /* 0x000fe40001000000 */
[----:B------:R-:W-:Y:S02]  /*2f20*/  ISETP.GT.AND P2, PT, R5, 0x79, PT ;  /* 0x000000790500780c */ /* 0x000fe40003f44270 */
[----:B------:R-:W-:-:S02]  /*2f30*/  FSEL R42, R42, -INF , P4 ;  /* 0xff8000002a2a7808 */ /* 0x000fc40002000000 */
[----:B------:R-:W-:Y:S02]  /*2f40*/  ISETP.GT.AND P4, PT, R5, 0x81, PT ;  /* 0x000000810500780c */ /* 0x000fe40003f84270 */
[----:B------:R-:W-:Y:S02]  /*2f50*/  FSEL R40, R55, -INF , P5 ;  /* 0xff80000037287808 */ /* 0x000fe40002800000 */
[----:B------:R-:W-:Y:S02]  /*2f60*/  ISETP.GT.AND P5, PT, R5, 0x88, PT ;  /* 0x000000880500780c */ /* 0x000fe40003fa4270 */
[----:B------:R-:W-:Y:S02]  /*2f70*/  P2R R15, PR, RZ, 0x4 ;  /* 0x00000004ff0f7803 */ /* 0x000fe40000000000 */
[----:B------:R-:W-:Y:S01]  /*2f80*/  P2R R23, PR, RZ, 0x2 ;  /* 0x00000002ff177803 */ /* 0x000fe20000000000 */
[----:B------:R-:W-:Y:S02]  /*2f90*/  WARPGROUP.DEPBAR.LE gsb0, 0x0 ;  /* 0x00008000000079c5 */ /* 0x000fe40000010000 */
[----:B------:R-:W-:Y:S01]  /*2fa0*/  WARPGROUP.ARRIVE ;  /* 0x00000000000079c5 */ /* 0x000fe20000000000 */
[----:B------:R-:W-:-:S02]  /*2fb0*/  FSEL R140, R32, -INF , P0 ;  /* 0xff800000208c7808 */ /* 0x000fc40000000000 */
[----:B------:R-:W-:Y:S02]  /*2fc0*/  ISETP.GT.AND P0, PT, R5, 0x78, PT ;  /* 0x000000780500780c */ /* 0x000fe40003f04270 */
[----:B------:R-:W-:Y:S01]  /*2fd0*/  FSEL R142, R33, -INF , P1 ;  /* 0xff800000218e7808 */ /* 0x000fe20000800000 */
[----:B------:R-:W-:Y:S01]  /*2fe0*/  HGMMA.64x16x16.F32 R24, gdesc[UR24], R24, gsb0 ;  /* 0x00200000181879f0 */ /* 0x000fe20008000818 */
[----:B------:R-:W-:Y:S02]  /*2ff0*/  FMNMX.FTZ R3, R140, R3, !PT ;  /* 0x000000038c037209 */ /* 0x000fe40007810000 */
[----:B------:R-:W-:Y:S02]  /*3000*/  FSEL R51, R36, -INF , P0 ;  /* 0xff80000024337808 */ /* 0x000fe40000000000 */
[----:B------:R-:W-:Y:S01]  /*3010*/  FMNMX.FTZ R0, R142, R3, !PT ;  /* 0x000000038e007209 */ /* 0x000fe20007810000 */
[----:B------:R-:W-:Y:S01]  /*3020*/  IMAD.U32 R3, RZ, RZ, UR4 ;  /* 0x00000004ff037e24 */ /* 0x000fe2000f8e00ff */
[----:B------:R-:W-:-:S02]  /*3030*/  FSEL R32, R43, -INF , P3 ;  /* 0xff8000002b207808 */ /* 0x000fc40001800000 */
[----:B------:R-:W-:Y:S02]  /*3040*/  FSEL R57, R37, -INF , P2 ;  /* 0xff80000025397808 */ /* 0x000fe40001000000 */
[----:B------:R-:W-:Y:S02]  /*3050*/  FMNMX.FTZ R0, R51, R0, !PT ;  /* 0x0000000033007209 */ /* 0x000fe40007810000 */
[----:B------:R-:W-:Y:S02]  /*3060*/  ISETP.GT.AND P3, PT, R5, 0x80, PT ;  /* 0x000000800500780c */ /* 0x000fe40003f64270 */
[----:B------:R-:W-:Y:S02]  /*3070*/  FMNMX.FTZ R0, R57, R0, !PT ;  /* 0x0000000039007209 */ /* 0x000fe40007810000 */
[----:B------:R-:W-:Y:S02]  /*3080*/  P2R R21, PR, RZ, 0x1 ;  /* 0x00000001ff157803 */ /* 0x000fe40000000000 */
[----:B------:R-:W-:-:S02]  /*3090*/  ISETP.GT.AND P0, PT, R5, 0x69, PT ;  /* 0x000000690500780c */ /* 0x000fc40003f04270 */
[----:B------:R-:W-:-:S04]  /*30a0*/  ISETP.GT.AND P1, PT, R5, 0x70, PT ;  /* 0x000000700500780c */ /* 0x000fc80003f24270 */
[----:B------:R-:W-:Y:S02]  /*30b0*/  FSEL R34, R34, -INF , P1 ;  /* 0xff80000022227808 */ /* 0x000fe40000800000 */
[----:B------:R-:W-:Y:S01]  /*30c0*/  ISETP.NE.AND P1, PT, R23, RZ, PT ;  /* 0x000000ff1700720c */ /* 0x000fe20003f25270 */
[----:B------:R-:W-:Y:S02]  /*30d0*/  WARPGROUP.DEPBAR.LE gsb0, 0x0 ;  /* 0x00008000000079c5 */ /* 0x000fe40000010000 */
[----:B------:R-:W-:Y:S02]  /*30e0*/  FSEL R43, R24, -INF , P3 ;  /* 0xff800000182b7808 */ /* 0x000fe40001800000 */
[----:B------:R-:W-:Y:S02]  /*30f0*/  FSEL R55, R25, -INF , P4 ;  /* 0xff80000019377808 */ /* 0x000fe40002000000 */
[----:B------:R-:W-:Y:S02]  /*3100*/  FMNMX.FTZ R0, R43, R0, !PT ;  /* 0x000000002b007209 */ /* 0x000fe40007810000 */
[----:B------:R-:W-:-:S02]  /*3110*/  FSEL R45, R28, -INF , P5 ;  /* 0xff8000001c2d7808 */ /* 0x000fc40002800000 */
[----:B------:R-:W-:Y:S02]  /*3120*/  FMNMX.FTZ R0, R55, R0, !PT ;  /* 0x0000000037007209 */ /* 0x000fe40007810000 */
[----:B------:R-:W-:Y:S02]  /*3130*/  FSEL R49, R29, -INF , P6 ;  /* 0xff8000001d317808 */ /* 0x000fe40003000000 */
[----:B------:R-:W-:Y:S02]  /*3140*/  FMNMX.FTZ R0, R45, R0, !PT ;  /* 0x000000002d007209 */ /* 0x000fe40007810000 */
[----:B------:R-:W-:Y:S02]  /*3150*/  FSEL R24, R47, -INF , P0 ;  /* 0xff8000002f187808 */ /* 0x000fe40000000000 */
[----:B------:R-:W-:Y:S02]  /*3160*/  FMNMX.FTZ R11, R49, R0, !PT ;  /* 0x00000000310b7209 */ /* 0x000fe40007810000 */
[----:B------:R-:W-:-:S02]  /*3170*/  ISETP.NE.AND P0, PT, R21, RZ, PT ;  /* 0x000000ff1500720c */ /* 0x000fc40003f05270 */
[----:B------:R-:W-:Y:S01]  /*3180*/  FSEL R28, R35, -INF , P1 ;  /* 0xff800000231c7808 */ /* 0x000fe20000800000 */
[----:B------:R-:W0:Y:S01]  /*3190*/  SHFL.BFLY PT, R0, R11, 0x2, 0x1f ;  /* 0x0c401f000b007f89 */ /* 0x000e2200000e0000 */
[----:B------:R-:W-:Y:S02]  /*31a0*/  FSEL R38, R38, -INF , P0 ;  /* 0xff80000026267808 */ /* 0x000fe40000000000 */
[----:B------:R-:W-:Y:S02]  /*31b0*/  FSEL R26, R26, -INF , P3 ;  /* 0xff8000001a1a7808 */ /* 0x000fe40001800000 */
[----:B------:R-:W-:Y:S02]  /*31c0*/  ISETP.NE.AND P1, PT, R9, RZ, PT ;  /* 0x000000ff0900720c */ /* 0x000fe40003f25270 */
[----:B------:R-:W-:-:S11]  /*31d0*/  ISETP.NE.AND P0, PT, R7, RZ, PT ;  /* 0x000000ff0700720c */ /* 0x000fd60003f05270 */
[----:B------:R-:W-:-:S05]  /*31e0*/  @!P1 VIADD R4, R4, 0x31c40 ;  /* 0x00031c4004049836 */ /* 0x000fca0000000000 */
[----:B------:R-:W-:Y:S02]  /*31f0*/  @!P1 PRMT R4, RZ, 0x654, R4 ;  /* 0x00000654ff049816 */ /* 0x000fe40000000004 */
[----:B0-----:R-:W-:Y:S02]  /*3200*/  FMNMX.FTZ R13, R11, R0, !PT ;  /* 0x000000000b0d7209 */ /* 0x001fe40007810000 */
[----:B------:R-:W-:Y:S01]  /*3210*/  FMNMX.FTZ R11, R98, R99, !PT ;  /* 0x00000063620b7209 */ /* 0x000fe20007810000 */
[----:B------:R0:W-:Y:S02]  /*3220*/  @!P1 SYNCS.ARRIVE.TRANS64.RED.A1T0 RZ, [R4+URZ], RZ ;  /* 0x000000ff04ff99a7 */ /* 0x0001e4000810043f */
[----:B------:R-:W1:Y:S01]  /*3230*/  SHFL.BFLY PT, R0, R13, 0x1, 0x1f ;  /* 0x0c201f000d007f89 */ /* 0x000e6200000e0000 */
[----:B------:R-:W-:Y:S02]  /*3240*/  FMNMX.FTZ R11, R102, R11, !PT ;  /* 0x0000000b660b7209 */ /* 0x000fe40007810000 */
[----:B-1----:R-:W-:-:S02]  /*3250*/  FMNMX.FTZ R0, R13, R0, !PT ;  /* 0x000000000d007209 */ /* 0x002fc40007810000 */
[----:B------:R-:W-:Y:S02]  /*3260*/  FMNMX.FTZ R13, R6, R11, !PT ;  /* 0x0000000b060d7209 */ /* 0x000fe40007810000 */
[C---:B------:R-:W-:Y:S01]  /*3270*/  FSETP.NEU.FTZ.AND P2, PT, R0.reuse, -INF , PT ;  /* 0xff8000000000780b */ /* 0x040fe20003f5d000 */
[----:B------:R-:W-:Y:S01]  /*3280*/  FMUL.FTZ R53, R0, R3 ;  /* 0x0000000300357220 */ /* 0x000fe20000410000 */
[----:B------:R-:W-:-:S04]  /*3290*/  FMNMX.FTZ R13, R90, R13, !PT ;  /* 0x0000000d5a0d7209 */ /* 0x000fc80007810000 */
[----:B------:R-:W-:Y:S02]  /*32a0*/  FMNMX.FTZ R13, R8, R13, !PT ;  /* 0x0000000d080d7209 */ /* 0x000fe40007810000 */
[----:B------:R-:W-:Y:S02]  /*32b0*/  FSEL R53, R53, RZ, P2 ;  /* 0x000000ff35357208 */ /* 0x000fe40001000000 */
[----:B------:R-:W-:Y:S02]  /*32c0*/  FMNMX.FTZ R13, R94, R13, !PT ;  /* 0x0000000d5e0d7209 */ /* 0x000fe40007810000 */
[----:B------:R-:W-:Y:S01]  /*32d0*/  ISETP.NE.AND P2, PT, R15, RZ, PT ;  /* 0x000000ff0f00720c */ /* 0x000fe20003f45270 */
[--C-:B------:R-:W-:Y:S01]  /*32e0*/  FFMA.FTZ R60, R114, R3, -R53.reuse ;  /* 0x00000003723c7223 */ /* 0x100fe20000010835 */
[----:B------:R-:W-:Y:S01]  /*32f0*/  FMNMX.FTZ R13, R10, R13, !PT ;  /* 0x0000000d0a0d7209 */ /* 0x000fe20007810000 */
[-CC-:B------:R-:W-:Y:S01]  /*3300*/  FFMA.FTZ R120, R120, R3.reuse, -R53.reuse ;  /* 0x0000000378787223 */ /* 0x180fe20000010835 */
[----:B------:R-:W-:Y:S01]  /*3310*/  FSEL R114, R39, -INF , P2 ;  /* 0xff80000027727808 */ /* 0x000fe20001000000 */
        /* <DEDUP_REMOVED lines=11> */
[-CC-:B------:R-:W-:Y:S01]  /*33d0*/  FFMA.FTZ R5, R96, R3.reuse, -R53.reuse ;  /* 0x0000000360057223 */ /* 0x180fe20000010835 */
[--C-:B------:R-:W-:Y:S01]  /*33e0*/  FFMA.FTZ R76, R97, R3, -R53.reuse ;  /* 0x00000003614c7223 */ /* 0x100fe20000010835 */
[----:B------:R-:W-:Y:S01]  /*33f0*/  FMNMX.FTZ R13, R14, R13, !PT ;  /* 0x0000000d0e0d7209 */ /* 0x000fe20007810000 */
[-CC-:B------:R-:W-:Y:S01]  /*3400*/  FFMA.FTZ R7, R100, R3.reuse, -R53.reuse ;  /* 0x0000000364077223 */ /* 0x180fe20000010835 */
[--C-:B------:R-:W-:Y:S01]  /*3410*/  FFMA.FTZ R96, R68, R3, -R53.reuse ;  /* 0x0000000344607223 */ /* 0x100fe20000010835 */
[----:B------:R-:W-:Y:S01]  /*3420*/  MUFU.EX2 R9, R9 ;  /* 0x0000000900097308 */ /* 0x000fe20000000800 */
        /* <DEDUP_REMOVED lines=15> */
[----:B------:R-:W0:Y:S01]  /*3520*/  MUFU.EX2 R76, R76 ;  /* 0x0000004c004c7308 */ /* 0x000e220000000800 */
        /* <DEDUP_REMOVED lines=10> */
[----:B------:R-:W-:-:S02]  /*35d0*/  FFMA.FTZ R45, R45, R3, -R53 ;  /* 0x000000032d2d7223 */ /* 0x000fc40000010835 */
[----:B------:R-:W-:-:S03]  /*35e0*/  FMNMX.FTZ R21, R52, R15, !PT ;  /* 0x0000000f34157209 */ /* 0x000fc60007810000 */
[----:B------:R1:W-:Y:S01]  /*35f0*/  MUFU.EX2 R15, R120 ;  /* 0x00000078000f7308 */ /* 0x0003e20000000800 */
[----:B------:R-:W-:Y:S02]  /*3600*/  FMNMX.FTZ R21, R50, R21, !PT ;  /* 0x0000001532157209 */ /* 0x000fe40007810000 */
[----:B0-----:R-:W-:Y:S02]  /*3610*/  F2FP.F16.F32.PACK_AB R4, R76, R5 ;  /* 0x000000054c04723e */ /* 0x001fe400000000ff */
[----:B------:R-:W-:-:S03]  /*3620*/  FMNMX.FTZ R21, R56, R21, !PT ;  /* 0x0000001538157209 */ /* 0x000fc60007810000 */
[----:B------:R-:W-:Y:S01]  /*3630*/  MUFU.EX2 R96, R96 ;  /* 0x0000006000607308 */ /* 0x000fe20000000800 */
[----:B------:R-:W-:Y:S02]  /*3640*/  FMNMX.FTZ R21, R54, R21, !PT ;  /* 0x0000001536157209 */ /* 0x000fe40007810000 */
[----:B-1----:R-:W-:Y:S02]  /*3650*/  FSEL R120, R30, -INF , P5 ;  /* 0xff8000001e787808 */ /* 0x002fe40002800000 */
[----:B------:R-:W-:-:S03]  /*3660*/  FMNMX.FTZ R21, R40, R21, !PT ;  /* 0x0000001528157209 */ /* 0x000fc60007810000 */
[----:B------:R-:W-:Y:S01]  /*3670*/  MUFU.EX2 R88, R88 ;  /* 0x0000005800587308 */ /* 0x000fe20000000800 */
[----:B------:R-:W-:-:S04]  /*3680*/  FMNMX.FTZ R21, R42, R21, !PT ;  /* 0x000000152a157209 */ /* 0x000fc80007810000 */
[----:B------:R-:W-:-:S03]  /*3690*/  FMNMX.FTZ R21, R32, R21, !PT ;  /* 0x0000001520157209 */ /* 0x000fc60007810000 */
[----:B------:R0:W-:Y:S01]  /*36a0*/  MUFU.EX2 R11, R92 ;  /* 0x0000005c000b7308 */ /* 0x0001e20000000800 */
[----:B------:R-:W-:-:S04]  /*36b0*/  FMNMX.FTZ R21, R46, R21, !PT ;  /* 0x000000152e157209 */ /* 0x000fc80007810000 */
[----:B------:R-:W-:-:S03]  /*36c0*/  FMNMX.FTZ R33, R24, R21, !PT ;  /* 0x0000001518217209 */ /* 0x000fc60007810000 */
[----:B------:R-:W-:Y:S01]  /*36d0*/  MUFU.EX2 R44, R44 ;  /* 0x0000002c002c7308 */ /* 0x000fe20000000800 */
[----:B------:R-:W-:Y:S01]  /*36e0*/  FMNMX.FTZ R33, R34, R33, !PT ;  /* 0x0000002122217209 */ /* 0x000fe20007810000 */
[----:B0-----:R-:W-:-:S03]  /*36f0*/  FFMA.FTZ R92, R134, R3, -R53 ;  /* 0x00000003865c7223 */ /* 0x001fc60000010835 */
[----:B------:R-:W-:-:S03]  /*3700*/  FMNMX.FTZ R33, R28, R33, !PT ;  /* 0x000000211c217209 */ /* 0x000fc60007810000 */
[----:B------:R-:W-:Y:S01]  /*3710*/  MUFU.EX2 R29, R29 ;  /* 0x0000001d001d7308 */ /* 0x000fe20000000800 */
[----:B------:R-:W-:-:S04]  /*3720*/  FMNMX.FTZ R33, R38, R33, !PT ;  /* 0x0000002126217209 */ /* 0x000fc80007810000 */
[----:B------:R-:W-:-:S03]  /*3730*/  FMNMX.FTZ R35, R114, R33, !PT ;  /* 0x0000002172237209 */ /* 0x000fc60007810000 */
[----:B------:R-:W-:Y:S01]  /*3740*/  MUFU.EX2 R80, R80 ;  /* 0x0000005000507308 */ /* 0x000fe20000000800 */
[----:B------:R-:W-:-:S04]  /*3750*/  FMNMX.FTZ R35, R26, R35, !PT ;  /* 0x000000231a237209 */ /* 0x000fc80007810000 */
[----:B------:R-:W-:-:S03]  /*3760*/  FMNMX.FTZ R35, R116, R35, !PT ;  /* 0x0000002374237209 */ /* 0x000fc60007810000 */
[----:B------:R0:W-:Y:S01]  /*3770*/  MUFU.EX2 R13, R72 ;  /* 0x00000048000d7308 */ /* 0x0001e20000000800 */
[----:B------:R-:W-:-:S04]  /*3780*/  FMNMX.FTZ R35, R120, R35, !PT ;  /* 0x0000002378237209 */ /* 0x000fc80007810000 */
[----:B------:R-:W-:-:S03]  /*3790*/  FMNMX.FTZ R35, R122, R35, !PT ;  /* 0x000000237a237209 */ /* 0x000fc60007810000 */
[----:B------:R1:W-:Y:S01]  /*37a0*/  MUFU.EX2 R33, R37 ;  /* 0x0000002500217308 */ /* 0x0003e20000000800 */
[-CC-:B0-----:R-:W-:Y:S01]  /*37b0*/  FFMA.FTZ R72, R132, R3.reuse, -R53.reuse ;  /* 0x0000000384487223 */ /* 0x181fe20000010835 */
[----:B------:R-:W0:Y:S06]  /*37c0*/  SHFL.BFLY PT, R30, R35, 0x2, 0x1f ;  /* 0x0c401f00231e7f89 */ /* 0x000e2c00000e0000 */
[----:B------:R-:W-:Y:S01]  /*37d0*/  MUFU.EX2 R25, R25 ;  /* 0x0000001900197308 */ /* 0x000fe20000000800 */
[----:B-1----:R-:W-:-:S07]  /*37e0*/  FFMA.FTZ R37, R136, R3, -R53 ;  /* 0x0000000388257223 */ /* 0x002fce0000010835 */
[----:B------:R-:W-:Y:S08]  /*37f0*/  MUFU.EX2 R70, R70 ;  /* 0x0000004600467308 */ /* 0x000ff00000000800 */
[----:B------:R-:W-:Y:S01]  /*3800*/  MUFU.EX2 R60, R60 ;  /* 0x0000003c003c7308 */ /* 0x000fe20000000800 */
[----:B0-----:R-:W-:Y:S01]  /*3810*/  FMNMX.FTZ R27, R35, R30, !PT ;  /* 0x0000001e231b7209 */ /* 0x001fe20007810000 */
[-CC-:B------:R-:W-:Y:S01]  /*3820*/  FFMA.FTZ R30, R43, R3.reuse, -R53.reuse ;  /* 0x000000032b1e7223 */ /* 0x180fe20000010835 */
[-CC-:B------:R-:W-:Y:S01]  /*3830*/  FFMA.FTZ R35, R140, R3.reuse, -R53.reuse ;  /* 0x000000038c237223 */ /* 0x180fe20000010835 */
[----:B------:R-:W-:-:S02]  /*3840*/  FFMA.FTZ R43, R55, R3, -R53 ;  /* 0x00000003372b7223 */ /* 0x000fc40000010835 */
[----:B------:R-:W0:Y:S02]  /*3850*/  SHFL.BFLY PT, R110, R27, 0x1, 0x1f ;  /* 0x0c201f001b6e7f89 */ /* 0x000e2400000e0000 */
[----:B------:R-:W-:Y:S08]  /*3860*/  MUFU.EX2 R36, R36 ;  /* 0x0000002400247308 */ /* 0x000ff00000000800 */
[----:B------:R-:W-:Y:S08]  /*3870*/  MUFU.EX2 R23, R23 ;  /* 0x0000001700177308 */ /* 0x000ff00000000800 */
[----:B------:R-:W-:Y:S01]  /*3880*/  MUFU.EX2 R68, R68 ;  /* 0x0000004400447308 */ /* 0x000fe20000000800 */
[----:B0-----:R-:W-:Y:S01]  /*3890*/  FMNMX.FTZ R73, R27, R110, !PT ;  /* 0x0000006e1b497209 */ /* 0x001fe20007810000 */
[----:B------:R-:W-:-:S06]  /*38a0*/  FFMA.FTZ R110, R49, R3, -R53 ;  /* 0x00000003316e7223 */ /* 0x000fcc0000010835 */
[----:B------:R-:W-:Y:S01]  /*38b0*/  MUFU.EX2 R21, R128 ;  /* 0x0000008000157308 */ /* 0x000fe20000000800 */
[C---:B------:R-:W-:Y:S01]  /*38c0*/  FSETP.NEU.FTZ.AND P2, PT, R73.reuse, -INF , PT ;  /* 0xff8000004900780b */ /* 0x040fe20003f5d000 */
[----:B------:R-:W-:-:S05]  /*38d0*/  FMUL.FTZ R27, R73, R3 ;  /* 0x00000003491b7220 */ /* 0x000fca0000410000 */
[----:B------:R-:W-:Y:S01]  /*38e0*/  FSEL R27, R27, RZ, P2 ;  /* 0x000000ff1b1b7208 */ /* 0x000fe20001000000 */
[----:B------:R-:W-:Y:S01]  /*38f0*/  MUFU.EX2 R72, R72 ;  /* 0x0000004800487308 */ /* 0x000fe20000000800 */
[----:B------:R-:W-:Y:S01]  /*3900*/  ISETP.GE.AND P2, PT, R64, 0x91, PT ;  /* 0x000000914000780c */ /* 0x000fe20003f46270 */
[----:B------:R-:W-:Y:S02]  /*3910*/  IMAD.MOV.U32 R64, RZ, RZ, R71 ;  /* 0x000000ffff407224 */ /* 0x000fe400078e0047 */
[-CC-:B------:R-:W-:Y:S01]  /*3920*/  FFMA.FTZ R98, R98, R3.reuse, -R27.reuse ;  /* 0x0000000362627223 */ /* 0x180fe2000001081b */
[-CC-:B------:R-:W-:Y:S01]  /*3930*/  FFMA.FTZ R99, R99, R3.reuse, -R27.reuse ;  /* 0x0000000363637223 */ /* 0x180fe2000001081b */
[-CC-:B------:R-:W-:Y:S01]  /*3940*/  FFMA.FTZ R102, R102, R3.reuse, -R27.reuse ;  /* 0x0000000366667223 */ /* 0x180fe2000001081b */
[-CC-:B------:R-:W-:Y:S01]  /*3950*/  FFMA.FTZ R6, R6, R3.reuse, -R27.reuse ;  /* 0x0000000306067223 */ /* 0x180fe2000001081b */
[-CC-:B------:R-:W-:Y:S01]  /*3960*/  FFMA.FTZ R47, R90, R3.reuse, -R27.reuse ;  /* 0x000000035a2f7223 */ /* 0x180fe2000001081b */
[-CC-:B------:R-:W-:Y:S01]  /*3970*/  FFMA.FTZ R90, R8, R3.reuse, -R27.reuse ;  /* 0x00000003085a7223 */ /* 0x180fe2000001081b */
[----:B------:R-:W-:Y:S01]  /*3980*/  MUFU.EX2 R98, R98 ;  /* 0x0000006200627308 */ /* 0x000fe20000000800 */
[-CC-:B------:R-:W-:Y:S01]  /*3990*/  FFMA.FTZ R49, R94, R3.reuse, -R27.reuse ;  /* 0x000000035e317223 */ /* 0x180fe2000001081b */
[-CC-:B------:R-:W-:Y:S01]  /*39a0*/  FFMA.FTZ R94, R10, R3.reuse, -R27.reuse ;  /* 0x000000030a5e7223 */ /* 0x180fe2000001081b */
[-CC-:B------:R-:W-:Y:S01]  /*39b0*/  FFMA.FTZ R51, R82, R3.reuse, -R27.reuse ;  /* 0x0000000352337223 */ /* 0x180fe2000001081b */
[-CC-:B------:R-:W-:Y:S01]  /*39c0*/  FFMA.FTZ R82, R12, R3.reuse, -R27.reuse ;  /* 0x000000030c527223 */ /* 0x180fe2000001081b */
[-CC-:B------:R-:W-:Y:S01]  /*39d0*/  FFMA.FTZ R12, R86, R3.reuse, -R27.reuse ;  /* 0x00000003560c7223 */ /* 0x180fe2000001081b */
[-CC-:B------:R-:W-:Y:S01]  /*39e0*/  FFMA.FTZ R53, R14, R3.reuse, -R27.reuse ;  /* 0x000000030e357223 */ /* 0x180fe2000001081b */
[-CC-:B------:R-:W-:Y:S01]  /*39f0*/  FFMA.FTZ R14, R74, R3.reuse, -R27.reuse ;  /* 0x000000034a0e7223 */ /* 0x180fe2000001081b */
[----:B------:R-:W0:Y:S01]  /*3a00*/  MUFU.EX2 R99, R99 ;  /* 0x0000006300637308 */ /* 0x000e220000000800 */
[-CC-:B------:R-:W-:Y:S01]  /*3a10*/  FFMA.FTZ R55, R20, R3.reuse, -R27.reuse ;  /* 0x0000000314377223 */ /* 0x180fe2000001081b */
[-CC-:B------:R-:W-:Y:S01]  /*3a20*/  FFMA.FTZ R57, R78, R3.reuse, -R27.reuse ;  /* 0x000000034e397223 */ /* 0x180fe2000001081b */
[-CC-:B------:R-:W-:Y:S01]  /*3a30*/  FFMA.FTZ R66, R66, R3.reuse, -R27.reuse ;  /* 0x0000000342427223 */ /* 0x180fe2000001081b */
[-CC-:B------:R-:W-:Y:S01]  /*3a40*/  FFMA.FTZ R20, R58, R3.reuse, -R27.reuse ;  /* 0x000000033a147223 */ /* 0x180fe2000001081b */
[-CC-:B------:R-:W-:Y:S01]  /*3a50*/  FFMA.FTZ R59, R48, R3.reuse, -R27.reuse ;  /* 0x00000003303b7223 */ /* 0x180fe2000001081b */
[-CC-:B------:R-:W-:Y:S01]  /*3a60*/  FFMA.FTZ R61, R52, R3.reuse, -R27.reuse ;  /* 0x00000003343d7223 */ /* 0x180fe2000001081b */
[-CC-:B------:R-:W-:Y:S01]  /*3a70*/  FFMA.FTZ R48, R62, R3.reuse, -R27.reuse ;  /* 0x000000033e307223 */ /* 0x180fe2000001081b */
[----:B------:R-:W1:Y:S01]  /*3a80*/  MUFU.EX2 R102, R102 ;  /* 0x0000006600667308 */ /* 0x000e620000000800 */
[-CC-:B------:R-:W-:Y:S01]  /*3a90*/  FFMA.FTZ R50, R50, R3.reuse, -R27.reuse ;  /* 0x0000000332327223 */ /* 0x180fe2000001081b */
[-CC-:B------:R-:W-:Y:S01]  /*3aa0*/  FFMA.FTZ R63, R56, R3.reuse, -R27.reuse ;  /* 0x00000003383f7223 */ /* 0x180fe2000001081b */
[-CC-:B------:R-:W-:Y:S01]  /*3ab0*/  FFMA.FTZ R54, R54, R3.reuse, -R27.reuse ;  /* 0x0000000336367223 */ /* 0x180fe2000001081b */
[-CC-:B------:R-:W-:Y:S01]  /*3ac0*/  FFMA.FTZ R42, R42, R3.reuse, -R27.reuse ;  /* 0x000000032a2a7223 */ /* 0x180fe2000001081b */
[-CC-:B------:R-:W-:Y:S01]  /*3ad0*/  FFMA.FTZ R24, R24, R3.reuse, -R27.reuse ;  /* 0x0000000318187223 */ /* 0x180fe2000001081b */
[-CC-:B------:R-:W-:Y:S01]  /*3ae0*/  FFMA.FTZ R34, R34, R3.reuse, -R27.reuse ;  /* 0x0000000322227223 */ /* 0x180fe2000001081b */
[-C--:B------:R-:W-:Y:S01]  /*3af0*/  FFMA.FTZ R38, R38, R3.reuse, -R27 ;  /* 0x0000000326267223 */ /* 0x080fe2000001081b */
[----:B------:R2:W3:Y:S01]  /*3b00*/  MUFU.EX2 R65, R6 ;  /* 0x0000000600417308 */ /* 0x0004e20000000800 */
[----:B0-----:R-:W-:Y:S01]  /*3b10*/  FADD.FTZ R67, R98, R99 ;  /* 0x0000006362437221 */ /* 0x001fe20000010000 */
[-CC-:B------:R-:W-:Y:S01]  /*3b20*/  FFMA.FTZ R114, R114, R3.reuse, -R27.reuse ;  /* 0x0000000372727223 */ /* 0x180fe2000001081b */
[-CC-:B------:R-:W-:Y:S01]  /*3b30*/  FFMA.FTZ R52, R26, R3.reuse, -R27.reuse ;  /* 0x000000031a347223 */ /* 0x180fe2000001081b */
[-CC-:B------:R-:W-:Y:S01]  /*3b40*/  FFMA.FTZ R116, R116, R3.reuse, -R27.reuse ;  /* 0x0000000374747223 */ /* 0x180fe2000001081b */
[-CC-:B------:R-:W-:Y:S01]  /*3b50*/  FFMA.FTZ R120, R120, R3.reuse, -R27.reuse ;  /* 0x0000000378787223 */ /* 0x180fe2000001081b */
[-C--:B------:R-:W-:Y:S01]  /*3b60*/  FFMA.FTZ R122, R122, R3.reuse, -R27 ;  /* 0x000000037a7a7223 */ /* 0x080fe2000001081b */
[----:B------:R-:W-:Y:S01]  /*3b70*/  IMAD.MOV.U32 R62, RZ, RZ, R71 ;  /* 0x000000ffff3e7224 */ /* 0x000fe200078e0047 */
[----:B------:R-:W0:Y:S01]  /*3b80*/  MUFU.EX2 R47, R47 ;  /* 0x0000002f002f7308 */ /* 0x000e220000000800 */
[----:B--2---:R-:W-:Y:S01]  /*3b90*/  FADD.FTZ R6, R5, R76 ;  /* 0x0000004c05067221 */ /* 0x004fe20000010000 */
[----:B-1----:R-:W-:Y:S01]  /*3ba0*/  FADD.FTZ R8, R102, R67 ;  /* 0x0000004366087221 */ /* 0x002fe20000010000 */
[-CC-:B------:R-:W-:Y:S01]  /*3bb0*/  FFMA.FTZ R67, R32, R3.reuse, -R27.reuse ;  /* 0x0000000320437223 */ /* 0x180fe2000001081b */
[--C-:B------:R-:W-:Y:S01]  /*3bc0*/  FFMA.FTZ R32, R46, R3, -R27.reuse ;  /* 0x000000032e207223 */ /* 0x100fe2000001081b */
[----:B------:R-:W-:Y:S01]  /*3bd0*/  FADD.FTZ R69, R7, R6 ;  /* 0x0000000607457221 */ /* 0x000fe20000010000 */
[----:B------:R-:W-:Y:S01]  /*3be0*/  F2FP.F16.F32.PACK_AB R6, R96, R7 ;  /* 0x000000076006723e */ /* 0x000fe200000000ff */
[-C--:B------:R-:W-:Y:S01]  /*3bf0*/  FFMA.FTZ R46, R28, R3.reuse, -R27 ;  /* 0x000000031c2e7223 */ /* 0x080fe2000001081b */
[----:B------:R-:W1:Y:S01]  /*3c00*/  MUFU.EX2 R90, R90 ;  /* 0x0000005a005a7308 */ /* 0x000e620000000800 */
[----:B------:R-:W-:Y:S01]  /*3c10*/  FADD.FTZ R10, R96, R69 ;  /* 0x00000045600a7221 */ /* 0x000fe20000010000 */
[C---:B---3--:R-:W-:Y:S01]  /*3c20*/  FADD.FTZ R8, R65.reuse, R8 ;  /* 0x0000000841087221 */ /* 0x048fe20000010000 */
[----:B------:R-:W-:Y:S01]  /*3c30*/  F2FP.F16.F32.PACK_AB R7, R65, R102 ;  /* 0x000000664107723e */ /* 0x000fe200000000ff */
[----:B------:R-:W-:Y:S01]  /*3c40*/  FFMA.FTZ R65, R40, R3, -R27 ;  /* 0x0000000328417223 */ /* 0x000fe2000001081b */
[----:B------:R-:W-:Y:S01]  /*3c50*/  FADD.FTZ R69, R9, R10 ;  /* 0x0000000a09457221 */ /* 0x000fe20000010000 */
[----:B------:R-:W-:Y:S01]  /*3c60*/  F2FP.F16.F32.PACK_AB R5, R99, R98 ;  /* 0x000000626305723e */ /* 0x000fe200000000ff */
[----:B------:R-:W-:Y:S01]  /*3c70*/  IMAD.MOV.U32 R58, RZ, RZ, R71 ;  /* 0x000000ffff3a7224 */ /* 0x000fe200078e0047 */
[----:B------:R-:W2:Y:S01]  /*3c80*/  MUFU.EX2 R49, R49 ;  /* 0x0000003100317308 */ /* 0x000ea20000000800 */
[----:B0-----:R-:W-:Y:S01]  /*3c90*/  FADD.FTZ R75, R47, R8 ;  /* 0x000000082f4b7221 */ /* 0x001fe20000010000 */
[----:B------:R-:W-:Y:S01]  /*3ca0*/  FADD.FTZ R8, R88, R69 ;  /* 0x0000004558087221 */ /* 0x000fe20000010000 */
[----:B------:R0:W-:Y:S01]  /*3cb0*/  STSM.16.M88.4 [R2+0x24300], R4 ;  /* 0x0243000402007844 */ /* 0x0001e20000000200 */
[----:B------:R-:W-:-:S02]  /*3cc0*/  IMAD.MOV.U32 R56, RZ, RZ, R71 ;  /* 0x000000ffff387224 */ /* 0x000fc400078e0047 */
[----:B------:R-:W-:Y:S02]  /*3cd0*/  FADD.FTZ R69, R11, R8 ;  /* 0x000000080b457221 */ /* 0x000fe40000010000 */
[----:B------:R-:W3:Y:S01]  /*3ce0*/  MUFU.EX2 R94, R94 ;  /* 0x0000005e005e7308 */ /* 0x000ee20000000800 */
[----:B-1----:R-:W-:Y:S01]  /*3cf0*/  FADD.FTZ R10, R90, R75 ;  /* 0x0000004b5a0a7221 */ /* 0x002fe20000010000 */
[----:B------:R-:W-:-:S04]  /*3d00*/  FADD.FTZ R8, R44, R69 ;  /* 0x000000452c087221 */ /* 0x000fc80000010000 */
[----:B------:R-:W-:Y:S02]  /*3d10*/  FADD.FTZ R69, R29, R8 ;  /* 0x000000081d457221 */ /* 0x000fe40000010000 */
[----:B------:R-:W1:Y:S01]  /*3d20*/  MUFU.EX2 R51, R51 ;  /* 0x0000003300337308 */ /* 0x000e620000000800 */
[----:B--2---:R-:W-:Y:S01]  /*3d30*/  FADD.FTZ R75, R49, R10 ;  /* 0x0000000a314b7221 */ /* 0x004fe20000010000 */
[C---:B------:R-:W-:Y:S01]  /*3d40*/  FADD.FTZ R8, R80.reuse, R69 ;  /* 0x0000004550087221 */ /* 0x040fe20000010000 */
[----:B0-----:R-:W-:Y:S01]  /*3d50*/  F2FP.F16.F32.PACK_AB R4, R80, R29 ;  /* 0x0000001d5004723e */ /* 0x001fe200000000ff */
[----:B------:R-:W-:Y:S02]  /*3d60*/  IMAD.MOV.U32 R29, RZ, RZ, R71 ;  /* 0x000000ffff1d7224 */ /* 0x000fe400078e0047 */
[----:B------:R-:W-:Y:S02]  /*3d70*/  FADD.FTZ R69, R25, R8 ;  /* 0x0000000819457221 */ /* 0x000fe40000010000 */
[----:B------:R-:W0:Y:S01]  /*3d80*/  MUFU.EX2 R82, R82 ;  /* 0x0000005200527308 */ /* 0x000e220000000800 */
[----:B---3--:R-:W-:-:S07]  /*3d90*/  FADD.FTZ R10, R94, R75 ;  /* 0x0000004b5e0a7221 */ /* 0x008fce0000010000 */
[----:B------:R-:W2:Y:S01]  /*3da0*/  MUFU.EX2 R12, R12 ;  /* 0x0000000c000c7308 */ /* 0x000ea20000000800 */
[----:B-1----:R-:W-:Y:S01]  /*3db0*/  FADD.FTZ R75, R51, R10 ;  /* 0x0000000a334b7221 */ /* 0x002fe20000010000 */
[----:B------:R-:W-:-:S04]  /*3dc0*/  FADD.FTZ R10, R70, R69 ;  /* 0x00000045460a7221 */ /* 0x000fc80000010000 */
[----:B------:R-:W-:Y:S01]  /*3dd0*/  FADD.FTZ R69, R13, R10 ;  /* 0x0000000a0d457221 */ /* 0x000fe20000010000 */
[----:B------:R-:W-:Y:S01]  /*3de0*/  F2FP.F16.F32.PACK_AB R10, R44, R11 ;  /* 0x0000000b2c0a723e */ /* 0x000fe200000000ff */
[----:B------:R-:W1:Y:S01]  /*3df0*/  MUFU.EX2 R53, R53 ;  /* 0x0000003500357308 */ /* 0x000e620000000800 */
[----:B0-----:R-:W-:Y:S01]  /*3e00*/  FADD.FTZ R75, R82, R75 ;  /* 0x0000004b524b7221 */ /* 0x001fe20000010000 */
[----:B------:R-:W-:Y:S01]  /*3e10*/  F2FP.F16.F32.PACK_AB R11, R94, R49 ;  /* 0x000000315e0b723e */ /* 0x000fe200000000ff */
[--C-:B------:R-:W-:Y:S02]  /*3e20*/  IMAD.MOV.U32 R49, RZ, RZ, R71.reuse ;  /* 0x000000ffff317224 */ /* 0x100fe400078e0047 */
[----:B------:R-:W-:-:S03]  /*3e30*/  IMAD.MOV.U32 R44, RZ, RZ, R71 ;  /* 0x000000ffff2c7224 */ /* 0x000fc600078e0047 */
[----:B------:R-:W0:Y:S01]  /*3e40*/  MUFU.EX2 R14, R14 ;  /* 0x0000000e000e7308 */ /* 0x000e220000000800 */
[----:B--2---:R-:W-:-:S07]  /*3e50*/  FADD.FTZ R8, R12, R75 ;  /* 0x0000004b0c087221 */ /* 0x004fce0000010000 */
[----:B------:R-:W2:Y:S01]  /*3e60*/  MUFU.EX2 R55, R55 ;  /* 0x0000003700377308 */ /* 0x000ea20000000800 */
[----:B-1----:R-:W-:Y:S01]  /*3e70*/  FADD.FTZ R27, R53, R8 ;  /* 0x00000008351b7221 */ /* 0x002fe20000010000 */
[----:B------:R-:W-:Y:S02]  /*3e80*/  F2FP.F16.F32.PACK_AB R8, R88, R9 ;  /* 0x000000095808723e */ /* 0x000fe400000000ff */
[----:B------:R-:W-:-:S04]  /*3e90*/  F2FP.F16.F32.PACK_AB R9, R90, R47 ;  /* 0x0000002f5a09723e */ /* 0x000fc800000000ff */
[----:B------:R-:W1:Y:S01]  /*3ea0*/  MUFU.EX2 R57, R57 ;  /* 0x0000003900397308 */ /* 0x000e620000000800 */
[----:B0-----:R-:W-:Y:S01]  /*3eb0*/  FADD.FTZ R26, R14, R27 ;  /* 0x0000001b0e1a7221 */ /* 0x001fe20000010000 */
[----:B------:R-:W-:Y:S06]  /*3ec0*/  STSM.16.M88.4 [R2+0x25b00], R8 ;  /* 0x025b000802007844 */ /* 0x000fec0000000200 */
[----:B------:R-:W0:Y:S01]  /*3ed0*/  MUFU.EX2 R66, R66 ;  /* 0x0000004200427308 */ /* 0x000e220000000800 */
[----:B--2---:R-:W-:-:S07]  /*3ee0*/  FADD.FTZ R26, R55, R26 ;  /* 0x0000001a371a7221 */ /* 0x004fce0000010000 */
[----:B------:R-:W2:Y:S01]  /*3ef0*/  MUFU.EX2 R20, R20 ;  /* 0x0000001400147308 */ /* 0x000ea20000000800 */
[----:B-1----:R-:W-:-:S07]  /*3f00*/  FADD.FTZ R7, R57, R26 ;  /* 0x0000001a39077221 */ /* 0x002fce0000010000 */
[----:B------:R1:W-:Y:S01]  /*3f10*/  MUFU.EX2 R28, R42 ;  /* 0x0000002a001c7308 */ /* 0x0003e20000000800 */
[----:B0-----:R-:W-:-:S07]  /*3f20*/  FADD.FTZ R7, R66, R7 ;  /* 0x0000000742077221 */ /* 0x001fce0000010000 */
[----:B------:R-:W0:Y:S01]  /*3f30*/  MUFU.EX2 R59, R59 ;  /* 0x0000003b003b7308 */ /* 0x000e220000000800 */
[----:B-1----:R-:W-:Y:S01]  /*3f40*/  FADD.FTZ R42, R60, R69 ;  /* 0x000000453c2a7221 */ /* 0x002fe20000010000 */
[----:B------:R-:W-:-:S03]  /*3f50*/  IMAD.MOV.U32 R69, RZ, RZ, R71 ;  /* 0x000000ffff457224 */ /* 0x000fc600078e0047 */
[----:B------:R-:W-:Y:S01]  /*3f60*/  FADD.FTZ R5, R15, R42 ;  /* 0x0000002a0f057221 */ /* 0x000fe20000010000 */
[----:B------:R-:W-:Y:S02]  /*3f70*/  IMAD.MOV.U32 R42, RZ, RZ, R71 ;  /* 0x000000ffff2a7224 */ /* 0x000fe400078e0047 */
[----:B------:R-:W1:Y:S01]  /*3f80*/  MUFU.EX2 R48, R48 ;  /* 0x0000003000307308 */ /* 0x000e620000000800 */
[----:B------:R-:W-:Y:S01]  /*3f90*/  FADD.FTZ R6, R36, R5 ;  /* 0x0000000524067221 */ /* 0x000fe20000010000 */
[----:B------:R-:W-:Y:S01]  /*3fa0*/  F2FP.F16.F32.PACK_AB R5, R82, R51 ;  /* 0x000000335205723e */ /* 0x000fe200000000ff */
[--C-:B------:R-:W-:Y:S02]  /*3fb0*/  IMAD.MOV.U32 R51, RZ, RZ, R71.reuse ;  /* 0x000000ffff337224 */ /* 0x100fe400078e0047 */
[----:B------:R-:W-:Y:S01]  /*3fc0*/  FADD.FTZ R27, R23, R6 ;  /* 0x00000006171b7221 */ /* 0x000fe20000010000 */
[----:B------:R-:W-:Y:S01]  /*3fd0*/  F2FP.F16.F32.PACK_AB R6, R70, R25 ;  /* 0x000000194606723e */ /* 0x000fe200000000ff */
[----:B------:R-:W-:Y:S01]  /*3fe0*/  IMAD.MOV.U32 R70, RZ, RZ, R71 ;  /* 0x000000ffff467224 */ /* 0x000fe200078e0047 */
[----:B------:R-:W3:Y:S01]  /*3ff0*/  MUFU.EX2 R61, R61 ;  /* 0x0000003d003d7308 */ /* 0x000ee20000000800 */
[----:B------:R-:W-:-:S04]  /*4000*/  FADD.FTZ R26, R68, R27 ;  /* 0x0000001b441a7221 */ /* 0x000fc80000010000 */
[----:B------:R-:W-:-:S03]  /*4010*/  FADD.FTZ R27, R21, R26 ;  /* 0x0000001a151b7221 */ /* 0x000fc60000010000 */
[----:B------:R-:W4:Y:S01]  /*4020*/  MUFU.EX2 R50, R50 ;  /* 0x0000003200327308 */ /* 0x000f220000000800 */
[----:B------:R-:W-:-:S04]  /*4030*/  FADD.FTZ R26, R72, R27 ;  /* 0x0000001b481a7221 */ /* 0x000fc80000010000 */
[----:B------:R-:W-:-:S03]  /*4040*/  FADD.FTZ R27, R33, R26 ;  /* 0x0000001a211b7221 */ /* 0x000fc60000010000 */
[----:B------:R2:W-:Y:S08]  /*4050*/  MUFU.EX2 R47, R24 ;  /* 0x00000018002f7308 */ /* 0x0005f00000000800 */
[----:B------:R-:W5:Y:S01]  /*4060*/  MUFU.EX2 R108, R108 ;  /* 0x0000006c006c7308 */ /* 0x000f620000000800 */
[----:B--2---:R-:W-:Y:S01]  /*4070*/  FADD.FTZ R24, R20, R7 ;  /* 0x0000000714187221 */ /* 0x004fe20000010000 */
[----:B------:R-:W-:Y:S01]  /*4080*/  F2FP.F16.F32.PACK_AB R7, R53, R12 ;  /* 0x0000000c3507723e */ /* 0x000fe200000000ff */
[----:B------:R-:W-:Y:S01]  /*4090*/  IMAD.MOV.U32 R53, RZ, RZ, R71 ;  /* 0x000000ffff357224 */ /* 0x000fe200078e0047 */
[----:B------:R-:W-:Y:S01]  /*40a0*/  F2FP.F16.F32.PACK_AB R12, R60, R13 ;  /* 0x0000000d3c0c723e */ /* 0x000fe200000000ff */
[----:B0-----:R-:W-:Y:S01]  /*40b0*/  FADD.FTZ R25, R59, R24 ;  /* 0x000000183b197221 */ /* 0x001fe20000010000 */
[----:B------:R-:W-:Y:S01]  /*40c0*/  F2FP.F16.F32.PACK_AB R13, R55, R14 ;  /* 0x0000000e370d723e */ /* 0x000fe200000000ff */
[----:B------:R0:W-:Y:S01]  /*40d0*/  STSM.16.M88.4 [R2+0x27300], R4 ;  /* 0x0273000402007844 */ /* 0x0001e20000000200 */
[----:B------:R-:W2:Y:S01]  /*40e0*/  MUFU.EX2 R63, R63 ;  /* 0x0000003f003f7308 */ /* 0x000ea20000000800 */
[----:B-1----:R-:W-:Y:S01]  /*40f0*/  FADD.FTZ R24, R48, R25 ;  /* 0x0000001930187221 */ /* 0x002fe20000010000 */
[----:B------:R-:W-:Y:S01]  /*4100*/  F2FP.F16.F32.PACK_AB R14, R36, R15 ;  /* 0x0000000f240e723e */ /* 0x000fe200000000ff */
[--C-:B------:R-:W-:Y:S01]  /*4110*/  IMAD.MOV.U32 R60, RZ, RZ, R71.reuse ;  /* 0x000000ffff3c7224 */ /* 0x100fe200078e0047 */
[----:B------:R-:W-:Y:S01]  /*4120*/  F2FP.F16.F32.PACK_AB R15, R66, R57 ;  /* 0x00000039420f723e */ /* 0x000fe200000000ff */
[----:B---3--:R-:W-:Y:S01]  /*4130*/  FADD.FTZ R25, R61, R24 ;  /* 0x000000183d197221 */ /* 0x008fe20000010000 */
[----:B------:R-:W-:-:S02]  /*4140*/  IMAD.MOV.U32 R66, RZ, RZ, R71 ;  /* 0x000000ffff427224 */ /* 0x000fc400078e0047 */
[----:B------:R-:W1:Y:S01]  /*4150*/  MUFU.EX2 R41, R41 ;  /* 0x0000002900297308 */ /* 0x000e620000000800 */
[----:B----4-:R-:W-:Y:S01]  /*4160*/  FADD.FTZ R24, R50, R25 ;  /* 0x0000001932187221 */ /* 0x010fe20000010000 */
[C---:B-----5:R-:W-:Y:S01]  /*4170*/  FADD.FTZ R26, R108.reuse, R27 ;  /* 0x0000001b6c1a7221 */ /* 0x060fe20000010000 */
[----:B------:R-:W-:Y:S01]  /*4180*/  STSM.16.M88.4 [R2+0x28b00], R12 ;  /* 0x028b000c02007844 */ /* 0x000fe20000000200 */
[--C-:B------:R-:W-:Y:S02]  /*4190*/  IMAD.MOV.U32 R57, RZ, RZ, R71.reuse ;  /* 0x000000ffff397224 */ /* 0x100fe400078e0047 */
[--C-:B------:R-:W-:Y:S01]  /*41a0*/  IMAD.MOV.U32 R55, RZ, RZ, R71.reuse ;  /* 0x000000ffff377224 */ /* 0x100fe200078e0047 */
[----:B0-----:R-:W-:Y:S01]  /*41b0*/  F2FP.F16.F32.PACK_AB R4, R108, R33 ;  /* 0x000000216c04723e */ /* 0x001fe200000000ff */
[----:B------:R0:W3:Y:S01]  /*41c0*/  MUFU.EX2 R40, R54 ;  /* 0x0000003600287308 */ /* 0x0000e20000000800 */
[----:B--2---:R-:W-:Y:S01]  /*41d0*/  FADD.FTZ R25, R63, R24 ;  /* 0x000000183f197221 */ /* 0x004fe20000010000 */
[----:B------:R-:W-:Y:S01]  /*41e0*/  F2FP.F16.F32.PACK_AB R24, R68, R23 ;  /* 0x000000174418723e */ /* 0x000fe200000000ff */
[----:B------:R-:W-:-:S02]  /*41f0*/  IMAD.MOV.U32 R68, RZ, RZ, R71 ;  /* 0x000000ffff447224 */ /* 0x000fc400078e0047 */
[----:B------:R-:W-:-:S03]  /*4200*/  IMAD.MOV.U32 R33, RZ, RZ, R71 ;  /* 0x000000ffff217224 */ /* 0x000fc600078e0047 */
[----:B------:R-:W2:Y:S01]  /*4210*/  MUFU.EX2 R106, R106 ;  /* 0x0000006a006a7308 */ /* 0x000ea20000000800 */
[----:B-1----:R-:W-:Y:S01]  /*4220*/  FADD.FTZ R27, R41, R26 ;  /* 0x0000001a291b7221 */ /* 0x002fe20000010000 */
[----:B------:R-:W-:Y:S01]  /*4230*/  F2FP.F16.F32.PACK_AB R26, R72, R21 ;  /* 0x00000015481a723e */ /* 0x000fe200000000ff */
[----:B0-----:R-:W-:-:S05]  /*4240*/  IMAD.MOV.U32 R54, RZ, RZ, R71 ;  /* 0x000000ffff367224 */ /* 0x001fca00078e0047 */
[----:B------:R-:W0:Y:S01]  /*4250*/  MUFU.EX2 R65, R65 ;  /* 0x0000004100417308 */ /* 0x000e220000000800 */
[----:B---3--:R-:W-:Y:S01]  /*4260*/  FADD.FTZ R36, R40, R25 ;  /* 0x0000001928247221 */ /* 0x008fe20000010000 */
[----:B------:R-:W-:Y:S01]  /*4270*/  F2FP.F16.F32.PACK_AB R25, R59, R20 ;  /* 0x000000143b19723e */ /* 0x000fe200000000ff */
[----:B------:R-:W-:-:S05]  /*4280*/  IMAD.MOV.U32 R59, RZ, RZ, R71 ;  /* 0x000000ffff3b7224 */ /* 0x000fca00078e0047 */
[----:B------:R-:W1:Y:S01]  /*4290*/  MUFU.EX2 R39, R39 ;  /* 0x0000002700277308 */ /* 0x000e620000000800 */
[----:B--2---:R-:W-:Y:S01]  /*42a0*/  FADD.FTZ R8, R106, R27 ;  /* 0x0000001b6a087221 */ /* 0x004fe20000010000 */
[----:B------:R-:W-:Y:S01]  /*42b0*/  F2FP.F16.F32.PACK_AB R27, R61, R48 ;  /* 0x000000303d1b723e */ /* 0x000fe200000000ff */
[--C-:B------:R-:W-:Y:S02]  /*42c0*/  IMAD.MOV.U32 R61, RZ, RZ, R71.reuse ;  /* 0x000000ffff3d7224 */ /* 0x100fe400078e0047 */
[--C-:B------:R-:W-:Y:S02]  /*42d0*/  IMAD.MOV.U32 R48, RZ, RZ, R71.reuse ;  /* 0x000000ffff307224 */ /* 0x100fe400078e0047 */
[----:B------:R2:W-:Y:S01]  /*42e0*/  STSM.16.M88.4 [R2+0x2a300], R24 ;  /* 0x02a3001802007844 */ /* 0x0005e20000000200 */
[----:B------:R-:W3:Y:S01]  /*42f0*/  MUFU.EX2 R92, R92 ;  /* 0x0000005c005c7308 */ /* 0x000ee20000000800 */
[----:B0-----:R-:W-:Y:S01]  /*4300*/  FADD.FTZ R5, R65, R36 ;  /* 0x0000002441057221 */ /* 0x001fe20000010000 */
[----:B------:R-:W-:-:S03]  /*4310*/  IMAD.MOV.U32 R36, RZ, RZ, R71 ;  /* 0x000000ffff247224 */ /* 0x000fc600078e0047 */
[----:B------:R-:W-:Y:S01]  /*4320*/  FADD.FTZ R6, R28, R5 ;  /* 0x000000051c067221 */ /* 0x000fe20000010000 */
[----:B------:R-:W-:Y:S01]  /*4330*/  F2FP.F16.F32.PACK_AB R5, R63, R50 ;  /* 0x000000323f05723e */ /* 0x000fe200000000ff */
[--C-:B------:R-:W-:Y:S01]  /*4340*/  IMAD.MOV.U32 R63, RZ, RZ, R71.reuse ;  /* 0x000000ffff3f7224 */ /* 0x100fe200078e0047 */
[----:B------:R-:W0:Y:S01]  /*4350*/  MUFU.EX2 R67, R67 ;  /* 0x0000004300437308 */ /* 0x000e220000000800 */
[----:B-1----:R-:W-:Y:S01]  /*4360*/  FADD.FTZ R7, R39, R8 ;  /* 0x0000000827077221 */ /* 0x002fe20000010000 */
[--C-:B------:R-:W-:Y:S02]  /*4370*/  IMAD.MOV.U32 R50, RZ, RZ, R71.reuse ;  /* 0x000000ffff327224 */ /* 0x100fe400078e0047 */
[----:B--2---:R-:W-:-:S04]  /*4380*/  IMAD.MOV.U32 R27, RZ, RZ, R71 ;  /* 0x000000ffff1b7224 */ /* 0x004fc800078e0047 */
[----:B------:R-:W1:Y:S01]  /*4390*/  MUFU.EX2 R37, R37 ;  /* 0x0000002500257308 */ /* 0x000e620000000800 */
[----:B---3--:R-:W-:Y:S01]  /*43a0*/  FADD.FTZ R8, R92, R7 ;  /* 0x000000075c087221 */ /* 0x008fe20000010000 */
[--C-:B------:R-:W-:Y:S02]  /*43b0*/  IMAD.MOV.U32 R26, RZ, RZ, R71.reuse ;  /* 0x000000ffff1a7224 */ /* 0x100fe400078e0047 */
[--C-:B------:R-:W-:Y:S02]  /*43c0*/  IMAD.MOV.U32 R25, RZ, RZ, R71.reuse ;  /* 0x000000ffff197224 */ /* 0x100fe400078e0047 */
[--C-:B------:R-:W-:Y:S02]  /*43d0*/  IMAD.MOV.U32 R24, RZ, RZ, R71.reuse ;  /* 0x000000ffff187224 */ /* 0x100fe400078e0047 */
[----:B------:R-:W2:Y:S01]  /*43e0*/  MUFU.EX2 R32, R32 ;  /* 0x0000002000207308 */ /* 0x000ea20000000800 */
[----:B0-----:R-:W-:Y:S01]  /*43f0*/  FADD.FTZ R7, R67, R6 ;  /* 0x0000000643077221 */ /* 0x001fe20000010000 */
[----:B------:R-:W-:Y:S01]  /*4400*/  F2FP.F16.F32.PACK_AB R6, R106, R41 ;  /* 0x000000296a06723e */ /* 0x000fe200000000ff */
[----:B------:R-:W-:-:S05]  /*4410*/  IMAD.MOV.U32 R41, RZ, RZ, R71 ;  /* 0x000000ffff297224 */ /* 0x000fca00078e0047 */
[----:B------:R-:W0:Y:S01]  /*4420*/  MUFU.EX2 R100, R100 ;  /* 0x0000006400647308 */ /* 0x000e220000000800 */
[----:B-1----:R-:W-:-:S07]  /*4430*/  FADD.FTZ R9, R37, R8 ;  /* 0x0000000825097221 */ /* 0x002fce0000010000 */
[----:B------:R-:W1:Y:S01]  /*4440*/  MUFU.EX2 R35, R35 ;  /* 0x0000002300237308 */ /* 0x000e620000000800 */
[----:B--2---:R-:W-:Y:S01]  /*4450*/  FADD.FTZ R8, R32, R7 ;  /* 0x0000000720087221 */ /* 0x004fe20000010000 */
[----:B------:R-:W-:Y:S01]  /*4460*/  F2FP.F16.F32.PACK_AB R7, R65, R40 ;  /* 0x000000284107723e */ /* 0x000fe200000000ff */
[--C-:B------:R-:W-:Y:S02]  /*4470*/  IMAD.MOV.U32 R65, RZ, RZ, R71.reuse ;  /* 0x000000ffff417224 */ /* 0x100fe400078e0047 */
[----:B------:R-:W-:Y:S02]  /*4480*/  IMAD.MOV.U32 R40, RZ, RZ, R71 ;  /* 0x000000ffff287224 */ /* 0x000fe400078e0047 */
[----:B------:R2:W-:Y:S01]  /*4490*/  STSM.16.M88.4 [R2+0x2bb00], R4 ;  /* 0x02bb000402007844 */ /* 0x0005e20000000200 */
[----:B------:R-:W3:Y:S01]  /*44a0*/  MUFU.EX2 R34, R34 ;  /* 0x0000002200227308 */ /* 0x000ee20000000800 */
[----:B0-----:R-:W-:Y:S01]  /*44b0*/  FADD.FTZ R10, R100, R9 ;  /* 0x00000009640a7221 */ /* 0x001fe20000010000 */
[----:B------:R-:W-:Y:S01]  /*44c0*/  FADD.FTZ R9, R47, R8 ;  /* 0x000000082f097221 */ /* 0x000fe20000010000 */
[----:B------:R-:W-:Y:S01]  /*44d0*/  F2FP.F16.F32.PACK_AB R8, R92, R39 ;  /* 0x000000275c08723e */ /* 0x000fe200000000ff */
[----:B------:R-:W-:-:S04]  /*44e0*/  IMAD.MOV.U32 R39, RZ, RZ, R71 ;  /* 0x000000ffff277224 */ /* 0x000fc800078e0047 */
[----:B------:R-:W0:Y:S01]  /*44f0*/  MUFU.EX2 R104, R104 ;  /* 0x0000006800687308 */ /* 0x000e220000000800 */
[----:B-1----:R-:W-:-:S07]  /*4500*/  FADD.FTZ R11, R35, R10 ;  /* 0x0000000a230b7221 */ /* 0x002fce0000010000 */
[----:B------:R1:W4:Y:S01]  /*4510*/  MUFU.EX2 R105, R46 ;  /* 0x0000002e00697308 */ /* 0x0003220000000800 */
[----:B---3--:R-:W-:Y:S01]  /*4520*/  FADD.FTZ R10, R34, R9 ;  /* 0x00000009220a7221 */ /* 0x008fe20000010000 */
[----:B------:R-:W-:Y:S01]  /*4530*/  F2FP.F16.F32.PACK_AB R9, R67, R28 ;  /* 0x0000001c4309723e */ /* 0x000fe200000000ff */
[--C-:B------:R-:W-:Y:S02]  /*4540*/  IMAD.MOV.U32 R67, RZ, RZ, R71.reuse ;  /* 0x000000ffff437224 */ /* 0x100fe400078e0047 */
[----:B------:R-:W-:-:S03]  /*4550*/  IMAD.MOV.U32 R28, RZ, RZ, R71 ;  /* 0x000000ffff1c7224 */ /* 0x000fc600078e0047 */
[----:B------:R-:W3:Y:S01]  /*4560*/  MUFU.EX2 R31, R31 ;  /* 0x0000001f001f7308 */ /* 0x000ee20000000800 */
[C---:B0-----:R-:W-:Y:S01]  /*4570*/  FADD.FTZ R12, R104.reuse, R11 ;  /* 0x0000000b680c7221 */ /* 0x041fe20000010000 */
[----:B------:R-:W-:Y:S01]  /*4580*/  F2FP.F16.F32.PACK_AB R104, R104, R35 ;  /* 0x000000236868723e */ /* 0x000fe200000000ff */
[--C-:B-1----:R-:W-:Y:S02]  /*4590*/  IMAD.MOV.U32 R46, RZ, RZ, R71.reuse ;  /* 0x000000ffff2e7224 */ /* 0x102fe400078e0047 */
[----:B------:R-:W-:-:S03]  /*45a0*/  IMAD.MOV.U32 R35, RZ, RZ, R71 ;  /* 0x000000ffff237224 */ /* 0x000fc600078e0047 */
[----:B------:R-:W0:Y:S01]  /*45b0*/  MUFU.EX2 R38, R38 ;  /* 0x0000002600267308 */ /* 0x000e220000000800 */
[C---:B----4-:R-:W-:Y:S01]  /*45c0*/  FADD.FTZ R11, R105.reuse, R10 ;  /* 0x0000000a690b7221 */ /* 0x050fe20000010000 */
[----:B------:R-:W-:Y:S01]  /*45d0*/  F2FP.F16.F32.PACK_AB R10, R100, R37 ;  /* 0x00000025640a723e */ /* 0x000fe200000000ff */
[--C-:B------:R-:W-:Y:S01]  /*45e0*/  IMAD.MOV.U32 R37, RZ, RZ, R71.reuse ;  /* 0x000000ffff257224 */ /* 0x100fe200078e0047 */
[----:B------:R-:W-:Y:S01]  /*45f0*/  F2FP.F16.F32.PACK_AB R105, R105, R34 ;  /* 0x000000226969723e */ /* 0x000fe200000000ff */
[----:B------:R-:W-:-:S03]  /*4600*/  IMAD.MOV.U32 R34, RZ, RZ, R71 ;  /* 0x000000ffff227224 */ /* 0x000fc600078e0047 */
[----:B------:R-:W2:Y:S01]  /*4610*/  MUFU.EX2 R107, R114 ;  /* 0x00000072006b7308 */ /* 0x000ea20000000800 */
[----:B---3--:R-:W-:-:S07]  /*4620*/  FADD.FTZ R15, R31, R12 ;  /* 0x0000000c1f0f7221 */ /* 0x008fce0000010000 */
[----:B------:R-:W1:Y:S01]  /*4630*/  MUFU.EX2 R84, R84 ;  /* 0x0000005400547308 */ /* 0x000e620000000800 */
[----:B0-----:R-:W-:Y:S01]  /*4640*/  FADD.FTZ R12, R38, R11 ;  /* 0x0000000b260c7221 */ /* 0x001fe20000010000 */
[----:B------:R-:W-:Y:S01]  /*4650*/  F2FP.F16.F32.PACK_AB R11, R47, R32 ;  /* 0x000000202f0b723e */ /* 0x000fe200000000ff */
[--C-:B------:R-:W-:Y:S02]  /*4660*/  IMAD.MOV.U32 R47, RZ, RZ, R71.reuse ;  /* 0x000000ffff2f7224 */ /* 0x100fe400078e0047 */
[--C-:B------:R-:W-:Y:S02]  /*4670*/  IMAD.MOV.U32 R32, RZ, RZ, R71.reuse ;  /* 0x000000ffff207224 */ /* 0x100fe400078e0047 */
[----:B------:R0:W-:Y:S01]  /*4680*/  STSM.16.M88.4 [R2+0x2d300], R8 ;  /* 0x02d3000802007844 */ /* 0x0001e20000000200 */
[----:B------:R-:W3:Y:S01]  /*4690*/  MUFU.EX2 R52, R52 ;  /* 0x0000003400347308 */ /* 0x000ee20000000800 */
[C---:B--2---:R-:W-:Y:S01]  /*46a0*/  FADD.FTZ R5, R107.reuse, R12 ;  /* 0x0000000c6b057221 */ /* 0x044fe20000010000 */
[----:B------:R-:W-:Y:S01]  /*46b0*/  F2FP.F16.F32.PACK_AB R107, R107, R38 ;  /* 0x000000266b6b723e */ /* 0x000fe200000000ff */
[----:B------:R-:W-:-:S05]  /*46c0*/  IMAD.MOV.U32 R38, RZ, RZ, R71 ;  /* 0x000000ffff267224 */ /* 0x000fca00078e0047 */
[----:B------:R-:W2:Y:S01]  /*46d0*/  MUFU.EX2 R30, R30 ;  /* 0x0000001e001e7308 */ /* 0x000ea20000000800 */
[C---:B-1----:R-:W-:Y:S01]  /*46e0*/  FADD.FTZ R15, R84.reuse, R15 ;  /* 0x0000000f540f7221 */ /* 0x042fe20000010000 */
[----:B------:R-:W-:Y:S01]  /*46f0*/  F2FP.F16.F32.PACK_AB R106, R84, R31 ;  /* 0x0000001f546a723e */ /* 0x000fe200000000ff */
[----:B------:R-:W-:-:S04]  /*4700*/  IMAD.MOV.U32 R31, RZ, RZ, R71 ;  /* 0x000000ffff1f7224 */ /* 0x000fc800078e0047 */
[----:B------:R0:W-:Y:S01]  /*4710*/  STSM.16.M88.4 [R2+0x2eb00], R104 ;  /* 0x02eb006802007844 */ /* 0x0001e20000000200 */
[----:B------:R-:W1:Y:S01]  /*4720*/  MUFU.EX2 R13, R116 ;  /* 0x00000074000d7308 */ /* 0x000e620000000800 */
[----:B---3--:R-:W-:-:S07]  /*4730*/  FADD.FTZ R6, R52, R5 ;  /* 0x0000000534067221 */ /* 0x008fce0000010000 */
[----:B------:R-:W3:Y:S01]  /*4740*/  MUFU.EX2 R43, R43 ;  /* 0x0000002b002b7308 */ /* 0x000ee20000000800 */
[----:B--2---:R-:W-:-:S07]  /*4750*/  FADD.FTZ R4, R30, R15 ;  /* 0x0000000f1e047221 */ /* 0x004fce0000010000 */
[----:B------:R-:W2:Y:S01]  /*4760*/  MUFU.EX2 R45, R45 ;  /* 0x0000002d002d7308 */ /* 0x000ea20000000800 */
[C---:B-1----:R-:W-:Y:S01]  /*4770*/  FADD.FTZ R5, R13.reuse, R6 ;  /* 0x000000060d057221 */ /* 0x042fe20000010000 */
[----:B------:R-:W-:Y:S01]  /*4780*/  F2FP.F16.F32.PACK_AB R13, R13, R52 ;  /* 0x000000340d0d723e */ /* 0x000fe200000000ff */
[----:B------:R-:W-:-:S05]  /*4790*/  IMAD.MOV.U32 R52, RZ, RZ, R71 ;  /* 0x000000ffff347224 */ /* 0x000fca00078e0047 */
[----:B------:R-:W1:Y:S01]  /*47a0*/  MUFU.EX2 R110, R110 ;  /* 0x0000006e006e7308 */ /* 0x000e620000000800 */
[C---:B---3--:R-:W-:Y:S01]  /*47b0*/  F2FP.F16.F32.PACK_AB R12, R43.reuse, R30 ;  /* 0x0000001e2b0c723e */ /* 0x048fe200000000ff */
[----:B------:R-:W-:Y:S01]  /*47c0*/  FADD.FTZ R4, R43, R4 ;  /* 0x000000042b047221 */ /* 0x000fe20000010000 */
[--C-:B------:R-:W-:Y:S02]  /*47d0*/  IMAD.MOV.U32 R43, RZ, RZ, R71.reuse ;  /* 0x000000ffff2b7224 */ /* 0x100fe400078e0047 */
[----:B------:R-:W-:-:S03]  /*47e0*/  IMAD.MOV.U32 R30, RZ, RZ, R71 ;  /* 0x000000ffff1e7224 */ /* 0x000fc600078e0047 */
[----:B------:R-:W3:Y:S01]  /*47f0*/  MUFU.EX2 R120, R120 ;  /* 0x0000007800787308 */ /* 0x000ee20000000800 */
[----:B--2---:R-:W-:-:S07]  /*4800*/  FADD.FTZ R7, R45, R4 ;  /* 0x000000042d077221 */ /* 0x004fce0000010000 */
[----:B------:R-:W2:Y:S01]  /*4810*/  MUFU.EX2 R21, R122 ;  /* 0x0000007a00157308 */ /* 0x000ea20000000800 */
[C---:B-1----:R-:W-:Y:S01]  /*4820*/  F2FP.F16.F32.PACK_AB R14, R110.reuse, R45 ;  /* 0x0000002d6e0e723e */ /* 0x042fe200000000ff */
[----:B------:R-:W-:Y:S01]  /*4830*/  FADD.FTZ R7, R110, R7 ;  /* 0x000000076e077221 */ /* 0x000fe20000010000 */
[----:B------:R-:W-:Y:S02]  /*4840*/  IMAD.MOV.U32 R45, RZ, RZ, R71 ;  /* 0x000000ffff2d7224 */ /* 0x000fe400078e0047 */
[----:B---3--:R-:W-:Y:S01]  /*4850*/  FADD.FTZ R6, R120, R5 ;  /* 0x0000000578067221 */ /* 0x008fe20000010000 */
[----:B--2---:R-:W-:-:S03]  /*4860*/  F2FP.F16.F32.PACK_AB R15, R21, R120 ;  /* 0x00000078150f723e */ /* 0x004fc600000000ff */
[----:B------:R-:W-:Y:S02]  /*4870*/  FADD.FTZ R6, R21, R6 ;  /* 0x0000000615067221 */ /* 0x000fe40000010000 */
[----:B------:R0:W-:Y:S01]  /*4880*/  STSM.16.M88.4 [R2+0x30300], R12 ;  /* 0x0303000c02007844 */ /* 0x0001e20000000200 */
[----:B------:R1:W-:Y:S06]  /*4890*/  MEMBAR.ALL.CTA ;  /* 0x0000000000007992 */ /* 0x0003ec0000008000 */
[----:B-1----:R-:W1:Y:S02]  /*48a0*/  FENCE.VIEW.ASYNC.S ;  /* 0x00000000000073c6 */ /* 0x002e640000000000 */
[----:B-1----:R-:W-:Y:S01]  /*48b0*/  NOP ;  /* 0x0000000000007918 */ /* 0x002fe20000000000 */
[----:B------:R-:W-:Y:S05]  /*48c0*/  @!P2 BRA `(.L_x_15) ;  /* 0x00000038002ca947 */ /* 0x000fea0003800000 */
[----:B------:R-:W-:Y:S01]  /*48d0*/  VIADD R4, R22, 0xfffffffe ;  /* 0xfffffffe16047836 */ /* 0x000fe20000000000 */
[----:B------:R-:W-:Y:S01]  /*48e0*/  CS2R R70, SRZ ;  /* 0x0000000000467805 */ /* 0x000fe2000001ff00 */
[----:B0-----:R-:W-:Y:S01]  /*48f0*/  IMAD.MOV.U32 R8, RZ, RZ, R73 ;  /* 0x000000ffff087224 */ /* 0x001fe200078e0049 */
[----:B------:R-:W-:Y:S01]  /*4900*/  CS2R R68, SRZ ;  /* 0x0000000000447805 */ /* 0x000fe2000001ff00 */
[----:B------:R-:W-:Y:S01]  /*4910*/  IMAD.MOV.U32 R5, RZ, RZ, R0 ;  /* 0x000000ffff057224 */ /* 0x000fe200078e0000 */
[----:B------:R-:W-:Y:S01]  /*4920*/  CS2R R66, SRZ ;  /* 0x0000000000427805 */ /* 0x000fe2000001ff00 */
[----:B------:R-:W-:Y:S01]  /*4930*/  IMAD.MOV.U32 R9, RZ, RZ, R16 ;  /* 0x000000ffff097224 */ /* 0x000fe200078e0010 */
[----:B------:R-:W-:Y:S02]  /*4940*/  CS2R R64, SRZ ;  /* 0x0000000000407805 */ /* 0x000fe4000001ff00 */
[----:B------:R-:W-:Y:S02]  /*4950*/  CS2R R62, SRZ ;  /* 0x00000000003e7805 */ /* 0x000fe4000001ff00 */
[----:B------:R-:W-:-:S02]  /*4960*/  CS2R R60, SRZ ;  /* 0x00000000003c7805 */ /* 0x000fc4000001ff00 */
[----:B------:R-:W-:Y:S02]  /*4970*/  CS2R R58, SRZ ;  /* 0x00000000003a7805 */ /* 0x000fe4000001ff00 */
[----:B------:R-:W-:Y:S02]  /*4980*/  CS2R R56, SRZ ;  /* 0x0000000000387805 */ /* 0x000fe4000001ff00 */
[----:B------:R-:W-:Y:S02]  /*4990*/  CS2R R54, SRZ ;  /* 0x0000000000367805 */ /* 0x000fe4000001ff00 */
        /* <DEDUP_REMOVED lines=14> */
[----:B------:R-:W-:Y:S01]  /*4a80*/  CS2R R24, SRZ ;  /* 0x0000000000187805 */ /* 0x000fe2000001ff00 */
[----:B------:R-:W-:-:S06]  /*4a90*/  UMOV UR5, UR36 ;  /* 0x0000002400057c82 */ /* 0x000fcc0008000000 */
.L_x_24:
[----:B------:R-:W-:Y:S01]  /*4aa0*/  UIADD3 UR36, UR5, 0x1, URZ ;  /* 0x0000000105247890 */ /* 0x000fe2000fffe03f */
[----:B------:R-:W-:-:S03]  /*4ab0*/  ISETP.NE.AND P3, PT, RZ, UR38, PT ;  /* 0x00000026ff007c0c */ /* 0x000fc6000bf65270 */
[----:B------:R-:W-:-:S04]  /*4ac0*/  UISETP.NE.AND UP0, UPT, UR36, 0x2, UPT ;  /* 0x000000022400788c */ /* 0x000fc8000bf05270 */
[----:B------:R-:W-:Y:S02]  /*4ad0*/  USEL UR4, URZ, 0x1, UP0 ;  /* 0x000000013f047887 */ /* 0x000fe40008000000 */
[----:B------:R-:W-:-:S04]  /*4ae0*/  USEL UR36, UR36, URZ, UP0 ;  /* 0x0000003f24247287 */ /* 0x000fc80008000000 */
[----:B------:R-:W-:Y:S01]  /*4af0*/  LOP3.LUT R16, R9, UR4, RZ, 0x3c, !PT ;  /* 0x0000000409107c12 */ /* 0x000fe2000f8e3cff */
[----:B------:R-:W-:Y:S07]  /*4b00*/  @P3 BRA `(.L_x_16) ;  /* 0x0000000000283947 */ /* 0x000fee0003800000 */
[----:B------:R-:W-:Y:S05]  /*4b10*/  @!P0 BRA `(.L_x_17) ;  /* 0x0000000000048947 */ /* 0x000fea0003800000 */
[----:B------:R-:W-:Y:S01]  /*4b20*/  BPT.TRAP 0x1 ;  /* 0x000000040000795c */ /* 0x000fe20000300000 */
.L_x_17:
[----:B------:R-:W-:Y:S01]  /*4b30*/  ULEA UR4, UR36, UR37, 0x3 ;  /* 0x0000002524047291 */ /* 0x000fe2000f8e183f */
[----:B------:R-:W-:-:S08]  /*4b40*/  SHF.L.U32 R0, R16, 0x1f, RZ ;  /* 0x0000001f10007819 */ /* 0x000fd000000006ff */
[----:B------:R0:W1:Y:S01]  /*4b50*/  SYNCS.PHASECHK.TRANS64.TRYWAIT P2, [UR4+0x31c30], R0 ;  /* 0x031c3000ff0075a7 */ /* 0x0000620008040144 */
[----:B------:R-:W-:Y:S05]  /*4b60*/  @!P0 BRA `(.L_x_18) ;  /* 0x0000000000048947 */ /* 0x000fea0003800000 */
[----:B------:R-:W-:Y:S01]  /*4b70*/  BPT.TRAP 0x1 ;  /* 0x000000040000795c */ /* 0x000fe20000300000 */
.L_x_18:
[----:B-1----:R-:W-:Y:S05]  /*4b80*/  @P2 BRA `(.L_x_16) ;  /* 0x0000000000082947 */ /* 0x002fea0003800000 */
[----:B------:R-:W1:Y:S02]  /*4b90*/  SYNCS.PHASECHK.TRANS64.TRYWAIT P2, [UR4+0x31c30], R0 ;  /* 0x031c3000ff0075a7 */ /* 0x000e640008040144 */
[----:B-1----:R-:W-:Y:S05]  /*4ba0*/  @!P2 BRA `(.L_x_19) ;  /* 0x00000094004ca947 */ /* 0x002fea0003800000 */
.L_x_16:
[----:B-1----:R-:W1:Y:S01]  /*4bb0*/  S2R R3, SR_TID.X ;  /* 0x0000000000037919 */ /* 0x002e620000002100 */
[----:B------:R-:W-:Y:S01]  /*4bc0*/  UIMAD UR4, UR36, 0x6c0, UR6 ;  /* 0x000006c0240478a4 */ /* 0x000fe2000f8e0206 */
[----:B------:R-:W-:Y:S01]  /*4bd0*/  UMOV UR31, 0x80000020 ;  /* 0x80000020001f7882 */ /* 0x000fe20000000000 */
[----:B------:R-:W-:Y:S02]  /*4be0*/  UMOV UR32, UR28 ;  /* 0x0000001c00207c82 */ /* 0x000fe40008000000 */
[----:B------:R-:W-:Y:S01]  /*4bf0*/  UIADD3 UR34, UR4, 0x40, URZ ;  /* 0x0000004004227890 */ /* 0x000fe2000fffe03f */
[----:B------:R-:W-:Y:S02]  /*4c00*/  UMOV UR33, UR29 ;  /* 0x0000001d00217c82 */ /* 0x000fe40008000000 */
[----:B------:R-:W-:Y:S01]  /*4c10*/  UMOV UR30, UR4 ;  /* 0x00000004001e7c82 */ /* 0x000fe20008000000 */
[----:B------:R-:W-:Y:S01]  /*4c20*/  UMOV UR35, 0x80000020 ;  /* 0x8000002000237882 */ /* 0x000fe20000000000 */
[----:B------:R-:W-:Y:S01]  /*4c30*/  UIADD3 UR42, UR4, 0x80, URZ ;  /* 0x00000080042a7890 */ /* 0x000fe2000fffe03f */
[----:B------:R-:W-:Y:S01]  /*4c40*/  UMOV UR40, UR28 ;  /* 0x0000001c00287c82 */ /* 0x000fe20008000000 */
        /* <DEDUP_REMOVED lines=15> */
[----:B-1----:R-:W-:Y:S01]  /*4d40*/  SHF.R.U32.HI R3, RZ, 0x7, R3 ;  /* 0x00000007ff037819 */ /* 0x002fe20000011603 */
[----:B------:R-:W-:Y:S01]  /*4d50*/  UMOV UR56, UR28 ;  /* 0x0000001c00387c82 */ /* 0x000fe20008000000 */
[----:B------:R-:W-:Y:S01]  /*4d60*/  UMOV UR57, UR29 ;  /* 0x0000001d00397c82 */ /* 0x000fe20008000000 */
[----:B------:R-:W-:Y:S01]  /*4d70*/  UMOV UR59, 0x80000020 ;  /* 0x80000020003b7882 */ /* 0x000fe20000000000 */
[----:B------:R-:W-:Y:S01]  /*4d80*/  UIADD3 UR7, UR4, 0x200, URZ ;  /* 0x0000020004077890 */ /* 0x000fe2000fffe03f */
[----:B0-----:R-:W-:Y:S01]  /*4d90*/  VIADD R0, R3, 0x8 ;  /* 0x0000000803007836 */ /* 0x001fe20000000000 */
[----:B------:R-:W-:Y:S01]  /*4da0*/  UIADD3 UR10, UR4, 0x2, URZ ;  /* 0x00000002040a7890 */ /* 0x000fe2000fffe03f */
[----:B------:R-:W-:Y:S01]  /*4db0*/  UMOV UR11, 0x80000020 ;  /* 0x80000020000b7882 */ /* 0x000fe20000000000 */
[----:B------:R-:W-:-:S02]  /*4dc0*/  UIADD3 UR14, UR4, 0x240, URZ ;  /* 0x00000240040e7890 */ /* 0x000fc4000fffe03f */
[----:B------:R0:W-:Y:S01]  /*4dd0*/  BAR.SYNC.DEFER_BLOCKING R0, 0x100 ;  /* 0x000400000000751d */ /* 0x0001e20000010000 */
[----:B------:R-:W-:Y:S02]  /*4de0*/  UIADD3 UR18, UR4, 0x242, URZ ;  /* 0x0000024204127890 */ /* 0x000fe4000fffe03f */
[----:B------:R-:W-:Y:S02]  /*4df0*/  UIADD3 UR22, UR4, 0x480, URZ ;  /* 0x0000048004167890 */ /* 0x000fe4000fffe03f */
[----:B------:R-:W-:Y:S01]  /*4e00*/  UIADD3 UR26, UR4, 0x482, URZ ;  /* 0x00000482041a7890 */ /* 0x000fe2000fffe03f */
[----:B------:R-:W-:Y:S01]  /*4e10*/  UMOV UR15, 0x80000020 ;  /* 0x80000020000f7882 */ /* 0x000fe20000000000 */
[----:B------:R-:W-:Y:S01]  /*4e20*/  UMOV UR19, 0x80000020 ;  /* 0x8000002000137882 */ /* 0x000fe20000000000 */
[----:B------:R-:W-:Y:S01]  /*4e30*/  UMOV UR23, 0x80000020 ;  /* 0x8000002000177882 */ /* 0x000fe20000000000 */
[----:B------:R-:W-:Y:S01]  /*4e40*/  UMOV UR27, 0x80000020 ;  /* 0x80000020001b7882 */ /* 0x000fe20000000000 */
[----:B------:R-:W-:-:S06]  /*4e50*/  WARPGROUP.ARRIVE ;  /* 0x00000000000079c5 */ /* 0x000fcc0000000000 */
[----:B------:R-:W-:Y:S01]  /*4e60*/  HGMMA.64x16x16.F32 R136, gdesc[UR28], RZ, !UPT, gsb0 ;  /* 0x002000001c8879f0 */ /* 0x000fe2000c0008ff */
[----:B------:R-:W-:Y:S01]  /*4e70*/  UIADD3 UR30, UR4, 0x1c0, URZ ;  /* 0x000001c0041e7890 */ /* 0x000fe2000fffe03f */
[----:B------:R-:W-:Y:S01]  /*4e80*/  UMOV UR31, 0x80000020 ;  /* 0x80000020001f7882 */ /* 0x000fe20000000000 */
[----:B------:R-:W-:Y:S02]  /*4e90*/  WARPGROUP.DEPBAR.LE gsb0, 0x0 ;  /* 0x00008000000079c5 */ /* 0x000fe40000010000 */
[----:B------:R-:W-:-:S06]  /*4ea0*/  WARPGROUP.ARRIVE ;  /* 0x00000000000079c5 */ /* 0x000fcc0000000000 */
[----:B------:R-:W-:Y:S01]  /*4eb0*/  HGMMA.64x16x16.F32 R128, gdesc[UR32], RZ, !UPT, gsb0 ;  /* 0x00200000208079f0 */ /* 0x000fe2000c0008ff */
[----:B------:R-:W-:Y:S01]  /*4ec0*/  UIADD3 UR34, UR4, 0x42, URZ ;  /* 0x0000004204227890 */ /* 0x000fe2000fffe03f */
[----:B------:R-:W-:Y:S01]  /*4ed0*/  UMOV UR32, UR8 ;  /* 0x0000000800207c82 */ /* 0x000fe20008000000 */
[----:B------:R-:W-:Y:S01]  /*4ee0*/  UMOV UR33, UR9 ;  /* 0x0000000900217c82 */ /* 0x000fe20008000000 */
        /* <DEDUP_REMOVED lines=54> */
[----:B------:R-:W-:Y:S01]  /*5250*/  UMOV UR32, UR12 ;  /* 0x0000000c00207c82 */ /* 0x000fe20008000000 */
[----:B------:R-:W-:Y:S01]  /*5260*/  UMOV UR33, UR13 ;  /* 0x0000000d00217c82 */ /* 0x000fe20008000000 */
        /* <DEDUP_REMOVED lines=217> */
[----:B------:R-:W-:Y:S01]  /*6000*/  UIADD3 UR4, UR4, 0x682, URZ ;  /* 0x0000068204047890 */ /* 0x000fe2000fffe03f */
[----:B------:R-:W-:Y:S02]  /*6010*/  WARPGROUP.DEPBAR.LE gsb0, 0x0 ;  /* 0x00008000000079c5 */ /* 0x000fe40000010000 */
[----:B------:R-:W-:-:S06]  /*6020*/  WARPGROUP.ARRIVE ;  /* 0x00000000000079c5 */ /* 0x000fcc0000000000 */
[----:B------:R-:W-:Y:S03]  /*6030*/  HGMMA.64x16x16.F32 R128, gdesc[UR32], R128, gsb0 ;  /* 0x00200000208079f0 */ /* 0x000fe60008000880 */
        /* <DEDUP_REMOVED lines=24> */
[----:B0-----:R-:W-:Y:S05]  /*61c0*/  @P3 BRA `(.L_x_20) ;  /* 0x0000000000283947 */ /* 0x001fea0003800000 */
[----:B------:R-:W-:Y:S05]  /*61d0*/  @!P0 BRA `(.L_x_21) ;  /* 0x0000000000048947 */ /* 0x000fea0003800000 */
[----:B------:R-:W-:Y:S01]  /*61e0*/  BPT.TRAP 0x1 ;  /* 0x000000040000795c */ /* 0x000fe20000300000 */
.L_x_21:
[----:B------:R-:W-:Y:S01]  /*61f0*/  ULEA UR4, UR5, UR37, 0x3 ;  /* 0x0000002505047291 */ /* 0x000fe2000f8e183f */
[----:B------:R-:W-:-:S08]  /*6200*/  SHF.L.U32 R0, R9, 0x1f, RZ ;  /* 0x0000001f09007819 */ /* 0x000fd000000006ff */
[----:B------:R0:W1:Y:S01]  /*6210*/  SYNCS.PHASECHK.TRANS64.TRYWAIT P2, [UR4+0x31c50], R0 ;  /* 0x031c5000ff0075a7 */ /* 0x0000620008040144 */
[----:B------:R-:W-:Y:S05]  /*6220*/  @!P0 BRA `(.L_x_22) ;  /* 0x0000000000048947 */ /* 0x000fea0003800000 */
[----:B------:R-:W-:Y:S01]  /*6230*/  BPT.TRAP 0x1 ;  /* 0x000000040000795c */ /* 0x000fe20000300000 */
.L_x_22:
[----:B-1----:R-:W-:Y:S05]  /*6240*/  @P2 BRA `(.L_x_20) ;  /* 0x0000000000082947 */ /* 0x002fea0003800000 */
[----:B------:R-:W1:Y:S02]  /*6250*/  SYNCS.PHASECHK.TRANS64.TRYWAIT P2, [UR4+0x31c50], R0 ;  /* 0x031c5000ff0075a7 */ /* 0x000e640008040144 */
[----:B-1----:R-:W-:Y:S05]  /*6260*/  @!P2 BRA `(.L_x_23) ;  /* 0x0000007c00b4a947 */ /* 0x002fea0003800000 */
.L_x_20:
[----:B------:R-:W-:Y:S01]  /*6270*/  UIADD3 UR4, UR37, 0x200, URZ ;  /* 0x0000020025047890 */ /* 0x000fe2000fffe03f */
[----:B------:R-:W-:Y:S01]  /*6280*/  WARPGROUP.ARRIVE ;  /* 0x00000000000079c5 */ /* 0x000fe20000000000 */
[----:B------:R-:W-:Y:S01]  /*6290*/  ULOP3.LUT UR7, UR39, 0x10000, URZ, 0xfc, !UPT ;  /* 0x0001000027077892 */ /* 0x000fe2000f8efc3f */
[----:B01----:R-:W-:Y:S01]  /*62a0*/  FMNMX.FTZ R0, R136, R5, !PT ;  /* 0x0000000588007209 */ /* 0x003fe20007810000 */
[----:B------:R-:W-:Y:S01]  /*62b0*/  USHF.R.U32.HI UR4, URZ, 0x4, UR4 ;  /* 0x000000043f047899 */ /* 0x000fe20008011604 */
[----:B------:R-:W-:Y:S01]  /*62c0*/  FMNMX.FTZ R22, R138, R8, !PT ;  /* 0x000000088a167209 */ /* 0x000fe20007810000 */
[----:B------:R-:W-:Y:S01]  /*62d0*/  UMOV UR33, 0xc0000010 ;  /* 0xc000001000217882 */ /* 0x000fe20000000000 */
[----:B------:R-:W-:Y:S01]  /*62e0*/  UMOV UR35, 0x80000020 ;  /* 0x8000002000237882 */ /* 0x000fe20000000000 */
[----:B------:R-:W-:Y:S01]  /*62f0*/  ULOP3.LUT UR4, UR4, 0x3fff, URZ, 0xc0, !UPT ;  /* 0x00003fff04047892 */ /* 0x000fe2000f8ec03f */
[----:B------:R-:W-:Y:S01]  /*6300*/  FMNMX.FTZ R3, R137, R0, !PT ;  /* 0x0000000089037209 */ /* 0x000fe20007810000 */
[----:B------:R-:W-:Y:S01]  /*6310*/  UMOV UR32, UR7 ;  /* 0x0000000700207c82 */ /* 0x000fe20008000000 */
[----:B------:R-:W-:Y:S01]  /*6320*/  FMNMX.FTZ R23, R139, R22, !PT ;  /* 0x000000168b177209 */ /* 0x000fe20007810000 */
[----:B------:R-:W-:Y:S01]  /*6330*/  ULOP3.LUT UR4, UR4, 0x2400000, URZ, 0xfc, !UPT ;  /* 0x0240000004047892 */ /* 0x000fe2000f8efc3f */
[----:B------:R-:W-:-:S03]  /*6340*/  FMNMX.FTZ R0, R140, R3, !PT ;  /* 0x000000038c007209 */ /* 0x000fc60007810000 */
[----:B------:R-:W-:Y:S01]  /*6350*/  UIMAD UR4, UR5, 0x6c0, UR4 ;  /* 0x000006c0050478a4 */ /* 0x000fe2000f8e0204 */
[----:B------:R-:W-:-:S04]  /*6360*/  FMNMX.FTZ R3, R141, R0, !PT ;  /* 0x000000008d037209 */ /* 0x000fc80007810000 */
[----:B------:R-:W-:Y:S02]  /*6370*/  FMNMX.FTZ R0, R128, R3, !PT ;  /* 0x0000000380007209 */ /* 0x000fe40007810000 */
[----:B------:R-:W-:Y:S02]  /*6380*/  UMOV UR34, UR4 ;  /* 0x0000000400227c82 */ /* 0x000fe40008000000 */
[----:B------:R-:W-:Y:S01]  /*6390*/  HGMMA.64x96x16.F32 R24, gdesc[UR32].tnspB, R24, gsb0 ;  /* 0x41600000201879f0 */ /* 0x000fe20008000818 */
[----:B------:R-:W-:Y:S01]  /*63a0*/  UIADD3 UR32, UR7, 0x180, URZ ;  /* 0x0000018007207890 */ /* 0x000fe2000fffe03f */
[----:B------:R-:W-:Y:S01]  /*63b0*/  FMNMX.FTZ R3, R129, R0, !PT ;  /* 0x0000000081037209 */ /* 0x000fe20007810000 */
[----:B------:R-:W-:Y:S01]  /*63c0*/  UIADD3 UR34, UR4, 0x40, URZ ;  /* 0x0000004004227890 */ /* 0x000fe2000fffe03f */
[----:B------:R-:W-:Y:S01]  /*63d0*/  UMOV UR33, 0xc0000010 ;  /* 0xc000001000217882 */ /* 0x000fe20000000000 */
[----:B------:R-:W-:Y:S01]  /*63e0*/  UMOV UR35, 0x80000020 ;  /* 0x8000002000237882 */ /* 0x000fe20000000000 */
[----:B------:R-:W-:-:S04]  /*63f0*/  FMNMX.FTZ R0, R132, R3, !PT ;  /* 0x0000000384007209 */ /* 0x000fc80007810000 */
        /* <DEDUP_REMOVED lines=22> */
[----:B------:R-:W-:Y:S01]  /*6560*/  FMNMX.FTZ R3, R81, R0, !PT ;  /* 0x0000000051037209 */ /* 0x000fe20007810000 */
[----:B------:R-:W-:Y:S02]  /*6570*/  WARPGROUP.DEPBAR.LE gsb0, 0x0 ;  /* 0x00008000000079c5 */ /* 0x000fe40000010000 */
[----:B------:R-:W-:Y:S01]  /*6580*/  WARPGROUP.ARRIVE ;  /* 0x00000000000079c5 */ /* 0x000fe20000000000 */
[----:B------:R-:W-:-:S04]  /*6590*/  FMNMX.FTZ R0, R84, R3, !PT ;  /* 0x0000000354007209 */ /* 0x000fc80007810000 */
[----:B------:R-:W-:Y:S01]  /*65a0*/  FMNMX.FTZ R3, R85, R0, !PT ;  /* 0x0000000055037209 */ /* 0x000fe20007810000 */
[----:B------:R-:W-:Y:S01]  /*65b0*/  HGMMA.64x96x16.F32 R24, gdesc[UR32].tnspB, R24, gsb0 ;  /* 0x41600000201879f0 */ /* 0x000fe20008000818 */
[----:B------:R-:W-:Y:S02]  /*65c0*/  UIADD3 UR32, UR7, 0x300, URZ ;  /* 0x0000030007207890 */ /* 0x000fe4000fffe03f */
[----:B------:R-:W-:Y:S01]  /*65d0*/  UIADD3 UR34, UR4, 0x80, URZ ;  /* 0x0000008004227890 */ /* 0x000fe2000fffe03f */
[----:B------:R-:W-:Y:S01]  /*65e0*/  FMNMX.FTZ R0, R72, R3, !PT ;  /* 0x0000000348007209 */ /* 0x000fe20007810000 */
[----:B------:R-:W-:Y:S01]  /*65f0*/  UMOV UR33, 0xc0000010 ;  /* 0xc000001000217882 */ /* 0x000fe20000000000 */
[----:B------:R-:W-:Y:S02]  /*6600*/  UMOV UR35, 0x80000020 ;  /* 0x8000002000237882 */ /* 0x000fe40000000000 */
[----:B------:R-:W-:-:S04]  /*6610*/  FMNMX.FTZ R3, R73, R0, !PT ;  /* 0x0000000049037209 */ /* 0x000fc80007810000 */
[----:B------:R-:W-:Y:S02]  /*6620*/  FMNMX.FTZ R0, R76, R3, !PT ;  /* 0x000000034c007209 */ /* 0x000fe40007810000 */
[----:B------:R-:W0:Y:S02]  /*6630*/  LDC R3, c[0x0][0x988] ;  /* 0x00026200ff037b82 */ /* 0x000e240000000800 */
[----:B------:R-:W-:-:S05]  /*6640*/  FMNMX.FTZ R9, R77, R0, !PT ;  /* 0x000000004d097209 */ /* 0x000fca0007810000 */
[----:B------:R-:W1:Y:S02]  /*6650*/  SHFL.BFLY PT, R0, R9, 0x2, 0x1f ;  /* 0x0c401f0009007f89 */ /* 0x000e6400000e0000 */
[----:B-1----:R-:W-:-:S05]  /*6660*/  FMNMX.FTZ R12, R9, R0, !PT ;  /* 0x00000000090c7209 */ /* 0x002fca0007810000 */
[----:B------:R-:W1:Y:S02]  /*6670*/  SHFL.BFLY PT, R11, R12, 0x1, 0x1f ;  /* 0x0c201f000c0b7f89 */ /* 0x000e6400000e0000 */
[----:B-1----:R-:W-:-:S05]  /*6680*/  FMNMX.FTZ R0, R12, R11, !PT ;  /* 0x0000000b0c007209 */ /* 0x002fca0007810000 */
[----:B------:R-:W-:-:S04]  /*6690*/  FADD.FTZ R10, -R0, R5 ;  /* 0x00000005000a7221 */ /* 0x000fc80000010100 */
[-C--:B0-----:R-:W-:Y:S01]  /*66a0*/  FMUL.FTZ R5, R10, R3.reuse ;  /* 0x000000030a057220 */ /* 0x081fe20000410000 */
[----:B------:R-:W-:-:S04]  /*66b0*/  FMUL.FTZ R10, R0, R3 ;  /* 0x00000003000a7220 */ /* 0x000fc80000410000 */
[--C-:B------:R-:W-:Y:S01]  /*66c0*/  FFMA.FTZ R14, R128, R3, -R10.reuse ;  /* 0x00000003800e7223 */ /* 0x100fe2000001080a */
[----:B------:R-:W-:Y:S01]  /*66d0*/  FMNMX.FTZ R128, R142, R23, !PT ;  /* 0x000000178e807209 */ /* 0x000fe20007810000 */
[-CC-:B------:R-:W-:Y:S01]  /*66e0*/  FFMA.FTZ R22, R120, R3.reuse, -R10.reuse ;  /* 0x0000000378167223 */ /* 0x180fe2000001080a */
[-CC-:B------:R-:W-:Y:S01]  /*66f0*/  FFMA.FTZ R15, R129, R3.reuse, -R10.reuse ;  /* 0x00000003810f7223 */ /* 0x180fe2000001080a */
[-CC-:B------:R-:W-:Y:S01]  /*6700*/  FFMA.FTZ R129, R125, R3.reuse, -R10.reuse ;  /* 0x000000037d817223 */ /* 0x180fe2000001080a */
[----:B------:R-:W-:Y:S01]  /*6710*/  FMNMX.FTZ R23, R143, R128, !PT ;  /* 0x000000808f177209 */ /* 0x000fe20007810000 */
[-CC-:B------:R-:W-:Y:S01]  /*6720*/  FFMA.FTZ R128, R121, R3.reuse, -R10.reuse ;  /* 0x0000000379807223 */ /* 0x180fe2000001080a */
[-CC-:B------:R-:W-:Y:S01]  /*6730*/  FFMA.FTZ R13, R141, R3.reuse, -R10.reuse ;  /* 0x000000038d0d7223 */ /* 0x180fe2000001080a */
[--C-:B------:R-:W-:Y:S01]  /*6740*/  FFMA.FTZ R12, R140, R3, -R10.reuse ;  /* 0x000000038c0c7223 */ /* 0x100fe2000001080a */
[----:B------:R-:W-:Y:S01]  /*6750*/  FMNMX.FTZ R120, R130, R23, !PT ;  /* 0x0000001782787209 */ /* 0x000fe20007810000 */
[----:B------:R-:W0:Y:S01]  /*6760*/  S2R R141, SR_TID.X ;  /* 0x00000000008d7919 */ /* 0x000e220000002100 */
[----:B------:R1:W-:Y:S01]  /*6770*/  MUFU.EX2 R23, R128 ;  /* 0x0000008000177308 */ /* 0x0003e20000000800 */
[----:B------:R-:W-:Y:S01]  /*6780*/  FFMA.FTZ R9, R136, R3, -R10 ;  /* 0x0000000388097223 */ /* 0x000fe2000001080a */
[----:B------:R-:W-:Y:S01]  /*6790*/  FMNMX.FTZ R121, R131, R120, !PT ;  /* 0x0000007883797209 */ /* 0x000fe20007810000 */
[----:B------:R-:W-:-:S02]  /*67a0*/  WARPGROUP.DEPBAR.LE gsb0, 0x0 ;  /* 0x00008000000079c5 */ /* 0x000fc40000010000 */
[----:B------:R-:W-:Y:S01]  /*67b0*/  WARPGROUP.ARRIVE ;  /* 0x00000000000079c5 */ /* 0x000fe20000000000 */
[--C-:B------:R-:W-:Y:S01]  /*67c0*/  FFMA.FTZ R120, R124, R3, -R10.reuse ;  /* 0x000000037c787223 */ /* 0x100fe2000001080a */
[----:B------:R-:W-:Y:S01]  /*67d0*/  FMNMX.FTZ R124, R134, R121, !PT ;  /* 0x00000079867c7209 */ /* 0x000fe20007810000 */
[-CC-:B------:R-:W-:Y:S01]  /*67e0*/  FFMA.FTZ R11, R137, R3.reuse, -R10.reuse ;  /* 0x00000003890b7223 */ /* 0x180fe2000001080a */
[-CC-:B------:R-:W-:Y:S01]  /*67f0*/  FFMA.FTZ R20, R132, R3.reuse, -R10.reuse ;  /* 0x0000000384147223 */ /* 0x180fe2000001080a */
[-CC-:B------:R-:W-:Y:S01]  /*6800*/  FFMA.FTZ R21, R133, R3.reuse, -R10.reuse ;  /* 0x0000000385157223 */ /* 0x180fe2000001080a */
[----:B------:R-:W-:Y:S01]  /*6810*/  HGMMA.64x96x16.F32 R24, gdesc[UR32].tnspB, R24, gsb0 ;  /* 0x41600000201879f0 */ /* 0x000fe20008000818 */
[----:B------:R-:W-:Y:S01]  /*6820*/  UIADD3 UR32, UR7, 0x480, URZ ;  /* 0x0000048007207890 */ /* 0x000fe2000fffe03f */
[----:B------:R-:W-:Y:S01]  /*6830*/  FMNMX.FTZ R121, R135, R124, !PT ;  /* 0x0000007c87797209 */ /* 0x000fe20007810000 */
[----:B------:R-:W-:Y:S01]  /*6840*/  UIADD3 UR34, UR4, 0xc0, URZ ;  /* 0x000000c004227890 */ /* 0x000fe2000fffe03f */
[--C-:B------:R-:W-:Y:S01]  /*6850*/  FFMA.FTZ R112, R112, R3, -R10.reuse ;  /* 0x0000000370707223 */ /* 0x100fe2000001080a */
[----:B------:R-:W-:Y:S01]  /*6860*/  UMOV UR33, 0xc0000010 ;  /* 0xc000001000217882 */ /* 0x000fe20000000000 */
[----:B------:R-:W-:Y:S01]  /*6870*/  UMOV UR35, 0x80000020 ;  /* 0x8000002000237882 */ /* 0x000fe20000000000 */
        /* <DEDUP_REMOVED lines=9> */
[-CC-:B------:R-:W-:Y:S01]  /*6910*/  FFMA.FTZ R109, R109, R3.reuse, -R10.reuse ;  /* 0x000000036d6d7223 */ /* 0x180fe2000001080a */
[-CC-:B------:R-:W-:Y:S01]  /*6920*/  FFMA.FTZ R96, R96, R3.reuse, -R10.reuse ;  /* 0x0000000360607223 */ /* 0x180fe2000001080a */
[-CC-:B------:R-:W-:Y:S01]  /*6930*/  FFMA.FTZ R97, R97, R3.reuse, -R10.reuse ;  /* 0x0000000361617223 */ /* 0x180fe2000001080a */
[----:B------:R-:W-:Y:S01]  /*6940*/  FMNMX.FTZ R125, R127, R124, !PT ;  /* 0x0000007c7f7d7209 */ /* 0x000fe20007810000 */
[-CC-:B------:R-:W-:Y:S01]  /*6950*/  FFMA.FTZ R100, R100, R3.reuse, -R10.reuse ;  /* 0x0000000364647223 */ /* 0x180fe2000001080a */
[----:B0-----:R-:W-:Y:S01]  /*6960*/  SHF.R.U32.HI R140, RZ, 0x7, R141 ;  /* 0x00000007ff8c7819 */ /* 0x001fe2000001168d */
[--C-:B------:R-:W-:Y:S01]  /*6970*/  FFMA.FTZ R101, R101, R3, -R10.reuse ;  /* 0x0000000365657223 */ /* 0x100fe2000001080a */
[----:B------:R-:W-:Y:S01]  /*6980*/  FMNMX.FTZ R124, R114, R125, !PT ;  /* 0x0000007d727c7209 */ /* 0x000fe20007810000 */
[-CC-:B------:R-:W-:Y:S01]  /*6990*/  FFMA.FTZ R88, R88, R3.reuse, -R10.reuse ;  /* 0x0000000358587223 */ /* 0x180fe2000001080a */
[----:B------:R-:W-:Y:S01]  /*69a0*/  ISETP.GE.U32.AND P2, PT, R141, 0x180, PT ;  /* 0x000001808d00780c */ /* 0x000fe20003f46070 */
        /* <DEDUP_REMOVED lines=12> */
[----:B------:R-:W-:Y:S01]  /*6a70*/  FFMA.FTZ R77, R77, R3, -R10 ;  /* 0x000000034d4d7223 */ /* 0x000fe2000001080a */
[----:B------:R-:W-:Y:S01]  /*6a80*/  FMNMX.FTZ R124, R106, R125, !PT ;  /* 0x0000007d6a7c7209 */ /* 0x000fe20007810000 */
[----:B------:R0:W-:Y:S03]  /*6a90*/  MUFU.EX2 R121, R129 ;  /* 0x0000008100797308 */ /* 0x0001e60000000800 */
[----:B------:R-:W-:-:S04]  /*6aa0*/  FMNMX.FTZ R125, R107, R124, !PT ;  /* 0x0000007c6b7d7209 */ /* 0x000fc80007810000 */
[----:B------:R-:W-:Y:S01]  /*6ab0*/  FMNMX.FTZ R124, R110, R125, !PT ;  /* 0x0000007d6e7c7209 */ /* 0x000fe20007810000 */
[----:B------:R-:W2:Y:S03]  /*6ac0*/  MUFU.EX2 R5, R5 ;  /* 0x0000000500057308 */ /* 0x000ea60000000800 */
[----:B------:R-:W-:-:S04]  /*6ad0*/  FMNMX.FTZ R125, R111, R124, !PT ;  /* 0x0000007c6f7d7209 */ /* 0x000fc80007810000 */
[----:B------:R-:W-:Y:S01]  /*6ae0*/  FMNMX.FTZ R124, R98, R125, !PT ;  /* 0x0000007d627c7209 */ /* 0x000fe20007810000 */
[----:B------:R-:W3:Y:S03]  /*6af0*/  MUFU.EX2 R9, R9 ;  /* 0x0000000900097308 */ /* 0x000ee60000000800 */
[----:B------:R-:W-:-:S04]  /*6b00*/  FMNMX.FTZ R125, R99, R124, !PT ;  /* 0x0000007c637d7209 */ /* 0x000fc80007810000 */
[----:B------:R-:W-:Y:S01]  /*6b10*/  FMNMX.FTZ R124, R102, R125, !PT ;  /* 0x0000007d667c7209 */ /* 0x000fe20007810000 */
[----:B------:R-:W4:Y:S03]  /*6b20*/  MUFU.EX2 R11, R11 ;  /* 0x0000000b000b7308 */ /* 0x000f260000000800 */
[----:B------:R-:W-:-:S04]  /*6b30*/  FMNMX.FTZ R125, R103, R124, !PT ;  /* 0x0000007c677d7209 */ /* 0x000fc80007810000 */
[----:B------:R-:W-:Y:S01]  /*6b40*/  FMNMX.FTZ R124, R90, R125, !PT ;  /* 0x0000007d5a7c7209 */ /* 0x000fe20007810000 */
[----:B------:R-:W-:Y:S03]  /*6b50*/  MUFU.EX2 R12, R12 ;  /* 0x0000000c000c7308 */ /* 0x000fe60000000800 */
        /* <DEDUP_REMOVED lines=9> */
[----:B------:R-:W-:Y:S01]  /*6bf0*/  FMNMX.FTZ R125, R87, R124, !PT ;  /* 0x0000007c577d7209 */ /* 0x000fe20007810000 */
[----:B------:R-:W-:Y:S02]  /*6c00*/  WARPGROUP.DEPBAR.LE gsb0, 0x0 ;  /* 0x00008000000079c5 */ /* 0x000fe40000010000 */
[----:B------:R-:W-:Y:S01]  /*6c10*/  WARPGROUP.ARRIVE ;  /* 0x00000000000079c5 */ /* 0x000fe20000000000 */
[----:B------:R-:W-:Y:S01]  /*6c20*/  FMNMX.FTZ R124, R74, R125, !PT ;  /* 0x0000007d4a7c7209 */ /* 0x000fe20007810000 */
[----:B------:R-:W-:Y:S03]  /*6c30*/  MUFU.EX2 R20, R20 ;  /* 0x0000001400147308 */ /* 0x000fe60000000800 */
[----:B------:R-:W-:Y:S01]  /*6c40*/  FMNMX.FTZ R125, R75, R124, !PT ;  /* 0x0000007c4b7d7209 */ /* 0x000fe20007810000 */
[----:B------:R-:W-:Y:S01]  /*6c50*/  HGMMA.64x96x16.F32 R24, gdesc[UR32].tnspB, R24, gsb0 ;  /* 0x41600000201879f0 */ /* 0x000fe20008000818 */
[----:B------:R-:W-:-:S02]  /*6c60*/  UIADD3 UR32, UR7, 0x600, URZ ;  /* 0x0000060007207890 */ /* 0x000fc4000fffe03f */
[----:B------:R-:W-:Y:S01]  /*6c70*/  UIADD3 UR34, UR4, 0x100, URZ ;  /* 0x0000010004227890 */ /* 0x000fe2000fffe03f */
[----:B------:R-:W-:Y:S01]  /*6c80*/  FMNMX.FTZ R124, R78, R125, !PT ;  /* 0x0000007d4e7c7209 */ /* 0x000fe20007810000 */
[----:B------:R-:W-:Y:S01]  /*6c90*/  UMOV UR33, 0xc0000010 ;  /* 0xc000001000217882 */ /* 0x000fe20000000000 */
[----:B------:R-:W-:Y:S01]  /*6ca0*/  UMOV UR35, 0x80000020 ;  /* 0x8000002000237882 */ /* 0x000fe20000000000 */
[----:B------:R-:W-:Y:S01]  /*6cb0*/  MUFU.EX2 R21, R21 ;  /* 0x0000001500157308 */ /* 0x000fe20000000800 */
[----:B------:R-:W-:-:S05]  /*6cc0*/  FMNMX.FTZ R124, R79, R124, !PT ;  /* 0x0000007c4f7c7209 */ /* 0x000fca0007810000 */
[----:B------:R-:W5:Y:S02]  /*6cd0*/  SHFL.BFLY PT, R125, R124, 0x2, 0x1f ;  /* 0x0c401f007c7d7f89 */ /* 0x000f6400000e0000 */
[----:B------:R-:W-:Y:S08]  /*6ce0*/  MUFU.EX2 R22, R22 ;  /* 0x0000001600167308 */ /* 0x000ff00000000800 */
[----:B------:R-:W-:Y:S08]  /*6cf0*/  MUFU.EX2 R120, R120 ;  /* 0x0000007800787308 */ /* 0x000ff00000000800 */
[----:B------:R-:W-:Y:S01]  /*6d00*/  MUFU.EX2 R112, R112 ;  /* 0x0000007000707308 */ /* 0x000fe20000000800 */
[----:B-----5:R-:W-:Y:S01]  /*6d10*/  FMNMX.FTZ R125, R124, R125, !PT ;  /* 0x0000007d7c7d7209 */ /* 0x020fe20007810000 */
[----:B------:R-:W-:Y:S01]  /*6d20*/  FFMA.FTZ R124, R73, R3, -R10 ;  /* 0x00000003497c7223 */ /* 0x000fe2000001080a */
[----:B------:R-:W-:-:S05]  /*6d30*/  IMAD.U32 R10, RZ, RZ, UR36 ;  /* 0x00000024ff0a7e24 */ /* 0x000fca000f8e00ff */
[----:B------:R-:W-:Y:S01]  /*6d40*/  MUFU.EX2 R113, R113 ;  /* 0x0000007100717308 */ /* 0x000fe20000000800 */
[----:B-1----:R-:W1:Y:S01]  /*6d50*/  SHFL.BFLY PT, R128, R125, 0x1, 0x1f ;  /* 0x0c201f007d807f89 */ /* 0x002e6200000e0000 */
[----:B------:R-:W-:-:S06]  /*6d60*/  @!P1 LEA R10, R10, UR37, 0x3 ;  /* 0x000000250a0a9c11 */ /* 0x000fcc000f8e18ff */
[----:B------:R-:W-:Y:S01]  /*6d70*/  MUFU.EX2 R116, R116 ;  /* 0x0000007400747308 */ /* 0x000fe20000000800 */
[----:B------:R-:W-:-:S05]  /*6d80*/  @!P1 VIADD R10, R10, 0x31c40 ;  /* 0x00031c400a0a9836 */ /* 0x000fca0000000000 */
[----:B------:R-:W-:Y:S02]  /*6d90*/  @!P1 PRMT R10, RZ, 0x654, R10 ;  /* 0x00000654ff0a9816 */ /* 0x000fe4000000000a */
[----:B------:R-:W-:Y:S08]  /*6da0*/  MUFU.EX2 R117, R117 ;  /* 0x0000007500757308 */ /* 0x000ff00000000800 */
[----:B------:R-:W-:Y:S01]  /*6db0*/  MUFU.EX2 R104, R104 ;  /* 0x0000006800687308 */ /* 0x000fe20000000800 */
[----:B-1----:R-:W-:-:S05]  /*6dc0*/  FMNMX.FTZ R73, R125, R128, !PT ;  /* 0x000000807d497209 */ /* 0x002fca0007810000 */
[C---:B------:R-:W-:Y:S01]  /*6dd0*/  FADD.FTZ R8, -R73.reuse, R8 ;  /* 0x0000000849087221 */ /* 0x040fe20000010100 */
[-C--:B------:R-:W-:Y:S01]  /*6de0*/  FMUL.FTZ R128, R73, R3.reuse ;  /* 0x0000000349807220 */ /* 0x080fe20000410000 */
[----:B------:R-:W-:Y:S02]  /*6df0*/  MUFU.EX2 R105, R105 ;  /* 0x0000006900697308 */ /* 0x000fe40000000800 */
[-C--:B------:R-:W-:Y:S01]  /*6e00*/  FMUL.FTZ R8, R8, R3.reuse ;  /* 0x0000000308087220 */ /* 0x080fe20000410000 */
[-CC-:B0-----:R-:W-:Y:S01]  /*6e10*/  FFMA.FTZ R129, R138, R3.reuse, -R128.reuse ;  /* 0x000000038a817223 */ /* 0x181fe20000010880 */
[-CC-:B------:R-:W-:Y:S01]  /*6e20*/  FFMA.FTZ R132, R139, R3.reuse, -R128.reuse ;  /* 0x000000038b847223 */ /* 0x180fe20000010880 */
[-CC-:B------:R-:W-:Y:S01]  /*6e30*/  FFMA.FTZ R136, R142, R3.reuse, -R128.reuse ;  /* 0x000000038e887223 */ /* 0x180fe20000010880 */
[-CC-:B------:R-:W-:Y:S01]  /*6e40*/  FFMA.FTZ R137, R143, R3.reuse, -R128.reuse ;  /* 0x000000038f897223 */ /* 0x180fe20000010880 */
[-CC-:B------:R-:W-:Y:S01]  /*6e50*/  FFMA.FTZ R133, R130, R3.reuse, -R128.reuse ;  /* 0x0000000382857223 */ /* 0x180fe20000010880 */
[----:B------:R0:W-:Y:S01]  /*6e60*/  MUFU.EX2 R125, R8 ;  /* 0x00000008007d7308 */ /* 0x0001e20000000800 */
[-CC-:B------:R-:W-:Y:S01]  /*6e70*/  FFMA.FTZ R138, R131, R3.reuse, -R128.reuse ;  /* 0x00000003838a7223 */ /* 0x180fe20000010880 */
[-CC-:B------:R-:W-:Y:S01]  /*6e80*/  FFMA.FTZ R131, R134, R3.reuse, -R128.reuse ;  /* 0x0000000386837223 */ /* 0x180fe20000010880 */
[-CC-:B------:R-:W-:Y:S01]  /*6e90*/  FFMA.FTZ R134, R135, R3.reuse, -R128.reuse ;  /* 0x0000000387867223 */ /* 0x180fe20000010880 */
[-CC-:B------:R-:W-:Y:S01]  /*6ea0*/  FFMA.FTZ R130, R122, R3.reuse, -R128.reuse ;  /* 0x000000037a827223 */ /* 0x180fe20000010880 */
[-CC-:B------:R-:W-:Y:S01]  /*6eb0*/  FFMA.FTZ R122, R126, R3.reuse, -R128.reuse ;  /* 0x000000037e7a7223 */ /* 0x180fe20000010880 */
[-CC-:B------:R-:W-:Y:S01]  /*6ec0*/  FFMA.FTZ R126, R127, R3.reuse, -R128.reuse ;  /* 0x000000037f7e7223 */ /* 0x180fe20000010880 */
[----:B------:R-:W-:Y:S01]  /*6ed0*/  FFMA.FTZ R127, R115, R3, -R128 ;  /* 0x00000003737f7223 */ /* 0x000fe20000010880 */
[----:B------:R-:W1:Y:S01]  /*6ee0*/  MUFU.EX2 R129, R129 ;  /* 0x0000008100817308 */ /* 0x000e620000000800 */
[----:B0-----:R-:W-:-:S02]  /*6ef0*/  VIADD R8, R140, 0x9 ;  /* 0x000000098c087836 */ /* 0x001fc40000000000 */
[-CC-:B------:R-:W-:Y:S01]  /*6f00*/  FFMA.FTZ R115, R118, R3.reuse, -R128.reuse ;  /* 0x0000000376737223 */ /* 0x180fe20000010880 */
[-CC-:B------:R-:W-:Y:S01]  /*6f10*/  FFMA.FTZ R118, R119, R3.reuse, -R128.reuse ;  /* 0x0000000377767223 */ /* 0x180fe20000010880 */
[-CC-:B------:R-:W-:Y:S01]  /*6f20*/  FFMA.FTZ R119, R110, R3.reuse, -R128.reuse ;  /* 0x000000036e777223 */ /* 0x180fe20000010880 */
[-CC-:B------:R-:W-:Y:S01]  /*6f30*/  FFMA.FTZ R110, R111, R3.reuse, -R128.reuse ;  /* 0x000000036f6e7223 */ /* 0x180fe20000010880 */
[----:B------:R-:W-:Y:S01]  /*6f40*/  SEL R8, R8, 0x9, !P2 ;  /* 0x0000000908087807 */ /* 0x000fe20005000000 */
[-CC-:B------:R-:W-:Y:S01]  /*6f50*/  FFMA.FTZ R123, R123, R3.reuse, -R128.reuse ;  /* 0x000000037b7b7223 */ /* 0x180fe20000010880 */
[----:B------:R-:W0:Y:S01]  /*6f60*/  MUFU.EX2 R132, R132 ;  /* 0x0000008400847308 */ /* 0x000e220000000800 */
[-CC-:B------:R-:W-:Y:S01]  /*6f70*/  FFMA.FTZ R114, R114, R3.reuse, -R128.reuse ;  /* 0x0000000372727223 */ /* 0x180fe20000010880 */
[-CC-:B------:R-:W-:Y:S01]  /*6f80*/  FFMA.FTZ R103, R103, R3.reuse, -R128.reuse ;  /* 0x0000000367677223 */ /* 0x180fe20000010880 */
[-CC-:B------:R-:W-:Y:S01]  /*6f90*/  FFMA.FTZ R106, R106, R3.reuse, -R128.reuse ;  /* 0x000000036a6a7223 */ /* 0x180fe20000010880 */
[----:B------:R-:W-:Y:S01]  /*6fa0*/  FFMA.FTZ R107, R107, R3, -R128 ;  /* 0x000000036b6b7223 */ /* 0x000fe20000010880 */
[----:B------:R-:W-:-:S02]  /*6fb0*/  WARPGROUP.DEPBAR.LE gsb0, 0x0 ;  /* 0x00008000000079c5 */ /* 0x000fc40000010000 */
[----:B------:R-:W-:Y:S01]  /*6fc0*/  WARPGROUP.ARRIVE ;  /* 0x00000000000079c5 */ /* 0x000fe20000000000 */
[----:B------:R-:W5:Y:S01]  /*6fd0*/  MUFU.EX2 R136, R136 ;  /* 0x0000008800887308 */ /* 0x000f620000000800 */
[-CC-:B------:R-:W-:Y:S01]  /*6fe0*/  FFMA.FTZ R86, R86, R3.reuse, -R128.reuse ;  /* 0x0000000356567223 */ /* 0x180fe20000010880 */
[-CC-:B------:R-:W-:Y:S01]  /*6ff0*/  FFMA.FTZ R87, R87, R3.reuse, -R128.reuse ;  /* 0x0000000357577223 */ /* 0x180fe20000010880 */
[-CC-:B------:R-:W-:Y:S01]  /*7000*/  FFMA.FTZ R75, R75, R3.reuse, -R128.reuse ;  /* 0x000000034b4b7223 */ /* 0x180fe20000010880 */
[-CC-:B------:R-:W-:Y:S01]  /*7010*/  FFMA.FTZ R78, R78, R3.reuse, -R128.reuse ;  /* 0x000000034e4e7223 */ /* 0x180fe20000010880 */
[----:B------:R-:W-:Y:S01]  /*7020*/  HGMMA.64x96x16.F32 R24, gdesc[UR32].tnspB, R24, gsb0 ;  /* 0x41600000201879f0 */ /* 0x000fe20008000818 */
[----:B------:R-:W-:Y:S01]  /*7030*/  UIADD3 UR32, UR7, 0x780, URZ ;  /* 0x0000078007207890 */ /* 0x000fe2000fffe03f */
[----:B------:R-:W-:Y:S01]  /*7040*/  FFMA.FTZ R79, R79, R3, -R128 ;  /* 0x000000034f4f7223 */ /* 0x000fe20000010880 */
[----:B------:R-:W-:Y:S01]  /*7050*/  UIADD3 UR34, UR4, 0x140, URZ ;  /* 0x0000014004227890 */ /* 0x000fe2000fffe03f */
[----:B------:R-:W5:Y:S01]  /*7060*/  MUFU.EX2 R137, R137 ;  /* 0x0000008900897308 */ /* 0x000f620000000800 */
[----:B------:R-:W-:Y:S01]  /*7070*/  UMOV UR33, 0xc0000010 ;  /* 0xc000001000217882 */ /* 0x000fe20000000000 */
[----:B------:R-:W-:Y:S01]  /*7080*/  UMOV UR35, 0x80000020 ;  /* 0x8000002000237882 */ /* 0x000fe20000000000 */
[C---:B------:R-:W-:Y:S01]  /*7090*/  ISETP.GT.AND P2, PT, R4.reuse, RZ, PT ;  /* 0x000000ff0400720c */ /* 0x040fe20003f44270 */
[----:B------:R-:W-:-:S04]  /*70a0*/  VIADD R4, R4, 0xffffffff ;  /* 0xffffffff04047836 */ /* 0x000fc80000000000 */
[----:B------:R-:W5:Y:S08]  /*70b0*/  MUFU.EX2 R133, R133 ;  /* 0x0000008500857308 */ /* 0x000f700000000800 */
        /* <DEDUP_REMOVED lines=10> */
[----:B------:R-:W5:Y:S01]  /*7160*/  MUFU.EX2 R118, R118 ;  /* 0x0000007600767308 */ /* 0x000f620000000800 */
[----:B------:R-:W-:-:S02]  /*7170*/  WARPGROUP.DEPBAR.LE gsb0, 0x0 ;  /* 0x00008000000079c5 */ /* 0x000fc40000010000 */
[----:B------:R-:W-:-:S05]  /*7180*/  WARPGROUP.ARRIVE ;  /* 0x00000000000079c5 */ /* 0x000fca0000000000 */
[----:B------:R-:W5:Y:S01]  /*7190*/  MUFU.EX2 R106, R106 ;  /* 0x0000006a006a7308 */ /* 0x000f620000000800 */
[----:B------:R-:W-:Y:S01]  /*71a0*/  HGMMA.64x96x16.F32 R24, gdesc[UR32].tnspB, R24, gsb0 ;  /* 0x41600000201879f0 */ /* 0x000fe20008000818 */
[----:B------:R-:W-:Y:S02]  /*71b0*/  UIADD3 UR32, UR7, 0x900, URZ ;  /* 0x0000090007207890 */ /* 0x000fe4000fffe03f */
[----:B------:R-:W-:Y:S01]  /*71c0*/  UIADD3 UR34, UR4, 0x180, URZ ;  /* 0x0000018004227890 */ /* 0x000fe2000fffe03f */
[----:B------:R-:W-:Y:S01]  /*71d0*/  UMOV UR33, 0xc0000010 ;  /* 0xc000001000217882 */ /* 0x000fe20000000000 */
[----:B------:R-:W-:Y:S02]  /*71e0*/  UMOV UR35, 0x80000020 ;  /* 0x8000002000237882 */ /* 0x000fe40000000000 */
[----:B------:R-:W5:Y:S08]  /*71f0*/  MUFU.EX2 R107, R107 ;  /* 0x0000006b006b7308 */ /* 0x000f700000000800 */
[----:B------:R-:W5:Y:S08]  /*7200*/  MUFU.EX2 R108, R108 ;  /* 0x0000006c006c7308 */ /* 0x000f700000000800 */
[----:B------:R-:W-:Y:S08]  /*7210*/  MUFU.EX2 R109, R109 ;  /* 0x0000006d006d7308 */ /* 0x000ff00000000800 */
        /* <DEDUP_REMOVED lines=8> */
[----:B------:R-:W-:Y:S01]  /*72a0*/  MUFU.EX2 R93, R93 ;  /* 0x0000005d005d7308 */ /* 0x000fe20000000800 */
[----:B------:R-:W-:-:S02]  /*72b0*/  WARPGROUP.DEPBAR.LE gsb0, 0x0 ;  /* 0x00008000000079c5 */ /* 0x000fc40000010000 */
[----:B------:R-:W-:-:S05]  /*72c0*/  WARPGROUP.ARRIVE ;  /* 0x00000000000079c5 */ /* 0x000fca0000000000 */
[----:B------:R-:W-:Y:S01]  /*72d0*/  MUFU.EX2 R80, R80 ;  /* 0x0000005000507308 */ /* 0x000fe20000000800 */
[----:B------:R-:W-:Y:S01]  /*72e0*/  HGMMA.64x96x16.F32 R24, gdesc[UR32].tnspB, R24, gsb0 ;  /* 0x41600000201879f0 */ /* 0x000fe20008000818 */
[----:B------:R-:W-:Y:S02]  /*72f0*/  UIADD3 UR32, UR7, 0xa80, URZ ;  /* 0x00000a8007207890 */ /* 0x000fe4000fffe03f */
[----:B------:R-:W-:-:S04]  /*7300*/  UIADD3 UR34, UR4, 0x1c0, URZ ;  /* 0x000001c004227890 */ /* 0x000fc8000fffe03f */
[----:B------:R-:W-:Y:S01]  /*7310*/  MUFU.EX2 R81, R81 ;  /* 0x0000005100517308 */ /* 0x000fe20000000800 */
[----:B------:R-:W-:Y:S01]  /*7320*/  UMOV UR33, 0xc0000010 ;  /* 0xc000001000217882 */ /* 0x000fe20000000000 */
[----:B------:R-:W-:-:S06]  /*7330*/  UMOV UR35, 0x80000020 ;  /* 0x8000002000237882 */ /* 0x000fcc0000000000 */
        /* <DEDUP_REMOVED lines=11> */
[----:B------:R-:W-:-:S06]  /*73f0*/  WARPGROUP.ARRIVE ;  /* 0x00000000000079c5 */ /* 0x000fcc0000000000 */
[----:B------:R-:W-:Y:S01]  /*7400*/  HGMMA.64x96x16.F32 R24, gdesc[UR32].tnspB, R24, gsb0 ;  /* 0x41600000201879f0 */ /* 0x000fe20008000818 */
[----:B------:R-:W-:Y:S02]  /*7410*/  UIADD3 UR32, UR7, 0xc00, URZ ;  /* 0x00000c0007207890 */ /* 0x000fe4000fffe03f */
[----:B------:R-:W-:Y:S01]  /*7420*/  UIADD3 UR34, UR4, 0x200, URZ ;  /* 0x0000020004227890 */ /* 0x000fe2000fffe03f */
[----:B------:R-:W-:Y:S01]  /*7430*/  UMOV UR33, 0xc0000010 ;  /* 0xc000001000217882 */ /* 0x000fe20000000000 */
[----:B------:R-:W-:Y:S01]  /*7440*/  UMOV UR35, 0x80000020 ;  /* 0x8000002000237882 */ /* 0x000fe20000000000 */
[----:B------:R-:W-:Y:S02]  /*7450*/  WARPGROUP.DEPBAR.LE gsb0, 0x0 ;  /* 0x00008000000079c5 */ /* 0x000fe40000010000 */
[----:B------:R-:W-:-:S06]  /*7460*/  WARPGROUP.ARRIVE ;  /* 0x00000000000079c5 */ /* 0x000fcc0000000000 */
[----:B------:R-:W-:Y:S03]  /*7470*/  HGMMA.64x96x16.F32 R24, gdesc[UR32].tnspB, R24, gsb0 ;  /* 0x41600000201879f0 */ /* 0x000fe60008000818 */
[----:B------:R-:W-:Y:S02]  /*7480*/  WARPGROUP.DEPBAR.LE gsb0, 0x0 ;  /* 0x00008000000079c5 */ /* 0x000fe40000010000 */
[----:B------:R3:W-:Y:S06]  /*7490*/  BAR.ARV R8, 0x100 ;  /* 0x000400080000751d */ /* 0x0007ec0000002000 */
[----:B------:R-:W-:Y:S01]  /*74a0*/  @!P1 SYNCS.ARRIVE.TRANS64.RED.A1T0 RZ, [R10+URZ], RZ ;  /* 0x000000ff0aff99a7 */ /* 0x000fe2000810043f */
[-C--:B--2---:R-:W-:Y:S01]  /*74b0*/  FMUL.FTZ R24, R24, R5.reuse ;  /* 0x0000000518187220 */ /* 0x084fe20000410000 */
[----:B---3--:R-:W-:Y:S01]  /*74c0*/  IMAD.U32 R8, RZ, RZ, UR5 ;  /* 0x00000005ff087e24 */ /* 0x008fe2000f8e00ff */
[----:B------:R-:W-:Y:S01]  /*74d0*/  UMOV UR5, UR36 ;  /* 0x0000002400057c82 */ /* 0x000fe20008000000 */
[-C--:B------:R-:W-:Y:S01]  /*74e0*/  FMUL.FTZ R25, R25, R5.reuse ;  /* 0x0000000519197220 */ /* 0x080fe20000410000 */
[-C--:B------:R-:W-:Y:S01]  /*74f0*/  FMUL.FTZ R28, R28, R5.reuse ;  /* 0x000000051c1c7220 */ /* 0x080fe20000410000 */
[-C--:B------:R-:W-:Y:S01]  /*7500*/  FMUL.FTZ R29, R29, R5.reuse ;  /* 0x000000051d1d7220 */ /* 0x080fe20000410000 */
[----:B------:R-:W-:Y:S01]  /*7510*/  @!P1 LEA R8, R8, UR37, 0x3 ;  /* 0x0000002508089c11 */ /* 0x000fe2000f8e18ff */
[-C--:B------:R-:W-:Y:S01]  /*7520*/  FMUL.FTZ R32, R32, R5.reuse ;  /* 0x0000000520207220 */ /* 0x080fe20000410000 */
[-C--:B------:R-:W-:Y:S01]  /*7530*/  FMUL.FTZ R33, R33, R5.reuse ;  /* 0x0000000521217220 */ /* 0x080fe20000410000 */
[-C--:B------:R-:W-:Y:S01]  /*7540*/  FMUL.FTZ R36, R36, R5.reuse ;  /* 0x0000000524247220 */ /* 0x080fe20000410000 */
[----:B------:R-:W-:Y:S01]  /*7550*/  FMUL.FTZ R37, R37, R5 ;  /* 0x0000000525257220 */ /* 0x000fe20000410000 */
[----:B------:R-:W-:-:S02]  /*7560*/  @!P1 VIADD R8, R8, 0x31c60 ;  /* 0x00031c6008089836 */ /* 0x000fc40000000000 */
[-C--:B------:R-:W-:Y:S01]  /*7570*/  FMUL.FTZ R40, R40, R5.reuse ;  /* 0x0000000528287220 */ /* 0x080fe20000410000 */
[-C--:B------:R-:W-:Y:S01]  /*7580*/  FMUL.FTZ R41, R41, R5.reuse ;  /* 0x0000000529297220 */ /* 0x080fe20000410000 */
[-C--:B------:R-:W-:Y:S01]  /*7590*/  FMUL.FTZ R44, R44, R5.reuse ;  /* 0x000000052c2c7220 */ /* 0x080fe20000410000 */
[-C--:B------:R-:W-:Y:S01]  /*75a0*/  FMUL.FTZ R45, R45, R5.reuse ;  /* 0x000000052d2d7220 */ /* 0x080fe20000410000 */
[----:B------:R-:W-:Y:S01]  /*75b0*/  @!P1 PRMT R8, RZ, 0x654, R8 ;  /* 0x00000654ff089816 */ /* 0x000fe20000000008 */
[-C--:B------:R-:W-:Y:S01]  /*75c0*/  FMUL.FTZ R48, R48, R5.reuse ;  /* 0x0000000530307220 */ /* 0x080fe20000410000 */
[-C--:B------:R-:W-:Y:S01]  /*75d0*/  FMUL.FTZ R49, R49, R5.reuse ;  /* 0x0000000531317220 */ /* 0x080fe20000410000 */
[-C--:B------:R-:W-:Y:S01]  /*75e0*/  FMUL.FTZ R52, R52, R5.reuse ;  /* 0x0000000534347220 */ /* 0x080fe20000410000 */
[----:B------:R2:W-:Y:S01]  /*75f0*/  @!P1 SYNCS.ARRIVE.TRANS64.RED.A1T0 RZ, [R8+URZ], RZ ;  /* 0x000000ff08ff99a7 */ /* 0x0005e2000810043f */
[-C--:B------:R-:W-:Y:S01]  /*7600*/  FMUL.FTZ R53, R53, R5.reuse ;  /* 0x0000000535357220 */ /* 0x080fe20000410000 */
[-C--:B------:R-:W-:Y:S01]  /*7610*/  FMUL.FTZ R56, R56, R5.reuse ;  /* 0x0000000538387220 */ /* 0x080fe20000410000 */
[-C--:B------:R-:W-:Y:S01]  /*7620*/  FMUL.FTZ R57, R57, R5.reuse ;  /* 0x0000000539397220 */ /* 0x080fe20000410000 */
[-C--:B------:R-:W-:Y:S01]  /*7630*/  FMUL.FTZ R60, R60, R5.reuse ;  /* 0x000000053c3c7220 */ /* 0x080fe20000410000 */
[-C--:B------:R-:W-:Y:S01]  /*7640*/  FMUL.FTZ R61, R61, R5.reuse ;  /* 0x000000053d3d7220 */ /* 0x080fe20000410000 */
[-C--:B------:R-:W-:Y:S01]  /*7650*/  FMUL.FTZ R64, R64, R5.reuse ;  /* 0x0000000540407220 */ /* 0x080fe20000410000 */
[----:B------:R-:W-:Y:S01]  /*7660*/  FMUL.FTZ R65, R65, R5 ;  /* 0x0000000541417220 */ /* 0x000fe20000410000 */
[----:B--2---:R-:W-:Y:S01]  /*7670*/  FFMA.FTZ R8, R5, R7, R9 ;  /* 0x0000000705087223 */ /* 0x004fe20000010009 */
[-C--:B------:R-:W-:Y:S01]  /*7680*/  FMUL.FTZ R68, R68, R5.reuse ;  /* 0x0000000544447220 */ /* 0x080fe20000410000 */
[----:B------:R2:W3:Y:S01]  /*7690*/  MUFU.EX2 R7, R119 ;  /* 0x0000007700077308 */ /* 0x0004e20000000800 */
[----:B------:R-:W-:Y:S01]  /*76a0*/  FMUL.FTZ R69, R69, R5 ;  /* 0x0000000545457220 */ /* 0x000fe20000410000 */
[C---:B----4-:R-:W-:Y:S01]  /*76b0*/  FADD.FTZ R135, R11.reuse, R8 ;  /* 0x000000080b877221 */ /* 0x050fe20000010000 */
[----:B------:R-:W-:Y:S01]  /*76c0*/  F2FP.F16.F32.PACK_AB R8, R11, R9 ;  /* 0x000000090b08723e */ /* 0x000fe200000000ff */
[----:B-1----:R-:W-:Y:S01]  /*76d0*/  FFMA.FTZ R9, R125, R6, R129 ;  /* 0x000000067d097223 */ /* 0x002fe20000010081 */
[-C--:B------:R-:W-:Y:S01]  /*76e0*/  FMUL.FTZ R26, R26, R125.reuse ;  /* 0x0000007d1a1a7220 */ /* 0x080fe20000410000 */
[----:B------:R-:W-:Y:S01]  /*76f0*/  FADD.FTZ R10, R12, R135 ;  /* 0x000000870c0a7221 */ /* 0x000fe20000010000 */
[----:B------:R-:W-:Y:S01]  /*7700*/  FMUL.FTZ R27, R27, R125 ;  /* 0x0000007d1b1b7220 */ /* 0x000fe20000410000 */
[C---:B0-----:R-:W-:Y:S01]  /*7710*/  FADD.FTZ R11, R132.reuse, R9 ;  /* 0x00000009840b7221 */ /* 0x041fe20000010000 */
[----:B------:R-:W-:Y:S01]  /*7720*/  F2FP.F16.F32.PACK_AB R9, R132, R129 ;  /* 0x000000818409723e */ /* 0x000fe200000000ff */
[C---:B------:R-:W-:Y:S01]  /*7730*/  FADD.FTZ R111, R13.reuse, R10 ;  /* 0x0000000a0d6f7221 */ /* 0x040fe20000010000 */
[----:B------:R-:W-:Y:S01]  /*7740*/  F2FP.F16.F32.PACK_AB R10, R13, R12 ;  /* 0x0000000c0d0a723e */ /* 0x000fe200000000ff */
[----:B-----5:R-:W-:Y:S01]  /*7750*/  FADD.FTZ R132, R136, R11 ;  /* 0x0000000b88847221 */ /* 0x020fe20000010000 */
[-CC-:B------:R-:W-:Y:S01]  /*7760*/  FFMA.FTZ R12, R98, R3.reuse, -R128.reuse ;  /* 0x00000003620c7223 */ /* 0x180fe20000010880 */
[-C--:B------:R-:W-:Y:S01]  /*7770*/  FFMA.FTZ R13, R90, R3.reuse, -R128 ;  /* 0x000000035a0d7223 */ /* 0x080fe20000010880 */
[----:B------:R-:W-:Y:S01]  /*7780*/  FADD.FTZ R90, R14, R111 ;  /* 0x0000006f0e5a7221 */ /* 0x000fe20000010000 */
[C---:B------:R-:W-:Y:S01]  /*7790*/  FADD.FTZ R132, R137.reuse, R132 ;  /* 0x0000008489847221 */ /* 0x040fe20000010000 */
[----:B------:R0:W1:Y:S01]  /*77a0*/  MUFU.EX2 R6, R12 ;  /* 0x0000000c00067308 */ /* 0x0000620000000800 */
[----:B------:R-:W-:Y:S01]  /*77b0*/  F2FP.F16.F32.PACK_AB R11, R137, R136 ;  /* 0x00000088890b723e */ /* 0x000fe200000000ff */
[----:B--2---:R-:W-:Y:S01]  /*77c0*/  FADD.FTZ R119, R15, R90 ;  /* 0x0000005a0f777221 */ /* 0x004fe20000010000 */
[----:B------:R-:W-:Y:S01]  /*77d0*/  FADD.FTZ R111, R133, R132 ;  /* 0x00000084856f7221 */ /* 0x000fe20000010000 */
[-CC-:B------:R-:W-:Y:S01]  /*77e0*/  FFMA.FTZ R98, R99, R3.reuse, -R128.reuse ;  /* 0x0000000363627223 */ /* 0x180fe20000010880 */
[-CC-:B------:R-:W-:Y:S01]  /*77f0*/  FFMA.FTZ R99, R102, R3.reuse, -R128.reuse ;  /* 0x0000000366637223 */ /* 0x180fe20000010880 */
[----:B------:R-:W-:Y:S01]  /*7800*/  FADD.FTZ R132, R20, R119 ;  /* 0x0000007714847221 */ /* 0x000fe20000010000 */
[-CC-:B------:R-:W-:Y:S01]  /*7810*/  FFMA.FTZ R102, R95, R3.reuse, -R128.reuse ;  /* 0x000000035f667223 */ /* 0x180fe20000010880 */
[----:B------:R2:W-:Y:S01]  /*7820*/  MUFU.EX2 R90, R103 ;  /* 0x00000067005a7308 */ /* 0x0005e20000000800 */
[-CC-:B0-----:R-:W-:Y:S01]  /*7830*/  FFMA.FTZ R12, R91, R3.reuse, -R128.reuse ;  /* 0x000000035b0c7223 */ /* 0x181fe20000010880 */
[-CC-:B------:R-:W-:Y:S01]  /*7840*/  FFMA.FTZ R91, R94, R3.reuse, -R128.reuse ;  /* 0x000000035e5b7223 */ /* 0x180fe20000010880 */
[----:B------:R-:W-:Y:S01]  /*7850*/  FADD.FTZ R94, R138, R111 ;  /* 0x0000006f8a5e7221 */ /* 0x000fe20000010000 */
[----:B------:R-:W-:Y:S01]  /*7860*/  FFMA.FTZ R95, R82, R3, -R128 ;  /* 0x00000003525f7223 */ /* 0x000fe20000010880 */
[----:B------:R0:W-:Y:S01]  /*7870*/  STSM.16.M88.4 [R2+0x24300], R8 ;  /* 0x0243000802007844 */ /* 0x0001e20000000200 */
[----:B------:R-:W-:Y:S01]  /*7880*/  FMUL.FTZ R30, R30, R125 ;  /* 0x0000007d1e1e7220 */ /* 0x000fe20000410000 */
[----:B------:R-:W-:Y:S01]  /*7890*/  FADD.FTZ R111, R131, R94 ;  /* 0x0000005e836f7221 */ /* 0x000fe20000010000 */
[----:B------:R-:W-:Y:S01]  /*78a0*/  FFMA.FTZ R94, R83, R3, -R128 ;  /* 0x00000003535e7223 */ /* 0x000fe20000010880 */
[----:B------:R-:W-:Y:S01]  /*78b0*/  FADD.FTZ R83, R21, R132 ;  /* 0x0000008415537221 */ /* 0x000fe20000010000 */
[----:B------:R4:W-:Y:S01]  /*78c0*/  MUFU.EX2 R82, R13 ;  /* 0x0000000d00527308 */ /* 0x0009e20000000800 */
[----:B------:R-:W-:Y:S01]  /*78d0*/  FADD.FTZ R111, R134, R111 ;  /* 0x0000006f866f7221 */ /* 0x000fe20000010000 */
[----:B------:R-:W-:Y:S01]  /*78e0*/  FMUL.FTZ R31, R31, R125 ;  /* 0x0000007d1f1f7220 */ /* 0x000fe20000410000 */
[----:B------:R-:W-:Y:S01]  /*78f0*/  FADD.FTZ R132, R22, R83 ;  /* 0x0000005316847221 */ /* 0x000fe20000010000 */
[----:B------:R-:W-:Y:S01]  /*7900*/  FFMA.FTZ R83, R74, R3, -R128 ;  /* 0x000000034a537223 */ /* 0x000fe20000010880 */
[----:B------:R-:W-:Y:S01]  /*7910*/  FADD.FTZ R136, R130, R111 ;  /* 0x0000006f82887221 */ /* 0x000fe20000010000 */
[-C--:B------:R-:W-:Y:S01]  /*7920*/  FMUL.FTZ R34, R34, R125.reuse ;  /* 0x0000007d22227220 */ /* 0x080fe20000410000 */
[----:B--2---:R-:W-:Y:S01]  /*7930*/  FADD.FTZ R103, R23, R132 ;  /* 0x0000008417677221 */ /* 0x004fe20000010000 */
[----:B------:R2:W-:Y:S01]  /*7940*/  MUFU.EX2 R74, R12 ;  /* 0x0000000c004a7308 */ /* 0x0005e20000000800 */
[----:B------:R-:W-:Y:S01]  /*7950*/  FADD.FTZ R111, R123, R136 ;  /* 0x000000887b6f7221 */ /* 0x000fe20000010000 */
[----:B------:R-:W-:Y:S01]  /*7960*/  FMUL.FTZ R35, R35, R125 ;  /* 0x0000007d23237220 */ /* 0x000fe20000410000 */
[----:B------:R-:W-:Y:S01]  /*7970*/  FADD.FTZ R132, R120, R103 ;  /* 0x0000006778847221 */ /* 0x000fe20000010000 */
[----:B0-----:R-:W-:Y:S01]  /*7980*/  F2FP.F16.F32.PACK_AB R8, R15, R14 ;  /* 0x0000000e0f08723e */ /* 0x001fe200000000ff */
[----:B------:R-:W-:Y:S01]  /*7990*/  FADD.FTZ R111, R122, R111 ;  /* 0x0000006f7a6f7221 */ /* 0x000fe20000010000 */
[----:B------:R-:W-:Y:S01]  /*79a0*/  F2FP.F16.F32.PACK_AB R10, R21, R20 ;  /* 0x00000014150a723e */ /* 0x000fe200000000ff */
[----:B----4-:R-:W-:Y:S01]  /*79b0*/  FADD.FTZ R13, R121, R132 ;  /* 0x00000084790d7221 */ /* 0x010fe20000010000 */
[----:B------:R0:W-:Y:S01]  /*79c0*/  MUFU.EX2 R20, R102 ;  /* 0x0000006600147308 */ /* 0x0001e20000000800 */
[----:B------:R-:W-:Y:S01]  /*79d0*/  FADD.FTZ R111, R126, R111 ;  /* 0x0000006f7e6f7221 */ /* 0x000fe20000010000 */
[----:B------:R-:W-:Y:S01]  /*79e0*/  F2FP.F16.F32.PACK_AB R9, R138, R133 ;  /* 0x000000858a09723e */ /* 0x000fe200000000ff */
[----:B------:R-:W-:Y:S01]  /*79f0*/  FADD.FTZ R128, R112, R13 ;  /* 0x0000000d70807221 */ /* 0x000fe20000010000 */
[----:B------:R-:W-:Y:S01]  /*7a00*/  F2FP.F16.F32.PACK_AB R11, R134, R131 ;  /* 0x00000083860b723e */ /* 0x000fe200000000ff */
[----:B--2---:R-:W-:Y:S01]  /*7a10*/  FADD.FTZ R12, R114, R111 ;  /* 0x0000006f720c7221 */ /* 0x004fe20000010000 */
[C---:B------:R-:W-:Y:S01]  /*7a20*/  F2FP.F16.F32.PACK_AB R112, R113.reuse, R112 ;  /* 0x000000707170723e */ /* 0x040fe200000000ff */
[----:B------:R-:W-:Y:S01]  /*7a30*/  FADD.FTZ R13, R113, R128 ;  /* 0x00000080710d7221 */ /* 0x000fe20000010000 */
[----:B------:R-:W2:Y:S01]  /*7a40*/  MUFU.EX2 R98, R98 ;  /* 0x0000006200627308 */ /* 0x000ea20000000800 */
[----:B------:R-:W-:Y:S01]  /*7a50*/  FADD.FTZ R12, R127, R12 ;  /* 0x0000000c7f0c7221 */ /* 0x000fe20000010000 */
[----:B------:R4:W-:Y:S01]  /*7a60*/  STSM.16.M88.4 [R2+0x25b00], R8 ;  /* 0x025b000802007844 */ /* 0x0009e20000000200 */
[----:B------:R-:W-:Y:S01]  /*7a70*/  FADD.FTZ R14, R116, R13 ;  /* 0x0000000d740e7221 */ /* 0x000fe20000010000 */
[----:B------:R-:W-:Y:S01]  /*7a80*/  F2FP.F16.F32.PACK_AB R13, R123, R130 ;  /* 0x000000827b0d723e */ /* 0x000fe200000000ff */
[----:B------:R-:W-:Y:S01]  /*7a90*/  FADD.FTZ R15, R115, R12 ;  /* 0x0000000c730f7221 */ /* 0x000fe20000010000 */
[----:B------:R-:W-:Y:S01]  /*7aa0*/  F2FP.F16.F32.PACK_AB R12, R23, R22 ;  /* 0x00000016170c723e */ /* 0x000fe200000000ff */
[----:B------:R-:W-:Y:S01]  /*7ab0*/  FADD.FTZ R21, R117, R14 ;  /* 0x0000000e75157221 */ /* 0x000fe20000010000 */
[----:B------:R-:W5:Y:S01]  /*7ac0*/  MUFU.EX2 R99, R99 ;  /* 0x0000006300637308 */ /* 0x000f620000000800 */
[----:B------:R-:W-:Y:S01]  /*7ad0*/  FADD.FTZ R15, R118, R15 ;  /* 0x0000000f760f7221 */ /* 0x000fe20000010000 */
[----:B------:R-:W-:Y:S01]  /*7ae0*/  F2FP.F16.F32.PACK_AB R14, R121, R120 ;  /* 0x00000078790e723e */ /* 0x000fe200000000ff */
[----:B------:R-:W-:Y:S01]  /*7af0*/  FADD.FTZ R22, R104, R21 ;  /* 0x0000001568167221 */ /* 0x000fe20000010000 */
[C---:B------:R-:W-:Y:S01]  /*7b00*/  F2FP.F16.F32.PACK_AB R104, R105.reuse, R104 ;  /* 0x000000686968723e */ /* 0x040fe200000000ff */
[----:B0-----:R-:W-:Y:S01]  /*7b10*/  FADD.FTZ R102, R106, R15 ;  /* 0x0000000f6a667221 */ /* 0x001fe20000010000 */
[----:B------:R-:W-:Y:S01]  /*7b20*/  F2FP.F16.F32.PACK_AB R15, R126, R122 ;  /* 0x0000007a7e0f723e */ /* 0x000fe200000000ff */
[----:B------:R-:W-:Y:S01]  /*7b30*/  FADD.FTZ R21, R105, R22 ;  /* 0x0000001669157221 */ /* 0x000fe20000010000 */
[----:B------:R-:W0:Y:S01]  /*7b40*/  MUFU.EX2 R91, R91 ;  /* 0x0000005b005b7308 */ /* 0x000e220000000800 */
[C---:B------:R-:W-:Y:S01]  /*7b50*/  FADD.FTZ R102, R107.reuse, R102 ;  /* 0x000000666b667221 */ /* 0x040fe20000010000 */
[----:B------:R-:W-:Y:S01]  /*7b60*/  F2FP.F16.F32.PACK_AB R105, R107, R106 ;  /* 0x0000006a6b69723e */ /* 0x000fe200000000ff */
[----:B------:R-:W-:Y:S01]  /*7b70*/  FADD.FTZ R22, R108, R21 ;  /* 0x000000156c167221 */ /* 0x000fe20000010000 */
[C---:B---3--:R-:W-:Y:S01]  /*7b80*/  F2FP.F16.F32.PACK_AB R107, R110.reuse, R7 ;  /* 0x000000076e6b723e */ /* 0x048fe200000000ff */
[----:B------:R-:W-:Y:S01]  /*7b90*/  FADD.FTZ R21, R7, R102 ;  /* 0x0000006607157221 */ /* 0x000fe20000010000 */
[----:B------:R3:W-:Y:S01]  /*7ba0*/  STSM.16.M88.4 [R2+0x27300], R12 ;  /* 0x0273000c02007844 */ /* 0x0007e20000000200 */
[----:B------:R-:W-:Y:S01]  /*7bb0*/  FADD.FTZ R23, R109, R22 ;  /* 0x000000166d177221 */ /* 0x000fe20000010000 */
[----:B------:R-:W0:Y:S01]  /*7bc0*/  MUFU.EX2 R95, R95 ;  /* 0x0000005f005f7308 */ /* 0x000e220000000800 */
[----:B------:R-:W-:Y:S01]  /*7bd0*/  FADD.FTZ R21, R110, R21 ;  /* 0x000000156e157221 */ /* 0x000fe20000010000 */
[----:B------:R-:W-:Y:S01]  /*7be0*/  F2FP.F16.F32.PACK_AB R113, R127, R114 ;  /* 0x000000727f71723e */ /* 0x000fe200000000ff */
[----:B------:R-:W-:Y:S01]  /*7bf0*/  FADD.FTZ R22, R96, R23 ;  /* 0x0000001760167221 */ /* 0x000fe20000010000 */
[----:B------:R-:W-:Y:S01]  /*7c00*/  F2FP.F16.F32.PACK_AB R96, R97, R96 ;  /* 0x000000606160723e */ /* 0x000fe200000000ff */
[----:B-1----:R-:W-:Y:S01]  /*7c10*/  FADD.FTZ R21, R6, R21 ;  /* 0x0000001506157221 */ /* 0x002fe20000010000 */
[----:B------:R-:W-:Y:S01]  /*7c20*/  F2FP.F16.F32.PACK_AB R114, R117, R116 ;  /* 0x000000747572723e */ /* 0x000fe200000000ff */
[----:B------:R-:W-:Y:S01]  /*7c30*/  FADD.FTZ R23, R97, R22 ;  /* 0x0000001661177221 */ /* 0x000fe20000010000 */
[----:B------:R-:W1:Y:S01]  /*7c40*/  MUFU.EX2 R94, R94 ;  /* 0x0000005e005e7308 */ /* 0x000e620000000800 */
[C---:B--2---:R-:W-:Y:S01]  /*7c50*/  FADD.FTZ R22, R98.reuse, R21 ;  /* 0x0000001562167221 */ /* 0x044fe20000010000 */
[----:B------:R-:W-:Y:S01]  /*7c60*/  F2FP.F16.F32.PACK_AB R97, R98, R6 ;  /* 0x000000066261723e */ /* 0x000fe200000000ff */
[----:B------:R-:W-:Y:S01]  /*7c70*/  FADD.FTZ R102, R100, R23 ;  /* 0x0000001764667221 */ /* 0x000fe20000010000 */
[----:B------:R-:W-:Y:S01]  /*7c80*/  F2FP.F16.F32.PACK_AB R115, R118, R115 ;  /* 0x000000737673723e */ /* 0x000fe200000000ff */
[----:B-----5:R-:W-:Y:S01]  /*7c90*/  FADD.FTZ R21, R99, R22 ;  /* 0x0000001663157221 */ /* 0x020fe20000010000 */
[----:B------:R-:W-:Y:S01]  /*7ca0*/  F2FP.F16.F32.PACK_AB R106, R109, R108 ;  /* 0x0000006c6d6a723e */ /* 0x000fe200000000ff */
[C---:B----4-:R-:W-:Y:S01]  /*7cb0*/  FADD.FTZ R9, R101.reuse, R102 ;  /* 0x0000006665097221 */ /* 0x050fe20000010000 */
[----:B------:R2:W4:Y:S01]  /*7cc0*/  MUFU.EX2 R11, R83 ;  /* 0x00000053000b7308 */ /* 0x0005220000000800 */
[----:B------:R-:W-:Y:S01]  /*7cd0*/  FADD.FTZ R21, R90, R21 ;  /* 0x000000155a157221 */ /* 0x000fe20000010000 */
[----:B------:R-:W-:Y:S01]  /*7ce0*/  F2FP.F16.F32.PACK_AB R98, R101, R100 ;  /* 0x000000646562723e */ /* 0x000fe200000000ff */
[----:B------:R-:W-:Y:S01]  /*7cf0*/  FADD.FTZ R8, R88, R9 ;  /* 0x0000000958087221 */ /* 0x000fe20000010000 */
[----:B------:R-:W-:Y:S01]  /*7d00*/  F2FP.F16.F32.PACK_AB R99, R90, R99 ;  /* 0x000000635a63723e */ /* 0x000fe200000000ff */
[----:B------:R-:W-:Y:S01]  /*7d10*/  FADD.FTZ R21, R82, R21 ;  /* 0x0000001552157221 */ /* 0x000fe20000010000 */
[C---:B------:R-:W-:Y:S01]  /*7d20*/  F2FP.F16.F32.PACK_AB R88, R89.reuse, R88 ;  /* 0x000000585958723e */ /* 0x040fe200000000ff */
[----:B------:R-:W-:Y:S01]  /*7d30*/  FADD.FTZ R7, R89, R8 ;  /* 0x0000000859077221 */ /* 0x000fe20000010000 */
[----:B---3--:R-:W3:Y:S01]  /*7d40*/  MUFU.EX2 R13, R78 ;  /* 0x0000004e000d7308 */ /* 0x008ee20000000800 */
[C---:B------:R-:W-:Y:S01]  /*7d50*/  FADD.FTZ R6, R74.reuse, R21 ;  /* 0x000000154a067221 */ /* 0x040fe20000010000 */
[----:B------:R-:W-:Y:S01]  /*7d60*/  F2FP.F16.F32.PACK_AB R89, R74, R82 ;  /* 0x000000524a59723e */ /* 0x000fe200000000ff */
[----:B------:R-:W-:Y:S01]  /*7d70*/  FADD.FTZ R8, R92, R7 ;  /* 0x000000075c087221 */ /* 0x000fe20000010000 */
[----:B------:R-:W-:Y:S01]  /*7d80*/  F2FP.F16.F32.PACK_AB R90, R93, R92 ;  /* 0x0000005c5d5a723e */ /* 0x000fe200000000ff */
[----:B0-----:R-:W-:Y:S01]  /*7d90*/  FADD.FTZ R7, R91, R6 ;  /* 0x000000065b077221 */ /* 0x001fe20000010000 */
[C---:B------:R-:W-:Y:S01]  /*7da0*/  F2FP.F16.F32.PACK_AB R91, R20.reuse, R91 ;  /* 0x0000005b145b723e */ /* 0x040fe200000000ff */
[----:B------:R-:W-:Y:S01]  /*7db0*/  FADD.FTZ R9, R93, R8 ;  /* 0x000000085d097221 */ /* 0x000fe20000010000 */
[----:B------:R-:W-:Y:S01]  /*7dc0*/  F2FP.F16.F32.PACK_AB R82, R85, R84 ;  /* 0x000000545552723e */ /* 0x000fe200000000ff */
[----:B------:R-:W-:Y:S01]  /*7dd0*/  FADD.FTZ R6, R20, R7 ;  /* 0x0000000714067221 */ /* 0x000fe20000010000 */
[----:B--2---:R-:W-:Y:S01]  /*7de0*/  F2FP.F16.F32.PACK_AB R83, R87, R86 ;  /* 0x000000565753723e */ /* 0x004fe200000000ff */
[----:B------:R-:W-:Y:S01]  /*7df0*/  FADD.FTZ R8, R80, R9 ;  /* 0x0000000950087221 */ /* 0x000fe20000010000 */
[----:B------:R-:W-:Y:S01]  /*7e00*/  F2FP.F16.F32.PACK_AB R80, R81, R80 ;  /* 0x000000505150723e */ /* 0x000fe200000000ff */
[----:B------:R-:W-:Y:S01]  /*7e10*/  FADD.FTZ R7, R95, R6 ;  /* 0x000000065f077221 */ /* 0x000fe20000010000 */
[----:B------:R-:W-:Y:S01]  /*7e20*/  STSM.16.M88.4 [R2+0x28b00], R112 ;  /* 0x028b007002007844 */ /* 0x000fe20000000200 */
[----:B------:R-:W-:Y:S01]  /*7e30*/  FADD.FTZ R9, R81, R8 ;  /* 0x0000000851097221 */ /* 0x000fe20000010000 */
[C---:B-1----:R-:W-:Y:S01]  /*7e40*/  F2FP.F16.F32.PACK_AB R81, R94.reuse, R95 ;  /* 0x0000005f5e51723e */ /* 0x042fe200000000ff */
[----:B------:R-:W-:Y:S01]  /*7e50*/  FADD.FTZ R7, R94, R7 ;  /* 0x000000075e077221 */ /* 0x000fe20000010000 */
[----:B------:R-:W-:Y:S01]  /*7e60*/  F2FP.F16.F32.PACK_AB R10, R77, R76 ;  /* 0x0000004c4d0a723e */ /* 0x000fe200000000ff */
[----:B------:R-:W-:Y:S01]  /*7e70*/  FADD.FTZ R6, R84, R9 ;  /* 0x0000000954067221 */ /* 0x000fe20000010000 */
[----:B----4-:R-:W-:Y:S01]  /*7e80*/  F2FP.F16.F32.PACK_AB R9, R75, R11 ;  /* 0x0000000b4b09723e */ /* 0x010fe200000000ff */
[----:B------:R-:W-:Y:S01]  /*7e90*/  FADD.FTZ R8, R86, R7 ;  /* 0x0000000756087221 */ /* 0x000fe20000010000 */
[----:B------:R-:W-:Y:S01]  /*7ea0*/  STSM.16.M88.4 [R2+0x2a300], R104 ;  /* 0x02a3006802007844 */ /* 0x000fe20000000200 */
[----:B------:R-:W-:Y:S01]  /*7eb0*/  FADD.FTZ R7, R85, R6 ;  /* 0x0000000655077221 */ /* 0x000fe20000010000 */
[-C--:B------:R-:W-:Y:S01]  /*7ec0*/  FMUL.FTZ R38, R38, R125.reuse ;  /* 0x0000007d26267220 */ /* 0x080fe20000410000 */
[----:B------:R-:W-:Y:S01]  /*7ed0*/  FADD.FTZ R8, R87, R8 ;  /* 0x0000000857087221 */ /* 0x000fe20000010000 */
[----:B------:R-:W-:Y:S01]  /*7ee0*/  STSM.16.M88.4 [R2+0x2bb00], R96 ;  /* 0x02bb006002007844 */ /* 0x000fe20000000200 */
[----:B------:R-:W-:Y:S01]  /*7ef0*/  FADD.FTZ R7, R72, R7 ;  /* 0x0000000748077221 */ /* 0x000fe20000010000 */
[----:B------:R-:W-:Y:S01]  /*7f00*/  FMUL.FTZ R39, R39, R125 ;  /* 0x0000007d27277220 */ /* 0x000fe20000410000 */
[----:B------:R-:W-:Y:S01]  /*7f10*/  FADD.FTZ R6, R11, R8 ;  /* 0x000000080b067221 */ /* 0x000fe20000010000 */
[C---:B------:R-:W-:Y:S01]  /*7f20*/  F2FP.F16.F32.PACK_AB R8, R124.reuse, R72 ;  /* 0x000000487c08723e */ /* 0x040fe200000000ff */
[----:B------:R-:W-:Y:S01]  /*7f30*/  STSM.16.M88.4 [R2+0x2d300], R88 ;  /* 0x02d3005802007844 */ /* 0x000fe20000000200 */
[----:B---3--:R-:W-:Y:S01]  /*7f40*/  F2FP.F16.F32.PACK_AB R11, R79, R13 ;  /* 0x0000000d4f0b723e */ /* 0x008fe200000000ff */
[----:B------:R-:W-:Y:S01]  /*7f50*/  FADD.FTZ R7, R124, R7 ;  /* 0x000000077c077221 */ /* 0x000fe20000010000 */
[----:B------:R-:W-:Y:S01]  /*7f60*/  FADD.FTZ R6, R75, R6 ;  /* 0x000000064b067221 */ /* 0x000fe20000010000 */
[----:B------:R-:W-:Y:S01]  /*7f70*/  STSM.16.M88.4 [R2+0x2eb00], R80 ;  /* 0x02eb005002007844 */ /* 0x000fe20000000200 */
[-C--:B------:R-:W-:Y:S01]  /*7f80*/  FMUL.FTZ R42, R42, R125.reuse ;  /* 0x0000007d2a2a7220 */ /* 0x080fe20000410000 */
[----:B------:R-:W-:Y:S01]  /*7f90*/  FADD.FTZ R76, R76, R7 ;  /* 0x000000074c4c7221 */ /* 0x000fe20000010000 */
[----:B------:R-:W-:Y:S01]  /*7fa0*/  FADD.FTZ R6, R13, R6 ;  /* 0x000000060d067221 */ /* 0x000fe20000010000 */
[----:B------:R0:W-:Y:S01]  /*7fb0*/  STSM.16.M88.4 [R2+0x30300], R8 ;  /* 0x0303000802007844 */ /* 0x0001e20000000200 */
[-C--:B------:R-:W-:Y:S01]  /*7fc0*/  FMUL.FTZ R43, R43, R125.reuse ;  /* 0x0000007d2b2b7220 */ /* 0x080fe20000410000 */
[----:B------:R-:W-:Y:S01]  /*7fd0*/  FADD.FTZ R7, R77, R76 ;  /* 0x0000004c4d077221 */ /* 0x000fe20000010000 */
[----:B------:R-:W-:Y:S01]  /*7fe0*/  FADD.FTZ R6, R79, R6 ;  /* 0x000000064f067221 */ /* 0x000fe20000010000 */
[----:B------:R-:W-:Y:S01]  /*7ff0*/  @!PT LDS RZ, [RZ] ;  /* 0x00000000fffff984 */ /* 0x000fe20000000800 */
[----:B------:R-:W-:Y:S01]  /*8000*/  @!PT LDS RZ, [RZ] ;  /* 0x00000000fffff984 */ /* 0x000fe20000000800 */
[----:B------:R-:W-:Y:S01]  /*8010*/  @!PT LDS RZ, [RZ] ;  /* 0x00000000fffff984 */ /* 0x000fe20000000800 */
[----:B------:R-:W-:Y:S01]  /*8020*/  @!PT LDS RZ, [RZ] ;  /* 0x00000000fffff984 */ /* 0x000fe20000000800 */
[----:B------:R1:W-:Y:S06]  /*8030*/  MEMBAR.ALL.CTA ;  /* 0x0000000000007992 */ /* 0x0003ec0000008000 */
[----:B-1----:R-:W1:Y:S01]  /*8040*/  FENCE.VIEW.ASYNC.S ;  /* 0x00000000000073c6 */ /* 0x002e620000000000 */
[-C--:B------:R-:W-:Y:S01]  /*8050*/  FMUL.FTZ R46, R46, R125.reuse ;  /* 0x0000007d2e2e7220 */ /* 0x080fe20000410000 */
        /* <DEDUP_REMOVED lines=12> */
[----:B------:R-:W-:Y:S01]  /*8120*/  FMUL.FTZ R71, R71, R125 ;  /* 0x0000007d47477220 */ /* 0x000fe20000410000 */
[----:B0-----:R-:W-:-:S02]  /*8130*/  IMAD.MOV.U32 R9, RZ, RZ, R16 ;  /* 0x000000ffff097224 */ /* 0x001fc400078e0010 */
[----:B------:R-:W-:Y:S02]  /*8140*/  IMAD.MOV.U32 R8, RZ, RZ, R73 ;  /* 0x000000ffff087224 */ /* 0x000fe400078e0049 */
[----:B------:R-:W-:Y:S01]  /*8150*/  IMAD.MOV.U32 R5, RZ, RZ, R0 ;  /* 0x000000ffff057224 */ /* 0x000fe200078e0000 */
[----:B-1----:R-:W-:Y:S01]  /*8160*/  NOP ;  /* 0x0000000000007918 */ /* 0x002fe20000000000 */
[----:B------:R-:W-:Y:S05]  /*8170*/  @P2 BRA `(.L_x_24) ;  /* 0xffffffc800482947 */ /* 0x000fea000383ffff */
.L_x_15:
[----:B------:R-:W-:Y:S06]  /*8180*/  BAR.ARV 0x8, 0x200 ;  /* 0x0208000000007b1d */ /* 0x000fec0000002000 */
[----:B------:R-:W-:Y:S05]  /*8190*/  @!P0 BRA `(.L_x_25) ;  /* 0x0000000000048947 */ /* 0x000fea0003800000 */
[----:B------:R-:W-:Y:S01]  /*81a0*/  BPT.TRAP 0x1 ;  /* 0x000000040000795c */ /* 0x000fe20000300000 */
.L_x_25:
[----:B------:R-:W-:Y:S01]  /*81b0*/  ULEA UR12, UR36, UR37, 0x3 ;  /* 0x00000025240c7291 */ /* 0x000fe2000f8e183f */
[----:B------:R-:W-:-:S08]  /*81c0*/  SHF.L.U32 R4, R16, 0x1f, RZ ;  /* 0x0000001f10047819 */ /* 0x000fd000000006ff */
[----:B------:R1:W2:Y:S01]  /*81d0*/  SYNCS.PHASECHK.TRANS64.TRYWAIT P2, [UR12+0x31c50], R4 ;  /* 0x031c5004ff0075a7 */ /* 0x0002a2000804014c */
[----:B------:R-:W-:Y:S05]  /*81e0*/  @!P0 BRA `(.L_x_26) ;  /* 0x0000000000048947 */ /* 0x000fea0003800000 */
[----:B------:R-:W-:Y:S01]  /*81f0*/  BPT.TRAP 0x1 ;  /* 0x000000040000795c */ /* 0x000fe20000300000 */
.L_x_26:
[----:B--2---:R-:W-:Y:S05]  /*8200*/  @P2 BRA `(.L_x_27) ;  /* 0x0000000000082947 */ /* 0x004fea0003800000 */
[----:B------:R-:W2:Y:S02]  /*8210*/  SYNCS.PHASECHK.TRANS64.TRYWAIT P0, [UR12+0x31c50], R4 ;  /* 0x031c5004ff0075a7 */ /* 0x000ea4000800014c */
[----:B--2---:R-:W-:Y:S05]  /*8220*/  @!P0 BRA `(.L_x_28) ;  /* 0x0000005c00dc8947 */ /* 0x004fea0003800000 */
.L_x_27:
[----:B------:R-:W-:Y:S01]  /*8230*/  UIADD3 UR4, UR37, 0x200, URZ ;  /* 0x0000020025047890 */ /* 0x000fe2000fffe03f */
[----:B------:R-:W-:Y:S01]  /*8240*/  WARPGROUP.ARRIVE ;  /* 0x00000000000079c5 */ /* 0x000fe20000000000 */
[----:B------:R-:W-:Y:S01]  /*8250*/  ULOP3.LUT UR6, UR39, 0x10000, URZ, 0xfc, !UPT ;  /* 0x0001000027067892 */ /* 0x000fe2000f8efc3f */
[----:B-12---:R-:W1:Y:S01]  /*8260*/  SHFL.BFLY PT, R4, R7, 0x2, 0x1f ;  /* 0x0c401f0007047f89 */ /* 0x006e6200000e0000 */
[----:B------:R-:W-:-:S03]  /*8270*/  USHF.R.U32.HI UR4, URZ, 0x4, UR4 ;  /* 0x000000043f047899 */ /* 0x000fc60008011604 */
[----:B------:R-:W2:Y:S01]  /*8280*/  S2UR UR5, SR_SWINHI ;  /* 0x00000000000579c3 */ /* 0x000ea20000002f00 */
[----:B------:R-:W-:Y:S01]  /*8290*/  UMOV UR9, 0xc0000010 ;  /* 0xc000001000097882 */ /* 0x000fe20000000000 */
[----:B------:R-:W-:Y:S01]  /*82a0*/  UMOV UR11, 0x80000020 ;  /* 0x80000020000b7882 */ /* 0x000fe20000000000 */
[----:B------:R-:W-:Y:S01]  /*82b0*/  ULOP3.LUT UR4, UR4, 0x3fff, URZ, 0xc0, !UPT ;  /* 0x00003fff04047892 */ /* 0x000fe2000f8ec03f */
[----:B0-----:R-:W0:Y:S01]  /*82c0*/  SHFL.BFLY PT, R9, R6, 0x2, 0x1f ;  /* 0x0c401f0006097f89 */ /* 0x001e2200000e0000 */
[----:B------:R-:W-:Y:S01]  /*82d0*/  UMOV UR8, UR6 ;  /* 0x0000000600087c82 */ /* 0x000fe20008000000 */
[----:B------:R-:W-:Y:S01]  /*82e0*/  R2UR UR15, R151 ;  /* 0x00000000970f72ca */ /* 0x000fe200000e0000 */
[----:B------:R-:W-:Y:S01]  /*82f0*/  ULOP3.LUT UR4, UR4, 0x2400000, URZ, 0xfc, !UPT ;  /* 0x0240000004047892 */ /* 0x000fe2000f8efc3f */
[----:B------:R-:W-:Y:S01]  /*8300*/  R2UR UR17, R152 ;  /* 0x00000000981172ca */ /* 0x000fe200000e0000 */
[----:B------:R-:W-:Y:S01]  /*8310*/  UIADD3 UR7, UR6, 0xc00, URZ ;  /* 0x00000c0006077890 */ /* 0x000fe2000fffe03f */
[----:B------:R-:W-:Y:S01]  /*8320*/  IMAD.MOV.U32 R76, RZ, RZ, -0x800000 ;  /* 0xff800000ff4c7424 */ /* 0x000fe200078e00ff */
[----:B------:R-:W-:Y:S01]  /*8330*/  UIMAD UR4, UR36, 0x6c0, UR4 ;  /* 0x000006c0240478a4 */ /* 0x000fe2000f8e0204 */
[----:B------:R-:W-:Y:S01]  /*8340*/  CS2R R14, SRZ ;  /* 0x00000000000e7805 */ /* 0x000fe2000001ff00 */
[----:B------:R-:W-:Y:S01]  /*8350*/  ULDC UR13, c[0x0][0xc44] ;  /* 0x00031100000d7ab9 */ /* 0x000fe20000000800 */
[----:B------:R-:W-:Y:S01]  /*8360*/  IMAD.MOV.U32 R77, RZ, RZ, -0x800000 ;  /* 0xff800000ff4d7424 */ /* 0x000fe200078e00ff */
[----:B------:R-:W3:Y:S01]  /*8370*/  LDC R22, c[0x0][0xc38] ;  /* 0x00030e00ff167b82 */ /* 0x000ee20000000800 */
[----:B------:R-:W-:-:S02]  /*8380*/  R2UR UR16, R150 ;  /* 0x00000000961072ca */ /* 0x000fc400000e0000 */
[----:B------:R-:W-:Y:S02]  /*8390*/  UMOV UR10, UR4 ;  /* 0x00000004000a7c82 */ /* 0x000fe40008000000 */
[----:B------:R-:W-:Y:S01]  /*83a0*/  HGMMA.64x96x16.F32 R24, gdesc[UR8].tnspB, R24, gsb0 ;  /* 0x41600000081879f0 */ /* 0x000fe20008000818 */
[----:B------:R-:W-:Y:S01]  /*83b0*/  UIADD3 UR8, UR6, 0x180, URZ ;  /* 0x0000018006087890 */ /* 0x000fe2000fffe03f */
[----:B-1----:R-:W-:Y:S01]  /*83c0*/  FADD.FTZ R4, R4, R7 ;  /* 0x0000000704047221 */ /* 0x002fe20000010000 */
[----:B------:R-:W-:Y:S01]  /*83d0*/  UIADD3 UR10, UR4, 0x40, URZ ;  /* 0x00000040040a7890 */ /* 0x000fe2000fffe03f */
[----:B------:R-:W-:Y:S01]  /*83e0*/  IMAD R7, R148, 0x20, R18 ;  /* 0x0000002094077824 */ /* 0x000fe200078e0212 */
[----:B------:R-:W-:Y:S01]  /*83f0*/  UMOV UR9, 0xc0000010 ;  /* 0xc000001000097882 */ /* 0x000fe20000000000 */
[----:B------:R-:W-:Y:S01]  /*8400*/  UMOV UR11, 0x80000020 ;  /* 0x80000020000b7882 */ /* 0x000fe20000000000 */
[----:B------:R-:W1:Y:S01]  /*8410*/  SHFL.BFLY PT, R5, R4, 0x1, 0x1f ;  /* 0x0c201f0004057f89 */ /* 0x000e6200000e0000 */
[----:B0-----:R-:W-:-:S05]  /*8420*/  FADD.FTZ R9, R9, R6 ;  /* 0x0000000609097221 */ /* 0x001fca0000010000 */
[----:B------:R-:W0:Y:S01]  /*8430*/  SHFL.BFLY PT, R8, R9, 0x1, 0x1f ;  /* 0x0c201f0009087f89 */ /* 0x000e2200000e0000 */
[----:B-1----:R-:W-:-:S05]  /*8440*/  FADD.FTZ R10, R4, R5 ;  /* 0x00000005040a7221 */ /* 0x002fca0000010000 */
[----:B------:R-:W-:Y:S01]  /*8450*/  FSETP.NE.FTZ.AND P0, PT, R10, RZ, PT ;  /* 0x000000ff0a00720b */ /* 0x000fe20003f15000 */
[----:B0-----:R-:W-:-:S05]  /*8460*/  FADD.FTZ R8, R9, R8 ;  /* 0x0000000809087221 */ /* 0x001fca0000010000 */
[----:B------:R-:W-:-:S07]  /*8470*/  FSETP.NE.FTZ.AND P2, PT, R8, RZ, PT ;  /* 0x000000ff0800720b */ /* 0x000fce0003f55000 */
[----:B------:R-:W0:Y:S01]  /*8480*/  @P0 MUFU.LG2 R6, R10 ;  /* 0x0000000a00060308 */ /* 0x000e220000000c00 */
[----:B------:R-:W-:-:S05]  /*8490*/  @P0 FMUL.FTZ R5, R3, 0.69314718246459960938 ;  /* 0x3f31721803050820 */ /* 0x000fca0000410000 */
[----:B------:R-:W-:Y:S02]  /*84a0*/  @P2 FMUL.FTZ R3, R3, 0.69314718246459960938 ;  /* 0x3f31721803032820 */ /* 0x000fe40000410000 */
[----:B------:R-:W1:Y:S08]  /*84b0*/  @P2 MUFU.LG2 R4, R8 ;  /* 0x0000000800042308 */ /* 0x000e700000000c00 */
[----:B------:R4:W3:Y:S01]  /*84c0*/  @P0 MUFU.RCP R15, R10 ;  /* 0x0000000a000f0308 */ /* 0x0008e20000001000 */
[----:B0-----:R-:W-:-:S04]  /*84d0*/  @P0 FMUL.FTZ R6, R6, 0.69314718246459960938 ;  /* 0x3f31721806060820 */ /* 0x001fc80000410000 */
[----:B------:R-:W-:Y:S02]  /*84e0*/  @P0 FFMA.FTZ R76, R5, R0, R6 ;  /* 0x00000000054c0223 */ /* 0x000fe40000010006 */
[----:B------:R-:W0:Y:S01]  /*84f0*/  LDC R0, c[0x0][0xbe8] ;  /* 0x0002fa00ff007b82 */ /* 0x000e220000000800 */
[----:B------:R3:W3:Y:S01]  /*8500*/  @P2 MUFU.RCP R14, R8 ;  /* 0x00000008000e2308 */ /* 0x0006e20000001000 */
[----:B-1----:R-:W-:-:S04]  /*8510*/  @P2 FMUL.FTZ R4, R4, 0.69314718246459960938 ;  /* 0x3f31721804042820 */ /* 0x002fc80000410000 */
[----:B------:R-:W-:Y:S01]  /*8520*/  @P2 FFMA.FTZ R77, R3, R73, R4 ;  /* 0x00000049034d2223 */ /* 0x000fe20000010004 */
[----:B------:R-:W-:Y:S02]  /*8530*/  WARPGROUP.DEPBAR.LE gsb0, 0x0 ;  /* 0x00008000000079c5 */ /* 0x000fe40000010000 */
        /* <DEDUP_REMOVED lines=41> */
[----:B------:R-:W-:-:S03]  /*87d0*/  UIADD3 UR6, UR4, 0x200, URZ ;  /* 0x0000020004067890 */ /* 0x000fc6000fffe03f */
[----:B------:R-:W-:Y:S01]  /*87e0*/  UMOV UR4, UR7 ;  /* 0x0000000700047c82 */ /* 0x000fe20008000000 */
[----:B------:R-:W-:Y:S01]  /*87f0*/  UMOV UR7, 0x80000020 ;  /* 0x8000002000077882 */ /* 0x000fe20000000000 */
[----:B------:R-:W-:Y:S02]  /*8800*/  WARPGROUP.DEPBAR.LE gsb0, 0x0 ;  /* 0x00008000000079c5 */ /* 0x000fe40000010000 */
[----:B------:R-:W-:-:S06]  /*8810*/  WARPGROUP.ARRIVE ;  /* 0x00000000000079c5 */ /* 0x000fcc0000000000 */
[----:B------:R-:W-:Y:S01]  /*8820*/  HGMMA.64x96x16.F32 R24, gdesc[UR8].tnspB, R24, gsb0 ;  /* 0x41600000081879f0 */ /* 0x000fe20008000818 */
[----:B------:R-:W-:Y:S01]  /*8830*/  UMOV UR8, UR37 ;  /* 0x0000002500087c82 */ /* 0x000fe20008000000 */
[----:B--2---:R-:W-:Y:S01]  /*8840*/  UMOV UR9, UR5 ;  /* 0x0000000500097c82 */ /* 0x004fe20008000000 */
[----:B------:R-:W-:Y:S01]  /*8850*/  UIADD3 UR5, -UR15, URZ, URZ ;  /* 0x0000003f0f057290 */ /* 0x000fe2000fffe13f */
[----:B------:R-:W-:Y:S01]  /*8860*/  IMAD.U32 R74, RZ, RZ, UR8 ;  /* 0x00000008ff4a7e24 */ /* 0x000fe2000f8e00ff */
[----:B------:R-:W-:Y:S01]  /*8870*/  ULDC.64 UR10, c[0x0][0xb90] ;  /* 0x0002e400000a7ab9 */ /* 0x000fe20000000a00 */
[----:B------:R-:W-:Y:S01]  /*8880*/  IMAD.U32 R75, RZ, RZ, UR9 ;  /* 0x00000009ff4b7e24 */ /* 0x000fe2000f8e00ff */
[----:B------:R-:W-:-:S03]  /*8890*/  UIMAD UR13, UR13, UR5, UR17 ;  /* 0x000000050d0d72a4 */ /* 0x000fc6000f8e0211 */
[----:B------:R-:W-:Y:S01]  /*88a0*/  UMOV UR5, 0xc0000010 ;  /* 0xc000001000057882 */ /* 0x000fe20000000000 */
[--C-:B------:R-:W-:Y:S01]  /*88b0*/  IMAD.WIDE R20, R156, 0x2, R74.reuse ;  /* 0x000000029c147825 */ /* 0x100fe200078e024a */
[----:B------:R-:W-:Y:S02]  /*88c0*/  USHF.R.S32.HI UR14, URZ, 0x1f, UR13 ;  /* 0x0000001f3f0e7899 */ /* 0x000fe4000801140d */
[----:B------:R-:W-:Y:S01]  /*88d0*/  UIMAD.WIDE.U32 UR8, UR13, UR10, URZ ;  /* 0x0000000a0d0872a5 */ /* 0x000fe2000f8e003f */
[----:B------:R-:W-:Y:S01]  /*88e0*/  IMAD.WIDE R74, R7, 0x2, R74 ;  /* 0x00000002074a7825 */ /* 0x000fe200078e024a */
[C---:B----4-:R-:W-:Y:S01]  /*88f0*/  IADD3 R10, P2, R20.reuse, 0x6000, RZ ;  /* 0x00006000140a7810 */ /* 0x050fe20007f5e0ff */
[----:B------:R-:W-:Y:S01]  /*8900*/  UIMAD UR10, UR14, UR10, URZ ;  /* 0x0000000a0e0a72a4 */ /* 0x000fe2000f8e023f */
[----:B------:R-:W-:Y:S02]  /*8910*/  LOP3.LUT R3, R20, 0x180, RZ, 0xc0, !PT ;  /* 0x0000018014037812 */ /* 0x000fe400078ec0ff */
[----:B------:R-:W-:Y:S01]  /*8920*/  LOP3.LUT R5, R10, 0x180, RZ, 0xc0, !PT ;  /* 0x000001800a057812 */ /* 0x000fe200078ec0ff */
[----:B------:R-:W-:Y:S01]  /*8930*/  IMAD.X R79, RZ, RZ, R21, P2 ;  /* 0x000000ffff4f7224 */ /* 0x000fe200010e0615 */
[----:B0-----:R-:W-:Y:S01]  /*8940*/  ISETP.NE.AND P2, PT, R0, 0x1, PT ;  /* 0x000000010000780c */ /* 0x001fe20003f45270 */
[----:B------:R-:W-:Y:S01]  /*8950*/  UIMAD UR10, UR13, UR11, UR10 ;  /* 0x0000000b0d0a72a4 */ /* 0x000fe2000f8e020a */
[----:B------:R-:W-:Y:S01]  /*8960*/  SHF.R.U64 R3, R3, 0x3, RZ ;  /* 0x0000000303037819 */ /* 0x000fe200000012ff */
[----:B------:R-:W-:Y:S01]  /*8970*/  IMAD.U32 R12, RZ, RZ, UR8 ;  /* 0x00000008ff0c7e24 */ /* 0x000fe2000f8e00ff */
[C---:B------:R-:W-:Y:S01]  /*8980*/  IADD3 R87, P0, R20.reuse, 0x6020, RZ ;  /* 0x0000602014577810 */ /* 0x040fe20007f1e0ff */
[----:B------:R-:W-:Y:S01]  /*8990*/  UIADD3 UR8, UR9, UR10, URZ ;  /* 0x0000000a09087290 */ /* 0x000fe2000fffe03f */
[C---:B---3--:R-:W-:Y:S01]  /*89a0*/  IADD3 R8, P3, R20.reuse, 0x3020, RZ ;  /* 0x0000302014087810 */ /* 0x048fe20007f7e0ff */
[----:B------:R-:W-:Y:S01]  /*89b0*/  IMAD.U32 R13, RZ, RZ, UR9 ;  /* 0x00000009ff0d7e24 */ /* 0x000fe2000f8e00ff */
[----:B------:R-:W-:-:S02]  /*89c0*/  IADD3 R6, P4, R20, 0x3000, RZ ;  /* 0x0000300014067810 */ /* 0x000fc40007f9e0ff */
[----:B------:R-:W-:Y:S01]  /*89d0*/  IADD3 R4, P5, R20, 0x20, RZ ;  /* 0x0000002014047810 */ /* 0x000fe20007fbe0ff */
[--C-:B------:R-:W-:Y:S01]  /*89e0*/  IMAD.X R85, RZ, RZ, R21.reuse, P3 ;  /* 0x000000ffff557224 */ /* 0x100fe200018e0615 */
[----:B------:R-:W-:Y:S01]  /*89f0*/  LOP3.LUT R20, R3, R20, RZ, 0x3c, !PT ;  /* 0x0000001403147212 */ /* 0x000fe200078e3cff */
[----:B------:R-:W0:Y:S01]  /*8a00*/  @P2 LDC R88, c[0x0][0xbec] ;  /* 0x0002fb00ff582b82 */ /* 0x000e220000000800 */
[----:B------:R-:W-:Y:S01]  /*8a10*/  SHF.R.U64 R3, R5, 0x3, RZ ;  /* 0x0000000305037819 */ /* 0x000fe200000012ff */
[--C-:B------:R-:W-:Y:S01]  /*8a20*/  IMAD.X R81, RZ, RZ, R21.reuse, P4 ;  /* 0x000000ffff517224 */ /* 0x100fe200020e0615 */
[----:B------:R-:W-:Y:S01]  /*8a30*/  LOP3.LUT R5, R6, 0x180, RZ, 0xc0, !PT ;  /* 0x0000018006057812 */ /* 0x000fe200078ec0ff */
[----:B------:R-:W-:Y:S01]  /*8a40*/  IMAD.X R83, RZ, RZ, R21, P5 ;  /* 0x000000ffff537224 */ /* 0x000fe200028e0615 */
[----:B------:R-:W-:Y:S01]  /*8a50*/  LOP3.LUT R78, R3, R10, RZ, 0x3c, !PT ;  /* 0x0000000a034e7212 */ /* 0x000fe200078e3cff */
[----:B------:R-:W-:Y:S01]  /*8a60*/  IMAD.U32 R13, RZ, RZ, UR8 ;  /* 0x00000008ff0d7e24 */ /* 0x000fe2000f8e00ff */
[----:B------:R-:W-:Y:S01]  /*8a70*/  LOP3.LUT R3, R4, 0x180, RZ, 0xc0, !PT ;  /* 0x0000018004037812 */ /* 0x000fe200078ec0ff */
[----:B------:R-:W1:Y:S01]  /*8a80*/  @P2 LDC R89, c[0x0][0xbf0] ;  /* 0x0002fc00ff592b82 */ /* 0x000e620000000800 */
[----:B------:R-:W-:Y:S01]  /*8a90*/  LOP3.LUT R86, R87, 0x180, RZ, 0xc0, !PT ;  /* 0x0000018057567812 */ /* 0x000fe200078ec0ff */
[----:B------:R-:W-:Y:S01]  /*8aa0*/  ULDC.64 UR8, c[0x0][0xae8] ;  /* 0x0002ba0000087ab9 */ /* 0x000fe20000000a00 */
[----:B------:R-:W-:-:S02]  /*8ab0*/  SHF.R.U64 R3, R3, 0x3, RZ ;  /* 0x0000000303037819 */ /* 0x000fc400000012ff */
[----:B------:R-:W-:Y:S02]  /*8ac0*/  SHF.R.U64 R5, R5, 0x3, RZ ;  /* 0x0000000305057819 */ /* 0x000fe400000012ff */
[----:B------:R-:W-:Y:S01]  /*8ad0*/  LOP3.LUT R82, R3, R4, RZ, 0x3c, !PT ;  /* 0x0000000403527212 */ /* 0x000fe200078e3cff */
[----:B------:R-:W-:Y:S01]  /*8ae0*/  IMAD R3, RZ, RZ, -UR17 ;  /* 0x80000011ff037e24 */ /* 0x000fe2000f8e02ff */
[----:B------:R-:W-:Y:S02]  /*8af0*/  R2UR UR10, R19 ;  /* 0x00000000130a72ca */ /* 0x000fe400000e0000 */
[----:B------:R-:W-:Y:S01]  /*8b00*/  IADD3 R19, P6, R74, 0x7800, RZ ;  /* 0x000078004a137810 */ /* 0x000fe20007fde0ff */
[----:B------:R-:W-:Y:S01]  /*8b10*/  IMAD R3, R22, R3, UR16 ;  /* 0x0000001016037e24 */ /* 0x000fe2000f8e0203 */
[----:B------:R-:W-:Y:S01]  /*8b20*/  SHF.R.U64 R86, R86, 0x3, RZ ;  /* 0x0000000356567819 */ /* 0x000fe200000012ff */
[----:B------:R-:W2:Y:S01]  /*8b30*/  LDC.64 R22, c[0x0][0xb98] ;  /* 0x0002e600ff167b82 */ /* 0x000ea20000000a00 */
[----:B------:R-:W-:Y:S01]  /*8b40*/  LOP3.LUT R80, R5, R6, RZ, 0x3c, !PT ;  /* 0x0000000605507212 */ /* 0x000fe200078e3cff */
[----:B------:R-:W-:Y:S01]  /*8b50*/  IMAD R93, R3, 0xc0, R155 ;  /* 0x000000c0035d7824 */ /* 0x000fe200078e029b */
[----:B------:R-:W-:-:S02]  /*8b60*/  LOP3.LUT R6, R19, 0x180, RZ, 0xc0, !PT ;  /* 0x0000018013067812 */ /* 0x000fc400078ec0ff */
[----:B------:R-:W-:Y:S01]  /*8b70*/  LOP3.LUT R86, R86, R87, RZ, 0x3c, !PT ;  /* 0x0000005756567212 */ /* 0x000fe200078e3cff */
[----:B------:R-:W-:Y:S01]  /*8b80*/  IMAD.X R87, RZ, RZ, R21, P0 ;  /* 0x000000ffff577224 */ /* 0x000fe200000e0615 */
[----:B------:R-:W-:Y:S02]  /*8b90*/  SHF.R.U64 R6, R6, 0x3, RZ ;  /* 0x0000000306067819 */ /* 0x000fe400000012ff */
[----:B------:R-:W-:Y:S01]  /*8ba0*/  MOV R21, R20 ;  /* 0x0000001400157202 */ /* 0x000fe20000000f00 */
[----:B0-----:R-:W-:Y:S01]  /*8bb0*/  @P2 IMAD.HI.U32 R20, R93, R88, RZ ;  /* 0x000000585d142227 */ /* 0x001fe200078e00ff */
[----:B------:R-:W-:Y:S02]  /*8bc0*/  LOP3.LUT R6, R6, R19, RZ, 0x3c, !PT ;  /* 0x0000001306067212 */ /* 0x000fe400078e3cff */
[----:B------:R-:W-:Y:S01]  /*8bd0*/  MOV R19, R86 ;  /* 0x0000005600137202 */ /* 0x000fe20000000f00 */
[----:B------:R-:W-:Y:S01]  /*8be0*/  IMAD.MOV.U32 R87, RZ, RZ, R93 ;  /* 0x000000ffff577224 */ /* 0x000fe200078e005d */
[----:B-1----:R-:W-:Y:S01]  /*8bf0*/  @P2 SHF.R.U32.HI R87, RZ, R89, R20 ;  /* 0x00000059ff572219 */ /* 0x002fe20000011614 */
[----:B------:R-:W-:Y:S01]  /*8c00*/  IMAD.U32 R20, RZ, RZ, UR12 ;  /* 0x0000000cff147e24 */ /* 0x000fe2000f8e00ff */
[----:B------:R-:W-:-:S02]  /*8c10*/  IADD3 R73, P0, R74, 0x1800, RZ ;  /* 0x000018004a497810 */ /* 0x000fc40007f1e0ff */
[----:B------:R-:W-:Y:S01]  /*8c20*/  LOP3.LUT R7, R8, 0x180, RZ, 0xc0, !PT ;  /* 0x0000018008077812 */ /* 0x000fe200078ec0ff */
[----:B------:R-:W-:Y:S01]  /*8c30*/  @!P1 VIADD R20, R20, 0x31c60 ;  /* 0x00031c6014149836 */ /* 0x000fe20000000000 */
[----:B------:R-:W-:Y:S01]  /*8c40*/  LOP3.LUT R72, R73, 0x180, RZ, 0xc0, !PT ;  /* 0x0000018049487812 */ /* 0x000fe200078ec0ff */
[----:B------:R-:W-:Y:S01]  /*8c50*/  IMAD.MOV R91, RZ, RZ, -R87 ;  /* 0x000000ffff5b7224 */ /* 0x000fe200078e0a57 */
[----:B------:R-:W-:Y:S01]  /*8c60*/  MOV R80, R80 ;  /* 0x0000005000507202 */ /* 0x000fe20000000f00 */
[----:B--2---:R-:W-:Y:S01]  /*8c70*/  IMAD.WIDE.U32 R12, R22, UR15, R12 ;  /* 0x0000000f160c7c25 */ /* 0x004fe2000f8e000c */
[----:B------:R-:W-:Y:S02]  /*8c80*/  @!P1 PRMT R20, RZ, 0x654, R20 ;  /* 0x00000654ff149816 */ /* 0x000fe40000000014 */
[----:B------:R-:W-:Y:S01]  /*8c90*/  SHF.R.U64 R72, R72, 0x3, RZ ;  /* 0x0000000348487819 */ /* 0x000fe200000012ff */
[----:B------:R-:W-:Y:S01]  /*8ca0*/  IMAD R91, R0, R91, R93 ;  /* 0x0000005b005b7224 */ /* 0x000fe200078e025d */
[----:B------:R-:W-:-:S02]  /*8cb0*/  MOV R81, R82 ;  /* 0x0000005200517202 */ /* 0x000fc40000000f00 */
[----:B------:R-:W-:Y:S02]  /*8cc0*/  SHF.R.U64 R7, R7, 0x3, RZ ;  /* 0x0000000307077819 */ /* 0x000fe400000012ff */
[----:B------:R-:W-:Y:S01]  /*8cd0*/  LOP3.LUT R72, R72, R73, RZ, 0x3c, !PT ;  /* 0x0000004948487212 */ /* 0x000fe200078e3cff */
[--C-:B------:R-:W-:Y:S01]  /*8ce0*/  IMAD.X R73, RZ, RZ, R75.reuse, P0 ;  /* 0x000000ffff497224 */ /* 0x100fe200000e064b */
[----:B------:R-:W-:Y:S01]  /*8cf0*/  LOP3.LUT R84, R7, R8, RZ, 0x3c, !PT ;  /* 0x0000000807547212 */ /* 0x000fe200078e3cff */
[----:B------:R-:W-:Y:S01]  /*8d00*/  IMAD.X R7, RZ, RZ, R75, P6 ;  /* 0x000000ffff077224 */ /* 0x000fe200030e064b */
[----:B------:R-:W-:Y:S02]  /*8d10*/  IADD3 R11, P3, R74, 0x3000, RZ ;  /* 0x000030004a0b7810 */ /* 0x000fe40007f7e0ff */
[----:B------:R-:W-:Y:S02]  /*8d20*/  SHF.R.S32.HI R93, RZ, 0x1f, R87 ;  /* 0x0000001fff5d7819 */ /* 0x000fe40000011457 */
[----:B------:R-:W-:-:S02]  /*8d30*/  SHF.R.S32.HI R90, RZ, 0x1f, R91 ;  /* 0x0000001fff5a7819 */ /* 0x000fc4000001145b */
[----:B------:R-:W-:Y:S02]  /*8d40*/  IADD3 R12, P0, R87, R12, RZ ;  /* 0x0000000c570c7210 */ /* 0x000fe40007f1e0ff */
[----:B------:R-:W-:Y:S01]  /*8d50*/  MOV R78, R78 ;  /* 0x0000004e004e7202 */ /* 0x000fe20000000f00 */
[----:B------:R-:W-:Y:S02]  /*8d60*/  WARPGROUP.DEPBAR.LE gsb0, 0x0 ;  /* 0x00008000000079c5 */ /* 0x000fe40000010000 */
[----:B------:R-:W-:Y:S01]  /*8d70*/  WARPGROUP.ARRIVE ;  /* 0x00000000000079c5 */ /* 0x000fe20000000000 */
[----:B------:R-:W-:Y:S02]  /*8d80*/  MOV R79, R84 ;  /* 0x00000054004f7202 */ /* 0x000fe40000000f00 */
[----:B------:R-:W-:Y:S02]  /*8d90*/  LOP3.LUT R10, R11, 0x180, RZ, 0xc0, !PT ;  /* 0x000001800b0a7812 */ /* 0x000fe400078ec0ff */
[----:B------:R-:W-:Y:S01]  /*8da0*/  IADD3 R5, P5, R74, 0x6000, RZ ;  /* 0x000060004a057810 */ /* 0x000fe20007fbe0ff */
[----:B------:R-:W-:Y:S01]  /*8db0*/  HGMMA.64x96x16.F32 R24, gdesc[UR4].tnspB, R24, gsb0 ;  /* 0x41600000041879f0 */ /* 0x000fe20008000818 */
[----:B------:R-:W-:Y:S01]  /*8dc0*/  USHF.R.S32.HI UR7, URZ, 0x1f, UR15 ;  /* 0x0000001f3f077899 */ /* 0x000fe2000801140f */
[----:B------:R-:W-:Y:S01]  /*8dd0*/  SHF.R.U64 R10, R10, 0x3, RZ ;  /* 0x000000030a0a7819 */ /* 0x000fe200000012ff */
[----:B------:R-:W-:Y:S01]  /*8de0*/  ULDC.64 UR4, c[0x0][0xb88] ;  /* 0x0002e20000047ab9 */ /* 0x000fe20000000a00 */
[----:B------:R-:W-:Y:S01]  /*8df0*/  ULDC UR6, c[0x0][0xa88] ;  /* 0x0002a20000067ab9 */ /* 0x000fe20000000800 */
[----:B------:R-:W-:Y:S01]  /*8e00*/  IMAD R90, R90, UR4, RZ ;  /* 0x000000045a5a7c24 */ /* 0x000fe2000f8e02ff */
[----:B------:R-:W-:Y:S01]  /*8e10*/  LOP3.LUT R10, R10, R11, RZ, 0x3c, !PT ;  /* 0x0000000b0a0a7212 */ /* 0x000fe200078e3cff */
[----:B------:R-:W-:Y:S01]  /*8e20*/  IMAD R82, R22, UR7, RZ ;  /* 0x0000000716527c24 */ /* 0x000fe2000f8e02ff */
[----:B------:R-:W-:Y:S01]  /*8e30*/  LOP3.LUT R4, R5, 0x180, RZ, 0xc0, !PT ;  /* 0x0000018005047812 */ /* 0x000fe200078ec0ff */
[----:B------:R-:W-:Y:S01]  /*8e40*/  IMAD.X R11, RZ, RZ, R75, P3 ;  /* 0x000000ffff0b7224 */ /* 0x000fe200018e064b */
[----:B------:R-:W-:Y:S01]  /*8e50*/  IADD3 R9, P4, R74, 0x4800, RZ ;  /* 0x000048004a097810 */ /* 0x000fe20007f9e0ff */
[----:B------:R-:W-:Y:S01]  /*8e60*/  IMAD R92, R23, UR15, R82 ;  /* 0x0000000f175c7c24 */ /* 0x000fe2000f8e0252 */
[----:B------:R-:W-:-:S02]  /*8e70*/  SHF.R.U64 R4, R4, 0x3, RZ ;  /* 0x0000000304047819 */ /* 0x000fc400000012ff */
[----:B------:R-:W-:Y:S02]  /*8e80*/  LOP3.LUT R8, R9, 0x180, RZ, 0xc0, !PT ;  /* 0x0000018009087812 */ /* 0x000fe400078ec0ff */
[----:B------:R-:W-:Y:S02]  /*8e90*/  IADD3.X R13, R93, R13, R92, P0, !PT ;  /* 0x0000000d5d0d7210 */ /* 0x000fe400007fe45c */
[----:B------:R-:W-:Y:S02]  /*8ea0*/  LOP3.LUT P0, RZ, R149, 0x3, RZ, 0xc0, !PT ;  /* 0x0000000395ff7812 */ /* 0x000fe4000780c0ff */
[----:B------:R-:W-:Y:S01]  /*8eb0*/  LOP3.LUT R4, R4, R5, RZ, 0x3c, !PT ;  /* 0x0000000504047212 */ /* 0x000fe200078e3cff */
[----:B------:R-:W-:Y:S01]  /*8ec0*/  IMAD.WIDE.U32 R12, R91, UR4, R12 ;  /* 0x000000045b0c7c25 */ /* 0x000fe2000f8e000c */
[----:B------:R-:W-:Y:S02]  /*8ed0*/  LOP3.LUT R5, R74, 0x180, RZ, 0xc0, !PT ;  /* 0x000001804a057812 */ /* 0x000fe400078ec0ff */
[----:B------:R-:W-:-:S02]  /*8ee0*/  SHF.R.U64 R8, R8, 0x3, RZ ;  /* 0x0000000308087819 */ /* 0x000fc400000012ff */
[----:B------:R-:W-:Y:S02]  /*8ef0*/  SHF.R.U64 R5, R5, 0x3, RZ ;  /* 0x0000000305057819 */ /* 0x000fe400000012ff */
[----:B------:R-:W-:Y:S01]  /*8f00*/  LOP3.LUT R8, R8, R9, RZ, 0x3c, !PT ;  /* 0x0000000908087212 */ /* 0x000fe200078e3cff */
[--C-:B------:R-:W-:Y:S01]  /*8f10*/  IMAD.X R9, RZ, RZ, R75.reuse, P4 ;  /* 0x000000ffff097224 */ /* 0x100fe200020e064b */
[----:B------:R-:W-:Y:S01]  /*8f20*/  LOP3.LUT R74, R5, R74, RZ, 0x3c, !PT ;  /* 0x0000004a054a7212 */ /* 0x000fe200078e3cff */
[----:B------:R-:W-:Y:S01]  /*8f30*/  IMAD.X R5, RZ, RZ, R75, P5 ;  /* 0x000000ffff057224 */ /* 0x000fe200028e064b */
[----:B------:R-:W-:Y:S02]  /*8f40*/  WARPGROUP.DEPBAR.LE gsb0, 0x0 ;  /* 0x00008000000079c5 */ /* 0x000fe40000010000 */
[----:B------:R0:W-:Y:S01]  /*8f50*/  @!P1 SYNCS.ARRIVE.TRANS64.RED.A1T0 RZ, [R20+URZ], RZ ;  /* 0x000000ff14ff99a7 */ /* 0x0001e2000810043f */
[-C--:B------:R-:W-:Y:S01]  /*8f60*/  FMUL.FTZ R84, R28, R15.reuse ;  /* 0x0000000f1c547220 */ /* 0x080fe20000410000 */
[-C--:B------:R-:W-:Y:S01]  /*8f70*/  FMUL.FTZ R83, R29, R15.reuse ;  /* 0x0000000f1d537220 */ /* 0x080fe20000410000 */
[-C--:B------:R-:W-:Y:S01]  /*8f80*/  FMUL.FTZ R85, R33, R15.reuse ;  /* 0x0000000f21557220 */ /* 0x080fe20000410000 */
[-C--:B------:R-:W-:Y:S01]  /*8f90*/  FMUL.FTZ R86, R32, R15.reuse ;  /* 0x0000000f20567220 */ /* 0x080fe20000410000 */
[-C--:B------:R-:W-:Y:S01]  /*8fa0*/  FMUL.FTZ R87, R37, R15.reuse ;  /* 0x0000000f25577220 */ /* 0x080fe20000410000 */
[-C--:B------:R-:W-:Y:S01]  /*8fb0*/  FMUL.FTZ R88, R36, R15.reuse ;  /* 0x0000000f24587220 */ /* 0x080fe20000410000 */
[-C--:B------:R-:W-:Y:S01]  /*8fc0*/  FMUL.FTZ R89, R40, R15.reuse ;  /* 0x0000000f28597220 */ /* 0x080fe20000410000 */
[-C--:B0-----:R-:W-:Y:S01]  /*8fd0*/  FMUL.FTZ R20, R41, R15.reuse ;  /* 0x0000000f29147220 */ /* 0x081fe20000410000 */
        /* <DEDUP_REMOVED lines=16> */
[-C--:B------:R-:W-:Y:S01]  /*90e0*/  FMUL.FTZ R15, R27, R14.reuse ;  /* 0x0000000e1b0f7220 */ /* 0x080fe20000410000 */
[-C--:B------:R-:W-:Y:S01]  /*90f0*/  FMUL.FTZ R26, R26, R14.reuse ;  /* 0x0000000e1a1a7220 */ /* 0x080fe20000410000 */
[-C--:B------:R-:W-:Y:S01]  /*9100*/  FMUL.FTZ R27, R31, R14.reuse ;  /* 0x0000000e1f1b7220 */ /* 0x080fe20000410000 */
[----:B------:R-:W-:Y:S01]  /*9110*/  FMUL.FTZ R30, R30, R14 ;  /* 0x0000000e1e1e7220 */ /* 0x000fe20000410000 */
[----:B------:R-:W-:-:S02]  /*9120*/  IMAD R49, R91, UR5, R90 ;  /* 0x000000055b317c24 */ /* 0x000fc4000f8e025a */
[-C--:B------:R-:W-:Y:S01]  /*9130*/  FMUL.FTZ R31, R35, R14.reuse ;  /* 0x0000000e231f7220 */ /* 0x080fe20000410000 */
[----:B------:R-:W-:Y:S02]  /*9140*/  IMAD R57, R3, 0xc0, R154 ;  /* 0x000000c003397824 */ /* 0x000fe400078e029a */
[-C--:B------:R-:W-:Y:S01]  /*9150*/  FMUL.FTZ R35, R39, R14.reuse ;  /* 0x0000000e27237220 */ /* 0x080fe20000410000 */
[----:B------:R-:W-:Y:S01]  /*9160*/  FMUL.FTZ R52, R50, R14 ;  /* 0x0000000e32347220 */ /* 0x000fe20000410000 */
[----:B------:R-:W-:Y:S01]  /*9170*/  F2FP.F16.F32.PACK_AB R24, R25, R24 ;  /* 0x000000181918723e */ /* 0x000fe200000000ff */
[----:B------:R-:W-:Y:S01]  /*9180*/  FMUL.FTZ R39, R43, R14 ;  /* 0x0000000e2b277220 */ /* 0x000fe20000410000 */
[----:B------:R-:W-:Y:S01]  /*9190*/  F2FP.F16.F32.PACK_AB R25, R15, R26 ;  /* 0x0000001a0f19723e */ /* 0x000fe200000000ff */
[----:B------:R-:W-:Y:S01]  /*91a0*/  ULDC.64 UR4, c[0x0][0xb50] ;  /* 0x0002d40000047ab9 */ /* 0x000fe20000000a00 */
[----:B------:R-:W-:Y:S02]  /*91b0*/  IMAD R50, R0, UR6, RZ ;  /* 0x0000000600327c24 */ /* 0x000fe4000f8e02ff */
[----:B------:R-:W-:Y:S01]  /*91c0*/  FMUL.FTZ R43, R47, R14 ;  /* 0x0000000e2f2b7220 */ /* 0x000fe20000410000 */
[----:B------:R-:W-:Y:S01]  /*91d0*/  F2FP.F16.F32.PACK_AB R27, R27, R30 ;  /* 0x0000001e1b1b723e */ /* 0x000fe200000000ff */
[----:B------:R-:W-:-:S02]  /*91e0*/  VIADD R15, R57, 0x8 ;  /* 0x00000008390f7836 */ /* 0x000fc40000000000 */
[-C--:B------:R-:W-:Y:S01]  /*91f0*/  FMUL.FTZ R34, R34, R14.reuse ;  /* 0x0000000e22227220 */ /* 0x080fe20000410000 */
[----:B------:R-:W-:Y:S02]  /*9200*/  IMAD.IADD R13, R13, 0x1, R49 ;  /* 0x000000010d0d7824 */ /* 0x000fe400078e0231 */
[-C--:B------:R-:W-:Y:S01]  /*9210*/  FMUL.FTZ R38, R38, R14.reuse ;  /* 0x0000000e26267220 */ /* 0x080fe20000410000 */
[----:B------:R-:W-:Y:S01]  /*9220*/  FMUL.FTZ R47, R51, R14 ;  /* 0x0000000e332f7220 */ /* 0x000fe20000410000 */
[----:B------:R-:W-:Y:S01]  /*9230*/  F2FP.F16.F32.PACK_AB R26, R83, R84 ;  /* 0x00000054531a723e */ /* 0x000fe200000000ff */
[----:B------:R-:W-:Y:S01]  /*9240*/  BAR.SYNC.DEFER_BLOCKING 0x1, 0x180 ;  /* 0x0046000000007b1d */ /* 0x000fe20000010000 */
[----:B------:R-:W-:Y:S01]  /*9250*/  LEA R30, P3, R12, UR4, 0x2 ;  /* 0x000000040c1e7c11 */ /* 0x000fe2000f8610ff */
        /* <DEDUP_REMOVED lines=8> */
[----:B------:R-:W-:Y:S01]  /*92e0*/  ISETP.GE.OR P1, PT, R57, R50, P0 ;  /* 0x000000323900720c */ /* 0x000fe20000726670 */
[-C--:B------:R-:W-:Y:S01]  /*92f0*/  FMUL.FTZ R61, R67, R14.reuse ;  /* 0x0000000e433d7220 */ /* 0x080fe20000410000 */
[-C--:B------:R-:W-:Y:S01]  /*9300*/  FMUL.FTZ R62, R66, R14.reuse ;  /* 0x0000000e423e7220 */ /* 0x080fe20000410000 */
[-C--:B------:R-:W-:Y:S01]  /*9310*/  FMUL.FTZ R63, R71, R14.reuse ;  /* 0x0000000e473f7220 */ /* 0x080fe20000410000 */
[----:B------:R-:W-:Y:S01]  /*9320*/  FMUL.FTZ R70, R70, R14 ;  /* 0x0000000e46467220 */ /* 0x000fe20000410000 */
[----:B------:R-:W-:Y:S01]  /*9330*/  ISETP.GE.OR P0, PT, R15, R50, P0 ;  /* 0x000000320f00720c */ /* 0x000fe20000706670 */
[----:B------:R-:W-:Y:S01]  /*9340*/  SHFL.IDX PT, R48, R30, RZ, 0x1c1f ;  /* 0x001c1fff1e307589 */ /* 0x000fe200000e0000 */
[----:B------:R-:W-:-:S02]  /*9350*/  LEA.HI.X R64, R12, UR5, R13, 0x2, P3 ;  /* 0x000000050c407c11 */ /* 0x000fc400098f140d */
[----:B------:R-:W-:Y:S01]  /*9360*/  F2FP.F16.F32.PACK_AB R12, R85, R86 ;  /* 0x00000056550c723e */ /* 0x000fe200000000ff */
[----:B------:R0:W-:Y:S01]  /*9370*/  SHFL.IDX PT, R56, R30, 0x1, 0x1c1f ;  /* 0x003c1f001e387f89 */ /* 0x0001e200000e0000 */
[----:B------:R-:W-:Y:S02]  /*9380*/  F2FP.F16.F32.PACK_AB R13, R31, R34 ;  /* 0x000000221f0d723e */ /* 0x000fe400000000ff */
[----:B------:R-:W-:Y:S01]  /*9390*/  F2FP.F16.F32.PACK_AB R14, R87, R88 ;  /* 0x00000058570e723e */ /* 0x000fe200000000ff */
[----:B------:R1:W-:Y:S01]  /*93a0*/  STSM.16.M88.4 [R21], R24 ;  /* 0x0000001815007844 */ /* 0x0003e20000000200 */
[----:B------:R-:W-:Y:S02]  /*93b0*/  F2FP.F16.F32.PACK_AB R15, R35, R38 ;  /* 0x00000026230f723e */ /* 0x000fe400000000ff */
[----:B------:R-:W-:Y:S01]  /*93c0*/  F2FP.F16.F32.PACK_AB R22, R22, R23 ;  /* 0x000000171616723e */ /* 0x000fe200000000ff */
[----:B------:R-:W2:Y:S01]  /*93d0*/  SHFL.IDX PT, R49, R64, RZ, 0x1c1f ;  /* 0x001c1fff40317589 */ /* 0x000ea200000e0000 */
[----:B------:R-:W-:-:S02]  /*93e0*/  F2FP.F16.F32.PACK_AB R20, R20, R89 ;  /* 0x000000591414723e */ /* 0x000fc400000000ff */
[----:B------:R-:W-:Y:S01]  /*93f0*/  F2FP.F16.F32.PACK_AB R23, R43, R46 ;  /* 0x0000002e2b17723e */ /* 0x000fe200000000ff */
[----:B------:R-:W-:Y:S01]  /*9400*/  STSM.16.M88.4 [R81], R12 ;  /* 0x0000000c51007844 */ /* 0x000fe20000000200 */
[----:B0-----:R-:W-:Y:S02]  /*9410*/  F2FP.F16.F32.PACK_AB R30, R32, R41 ;  /* 0x00000029201e723e */ /* 0x001fe400000000ff */
[----:B------:R-:W-:Y:S01]  /*9420*/  F2FP.F16.F32.PACK_AB R31, R59, R60 ;  /* 0x0000003c3b1f723e */ /* 0x000fe200000000ff */
[----:B------:R-:W0:Y:S01]  /*9430*/  SHFL.IDX PT, R57, R64, 0x1, 0x1c1f ;  /* 0x003c1f0040397f89 */ /* 0x000e2200000e0000 */
[----:B------:R-:W-:Y:S02]  /*9440*/  F2FP.F16.F32.PACK_AB R32, R33, R40 ;  /* 0x000000282120723e */ /* 0x000fe400000000ff */
[----:B------:R-:W-:Y:S02]  /*9450*/  F2FP.F16.F32.PACK_AB R33, R61, R62 ;  /* 0x0000003e3d21723e */ /* 0x000fe400000000ff */
[----:B-1----:R-:W-:-:S02]  /*9460*/  F2FP.F16.F32.PACK_AB R21, R39, R42 ;  /* 0x0000002a2715723e */ /* 0x002fc400000000ff */
[----:B------:R-:W-:Y:S02]  /*9470*/  F2FP.F16.F32.PACK_AB R26, R28, R45 ;  /* 0x0000002d1c1a723e */ /* 0x000fe400000000ff */
[----:B------:R-:W-:Y:S01]  /*9480*/  F2FP.F16.F32.PACK_AB R24, R37, R82 ;  /* 0x000000522518723e */ /* 0x000fe200000000ff */
[----:B------:R-:W-:Y:S01]  /*9490*/  STSM.16.M88.4 [R80], R20 ;  /* 0x0000001450007844 */ /* 0x000fe20000000200 */
[----:B------:R-:W-:Y:S02]  /*94a0*/  F2FP.F16.F32.PACK_AB R25, R47, R52 ;  /* 0x000000342f19723e */ /* 0x000fe400000000ff */
[----:B------:R-:W-:Y:S02]  /*94b0*/  F2FP.F16.F32.PACK_AB R27, R51, R54 ;  /* 0x00000036331b723e */ /* 0x000fe400000000ff */
[----:B------:R-:W-:Y:S02]  /*94c0*/  F2FP.F16.F32.PACK_AB R28, R29, R44 ;  /* 0x0000002c1d1c723e */ /* 0x000fe400000000ff */
[----:B------:R-:W-:Y:S01]  /*94d0*/  F2FP.F16.F32.PACK_AB R29, R55, R58 ;  /* 0x0000003a371d723e */ /* 0x000fe200000000ff */
[----:B------:R1:W-:Y:S01]  /*94e0*/  STSM.16.M88.4 [R79], R24 ;  /* 0x000000184f007844 */ /* 0x0003e20000000200 */
[----:B------:R-:W-:-:S02]  /*94f0*/  F2FP.F16.F32.PACK_AB R34, R36, R53 ;  /* 0x000000352422723e */ /* 0x000fc400000000ff */
[----:B------:R-:W-:Y:S01]  /*9500*/  F2FP.F16.F32.PACK_AB R35, R63, R70 ;  /* 0x000000463f23723e */ /* 0x000fe200000000ff */
[----:B------:R3:W-:Y:S04]  /*9510*/  STSM.16.M88.4 [R78], R28 ;  /* 0x0000001c4e007844 */ /* 0x0007e80000000200 */
[----:B------:R4:W-:Y:S01]  /*9520*/  STSM.16.M88.4 [R19], R32 ;  /* 0x0000002013007844 */ /* 0x0009e20000000200 */
[----:B------:R-:W-:Y:S08]  /*9530*/  BAR.SYNC.DEFER_BLOCKING 0x1, 0x180 ;  /* 0x0046000000007b1d */ /* 0x000ff00000010000 */
[----:B-1----:R-:W1:Y:S08]  /*9540*/  @P2 LDC R25, c[0x0][0xbec] ;  /* 0x0002fb00ff192b82 */ /* 0x002e700000000800 */
[----:B---3--:R-:W3:Y:S01]  /*9550*/  @P2 LDC R28, c[0x0][0xbf0] ;  /* 0x0002fc00ff1c2b82 */ /* 0x008ee20000000800 */
[----:B------:R-:W-:Y:S01]  /*9560*/  IMAD R24, R147, 0x60, R148 ;  /* 0x0000006093187824 */ /* 0x000fe200078e0294 */
[----:B------:R-:W-:-:S06]  /*9570*/  UIMAD UR6, UR14, UR8, URZ ;  /* 0x000000080e0672a4 */ /* 0x000fcc000f8e023f */
[----:B------:R-:W4:Y:S01]  /*9580*/  LDC.64 R26, c[0x0][0xae0] ;  /* 0x0002b800ff1a7b82 */ /* 0x000f220000000a00 */
[----:B------:R-:W-:Y:S01]  /*9590*/  IMAD R24, R3, 0xc0, R24 ;  /* 0x000000c003187824 */ /* 0x000fe200078e0218 */
[----:B--2---:R2:W-:Y:S01]  /*95a0*/  @!P1 ST.E desc[UR60][R48.64], R76 ;  /* 0x0000004c30009985 */ /* 0x0045e2000c10193c */
[----:B------:R-:W-:-:S03]  /*95b0*/  UIMAD.WIDE.U32 UR4, UR13, UR8, URZ ;  /* 0x000000080d0472a5 */ /* 0x000fc6000f8e003f */
[----:B0-----:R2:W-:Y:S01]  /*95c0*/  @!P0 ST.E desc[UR60][R56.64], R77 ;  /* 0x0000004d38008985 */ /* 0x0015e2000c10193c */
[----:B------:R-:W-:-:S03]  /*95d0*/  UIMAD UR6, UR13, UR9, UR6 ;  /* 0x000000090d0672a4 */ /* 0x000fc6000f8e0206 */
[----:B------:R1:W5:Y:S01]  /*95e0*/  LD.E.128 R52, desc[UR60][R4.64] ;  /* 0x0000003c04347980 */ /* 0x000362000c101d00 */
[----:B------:R-:W-:Y:S01]  /*95f0*/  ULDC.64 UR8, c[0x0][0xaf0] ;  /* 0x0002bc0000087ab9 */ /* 0x000fe20000000a00 */
[----:B------:R-:W-:Y:S02]  /*9600*/  UIADD3 UR5, UR5, UR6, URZ ;  /* 0x0000000605057290 */ /* 0x000fe4000fffe03f */
[----:B------:R-:W-:Y:S01]  /*9610*/  UIMAD UR6, UR7, UR8, URZ ;  /* 0x00000008070672a4 */ /* 0x000fe2000f8e023f */
[----:B------:R0:W5:Y:S04]  /*9620*/  LD.E.128 R20, desc[UR60][R6.64] ;  /* 0x0000003c06147980 */ /* 0x000168000c101d00 */
[----:B------:R-:W5:Y:S01]  /*9630*/  LD.E.128 R40, desc[UR60][R74.64] ;  /* 0x0000003c4a287980 */ /* 0x000f62000c101d00 */
[----:B-1----:R-:W-:-:S03]  /*9640*/  @P2 IMAD.HI.U32 R5, R24, R25, RZ ;  /* 0x0000001918052227 */ /* 0x002fc600078e00ff */
[----:B------:R-:W5:Y:S01]  /*9650*/  LD.E.128 R36, desc[UR60][R72.64] ;  /* 0x0000003c48247980 */ /* 0x000f62000c101d00 */
[----:B------:R-:W-:Y:S01]  /*9660*/  IMAD.MOV.U32 R4, RZ, RZ, R24 ;  /* 0x000000ffff047224 */ /* 0x000fe200078e0018 */
[----:B---3--:R-:W-:Y:S01]  /*9670*/  @P2 SHF.R.U32.HI R4, RZ, R28, R5 ;  /* 0x0000001cff042219 */ /* 0x008fe20000011605 */
[----:B------:R-:W-:Y:S01]  /*9680*/  UIMAD UR6, UR15, UR9, UR6 ;  /* 0x000000090f0672a4 */ /* 0x000fe2000f8e0206 */
[----:B------:R-:W5:Y:S01]  /*9690*/  LD.E.128 R44, desc[UR60][R10.64] ;  /* 0x0000003c0a2c7980 */ /* 0x000f62000c101d00 */
[----:B------:R-:W-:Y:S01]  /*96a0*/  UIMAD.WIDE.U32 UR4, UR15, UR8, UR4 ;  /* 0x000000080f0472a5 */ /* 0x000fe2000f8e0004 */
[--C-:B------:R-:W-:Y:S01]  /*96b0*/  SHF.R.S32.HI R5, RZ, 0x1f, R4.reuse ;  /* 0x0000001fff057819 */ /* 0x100fe20000011404 */
[----:B0-----:R-:W-:Y:S01]  /*96c0*/  IMAD.MOV R7, RZ, RZ, -R4 ;  /* 0x000000ffff077224 */ /* 0x001fe200078e0a04 */
[----:B------:R0:W5:Y:S01]  /*96d0*/  LD.E.128 R12, desc[UR60][R8.64] ;  /* 0x0000003c080c7980 */ /* 0x000162000c101d00 */
[----:B------:R-:W-:Y:S02]  /*96e0*/  UIADD3 UR5, UR5, UR6, URZ ;  /* 0x0000000605057290 */ /* 0x000fe4000fffe03f */
[----:B------:R-:W-:Y:S01]  /*96f0*/  IMAD R7, R0, R7, R24 ;  /* 0x0000000700077224 */ /* 0x000fe200078e0218 */
[----:B------:R-:W-:Y:S01]  /*9700*/  @!PT LDS RZ, [RZ] ;  /* 0x00000000fffff984 */ /* 0x000fe20000000800 */
[----:B------:R-:W-:Y:S01]  /*9710*/  @!PT LDS RZ, [RZ] ;  /* 0x00000000fffff984 */ /* 0x000fe20000000800 */
[----:B------:R-:W-:Y:S01]  /*9720*/  @!PT LDS RZ, [RZ] ;  /* 0x00000000fffff984 */ /* 0x000fe20000000800 */
[----:B------:R-:W-:Y:S01]  /*9730*/  @!PT LDS RZ, [RZ] ;  /* 0x00000000fffff984 */ /* 0x000fe20000000800 */
[----:B------:R1:W-:Y:S06]  /*9740*/  MEMBAR.ALL.CTA ;  /* 0x0000000000007992 */ /* 0x0003ec0000008000 */
[----:B-1----:R-:W1:Y:S01]  /*9750*/  FENCE.VIEW.ASYNC.S ;  /* 0x00000000000073c6 */ /* 0x002e620000000000 */
[-C--:B----4-:R-:W-:Y:S01]  /*9760*/  IMAD R5, R5, R26.reuse, RZ ;  /* 0x0000001a05057224 */ /* 0x090fe200078e02ff */
[----:B------:R-:W-:Y:S01]  /*9770*/  ULDC.64 UR6, c[0x0][0xad8] ;  /* 0x0002b60000067ab9 */ /* 0x000fe20000000a00 */
[----:B------:R-:W-:Y:S01]  /*9780*/  IMAD R25, R3, 0xc0, R148 ;  /* 0x000000c003197824 */ /* 0x000fe200078e0294 */
[----:B------:R-:W-:Y:S01]  /*9790*/  SHF.R.S32.HI R0, RZ, 0x1f, R7 ;  /* 0x0000001fff007819 */ /* 0x000fe20000011407 */
[----:B------:R-:W-:Y:S01]  /*97a0*/  UIADD3 UR36, UR36, 0x1, URZ ;  /* 0x0000000124247890 */ /* 0x000fe2000fffe03f */
[C---:B0-----:R-:W-:Y:S01]  /*97b0*/  IMAD R9, R4.reuse, R27, R5 ;  /* 0x0000001b04097224 */ /* 0x041fe200078e0205 */
[----:B------:R-:W-:Y:S01]  /*97c0*/  ULDC.64 UR8, c[0x0][0xa80] ;  /* 0x0002a00000087ab9 */ /* 0x000fe20000000a00 */
[----:B------:R-:W-:-:S04]  /*97d0*/  IMAD.WIDE.U32 R4, R4, R26, UR4 ;  /* 0x0000000404047e25 */ /* 0x000fc8000f8e001a */
[----:B------:R-:W-:Y:S02]  /*97e0*/  IMAD.IADD R5, R5, 0x1, R9 ;  /* 0x0000000105057824 */ /* 0x000fe400078e0209 */
[----:B------:R-:W-:Y:S01]  /*97f0*/  IMAD R0, R0, UR6, RZ ;  /* 0x0000000600007c24 */ /* 0x000fe2000f8e02ff */
[----:B------:R-:W-:Y:S01]  /*9800*/  UIADD3 UR4, UR37, 0x31c20, URZ ;  /* 0x00031c2025047890 */ /* 0x000fe2000fffe03f */
[----:B------:R-:W-:Y:S01]  /*9810*/  IMAD.WIDE.U32 R4, R7, UR6, R4 ;  /* 0x0000000607047c25 */ /* 0x000fe2000f8e0004 */
[----:B------:R-:W-:-:S03]  /*9820*/  ISETP.GE.AND P0, PT, R25, R50, PT ;  /* 0x000000321900720c */ /* 0x000fc60003f06270 */
[----:B------:R-:W-:Y:S01]  /*9830*/  IMAD R9, R7, UR7, R0 ;  /* 0x0000000707097c24 */ /* 0x000fe2000f8e0200 */
[----:B------:R-:W-:Y:S01]  /*9840*/  UISETP.NE.AND UP0, UPT, UR36, 0x2, UPT ;  /* 0x000000022400788c */ /* 0x000fe2000bf05270 */
[C---:B------:R-:W-:Y:S01]  /*9850*/  LEA R0, P1, R4.reuse, UR8, 0x1 ;  /* 0x0000000804007c11 */ /* 0x040fe2000f8208ff */
[----:B------:R-:W-:Y:S01]  /*9860*/  UPRMT UR4, URZ, 0x654, UR4 ;  /* 0x000006543f047896 */ /* 0x000fe20008000004 */
[----:B------:R-:W-:Y:S01]  /*9870*/  IMAD.IADD R3, R5, 0x1, R9 ;  /* 0x0000000105037824 */ /* 0x000fe200078e0209 */
[----:B------:R-:W-:Y:S01]  /*9880*/  ULDC UR5, c[0x0][0xc] ;  /* 0x0000030000057ab9 */ /* 0x000fe20000000800 */
[----:B------:R-:W-:Y:S02]  /*9890*/  USEL UR6, URZ, 0x1, UP0 ;  /* 0x000000013f067887 */ /* 0x000fe40008000000 */
[----:B------:R-:W-:Y:S01]  /*98a0*/  UIADD3 UR10, UR5, UR10, URZ ;  /* 0x0000000a050a7290 */ /* 0x000fe2000fffe03f */
[----:B------:R-:W-:Y:S01]  /*98b0*/  LEA.HI.X R24, R4, UR9, R3, 0x1, P1 ;  /* 0x0000000904187c11 */ /* 0x000fe200088f0c03 */
[----:B------:R-:W-:Y:S01]  /*98c0*/  USEL UR36, UR36, URZ, UP0 ;  /* 0x0000003f24247287 */ /* 0x000fe20008000000 */
[----:B-1----:R2:W0:Y:S01]  /*98d0*/  SHFL.IDX PT, R6, R0, RZ, 0x1c1f ;  /* 0x001c1fff00067589 */ /* 0x00242200000e0000 */
[----:B------:R-:W-:Y:S01]  /*98e0*/  LOP3.LUT R16, R16, UR6, RZ, 0x3c, !PT ;  /* 0x0000000610107c12 */ /* 0x000fe2000f8e3cff */
[----:B------:R-:W-:Y:S01]  /*98f0*/  SYNCS.ARRIVE.TRANS64.RED.A1T0 RZ, [UR4], RZ ;  /* 0x000000ffffff79a7 */ /* 0x000fe20008100404 */
[----:B------:R-:W-:Y:S01]  /*9900*/  IMAD.U32 R19, RZ, RZ, UR10 ;  /* 0x0000000aff137e24 */ /* 0x000fe2000f8e00ff */
[----:B------:R2:W1:Y:S01]  /*9910*/  SHFL.IDX PT, R7, R24, RZ, 0x1c1f ;  /* 0x001c1fff18077589 */ /* 0x00046200000e0000 */
[----:B------:R-:W-:Y:S01]  /*9920*/  BSSY B0, `(.L_x_29) ;  /* 0x0000010000007945 */ /* 0x000fe20003800000 */
[----:B------:R-:W-:-:S02]  /*9930*/  SHF.R.S32.HI R94, RZ, 0x1f, R144 ;  /* 0x0000001fff5e7819 */ /* 0x000fc40000011490 */
[----:B------:R-:W-:Y:S01]  /*9940*/  SHF.R.S32.HI R95, RZ, 0x1f, R145 ;  /* 0x0000001fff5f7819 */ /* 0x000fe20000011491 */
[----:B------:R-:W-:Y:S06]  /*9950*/  @P0 BRA `(.L_x_30) ;  /* 0x0000000000300947 */ /* 0x000fec0003800000 */
[----:B------:R-:W-:Y:S02]  /*9960*/  ULDC UR4, c[0x0][0xac8] ;  /* 0x0002b20000047ab9 */ /* 0x000fe40000000800 */
[----:B------:R-:W-:Y:S02]  /*9970*/  ISETP.GE.AND P1, PT, R145, UR4, PT ;  /* 0x0000000491007c0c */ /* 0x000fe4000bf26270 */
[----:B------:R-:W-:Y:S02]  /*9980*/  ISETP.GE.AND P2, PT, R144, UR4, PT ;  /* 0x0000000490007c0c */ /* 0x000fe4000bf46270 */
[----:B------:R-:W-:-:S09]  /*9990*/  ISETP.GE.AND P0, PT, R18, UR4, PT ;  /* 0x0000000412007c0c */ /* 0x000fd2000bf06270 */
[CC--:B0-----:R-:W-:Y:S02]  /*99a0*/  @!P1 LEA R8, P3, R145.reuse, R6.reuse, 0x1 ;  /* 0x0000000691089211 */ /* 0x0c1fe400078608ff */
[----:B------:R-:W-:Y:S02]  /*99b0*/  @!P2 LEA R10, P4, R144, R6, 0x1 ;  /* 0x00000006900aa211 */ /* 0x000fe400078808ff */
[----:B-1----:R-:W-:Y:S01]  /*99c0*/  @!P0 IMAD.WIDE R4, R18, 0x2, R6 ;  /* 0x0000000212048825 */ /* 0x002fe200078e0206 */
[-C--:B------:R-:W-:Y:S02]  /*99d0*/  @!P1 LEA.HI.X R9, R145, R7.reuse, R95, 0x1, P3 ;  /* 0x0000000791099211 */ /* 0x080fe400018f0c5f */
[----:B------:R-:W-:Y:S02]  /*99e0*/  @!P2 LEA.HI.X R11, R144, R7, R94, 0x1, P4 ;  /* 0x00000007900ba211 */ /* 0x000fe400020f0c5e */
[----:B-----5:R3:W-:Y:S04]  /*99f0*/  @!P0 ST.E.128 desc[UR60][R4.64], R40 ;  /* 0x0000002804008985 */ /* 0x0207e8000c101d3c */
[----:B------:R3:W-:Y:S04]  /*9a00*/  @!P1 ST.E.128 desc[UR60][R8.64], R44 ;  /* 0x0000002c08009985 */ /* 0x0007e8000c101d3c */
[----:B------:R3:W-:Y:S02]  /*9a10*/  @!P2 ST.E.128 desc[UR60][R10.64], R52 ;  /* 0x000000340a00a985 */ /* 0x0007e4000c101d3c */
.L_x_30:
[----:B------:R-:W-:Y:S05]  /*9a20*/  BSYNC B0 ;  /* 0x0000000000007941 */ /* 0x000fea0003800000 */
.L_x_29:
[----:B------:R-:W-:Y:S01]  /*9a30*/  VIADD R3, R25, 0x60 ;  /* 0x0000006019037836 */ /* 0x000fe20000000000 */
[----:B-1----:R1:W4:Y:S01]  /*9a40*/  SHFL.IDX PT, R7, R24, 0x1, 0x1c1f ;  /* 0x003c1f0018077f89 */ /* 0x00232200000e0000 */
[----:B------:R-:W-:Y:S01]  /*9a50*/  BSSY B0, `(.L_x_31) ;  /* 0x0000011000007945 */ /* 0x000fe20003800000 */
[----:B------:R-:W-:Y:S02]  /*9a60*/  VIADD R146, R146, 0x1 ;  /* 0x0000000192927836 */ /* 0x000fe40000000000 */
[----:B------:R-:W-:Y:S01]  /*9a70*/  ISETP.GE.AND P0, PT, R3, R50, PT ;  /* 0x000000320300720c */ /* 0x000fe20003f06270 */
[----:B0-----:R1:W0:-:S12]  /*9a80*/  SHFL.IDX PT, R6, R0, 0x1, 0x1c1f ;  /* 0x003c1f0000067f89 */ /* 0x00121800000e0000 */
[----:B-1----:R-:W-:Y:S05]  /*9a90*/  @P0 BRA `(.L_x_32) ;  /* 0x0000000000300947 */ /* 0x002fea0003800000 */
[----:B------:R-:W-:Y:S02]  /*9aa0*/  ULDC UR4, c[0x0][0xac8] ;  /* 0x0002b20000047ab9 */ /* 0x000fe40000000800 */
[----:B------:R-:W-:Y:S02]  /*9ab0*/  ISETP.GE.AND P3, PT, R145, UR4, PT ;  /* 0x0000000491007c0c */ /* 0x000fe4000bf66270 */
[----:B------:R-:W-:Y:S02]  /*9ac0*/  ISETP.GE.AND P4, PT, R144, UR4, PT ;  /* 0x0000000490007c0c */ /* 0x000fe4000bf86270 */
[----:B------:R-:W-:-:S09]  /*9ad0*/  ISETP.GE.AND P2, PT, R18, UR4, PT ;  /* 0x0000000412007c0c */ /* 0x000fd2000bf46270 */
[CC--:B0--3--:R-:W-:Y:S02]  /*9ae0*/  @!P3 LEA R8, P0, R145.reuse, R6.reuse, 0x1 ;  /* 0x000000069108b211 */ /* 0x0c9fe400078008ff */
[----:B------:R-:W-:Y:S02]  /*9af0*/  @!P4 LEA R10, P1, R144, R6, 0x1 ;  /* 0x00000006900ac211 */ /* 0x000fe400078208ff */
[----:B----4-:R-:W-:Y:S01]  /*9b00*/  @!P2 IMAD.WIDE R4, R18, 0x2, R6 ;  /* 0x000000021204a825 */ /* 0x010fe200078e0206 */
[-C--:B------:R-:W-:Y:S02]  /*9b10*/  @!P3 LEA.HI.X R9, R145, R7.reuse, R95, 0x1, P0 ;  /* 0x000000079109b211 */ /* 0x080fe400000f0c5f */
[----:B------:R-:W-:Y:S02]  /*9b20*/  @!P4 LEA.HI.X R11, R144, R7, R94, 0x1, P1 ;  /* 0x00000007900bc211 */ /* 0x000fe400008f0c5e */
[----:B-----5:R1:W-:Y:S04]  /*9b30*/  @!P2 ST.E.128 desc[UR60][R4.64], R36 ;  /* 0x000000240400a985 */ /* 0x0203e8000c101d3c */
[----:B------:R1:W-:Y:S04]  /*9b40*/  @!P3 ST.E.128 desc[UR60][R8.64], R12 ;  /* 0x0000000c0800b985 */ /* 0x0003e8000c101d3c */
[----:B------:R1:W-:Y:S02]  /*9b50*/  @!P4 ST.E.128 desc[UR60][R10.64], R20 ;  /* 0x000000140a00c985 */ /* 0x0003e4000c101d3c */
.L_x_32:
[----:B------:R-:W-:Y:S05]  /*9b60*/  BSYNC B0 ;  /* 0x0000000000007941 */ /* 0x000fea0003800000 */
.L_x_31:
[----:B--2---:R-:W2:Y:S01]  /*9b70*/  LDC R0, c[0x0][0xc34] ;  /* 0x00030d00ff007b82 */ /* 0x004ea20000000800 */
[----:B------:R-:W-:-:S13]  /*9b80*/  R2UR UR4, R19 ;  /* 0x00000000130472ca */ /* 0x000fda00000e0000 */
[----:B--2---:R-:W-:-:S13]  /*9b90*/  ISETP.LE.AND P0, PT, R0, UR4, PT ;  /* 0x0000000400007c0c */ /* 0x004fda000bf03270 */
[----:B------:R-:W-:Y:S05]  /*9ba0*/  @!P0 BRA `(.L_x_33) ;  /* 0xffffff7000d08947 */ /* 0x000fea000383ffff */
[----:B------:R-:W-:Y:S05]  /*9bb0*/  EXIT ;  /* 0x000000000000794d */ /* 0x000fea0003800000 */
.L_x_7:
[----:B------:R-:W-:-:S08]  /*9bc0*/  NOP ;  /* 0x0000000000007918 */ /* 0x000fd00000000000 */
[----:B--2---:R-:W0:-:S00]  /*9bd0*/  USETMAXREG.DEALLOC.CTAPOOL 0x20 ;  /* 0x00000020000079c8 */ /* 0x004e0000080e0500 */
[----:B------:R-:W1:Y:S01]  /*9be0*/  S2UR UR5, SR_CTAID.X ;  /* 0x00000000000579c3 */ /* 0x000e620000002500 */
[----:B0-----:R-:W-:Y:S02]  /*9bf0*/  IMAD.MOV.U32 R0, RZ, RZ, 0x1 ;  /* 0x00000001ff007424 */ /* 0x001fe400078e00ff */
[----:B------:R-:W-:Y:S02]  /*9c00*/  IMAD.MOV.U32 R16, RZ, RZ, RZ ;  /* 0x000000ffff107224 */ /* 0x000fe400078e00ff */
[----:B------:R-:W-:-:S03]  /*9c10*/  IMAD.MOV.U32 R23, RZ, RZ, 0x1 ;  /* 0x00000001ff177424 */ /* 0x000fc600078e00ff */
[----:B------:R-:W1:Y:S02]  /*9c20*/  LDC R2, c[0x0][0xc34] ;  /* 0x00030d00ff027b82 */ /* 0x000e640000000800 */
[----:B-1----:R-:W-:-:S13]  /*9c30*/  ISETP.LE.AND P0, PT, R2, UR5, PT ;  /* 0x0000000502007c0c */ /* 0x002fda000bf03270 */
[----:B------:R-:W-:Y:S05]  /*9c40*/  @P0 BRA `(.L_x_34) ;  /* 0x0000004000240947 */ /* 0x000fea0003800000 */
[----:B------:R-:W0:Y:S01]  /*9c50*/  S2R R6, SR_TID.X ;  /* 0x0000000000067919 */ /* 0x000e220000002100 */
[----:B------:R-:W1:Y:S01]  /*9c60*/  S2UR UR4, SR_CgaCtaId ;  /* 0x00000000000479c3 */ /* 0x000e620000008800 */
[----:B------:R-:W-:Y:S01]  /*9c70*/  UMOV UR36, 0x400 ;  /* 0x0000040000247882 */ /* 0x000fe20000000000 */
[----:B------:R-:W-:Y:S01]  /*9c80*/  IMAD.MOV.U32 R23, RZ, RZ, 0x1 ;  /* 0x00000001ff177424 */ /* 0x000fe200078e00ff */
[----:B------:R-:W-:Y:S01]  /*9c90*/  ULDC.64 UR38, c[0x0][0x198] ;  /* 0x0000660000267ab9 */ /* 0x000fe20000000a00 */
[----:B------:R-:W-:Y:S01]  /*9ca0*/  IMAD.MOV.U32 R16, RZ, RZ, RZ ;  /* 0x000000ffff107224 */ /* 0x000fe200078e00ff */
[----:B------:R-:W-:Y:S01]  /*9cb0*/  ULDC UR37, c[0x0][0xc] ;  /* 0x0000030000257ab9 */ /* 0x000fe20000000800 */
[----:B-1----:R-:W-:Y:S01]  /*9cc0*/  ULEA UR36, UR4, UR36, 0x18 ;  /* 0x0000002404247291 */ /* 0x002fe2000f8ec03f */
[C---:B0-----:R-:W-:Y:S01]  /*9cd0*/  LOP3.LUT R5, R6.reuse, 0x7f, RZ, 0xc0, !PT ;  /* 0x0000007f06057812 */ /* 0x041fe200078ec0ff */
[----:B------:R-:W-:-:S04]  /*9ce0*/  IMAD.SHL.U32 R0, R6, 0x8, RZ ;  /* 0x0000000806007824 */ /* 0x000fc800078e00ff */
[----:B------:R-:W-:Y:S01]  /*9cf0*/  IMAD.SHL.U32 R4, R5, 0x8, RZ ;  /* 0x0000000805047824 */ /* 0x000fe200078e00ff */
[C---:B------:R-:W-:Y:S02]  /*9d00*/  LOP3.LUT R3, R0.reuse, 0x20, RZ, 0xc0, !PT ;  /* 0x0000002000037812 */ /* 0x040fe400078ec0ff */
[----:B------:R-:W-:Y:S02]  /*9d10*/  LOP3.LUT R2, R0, 0xd8, RZ, 0xc0, !PT ;  /* 0x000000d800027812 */ /* 0x000fe400078ec0ff */
[----:B------:R-:W-:Y:S02]  /*9d20*/  LOP3.LUT R3, R3, 0x300, R4, 0xf8, !PT ;  /* 0x0000030003037812 */ /* 0x000fe400078ef804 */
[----:B------:R-:W-:Y:S01]  /*9d30*/  SHF.R.U32.HI R4, RZ, 0x2, R5 ;  /* 0x00000002ff047819 */ /* 0x000fe20000011605 */
[----:B------:R-:W-:Y:S01]  /*9d40*/  IMAD.U32 R5, RZ, RZ, UR5 ;  /* 0x00000005ff057e24 */ /* 0x000fe2000f8e00ff */
[----:B------:R-:W-:Y:S02]  /*9d50*/  LOP3.LUT R2, R2, 0x18, R6, 0x78, !PT ;  /* 0x0000001802027812 */ /* 0x000fe400078e7806 */
[----:B------:R-:W-:-:S02]  /*9d60*/  LOP3.LUT R0, R0, 0x18, RZ, 0xc0, !PT ;  /* 0x0000001800007812 */ /* 0x000fc400078ec0ff */
[----:B------:R0:W-:Y:S01]  /*9d70*/  STL [R1+0x4], R5 ;  /* 0x0000040501007387 */ /* 0x0001e20000100800 */
[----:B------:R-:W-:Y:S01]  /*9d80*/  LOP3.LUT R3, R3, R2, RZ, 0xfc, !PT ;  /* 0x0000000203037212 */ /* 0x000fe200078efcff */
[----:B------:R-:W-:Y:S02]  /*9d90*/  IMAD.SHL.U32 R2, R6, 0x20, RZ ;  /* 0x0000002006027824 */ /* 0x000fe400078e00ff */
[----:B------:R0:W-:Y:S01]  /*9da0*/  STL [R1+0x18], RZ ;  /* 0x000018ff01007387 */ /* 0x0001e20000100800 */
[----:B------:R-:W-:Y:S02]  /*9db0*/  LEA R26, R3, UR36, 0x1 ;  /* 0x00000024031a7c11 */ /* 0x000fe4000f8e08ff */
[----:B------:R-:W-:Y:S02]  /*9dc0*/  LOP3.LUT R4, R4, 0x60, R2, 0xf8, !PT ;  /* 0x0000006004047812 */ /* 0x000fe400078ef802 */
[C---:B------:R-:W-:Y:S02]  /*9dd0*/  LOP3.LUT R2, R0.reuse, 0x20, RZ, 0xfc, !PT ;  /* 0x0000002000027812 */ /* 0x040fe400078efcff */
[----:B------:R-:W-:-:S07]  /*9de0*/  LOP3.LUT R0, R0, 0x40, RZ, 0xfc, !PT ;  /* 0x0000004000007812 */ /* 0x000fce00078efcff */
.L_x_112:
[----:B------:R-:W2:Y:S01]  /*9df0*/  LDL R6, [R1+0x4] ;  /* 0x0000040001067983 */ /* 0x000ea20000100800 */
[----:B------:R-:W1:Y:S01]  /*9e00*/  LDC R2, c[0x0][0xc38] ;  /* 0x00030e00ff027b82 */ /* 0x000e620000000800 */
[----:B------:R-:W-:Y:S05]  /*9e10*/  YIELD ;  /* 0x0000000000007946 */ /* 0x000fea0003800000 */
[----:B------:R-:W-:Y:S02]  /*9e20*/  ULDC.64 UR4, c[0x0][0x418] ;  /* 0x0001060000047ab9 */ /* 0x000fe40000000a00 */
[----:B------:R-:W3:Y:S01]  /*9e30*/  LDC R0, c[0x0][0xc44] ;  /* 0x00031100ff007b82 */ /* 0x000ee20000000800 */
[----:B------:R-:W-:-:S03]  /*9e40*/  UISETP.NE.U32.AND UP0, UPT, UR4, URZ, UPT ;  /* 0x0000003f0400728c */ /* 0x000fc6000bf05070 */
[----:B------:R-:W-:Y:S01]  /*9e50*/  ULDC UR4, c[0x0][0x424] ;  /* 0x0001090000047ab9 */ /* 0x000fe20000000800 */
[----:B------:R-:W-:Y:S02]  /*9e60*/  UISETP.NE.AND.EX UP0, UPT, UR5, URZ, UPT, UP0 ;  /* 0x0000003f0500728c */ /* 0x000fe4000bf05300 */
[----:B------:R-:W-:Y:S02]  /*9e70*/  UIADD3 UR5, UR36, 0x16a00, URZ ;  /* 0x00016a0024057890 */ /* 0x000fe4000fffe03f */
[----:B------:R-:W-:Y:S02]  /*9e80*/  USEL UR4, UR4, 0x1, UP0 ;  /* 0x0000000104047887 */ /* 0x000fe40008000000 */
[----:B------:R-:W-:Y:S01]  /*9e90*/  ULOP3.LUT UP0, URZ, UR5, 0x1bf, URZ, 0xc0, !UPT ;  /* 0x000001bf053f7892 */ /* 0x000fe2000f80c03f */
[----:B-1----:R-:W-:Y:S02]  /*9ea0*/  ISETP.NE.AND P0, PT, R2, 0x1, PT ;  /* 0x000000010200780c */ /* 0x002fe40003f05270 */
[----:B---3--:R-:W-:-:S11]  /*9eb0*/  ISETP.NE.AND P1, PT, R0, 0x1, PT ;  /* 0x000000010000780c */ /* 0x008fd60003f25270 */
[----:B------:R-:W2:Y:S08]  /*9ec0*/  @P0 LDC R4, c[0x0][0xc3c] ;  /* 0x00030f00ff040b82 */ /* 0x000eb00000000800 */
[----:B0-----:R-:W0:Y:S08]  /*9ed0*/  @P0 LDC R5, c[0x0][0xc40] ;  /* 0x00031000ff050b82 */ /* 0x001e300000000800 */
[----:B------:R-:W1:Y:S01]  /*9ee0*/  @P1 LDC.64 R2, c[0x0][0xc48] ;  /* 0x00031200ff021b82 */ /* 0x000e620000000a00 */
[----:B--2---:R-:W-:-:S04]  /*9ef0*/  @P0 IMAD.HI.U32 R4, R6, R4, RZ ;  /* 0x0000000406040227 */ /* 0x004fc800078e00ff */
[----:B------:R-:W-:Y:S01]  /*9f00*/  IMAD.MOV.U32 R29, RZ, RZ, R6 ;  /* 0x000000ffff1d7224 */ /* 0x000fe200078e0006 */
[----:B0-----:R-:W-:Y:S02]  /*9f10*/  @P0 SHF.R.U32.HI R29, RZ, R5, R4 ;  /* 0x00000005ff1d0219 */ /* 0x001fe40000011604 */
[----:B------:R-:W-:-:S03]  /*9f20*/  PLOP3.LUT P0, PT, PT, PT, UP0, 0x80, 0x0 ;  /* 0x000000000000781c */ /* 0x000fc60003f0f008 */
[----:B-1----:R-:W-:-:S04]  /*9f30*/  @P1 IMAD.HI.U32 R2, R29, R2, RZ ;  /* 0x000000021d021227 */ /* 0x002fc800078e00ff */
[----:B------:R-:W-:Y:S01]  /*9f40*/  IMAD.MOV.U32 R27, RZ, RZ, R29 ;  /* 0x000000ffff1b7224 */ /* 0x000fe200078e001d */
[----:B------:R-:W-:Y:S02]  /*9f50*/  @P1 SHF.R.U32.HI R27, RZ, R3, R2 ;  /* 0x00000003ff1b1219 */ /* 0x000fe40000011602 */
[----:B------:R-:W0:Y:S03]  /*9f60*/  LDC R2, c[0x0][0x2f0] ;  /* 0x0000bc00ff027b82 */ /* 0x000e260000000800 */
[----:B------:R-:W-:-:S04]  /*9f70*/  IMAD.MOV R17, RZ, RZ, -R27 ;  /* 0x000000ffff117224 */ /* 0x000fc800078e0a1b */
[----:B------:R-:W-:Y:S02]  /*9f80*/  IMAD R17, R0, R17, R29 ;  /* 0x0000001100117224 */ /* 0x000fe400078e021d */
[----:B0-----:R-:W-:-:S04]  /*9f90*/  IMAD R6, R2, UR4, RZ ;  /* 0x0000000402067c24 */ /* 0x001fc8000f8e02ff */
[----:B------:R-:W-:Y:S01]  /*9fa0*/  VIADD R2, R6, 0x8f ;  /* 0x0000008f06027836 */ /* 0x000fe20000000000 */
[----:B------:R0:W-:Y:S03]  /*9fb0*/  STL [R1+0x8], R6 ;  /* 0x0000080601007387 */ /* 0x0001e60000100800 */
[----:B------:R-:W-:-:S05]  /*9fc0*/  IMAD.HI R2, R2, 0x38e38e39, RZ ;  /* 0x38e38e3902027827 */ /* 0x000fca00078e02ff */
[----:B------:R-:W-:-:S04]  /*9fd0*/  SHF.R.U32.HI R3, RZ, 0x1f, R2 ;  /* 0x0000001fff037819 */ /* 0x000fc80000011602 */
[----:B------:R-:W-:-:S05]  /*9fe0*/  LEA.HI.SX32 R25, R2, R3, 0x1b ;  /* 0x0000000302197211 */ /* 0x000fca00078fdaff */
[----:B------:R0:W-:Y:S01]  /*9ff0*/  STL [R1], R25 ;  /* 0x0000001901007387 */ /* 0x0001e20000100800 */
[----:B------:R-:W-:Y:S05]  /*a000*/  @!P0 BRA `(.L_x_35) ;  /* 0x0000000000408947 */ /* 0x000fea0003800000 */
[----:B------:R-:W-:Y:S01]  /*a010*/  MOV R2, 0x0 ;  /* 0x0000000000027802 */ /* 0x000fe20000000f00 */
[----:B------:R-:W-:Y:S01]  /*a020*/  ULDC.64 UR6, c[0x4][0xa8] ;  /* 0x01002a0000067ab9 */ /* 0x000fe20000000a00 */
[----:B------:R-:W-:Y:S01]  /*a030*/  ULDC.64 UR8, c[0x4][0xb0] ;  /* 0x01002c0000087ab9 */ /* 0x000fe20000000a00 */
[----:B------:R-:W-:Y:S01]  /*a040*/  ULDC.64 UR4, c[0x4][0x8] ;  /* 0x0100020000047ab9 */ /* 0x000fe20000000a00 */
[----:B------:R-:W-:Y:S02]  /*a050*/  IMAD.U32 R4, RZ, RZ, UR6 ;  /* 0x00000006ff047e24 */ /* 0x000fe4000f8e00ff */
[----:B------:R-:W1:Y:S01]  /*a060*/  LDC.64 R2, c[0x4][R2] ;  /* 0x0100000002027b82 */ /* 0x000e620000000a00 */
[----:B------:R-:W-:Y:S02]  /*a070*/  IMAD.U32 R5, RZ, RZ, UR7 ;  /* 0x00000007ff057e24 */ /* 0x000fe4000f8e00ff */
[----:B0-----:R-:W-:Y:S02]  /*a080*/  IMAD.U32 R6, RZ, RZ, UR8 ;  /* 0x00000008ff067e24 */ /* 0x001fe4000f8e00ff */
[----:B------:R-:W-:-:S02]  /*a090*/  IMAD.U32 R7, RZ, RZ, UR9 ;  /* 0x00000009ff077e24 */ /* 0x000fc4000f8e00ff */
[----:B------:R-:W-:Y:S02]  /*a0a0*/  IMAD.U32 R10, RZ, RZ, UR4 ;  /* 0x00000004ff0a7e24 */ /* 0x000fe4000f8e00ff */
[----:B------:R-:W-:Y:S02]  /*a0b0*/  IMAD.U32 R11, RZ, RZ, UR5 ;  /* 0x00000005ff0b7e24 */ /* 0x000fe4000f8e00ff */
[----:B------:R-:W-:Y:S02]  /*a0c0*/  IMAD.MOV.U32 R8, RZ, RZ, 0x70 ;  /* 0x00000070ff087424 */ /* 0x000fe400078e00ff */
[----:B------:R-:W-:Y:S02]  /*a0d0*/  IMAD.MOV.U32 R12, RZ, RZ, 0x1 ;  /* 0x00000001ff0c7424 */ /* 0x000fe400078e00ff */
[----:B------:R-:W-:-:S07]  /*a0e0*/  IMAD.MOV.U32 R13, RZ, RZ, RZ ;  /* 0x000000ffff0d7224 */ /* 0x000fce00078e00ff */
[----:B------:R-:W-:-:S07]  /*a0f0*/  LEPC R20, `(.L_x_35) ;  /* 0x000000001014794e */ /* 0x000fce0000000000 */
[----:B-1----:R-:W-:Y:S05]  /*a100*/  CALL.ABS.NOINC R2 ;  /* 0x0000000002007343 */ /* 0x002fea0003c00000 */
.L_x_35:
[----:B------:R-:W-:-:S04]  /*a110*/  UIADD3 UR4, UR36, 0x200, URZ ;  /* 0x0000020024047890 */ /* 0x000fc8000fffe03f */
[----:B------:R-:W-:-:S06]  /*a120*/  ULOP3.LUT UP0, URZ, UR4, 0x1bf, URZ, 0xc0, !UPT ;  /* 0x000001bf043f7892 */ /* 0x000fcc000f80c03f */
[----:B------:R-:W-:-:S13]  /*a130*/  PLOP3.LUT P0, PT, PT, PT, UP0, 0x80, 0x0 ;  /* 0x000000000000781c */ /* 0x000fda0003f0f008 */
[----:B------:R-:W-:Y:S05]  /*a140*/  @!P0 BRA `(.L_x_36) ;  /* 0x00000000007c8947 */ /* 0x000fea0003800000 */
[----:B------:R-:W-:Y:S01]  /*a150*/  MOV R18, 0x0 ;  /* 0x0000000000127802 */ /* 0x000fe20000000f00 */
[----:B------:R-:W-:Y:S01]  /*a160*/  ULDC.64 UR6, c[0x4][0xa8] ;  /* 0x01002a0000067ab9 */ /* 0x000fe20000000a00 */
[----:B------:R-:W-:Y:S01]  /*a170*/  ULDC.64 UR8, c[0x4][0xb0] ;  /* 0x01002c0000087ab9 */ /* 0x000fe20000000a00 */
[----:B------:R-:W-:Y:S01]  /*a180*/  ULDC.64 UR4, c[0x4][0x10] ;  /* 0x0100040000047ab9 */ /* 0x000fe20000000a00 */
[----:B------:R1:W2:Y:S01]  /*a190*/  LDC.64 R2, c[0x4][R18] ;  /* 0x0100000012027b82 */ /* 0x0002a20000000a00 */
[----:B------:R-:W-:Y:S02]  /*a1a0*/  IMAD.U32 R4, RZ, RZ, UR6 ;  /* 0x00000006ff047e24 */ /* 0x000fe4000f8e00ff */
[----:B------:R-:W-:Y:S02]  /*a1b0*/  IMAD.U32 R5, RZ, RZ, UR7 ;  /* 0x00000007ff057e24 */ /* 0x000fe4000f8e00ff */
[----:B0-----:R-:W-:Y:S02]  /*a1c0*/  IMAD.U32 R6, RZ, RZ, UR8 ;  /* 0x00000008ff067e24 */ /* 0x001fe4000f8e00ff */
[----:B------:R-:W-:-:S02]  /*a1d0*/  IMAD.U32 R7, RZ, RZ, UR9 ;  /* 0x00000009ff077e24 */ /* 0x000fc4000f8e00ff */
[----:B------:R-:W-:Y:S02]  /*a1e0*/  IMAD.U32 R10, RZ, RZ, UR4 ;  /* 0x00000004ff0a7e24 */ /* 0x000fe4000f8e00ff */
[----:B------:R-:W-:Y:S02]  /*a1f0*/  IMAD.U32 R11, RZ, RZ, UR5 ;  /* 0x00000005ff0b7e24 */ /* 0x000fe4000f8e00ff */
[----:B------:R-:W-:Y:S02]  /*a200*/  IMAD.MOV.U32 R8, RZ, RZ, 0x70 ;  /* 0x00000070ff087424 */ /* 0x000fe400078e00ff */
[----:B------:R-:W-:Y:S02]  /*a210*/  IMAD.MOV.U32 R12, RZ, RZ, 0x1 ;  /* 0x00000001ff0c7424 */ /* 0x000fe400078e00ff */
[----:B-1----:R-:W-:-:S07]  /*a220*/  IMAD.MOV.U32 R13, RZ, RZ, RZ ;  /* 0x000000ffff0d7224 */ /* 0x002fce00078e00ff */
[----:B------:R-:W-:-:S07]  /*a230*/  LEPC R20, `(.L_x_37) ;  /* 0x000000001014794e */ /* 0x000fce0000000000 */
[----:B--2---:R-:W-:Y:S05]  /*a240*/  CALL.ABS.NOINC R2 ;  /* 0x0000000002007343 */ /* 0x004fea0003c00000 */
.L_x_37:
[----:B------:R0:W1:Y:S01]  /*a250*/  LDC.64 R2, c[0x4][R18] ;  /* 0x0100000012027b82 */ /* 0x0000620000000a00 */
[----:B------:R-:W-:Y:S01]  /*a260*/  ULDC.64 UR6, c[0x4][0xa8] ;  /* 0x01002a0000067ab9 */ /* 0x000fe20000000a00 */
[----:B------:R-:W-:Y:S01]  /*a270*/  ULDC.64 UR8, c[0x4][0xb0] ;  /* 0x01002c0000087ab9 */ /* 0x000fe20000000a00 */
[----:B------:R-:W-:Y:S01]  /*a280*/  ULDC.64 UR4, c[0x4][0x18] ;  /* 0x0100060000047ab9 */ /* 0x000fe20000000a00 */
[----:B------:R-:W-:Y:S02]  /*a290*/  IMAD.U32 R4, RZ, RZ, UR6 ;  /* 0x00000006ff047e24 */ /* 0x000fe4000f8e00ff */
[----:B------:R-:W-:Y:S02]  /*a2a0*/  IMAD.U32 R5, RZ, RZ, UR7 ;  /* 0x00000007ff057e24 */ /* 0x000fe4000f8e00ff */
[----:B------:R-:W-:Y:S02]  /*a2b0*/  IMAD.U32 R6, RZ, RZ, UR8 ;  /* 0x00000008ff067e24 */ /* 0x000fe4000f8e00ff */
[----:B------:R-:W-:-:S02]  /*a2c0*/  IMAD.U32 R7, RZ, RZ, UR9 ;  /* 0x00000009ff077e24 */ /* 0x000fc4000f8e00ff */
[----:B------:R-:W-:Y:S02]  /*a2d0*/  IMAD.U32 R10, RZ, RZ, UR4 ;  /* 0x00000004ff0a7e24 */ /* 0x000fe4000f8e00ff */
[----:B------:R-:W-:Y:S02]  /*a2e0*/  IMAD.U32 R11, RZ, RZ, UR5 ;  /* 0x00000005ff0b7e24 */ /* 0x000fe4000f8e00ff */
[----:B------:R-:W-:Y:S02]  /*a2f0*/  IMAD.MOV.U32 R8, RZ, RZ, 0x70 ;  /* 0x00000070ff087424 */ /* 0x000fe400078e00ff */
[----:B------:R-:W-:Y:S02]  /*a300*/  IMAD.MOV.U32 R12, RZ, RZ, 0x1 ;  /* 0x00000001ff0c7424 */ /* 0x000fe400078e00ff */
[----:B0-----:R-:W-:-:S07]  /*a310*/  IMAD.MOV.U32 R13, RZ, RZ, RZ ;  /* 0x000000ffff0d7224 */ /* 0x001fce00078e00ff */
[----:B------:R-:W-:-:S07]  /*a320*/  LEPC R20, `(.L_x_36) ;  /* 0x000000001014794e */ /* 0x000fce0000000000 */
[----:B-1----:R-:W-:Y:S05]  /*a330*/  CALL.ABS.NOINC R2 ;  /* 0x0000000002007343 */ /* 0x002fea0003c00000 */
.L_x_36:
[----:B------:R-:W-:Y:S01]  /*a340*/  ULDC.64 UR4, c[0x0][0x9f8] ;  /* 0x00027e0000047ab9 */ /* 0x000fe20000000a00 */
[----:B------:R-:W-:Y:S01]  /*a350*/  IMAD.MOV.U32 R22, RZ, RZ, R27 ;  /* 0x000000ffff167224 */ /* 0x000fe200078e001b */
[----:B------:R-:W-:-:S04]  /*a360*/  ISETP.NE.U32.AND P0, PT, RZ, UR4, PT ;  /* 0x00000004ff007c0c */ /* 0x000fc8000bf05070 */
[----:B------:R-:W-:-:S13]  /*a370*/  ISETP.NE.AND.EX P0, PT, RZ, UR5, PT, P0 ;  /* 0x00000005ff007c0c */ /* 0x000fda000bf05300 */
[----:B------:R-:W1:Y:S02]  /*a380*/  @P0 LDC.64 R2, c[0x0][0x9f8] ;  /* 0x00027e00ff020b82 */ /* 0x000e640000000a00 */
[----:B-1----:R-:W-:-:S05]  /*a390*/  @P0 IMAD.WIDE R2, R27, 0x4, R2 ;  /* 0x000000041b020825 */ /* 0x002fca00078e0202 */
[----:B------:R1:W0:Y:S01]  /*a3a0*/  @P0 LDG.E R22, desc[UR60][R2.64] ;  /* 0x0000003c02160981 */ /* 0x000222000c1e1900 */
[----:B------:R-:W-:Y:S01]  /*a3b0*/  UMOV UR4, 0xffffffff ;  /* 0xffffffff00047882 */ /* 0x000fe20000000000 */
[----:B------:R-:W-:Y:S01]  /*a3c0*/  LOP3.LUT R19, R19, 0xfffffffe, RZ, 0xc0, !PT ;  /* 0xfffffffe13137812 */ /* 0x000fe200078ec0ff */
[----:B------:R-:W-:Y:S01]  /*a3d0*/  VIADD R28, R25, 0xffffffff ;  /* 0xffffffff191c7836 */ /* 0x000fe20000000000 */
[----:B-1----:R-:W1:Y:S02]  /*a3e0*/  LDC.64 R2, c[0x0][0x418] ;  /* 0x00010600ff027b82 */ /* 0x002e640000000a00 */
[----:B-1----:R-:W-:-:S04]  /*a3f0*/  ISETP.NE.U32.AND P0, PT, R2, RZ, PT ;  /* 0x000000ff0200720c */ /* 0x002fc80003f05070 */
[----:B------:R-:W-:-:S13]  /*a400*/  ISETP.NE.AND.EX P1, PT, R3, RZ, PT, P0 ;  /* 0x000000ff0300720c */ /* 0x000fda0003f25300 */
[----:B------:R-:W-:Y:S02]  /*a410*/  @P1 LOP3.LUT R19, R19, 0x1, RZ, 0xfc, !PT ;  /* 0x0000000113131812 */ /* 0x000fe400078efcff */
[----:B0-----:R-:W-:Y:S02]  /*a420*/  SHF.R.S32.HI R25, RZ, 0x1f, R22 ;  /* 0x0000001fff197819 */ /* 0x001fe40000011416 */
[----:B------:R-:W-:Y:S01]  /*a430*/  SEL R18, R22, RZ, !P1 ;  /* 0x000000ff16127207 */ /* 0x000fe20004800000 */
[----:B------:R-:W-:Y:S06]  /*a440*/  BRA.DIV UR4, `(.L_x_38) ;  /* 0x0000003e046c7947 */ /* 0x000fec000b800000 */
[----:B------:R-:W0:Y:S02]  /*a450*/  S2R R0, SR_TID.X ;  /* 0x0000000000007919 */ /* 0x000e240000002100 */
[----:B0-----:R-:W-:-:S04]  /*a460*/  SHF.R.U32.HI R0, RZ, 0x5, R0 ;  /* 0x00000005ff007819 */ /* 0x001fc80000011600 */
[----:B------:R-:W-:-:S05]  /*a470*/  LOP3.LUT R0, R0, 0x3, RZ, 0xc0, !PT ;  /* 0x0000000300007812 */ /* 0x000fca00078ec0ff */
[----:B------:R0:W1:Y:S02]  /*a480*/  SHFL.IDX PT, R14, R0, RZ, 0x1f ;  /* 0x00001fff000e7589 */ /* 0x00006400000e0000 */
.L_x_128:
[----:B-1----:R-:W-:Y:S02]  /*a490*/  ISETP.NE.AND P0, PT, R14, RZ, PT ;  /* 0x000000ff0e00720c */ /* 0x002fe40003f05270 */
[----:B------:R-:W-:Y:S02]  /*a4a0*/  PLOP3.LUT P2, PT, PT, PT, PT, 0x8, 0x0 ;  /* 0x000000000000781c */ /* 0x000fe40003f4e170 */
[----:B------:R-:W-:-:S11]  /*a4b0*/  LOP3.LUT R19, R19, 0xfffffffd, RZ, 0xc0, !PT ;  /* 0xfffffffd13137812 */ /* 0x000fd600078ec0ff */
[----:B------:R-:W-:Y:S01]  /*a4c0*/  @P2 LOP3.LUT R19, R19, 0x2, RZ, 0xfc, !PT ;  /* 0x0000000213132812 */ /* 0x000fe200078efcff */
[----:B------:R-:W-:Y:S06]  /*a4d0*/  @P0 BRA `(.L_x_39) ;  /* 0x0000000400140947 */ /* 0x000fec0003800000 */
[----:B------:R-:W-:-:S03]  /*a4e0*/  UMOV UR4, 0xffffffff ;  /* 0xffffffff00047882 */ /* 0x000fc60000000000 */
[----:B------:R-:W-:Y:S05]  /*a4f0*/  BRA.DIV UR4, `(.L_x_40) ;  /* 0x0000003e04747947 */ /* 0x000fea000b800000 */
[----:B------:R-:W-:-:S13]  /*a500*/  ELECT P6, URZ, PT ;  /* 0x00000000003f782f */ /* 0x000fda00038c0000 */
.L_x_131:
[----:B------:R-:W-:Y:S05]  /*a510*/  @!P6 BRA `(.L_x_39) ;  /* 0x000000040004e947 */ /* 0x000fea0003800000 */
[----:B------:R-:W-:Y:S02]  /*a520*/  IMAD.MOV.U32 R24, RZ, RZ, R28 ;  /* 0x000000ffff187224 */ /* 0x000fe400078e001c */
[----:B------:R-:W-:Y:S01]  /*a530*/  IMAD.MOV.U32 R18, RZ, RZ, R22 ;  /* 0x000000ffff127224 */ /* 0x000fe200078e0016 */
[----:B------:R-:W-:Y:S06]  /*a540*/  @!P1 BRA `(.L_x_41) ;  /* 0x0000000000449947 */ /* 0x000fec0003800000 */
[----:B------:R-:W1:Y:S01]  /*a550*/  LDC R7, c[0x0][0x43c] ;  /* 0x00010f00ff077b82 */ /* 0x000e620000000800 */
[----:B------:R-:W-:Y:S01]  /*a560*/  ULDC.64 UR4, c[0x0][0x428] ;  /* 0x00010a0000047ab9 */ /* 0x000fe20000000a00 */
[----:B-1----:R-:W-:-:S13]  /*a570*/  ISETP.NE.AND P0, PT, R7, 0x1, PT ;  /* 0x000000010700780c */ /* 0x002fda0003f05270 */
[----:B------:R-:W0:Y:S02]  /*a580*/  @P0 LDC.64 R4, c[0x0][0x440] ;  /* 0x00011000ff040b82 */ /* 0x000e240000000a00 */
[----:B0-----:R-:W-:-:S04]  /*a590*/  @P0 IMAD.HI.U32 R0, R28, R4, RZ ;  /* 0x000000041c000227 */ /* 0x001fc800078e00ff */
[----:B------:R-:W-:Y:S01]  /*a5a0*/  IMAD.MOV.U32 R4, RZ, RZ, R28 ;  /* 0x000000ffff047224 */ /* 0x000fe200078e001c */
[----:B------:R-:W-:Y:S01]  /*a5b0*/  @P0 SHF.R.U32.HI R4, RZ, R5, R0 ;  /* 0x00000005ff040219 */ /* 0x000fe20000011600 */
[----:B------:R-:W-:-:S03]  /*a5c0*/  IMAD R0, R25, UR4, RZ ;  /* 0x0000000419007c24 */ /* 0x000fc6000f8e02ff */
[--C-:B------:R-:W-:Y:S01]  /*a5d0*/  SHF.R.S32.HI R5, RZ, 0x1f, R4.reuse ;  /* 0x0000001fff057819 */ /* 0x100fe20000011404 */
[----:B------:R-:W-:Y:S02]  /*a5e0*/  IMAD.MOV R24, RZ, RZ, -R4 ;  /* 0x000000ffff187224 */ /* 0x000fe400078e0a04 */
[C---:B------:R-:W-:Y:S02]  /*a5f0*/  IMAD R0, R22.reuse, UR5, R0 ;  /* 0x0000000516007c24 */ /* 0x040fe4000f8e0200 */
[----:B------:R-:W-:-:S04]  /*a600*/  IMAD.WIDE.U32 R4, R22, UR4, R4 ;  /* 0x0000000416047c25 */ /* 0x000fc8000f8e0004 */
[----:B------:R-:W-:Y:S01]  /*a610*/  IMAD.IADD R0, R5, 0x1, R0 ;  /* 0x0000000105007824 */ /* 0x000fe200078e0200 */
[----:B------:R-:W-:Y:S01]  /*a620*/  LEA R2, P0, R4, R2, 0x2 ;  /* 0x0000000204027211 */ /* 0x000fe200078010ff */
[----:B------:R-:W-:-:S03]  /*a630*/  IMAD R24, R7, R24, R28 ;  /* 0x0000001807187224 */ /* 0x000fc600078e021c */
[----:B------:R-:W-:-:S05]  /*a640*/  LEA.HI.X R3, R4, R3, R0, 0x2, P0 ;  /* 0x0000000304037211 */ /* 0x000fca00000f1400 */
[----:B------:R1:W5:Y:S04]  /*a650*/  LDG.E R18, desc[UR60][R2.64] ;  /* 0x0000003c02127981 */ /* 0x000368000c1e1900 */
.L_x_41:
[----:B0-----:R-:W0:Y:S01]  /*a660*/  S2R R0, SR_TID.X ;  /* 0x0000000000007919 */ /* 0x001e220000002100 */
[----:B-1----:R-:W-:Y:S02]  /*a670*/  LEA R3, R16, UR36, 0x3 ;  /* 0x0000002410037c11 */ /* 0x002fe4000f8e18ff */
[----:B0-----:R-:W-:Y:S02]  /*a680*/  LOP3.LUT R2, R0, 0x7f, RZ, 0xc0, !PT ;  /* 0x0000007f00027812 */ /* 0x001fe400078ec0ff */
[----:B------:R-:W-:Y:S02]  /*a690*/  SHF.L.U32 R0, R23, 0x1f, RZ ;  /* 0x0000001f17007819 */ /* 0x000fe400000006ff */
[----:B------:R-:W-:Y:S02]  /*a6a0*/  ISETP.NE.AND P1, PT, R2, RZ, PT ;  /* 0x000000ff0200720c */ /* 0x000fe40003f25270 */
[----:B------:R-:W0:Y:S02]  /*a6b0*/  SYNCS.PHASECHK.TRANS64.TRYWAIT P0, [R3+URZ+0x31c40], R0 ;  /* 0x031c4000030075a7 */ /* 0x000e24000800017f */
[----:B0-----:R-:W-:Y:S09]  /*a6c0*/  @!P0 BRA `(.L_x_42) ;  /* 0x0000003c00208947 */ /* 0x001ff20003800000 */
.L_x_132:
[----:B------:R-:W-:Y:S05]  /*a6d0*/  @P1 BRA `(.L_x_43) ;  /* 0x00000000001c1947 */ /* 0x000fea0003800000 */
[----:B------:R-:W1:Y:S01]  /*a6e0*/  S2R R2, SR_TID.X ;  /* 0x0000000000027919 */ /* 0x000e620000002100 */
[----:B0-----:R-:W-:-:S04]  /*a6f0*/  IMAD.MOV.U32 R0, RZ, RZ, 0x6c00 ;  /* 0x00006c00ff007424 */ /* 0x001fc800078e00ff */
[----:B------:R2:W-:Y:S01]  /*a700*/  SYNCS.ARRIVE.TRANS64 RZ, [R3+URZ+0x31c30], R0 ;  /* 0x031c300003ff79a7 */ /* 0x0005e2000800003f */
[----:B-1----:R-:W-:-:S04]  /*a710*/  LOP3.LUT R2, R2, 0x1f, RZ, 0xc0, !PT ;  /* 0x0000001f02027812 */ /* 0x002fc800078ec0ff */
[----:B------:R-:W-:-:S13]  /*a720*/  ISETP.NE.AND P0, PT, R2, RZ, PT ;  /* 0x000000ff0200720c */ /* 0x000fda0003f05270 */
[----:B--2---:R-:W-:Y:S05]  /*a730*/  @!P0 BRA `(.L_x_43) ;  /* 0x0000000000048947 */ /* 0x004fea0003800000 */
[----:B------:R-:W-:Y:S01]  /*a740*/  BPT.TRAP 0x1 ;  /* 0x000000040000795c */ /* 0x000fe20000300000 */
.L_x_43:
[----:B------:R-:W-:Y:S01]  /*a750*/  R2UR UR8, R16 ;  /* 0x00000000100872ca */ /* 0x000fe200000e0000 */
[----:B------:R-:W-:Y:S01]  /*a760*/  UIADD3 UR4, UP0, UR38, 0x370, URZ ;  /* 0x0000037026047890 */ /* 0x000fe2000ff1e03f */
[----:B------:R-:W-:Y:S01]  /*a770*/  R2UR UR9, R3 ;  /* 0x00000000030972ca */ /* 0x000fe200000e0000 */
[----:B------:R-:W-:Y:S01]  /*a780*/  UMOV UR10, URZ ;  /* 0x0000003f000a7c82 */ /* 0x000fe20008000000 */
[----:B------:R-:W-:Y:S01]  /*a790*/  R2UR UR11, R24 ;  /* 0x00000000180b72ca */ /* 0x000fe200000e0000 */
[----:B------:R-:W-:Y:S01]  /*a7a0*/  UIADD3.X UR5, URZ, UR39, URZ, UP0, !UPT ;  /* 0x000000273f057290 */ /* 0x000fe200087fe43f */
[----:B------:R-:W-:Y:S01]  /*a7b0*/  R2UR UR12, R17 ;  /* 0x00000000110c72ca */ /* 0x000fe200000e0000 */
[----:B------:R-:W-:Y:S01]  /*a7c0*/  UMOV UR6, 0x0 ;  /* 0x0000000000067882 */ /* 0x000fe20000000000 */
[----:B-----5:R-:W-:Y:S01]  /*a7d0*/  R2UR UR13, R18 ;  /* 0x00000000120d72ca */ /* 0x020fe200000e0000 */
[----:B------:R-:W-:Y:S01]  /*a7e0*/  UMOV UR7, 0x14f00000 ;  /* 0x14f0000000077882 */ /* 0x000fe20000000000 */
[----:B------:R-:W-:Y:S01]  /*a7f0*/  UMOV UR16, 0x20 ;  /* 0x0000002000107882 */ /* 0x000fe20000000000 */
[----:B------:R-:W-:-:S02]  /*a800*/  PLOP3.LUT P0, PT, PT, PT, PT, 0x80, 0x0 ;  /* 0x000000000000781c */ /* 0x000fc40003f0f070 */
[----:B------:R-:W-:Y:S01]  /*a810*/  UIMAD UR8, UR8, 0x6c00, UR36 ;  /* 0x00006c00080878a4 */ /* 0x000fe2000f8e0224 */
[----:B------:R-:W-:Y:S01]  /*a820*/  LOP3.LUT R19, R19, 0xfffffffd, RZ, 0xc0, !PT ;  /* 0xfffffffd13137812 */ /* 0x000fe200078ec0ff */
[----:B------:R-:W-:Y:S02]  /*a830*/  UIADD3 UR9, UR9, 0x31c30, URZ ;  /* 0x00031c3009097890 */ /* 0x000fe4000fffe03f */
[----:B------:R-:W-:Y:S02]  /*a840*/  UIMAD UR11, UR11, 0x90, URZ ;  /* 0x000000900b0b78a4 */ /* 0x000fe4000f8e023f */
[----:B------:R-:W-:Y:S02]  /*a850*/  UIADD3 UR14, UR8, 0x16a00, URZ ;  /* 0x00016a00080e7890 */ /* 0x000fe4000fffe03f */
[----:B------:R-:W-:Y:S02]  /*a860*/  UIADD3 UR15, UR8, 0x18e00, URZ ;  /* 0x00018e00080f7890 */ /* 0x000fe4000fffe03f */
[----:B------:R-:W-:Y:S01]  /*a870*/  UIADD3 UR17, UR8, 0x1b200, URZ ;  /* 0x0001b20008117890 */ /* 0x000fe2000fffe03f */
[----:B------:R-:W-:-:S02]  /*a880*/  @P0 LOP3.LUT R19, R19, 0x2, RZ, 0xfc, !PT ;  /* 0x0000000213130812 */ /* 0x000fc400078efcff */
[----:B------:R-:W-:Y:S01]  /*a890*/  UMOV UR8, UR14 ;  /* 0x0000000e00087c82 */ /* 0x000fe20008000000 */
[----:B------:R-:W-:Y:S01]  /*a8a0*/  UMOV UR14, 0x40 ;  /* 0x00000040000e7882 */ /* 0x000fe20000000000 */
[----:B------:R1:W-:Y:S02]  /*a8b0*/  UTMALDG.4D [UR8], [UR4], desc[UR6] ;  /* 0x00000608040075b4 */ /* 0x0003e40008019000 */
[----:B-1----:R-:W-:Y:S01]  /*a8c0*/  UMOV UR8, UR15 ;  /* 0x0000000f00087c82 */ /* 0x002fe20008000000 */
[----:B------:R-:W-:Y:S02]  /*a8d0*/  UMOV UR10, UR16 ;  /* 0x00000010000a7c82 */ /* 0x000fe40008000000 */
[----:B------:R1:W-:Y:S02]  /*a8e0*/  UTMALDG.4D [UR8], [UR4], desc[UR6] ;  /* 0x00000608040075b4 */ /* 0x0003e40008019000 */
[----:B-1----:R-:W-:Y:S01]  /*a8f0*/  UMOV UR8, UR17 ;  /* 0x0000001100087c82 */ /* 0x002fe20008000000 */
[----:B------:R-:W-:-:S02]  /*a900*/  UMOV UR10, UR14 ;  /* 0x0000000e000a7c82 */ /* 0x000fc40008000000 */
[----:B------:R1:W-:Y:S02]  /*a910*/  UTMALDG.4D [UR8], [UR4], desc[UR6] ;  /* 0x00000608040075b4 */ /* 0x0003e40008019000 */
[----:B-1----:R-:W-:Y:S01]  /*a920*/  NOP ;  /* 0x0000000000007918 */ /* 0x002fe20000000000 */
.L_x_39:
[----:B------:R-:W-:Y:S05]  /*a930*/  WARPSYNC.ALL ;  /* 0x0000000000007948 */ /* 0x000fea0003800000 */
[----:B------:R-:W-:Y:S01]  /*a940*/  UIADD3 UR4, UR36, 0xda00, URZ ;  /* 0x0000da0024047890 */ /* 0x000fe2000fffe03f */
[----:B0-----:R-:W-:Y:S01]  /*a950*/  SHF.R.S32.HI R0, RZ, 0x1f, R17 ;  /* 0x0000001fff007819 */ /* 0x001fe20000011411 */
[----:B------:R-:W-:Y:S02]  /*a960*/  BAR.SYNC.DEFER_BLOCKING 0x8, 0x200 ;  /* 0x0208000000007b1d */ /* 0x000fe40000010000 */
[----:B------:R-:W-:-:S04]  /*a970*/  ULOP3.LUT UP0, URZ, UR4, 0x1bf, URZ, 0xc0, !UPT ;  /* 0x000001bf043f7892 */ /* 0x000fc8000f80c03f */
[----:B------:R-:W-:Y:S02]  /*a980*/  ULDC.64 UR4, c[0x0][0x2d8] ;  /* 0x0000b60000047ab9 */ /* 0x000fe40000000a00 */
[----:B------:R-:W-:Y:S01]  /*a990*/  IMAD R0, R0, UR4, RZ ;  /* 0x0000000400007c24 */ /* 0x000fe2000f8e02ff */
[----:B------:R-:W-:Y:S01]  /*a9a0*/  PLOP3.LUT P0, PT, PT, PT, UP0, 0x80, 0x0 ;  /* 0x000000000000781c */ /* 0x000fe20003f0f008 */
[----:B------:R-:W-:-:S04]  /*a9b0*/  IMAD.WIDE.U32 R2, R17, UR4, RZ ;  /* 0x0000000411027c25 */ /* 0x000fc8000f8e00ff */
[----:B------:R-:W-:Y:S01]  /*a9c0*/  IMAD R0, R17, UR5, R0 ;  /* 0x0000000511007c24 */ /* 0x000fe2000f8e0200 */
[----:B------:R0:W-:Y:S03]  /*a9d0*/  STL.64 [R1+0x10], R2 ;  /* 0x0000100201007387 */ /* 0x0001e60000100a00 */
[----:B0-----:R-:W-:Y:S01]  /*a9e0*/  IMAD.IADD R2, R3, 0x1, R0 ;  /* 0x0000000103027824 */ /* 0x001fe200078e0200 */
[----:B------:R-:W-:-:S05]  /*a9f0*/  SHF.R.S32.HI R0, RZ, 0x1f, R27 ;  /* 0x0000001fff007819 */ /* 0x000fca000001141b */
[----:B------:R0:W-:Y:S04]  /*aa00*/  STL [R1+0x20], R0 ;  /* 0x0000200001007387 */ /* 0x0001e80000100800 */
[----:B------:R0:W-:Y:S01]  /*aa10*/  STL [R1+0x1c], R2 ;  /* 0x00001c0201007387 */ /* 0x0001e20000100800 */
[----:B------:R-:W-:Y:S05]  /*aa20*/  @!P0 BRA `(.L_x_44) ;  /* 0x0000000000408947 */ /* 0x000fea0003800000 */
[----:B0-----:R-:W-:Y:S01]  /*aa30*/  MOV R2, 0x0 ;  /* 0x0000000000027802 */ /* 0x001fe20000000f00 */
[----:B------:R-:W-:Y:S01]  /*aa40*/  ULDC.64 UR6, c[0x4][0xa8] ;  /* 0x01002a0000067ab9 */ /* 0x000fe20000000a00 */
[----:B------:R-:W-:Y:S01]  /*aa50*/  ULDC.64 UR8, c[0x4][0xb0] ;  /* 0x01002c0000087ab9 */ /* 0x000fe20000000a00 */
[----:B------:R-:W-:Y:S01]  /*aa60*/  ULDC.64 UR4, c[0x4][0x20] ;  /* 0x0100080000047ab9 */ /* 0x000fe20000000a00 */
[----:B------:R-:W-:Y:S02]  /*aa70*/  IMAD.U32 R4, RZ, RZ, UR6 ;  /* 0x00000006ff047e24 */ /* 0x000fe4000f8e00ff */
[----:B------:R-:W0:Y:S01]  /*aa80*/  LDC.64 R2, c[0x4][R2] ;  /* 0x0100000002027b82 */ /* 0x000e220000000a00 */
[----:B------:R-:W-:Y:S02]  /*aa90*/  IMAD.U32 R5, RZ, RZ, UR7 ;  /* 0x00000007ff057e24 */ /* 0x000fe4000f8e00ff */
[----:B------:R-:W-:Y:S02]  /*aaa0*/  IMAD.U32 R6, RZ, RZ, UR8 ;  /* 0x00000008ff067e24 */ /* 0x000fe4000f8e00ff */
[----:B------:R-:W-:-:S02]  /*aab0*/  IMAD.U32 R7, RZ, RZ, UR9 ;  /* 0x00000009ff077e24 */ /* 0x000fc4000f8e00ff */
[----:B------:R-:W-:Y:S02]  /*aac0*/  IMAD.U32 R10, RZ, RZ, UR4 ;  /* 0x00000004ff0a7e24 */ /* 0x000fe4000f8e00ff */
[----:B------:R-:W-:Y:S02]  /*aad0*/  IMAD.U32 R11, RZ, RZ, UR5 ;  /* 0x00000005ff0b7e24 */ /* 0x000fe4000f8e00ff */
[----:B------:R-:W-:Y:S02]  /*aae0*/  IMAD.MOV.U32 R8, RZ, RZ, 0x70 ;  /* 0x00000070ff087424 */ /* 0x000fe400078e00ff */
[----:B------:R-:W-:Y:S02]  /*aaf0*/  IMAD.MOV.U32 R12, RZ, RZ, 0x1 ;  /* 0x00000001ff0c7424 */ /* 0x000fe400078e00ff */
[----:B------:R-:W-:-:S07]  /*ab00*/  IMAD.MOV.U32 R13, RZ, RZ, RZ ;  /* 0x000000ffff0d7224 */ /* 0x000fce00078e00ff */
[----:B------:R-:W-:-:S07]  /*ab10*/  LEPC R20, `(.L_x_44) ;  /* 0x000000001014794e */ /* 0x000fce0000000000 */
[----:B0-----:R-:W-:Y:S05]  /*ab20*/  CALL.ABS.NOINC R2 ;  /* 0x0000000002007343 */ /* 0x001fea0003c00000 */
.L_x_44:
[----:B------:R-:W2:Y:S01]  /*ab30*/  LDL.LU R20, [R1+0x1c] ;  /* 0x00001c0001147983 */ /* 0x000ea20000300800 */
[----:B------:R-:W1:Y:S01]  /*ab40*/  LDC R10, c[0x0][0x448] ;  /* 0x00011200ff0a7b82 */ /* 0x000e620000000800 */
[----:B------:R-:W-:Y:S01]  /*ab50*/  ULDC.64 UR4, c[0x0][0x2e0] ;  /* 0x0000b80000047ab9 */ /* 0x000fe20000000a00 */
[----:B------:R-:W-:Y:S01]  /*ab60*/  ULDC.64 UR6, c[0x0][0x2c8] ;  /* 0x0000b20000067ab9 */ /* 0x000fe20000000a00 */
[----:B0-----:R-:W2:Y:S01]  /*ab70*/  LDL.LU.64 R2, [R1+0x10] ;  /* 0x0000100001027983 */ /* 0x001ea20000300a00 */
[----:B------:R-:W-:-:S03]  /*ab80*/  ULDC.64 UR8, c[0x0][0x280] ;  /* 0x0000a00000087ab9 */ /* 0x000fc60000000a00 */
[----:B------:R-:W3:Y:S04]  /*ab90*/  LDL.LU R0, [R1+0x20] ;  /* 0x0000200001007983 */ /* 0x000ee80000300800 */
[----:B------:R-:W4:Y:S01]  /*aba0*/  LDL R21, [R1+0x4] ;  /* 0x0000040001157983 */ /* 0x000f220000100800 */
[----:B------:R-:W0:Y:S01]  /*abb0*/  S2R R12, SR_TID.X ;  /* 0x00000000000c7919 */ /* 0x000e220000002100 */
[----:B------:R-:W5:Y:S01]  /*abc0*/  S2R R11, SR_TID.X ;  /* 0x00000000000b7919 */ /* 0x000f620000002100 */
[----:B-1----:R-:W-:-:S13]  /*abd0*/  ISETP.NE.AND P0, PT, R10, 0x1, PT ;  /* 0x000000010a00780c */ /* 0x002fda0003f05270 */
[----:B------:R-:W1:Y:S08]  /*abe0*/  @P0 LDC R4, c[0x0][0x450] ;  /* 0x00011400ff040b82 */ /* 0x000e700000000800 */
[----:B------:R-:W1:Y:S01]  /*abf0*/  @P0 LDC R9, c[0x0][0x44c] ;  /* 0x00011300ff090b82 */ /* 0x000e620000000800 */
[----:B--2---:R-:W-:Y:S02]  /*ac00*/  IMAD.MOV.U32 R3, RZ, RZ, R20 ;  /* 0x000000ffff037224 */ /* 0x004fe400078e0014 */
[----:B------:R-:W2:Y:S01]  /*ac10*/  S2R R20, SR_TID.X ;  /* 0x0000000000147919 */ /* 0x000ea20000002100 */
[----:B---3--:R-:W-:-:S02]  /*ac20*/  IMAD R0, R0, UR4, RZ ;  /* 0x0000000400007c24 */ /* 0x008fc4000f8e02ff */
[----:B------:R-:W-:Y:S01]  /*ac30*/  IMAD.WIDE.U32 R2, R27, UR4, R2 ;  /* 0x000000041b027c25 */ /* 0x000fe2000f8e0002 */
[----:B------:R-:W-:-:S03]  /*ac40*/  ULDC UR4, c[0x0][0xc38] ;  /* 0x00030e0000047ab9 */ /* 0x000fc60000000800 */
[----:B------:R-:W-:Y:S02]  /*ac50*/  IMAD R5, R27, UR5, R0 ;  /* 0x000000051b057c24 */ /* 0x000fe4000f8e0200 */
[----:B------:R-:W3:Y:S02]  /*ac60*/  @P0 LDC R0, c[0x0][0x44c] ;  /* 0x00011300ff000b82 */ /* 0x000ee40000000800 */
[----:B------:R-:W-:Y:S01]  /*ac70*/  IMAD.IADD R3, R3, 0x1, R5 ;  /* 0x0000000103037824 */ /* 0x000fe200078e0205 */
[C---:B--2---:R-:W-:Y:S01]  /*ac80*/  LOP3.LUT R6, R20.reuse, 0x7f, RZ, 0xc0, !PT ;  /* 0x0000007f14067812 */ /* 0x044fe200078ec0ff */
[----:B------:R-:W-:-:S03]  /*ac90*/  IMAD.SHL.U32 R20, R20, 0x20, RZ ;  /* 0x0000002014147824 */ /* 0x000fc600078e00ff */
[----:B------:R-:W-:Y:S01]  /*aca0*/  SHF.R.U32.HI R7, RZ, 0x2, R6 ;  /* 0x00000002ff077819 */ /* 0x000fe20000011606 */
[----:B------:R-:W-:-:S03]  /*acb0*/  IMAD.MOV R6, RZ, RZ, -R29 ;  /* 0x000000ffff067224 */ /* 0x000fc600078e0a1d */
[----:B------:R-:W-:Y:S01]  /*acc0*/  LOP3.LUT R20, R7, 0x60, R20, 0xf8, !PT ;  /* 0x0000006007147812 */ /* 0x000fe200078ef814 */
[----:B----4-:R-:W-:Y:S01]  /*acd0*/  IMAD R6, R6, UR4, R21 ;  /* 0x0000000406067c24 */ /* 0x010fe2000f8e0215 */
[----:B------:R-:W-:Y:S01]  /*ace0*/  ULDC.64 UR4, c[0x0][0x2d0] ;  /* 0x0000b40000047ab9 */ /* 0x000fe20000000a00 */
[----:B0-----:R-:W-:Y:S02]  /*acf0*/  IMAD.SHL.U32 R21, R12, 0x8, RZ ;  /* 0x000000080c157824 */ /* 0x001fe400078e00ff */
[----:B------:R-:W-:Y:S02]  /*ad00*/  IMAD R7, R6, 0xc0, R20 ;  /* 0x000000c006077824 */ /* 0x000fe400078e0214 */
[----:B-----5:R-:W-:Y:S01]  /*ad10*/  IMAD.SHL.U32 R20, R11, 0x8, RZ ;  /* 0x000000080b147824 */ /* 0x020fe200078e00ff */
[----:B------:R-:W-:Y:S01]  /*ad20*/  LOP3.LUT R21, R21, 0x18, RZ, 0xc0, !PT ;  /* 0x0000001815157812 */ /* 0x000fe200078ec0ff */
[----:B---3--:R-:W-:-:S03]  /*ad30*/  @P0 IMAD.HI.U32 R0, R7, R0, RZ ;  /* 0x0000000007000227 */ /* 0x008fc600078e00ff */
[----:B------:R-:W-:Y:S01]  /*ad40*/  LOP3.LUT R20, R20, 0x18, RZ, 0xc0, !PT ;  /* 0x0000001814147812 */ /* 0x000fe200078ec0ff */
[----:B------:R-:W-:Y:S01]  /*ad50*/  IMAD.MOV.U32 R5, RZ, RZ, R7 ;  /* 0x000000ffff057224 */ /* 0x000fe200078e0007 */
[----:B-1----:R-:W-:Y:S02]  /*ad60*/  @P0 SHF.R.U32.HI R5, RZ, R4, R0 ;  /* 0x00000004ff050219 */ /* 0x002fe40000011600 */
[C---:B------:R-:W-:Y:S02]  /*ad70*/  LOP3.LUT R13, R21.reuse, 0x20, RZ, 0xfc, !PT ;  /* 0x00000020150d7812 */ /* 0x040fe400078efcff */
[----:B------:R-:W-:Y:S02]  /*ad80*/  SHF.R.S32.HI R0, RZ, 0x1f, R5 ;  /* 0x0000001fff007819 */ /* 0x000fe40000011405 */
[----:B------:R-:W-:Y:S02]  /*ad90*/  LOP3.LUT R12, R21, 0x40, RZ, 0xfc, !PT ;  /* 0x00000040150c7812 */ /* 0x000fe400078efcff */
[----:B------:R-:W-:Y:S01]  /*ada0*/  LOP3.LUT R21, R11, 0x7f, RZ, 0xc0, !PT ;  /* 0x0000007f0b157812 */ /* 0x000fe200078ec0ff */
[----:B------:R-:W-:-:S04]  /*adb0*/  IMAD R0, R0, UR4, RZ ;  /* 0x0000000400007c24 */ /* 0x000fc8000f8e02ff */
[C---:B------:R-:W-:Y:S02]  /*adc0*/  IMAD R8, R5.reuse, UR5, R0 ;  /* 0x0000000505087c24 */ /* 0x040fe4000f8e0200 */
[----:B------:R-:W-:Y:S02]  /*add0*/  IMAD.MOV R0, RZ, RZ, -R5 ;  /* 0x000000ffff007224 */ /* 0x000fe400078e0a05 */
[----:B------:R-:W-:-:S04]  /*ade0*/  IMAD.WIDE.U32 R4, R5, UR4, R2 ;  /* 0x0000000405047c25 */ /* 0x000fc8000f8e0002 */
[----:B------:R-:W-:Y:S02]  /*adf0*/  IMAD R0, R10, R0, R7 ;  /* 0x000000000a007224 */ /* 0x000fe400078e0207 */
[----:B------:R-:W-:-:S03]  /*ae00*/  IMAD.IADD R5, R5, 0x1, R8 ;  /* 0x0000000105057824 */ /* 0x000fc600078e0208 */
[----:B------:R-:W-:Y:S01]  /*ae10*/  SHF.R.S32.HI R8, RZ, 0x1f, R0 ;  /* 0x0000001fff087819 */ /* 0x000fe20000011400 */
[----:B------:R-:W-:-:S04]  /*ae20*/  IMAD.WIDE.U32 R4, R0, UR6, R4 ;  /* 0x0000000600047c25 */ /* 0x000fc8000f8e0004 */
[----:B------:R-:W-:-:S04]  /*ae30*/  IMAD R8, R8, UR6, RZ ;  /* 0x0000000608087c24 */ /* 0x000fc8000f8e02ff */
[----:B------:R-:W-:Y:S01]  /*ae40*/  IMAD R8, R0, UR7, R8 ;  /* 0x0000000700087c24 */ /* 0x000fe2000f8e0208 */
[----:B------:R-:W-:-:S03]  /*ae50*/  LEA R0, P1, R4, UR8, 0x1 ;  /* 0x0000000804007c11 */ /* 0x000fc6000f8208ff */
[----:B------:R-:W-:Y:S02]  /*ae60*/  IMAD.IADD R5, R5, 0x1, R8 ;  /* 0x0000000105057824 */ /* 0x000fe400078e0208 */
[----:B------:R-:W-:-:S03]  /*ae70*/  VIADD R8, R7, 0x80 ;  /* 0x0000008007087836 */ /* 0x000fc60000000000 */
[----:B------:R-:W-:Y:S01]  /*ae80*/  LEA.HI.X R4, R4, UR9, R5, 0x1, P1 ;  /* 0x0000000904047c11 */ /* 0x000fe200088f0c05 */
[----:B------:R-:W-:Y:S01]  /*ae90*/  @P0 IMAD.HI.U32 R9, R8, R9, RZ ;  /* 0x0000000908090227 */ /* 0x000fe200078e00ff */
[----:B------:R-:W0:Y:S03]  /*aea0*/  @P0 LDC R5, c[0x0][0x450] ;  /* 0x00011400ff050b82 */ /* 0x000e260000000800 */
[----:B------:R-:W-:Y:S01]  /*aeb0*/  IMAD.MOV.U32 R7, RZ, RZ, R8 ;  /* 0x000000ffff077224 */ /* 0x000fe200078e0008 */
[----:B0-----:R-:W-:Y:S02]  /*aec0*/  @P0 SHF.R.U32.HI R7, RZ, R5, R9 ;  /* 0x00000005ff070219 */ /* 0x001fe40000011609 */
[----:B------:R-:W-:-:S03]  /*aed0*/  SHF.R.U32.HI R9, RZ, 0x2, R21 ;  /* 0x00000002ff097819 */ /* 0x000fc60000011615 */
[----:B------:R-:W-:Y:S02]  /*aee0*/  IMAD.MOV R5, RZ, RZ, -R7 ;  /* 0x000000ffff057224 */ /* 0x000fe400078e0a07 */
[----:B------:R-:W-:-:S04]  /*aef0*/  IMAD.WIDE.U32 R2, R7, UR4, R2 ;  /* 0x0000000407027c25 */ /* 0x000fc8000f8e0002 */
[----:B------:R-:W-:Y:S01]  /*af00*/  IMAD R5, R10, R5, R8 ;  /* 0x000000050a057224 */ /* 0x000fe200078e0208 */
[----:B------:R-:W-:-:S05]  /*af10*/  SHF.R.S32.HI R8, RZ, 0x1f, R7 ;  /* 0x0000001fff087819 */ /* 0x000fca0000011407 */
[----:B------:R-:W-:Y:S01]  /*af20*/  IMAD R8, R8, UR4, RZ ;  /* 0x0000000408087c24 */ /* 0x000fe2000f8e02ff */
[----:B------:R-:W-:Y:S02]  /*af30*/  ULDC UR4, c[0x0][0x2b8] ;  /* 0x0000ae0000047ab9 */ /* 0x000fe40000000800 */
[----:B------:R-:W-:Y:S01]  /*af40*/  ISETP.GE.AND P0, PT, R20, UR4, PT ;  /* 0x0000000414007c0c */ /* 0x000fe2000bf06270 */
[----:B------:R-:W-:Y:S01]  /*af50*/  IMAD R8, R7, UR5, R8 ;  /* 0x0000000507087c24 */ /* 0x000fe2000f8e0208 */
[----:B------:R-:W-:Y:S02]  /*af60*/  SHF.R.S32.HI R7, RZ, 0x1f, R5 ;  /* 0x0000001fff077819 */ /* 0x000fe40000011405 */
[----:B------:R-:W-:Y:S01]  /*af70*/  ISETP.GE.AND P1, PT, R13, UR4, PT ;  /* 0x000000040d007c0c */ /* 0x000fe2000bf26270 */
[----:B------:R-:W-:Y:S01]  /*af80*/  IMAD.IADD R3, R3, 0x1, R8 ;  /* 0x0000000103037824 */ /* 0x000fe200078e0208 */
[----:B------:R-:W-:Y:S01]  /*af90*/  ISETP.GE.AND P2, PT, R12, UR4, PT ;  /* 0x000000040c007c0c */ /* 0x000fe2000bf46270 */
[----:B------:R-:W-:Y:S01]  /*afa0*/  IMAD R7, R7, UR6, RZ ;  /* 0x0000000607077c24 */ /* 0x000fe2000f8e02ff */
[----:B------:R-:W-:Y:S01]  /*afb0*/  UMOV UR4, 0xffffffff ;  /* 0xffffffff00047882 */ /* 0x000fe20000000000 */
[----:B------:R-:W-:-:S04]  /*afc0*/  IMAD.WIDE.U32 R2, R5, UR6, R2 ;  /* 0x0000000605027c25 */ /* 0x000fc8000f8e0002 */
[----:B------:R-:W-:Y:S01]  /*afd0*/  IMAD R7, R5, UR7, R7 ;  /* 0x0000000705077c24 */ /* 0x000fe2000f8e0207 */
[----:B------:R-:W-:-:S03]  /*afe0*/  LEA R8, P3, R2, UR8, 0x1 ;  /* 0x0000000802087c11 */ /* 0x000fc6000f8608ff */
[----:B------:R-:W-:-:S05]  /*aff0*/  IMAD.IADD R7, R3, 0x1, R7 ;  /* 0x0000000103077824 */ /* 0x000fca00078e0207 */
[----:B------:R-:W-:Y:S01]  /*b000*/  LEA.HI.X R7, R2, UR9, R7, 0x1, P3 ;  /* 0x0000000902077c11 */ /* 0x000fe200098f0c07 */
[----:B------:R-:W-:Y:S06]  /*b010*/  BRA.DIV UR4, `(.L_x_45) ;  /* 0x0000003204e07947 */ /* 0x000fec000b800000 */
[----:B------:R-:W0:Y:S01]  /*b020*/  SHFL.IDX PT, R3, R0, RZ, 0x1c1f ;  /* 0x001c1fff00037589 */ /* 0x000e2200000e0000 */
[----:B------:R-:W-:Y:S01]  /*b030*/  ULDC UR4, c[0x0][0x288] ;  /* 0x0000a20000047ab9 */ /* 0x000fe20000000800 */
[----:B------:R-:W-:Y:S02]  /*b040*/  IMAD R6, R6, 0xc0, R9 ;  /* 0x000000c006067824 */ /* 0x000fe400078e0209 */
[----:B------:R-:W1:Y:S01]  /*b050*/  SHFL.IDX PT, R2, R4, RZ, 0x1c1f ;  /* 0x001c1fff04027589 */ /* 0x000e6200000e0000 */
[----:B------:R-:W-:-:S03]  /*b060*/  IMAD R5, R10, UR4, RZ ;  /* 0x000000040a057c24 */ /* 0x000fc6000f8e02ff */
[----:B------:R-:W-:Y:S02]  /*b070*/  SHFL.IDX PT, R14, R8, 0x1, 0x1c1f ;  /* 0x003c1f00080e7f89 */ /* 0x000fe400000e0000 */
[----:B------:R-:W-:-:S13]  /*b080*/  ISETP.GE.AND P4, PT, R6, R5, PT ;  /* 0x000000050600720c */ /* 0x000fda0003f86270 */
[----:B0-----:R-:W-:-:S05]  /*b090*/  @!P4 LEA R3, P3, R20, R3, 0x1 ;  /* 0x000000031403c211 */ /* 0x001fca00078608ff */
[----:B-1----:R-:W-:-:S05]  /*b0a0*/  @!P4 IMAD.X R2, RZ, RZ, R2, P3 ;  /* 0x000000ffff02c224 */ /* 0x002fca00018e0602 */
[----:B------:R-:W-:-:S04]  /*b0b0*/  @!P4 LOP3.LUT R3, R3, R2, RZ, 0x3c, !PT ;  /* 0x000000020303c212 */ /* 0x000fc800078e3cff */
[----:B------:R-:W-:-:S04]  /*b0c0*/  @!P4 LOP3.LUT R2, R3, R2, RZ, 0x3c, !PT ;  /* 0x000000020302c212 */ /* 0x000fc800078e3cff */
[----:B------:R-:W-:-:S05]  /*b0d0*/  @!P4 LOP3.LUT R3, R3, R2, RZ, 0x3c, !PT ;  /* 0x000000020303c212 */ /* 0x000fca00078e3cff */
[----:B------:R-:W-:Y:S04]  /*b0e0*/  @!P4 LDGSTS.E.BYPASS.LTC128B.128 [R26+0xda00], desc[UR60][R2.64], !P0 ;  /* 0x0da00000021acfae */ /* 0x000fe8000c101d7c */
[----:B------:R-:W-:Y:S04]  /*b0f0*/  @!P4 LDGSTS.E.BYPASS.LTC128B.128 [R26+0x10a00], desc[UR60][R2.64+0x40], !P1 ;  /* 0x10a00040021acfae */ /* 0x000fe8000c901d7c */
[----:B------:R0:W-:Y:S02]  /*b100*/  @!P4 LDGSTS.E.BYPASS.LTC128B.128 [R26+0x13a00], desc[UR60][R2.64+0x80], !P2 ;  /* 0x13a00080021acfae */ /* 0x0001e4000d101d7c */
[----:B0-----:R-:W-:-:S02]  /*b110*/  VIADD R2, R6, 0x20 ;  /* 0x0000002006027836 */ /* 0x001fc40000000000 */
[----:B------:R-:W0:Y:S03]  /*b120*/  SHFL.IDX PT, R3, R0, 0x1, 0x1c1f ;  /* 0x003c1f0000037f89 */ /* 0x000e2600000e0000 */
[----:B------:R-:W-:Y:S02]  /*b130*/  ISETP.GE.AND P3, PT, R2, R5, PT ;  /* 0x000000050200720c */ /* 0x000fe40003f66270 */
[----:B------:R-:W1:Y:S11]  /*b140*/  SHFL.IDX PT, R2, R4, 0x1, 0x1c1f ;  /* 0x003c1f0004027f89 */ /* 0x000e7600000e0000 */
        /* <DEDUP_REMOVED lines=11> */
[----:B------:R-:W1:Y:S04]  /*b200*/  SHFL.IDX PT, R2, R4, 0x2, 0x1c1f ;  /* 0x005c1f0004027f89 */ /* 0x000e6800000e0000 */
[----:B------:R-:W-:Y:S07]  /*b210*/  SHFL.IDX PT, R4, R4, 0x3, 0x1c1f ;  /* 0x007c1f0004047f89 */ /* 0x000fee00000e0000 */
[----:B0-----:R-:W-:-:S05]  /*b220*/  @!P3 LEA R3, P4, R20, R3, 0x1 ;  /* 0x000000031403b211 */ /* 0x001fca00078808ff */
[----:B-1----:R-:W-:-:S05]  /*b230*/  @!P3 IMAD.X R2, RZ, RZ, R2, P4 ;  /* 0x000000ffff02b224 */ /* 0x002fca00020e0602 */
[----:B------:R-:W-:-:S04]  /*b240*/  @!P3 LOP3.LUT R3, R3, R2, RZ, 0x3c, !PT ;  /* 0x000000020303b212 */ /* 0x000fc800078e3cff */
[----:B------:R-:W-:-:S04]  /*b250*/  @!P3 LOP3.LUT R2, R3, R2, RZ, 0x3c, !PT ;  /* 0x000000020302b212 */ /* 0x000fc800078e3cff */
[----:B------:R-:W-:-:S05]  /*b260*/  @!P3 LOP3.LUT R3, R3, R2, RZ, 0x3c, !PT ;  /* 0x000000020303b212 */ /* 0x000fca00078e3cff */
[----:B------:R-:W-:Y:S04]  /*b270*/  @!P3 LDGSTS.E.BYPASS.LTC128B.128 [R26+0xea00], desc[UR60][R2.64], !P0 ;  /* 0x0ea00000021abfae */ /* 0x000fe8000c101d7c */
[----:B------:R-:W-:Y:S04]  /*b280*/  @!P3 LDGSTS.E.BYPASS.LTC128B.128 [R26+0x11a00], desc[UR60][R2.64+0x40], !P1 ;  /* 0x11a00040021abfae */ /* 0x000fe8000c901d7c */
[----:B------:R0:W-:Y:S04]  /*b290*/  @!P3 LDGSTS.E.BYPASS.LTC128B.128 [R26+0x14a00], desc[UR60][R2.64+0x80], !P2 ;  /* 0x14a00080021abfae */ /* 0x0001e8000d101d7c */
[----:B0-----:R0:W1:Y:S02]  /*b2a0*/  SHFL.IDX PT, R2, R0, 0x3, 0x1c1f ;  /* 0x007c1f0000027f89 */ /* 0x00106400000e0000 */
[----:B0-----:R-:W-:-:S05]  /*b2b0*/  VIADD R0, R6, 0x80 ;  /* 0x0000008006007836 */ /* 0x001fca0000000000 */
[----:B------:R-:W-:Y:S01]  /*b2c0*/  ISETP.GE.AND P3, PT, R0, R5, PT ;  /* 0x000000050000720c */ /* 0x000fe20003f66270 */
[----:B------:R-:W-:-:S05]  /*b2d0*/  VIADD R0, R6, 0x60 ;  /* 0x0000006006007836 */ /* 0x000fca0000000000 */
[----:B------:R-:W-:Y:S02]  /*b2e0*/  ISETP.GE.AND P4, PT, R0, R5, PT ;  /* 0x000000050000720c */ /* 0x000fe40003f86270 */
[----:B------:R-:W-:Y:S04]  /*b2f0*/  SHFL.IDX PT, R0, R7, RZ, 0x1c1f ;  /* 0x001c1fff07007589 */ /* 0x000fe800000e0000 */
[----:B------:R-:W-:Y:S07]  /*b300*/  SHFL.IDX PT, R7, R7, 0x1, 0x1c1f ;  /* 0x003c1f0007077f89 */ /* 0x000fee00000e0000 */
[----:B-1----:R-:W-:-:S05]  /*b310*/  @!P4 LEA R2, P5, R20, R2, 0x1 ;  /* 0x000000021402c211 */ /* 0x002fca00078a08ff */
[----:B------:R-:W-:Y:S02]  /*b320*/  @!P4 IMAD.X R3, RZ, RZ, R4, P5 ;  /* 0x000000ffff03c224 */ /* 0x000fe400028e0604 */
[----:B------:R-:W0:Y:S04]  /*b330*/  SHFL.IDX PT, R4, R8, RZ, 0x1c1f ;  /* 0x001c1fff08047589 */ /* 0x000e2800000e0000 */
[----:B------:R-:W-:Y:S04]  /*b340*/  @!P4 LDGSTS.E.BYPASS.LTC128B.128 [R26+0xf200], desc[UR60][R2.64], !P0 ;  /* 0x0f200000021acfae */ /* 0x000fe8000c101d7c */
[----:B------:R-:W-:Y:S04]  /*b350*/  @!P4 LDGSTS.E.BYPASS.LTC128B.128 [R26+0x12200], desc[UR60][R2.64+0x40], !P1 ;  /* 0x12200040021acfae */ /* 0x000fe8000c901d7c */
[----:B------:R1:W-:Y:S01]  /*b360*/  @!P4 LDGSTS.E.BYPASS.LTC128B.128 [R26+0x15200], desc[UR60][R2.64+0x80], !P2 ;  /* 0x15200080021acfae */ /* 0x0003e2000d101d7c */
[----:B0-----:R-:W-:-:S05]  /*b370*/  @!P3 LEA R4, P5, R20, R4, 0x1 ;  /* 0x000000041404b211 */ /* 0x001fca00078a08ff */
[----:B------:R-:W-:Y:S02]  /*b380*/  @!P3 IMAD.X R0, RZ, RZ, R0, P5 ;  /* 0x000000ffff00b224 */ /* 0x000fe400028e0600 */
[----:B-1----:R-:W-:Y:S02]  /*b390*/  @!P3 IMAD.MOV.U32 R2, RZ, RZ, R4 ;  /* 0x000000ffff02b224 */ /* 0x002fe400078e0004 */
[----:B------:R-:W-:-:S05]  /*b3a0*/  @!P3 IMAD.MOV.U32 R3, RZ, RZ, R0 ;  /* 0x000000ffff03b224 */ /* 0x000fca00078e0000 */
[----:B------:R0:W-:Y:S04]  /*b3b0*/  @!P3 LDGSTS.E.BYPASS.LTC128B.128 [R26+0xfa00], desc[UR60][R2.64], !P0 ;  /* 0x0fa00000021abfae */ /* 0x0001e8000c101d7c */
[----:B------:R0:W-:Y:S04]  /*b3c0*/  @!P3 LDGSTS.E.BYPASS.LTC128B.128 [R26+0x12a00], desc[UR60][R2.64+0x40], !P1 ;  /* 0x12a00040021abfae */ /* 0x0001e8000c901d7c */
[----:B------:R0:W-:Y:S02]  /*b3d0*/  @!P3 LDGSTS.E.BYPASS.LTC128B.128 [R26+0x15a00], desc[UR60][R2.64+0x80], !P2 ;  /* 0x15a00080021abfae */ /* 0x0001e4000d101d7c */
.L_x_145:
[----:B------:R-:W2:Y:S01]  /*b3e0*/  LDL R0, [R1+0x18] ;  /* 0x0000180001007983 */ /* 0x000ea20000100800 */
[----:B------:R-:W-:-:S05]  /*b3f0*/  VIADD R6, R6, 0xa0 ;  /* 0x000000a006067836 */ /* 0x000fca0000000000 */
[----:B------:R-:W-:-:S13]  /*b400*/  ISETP.GE.AND P3, PT, R6, R5, PT ;  /* 0x000000050600720c */ /* 0x000fda0003f66270 */
[----:B0-----:R-:W-:-:S05]  /*b410*/  @!P3 LEA R2, P4, R20, R14, 0x1 ;  /* 0x0000000e1402b211 */ /* 0x001fca00078808ff */
[----:B------:R-:W-:-:S05]  /*b420*/  @!P3 IMAD.X R3, RZ, RZ, R7, P4 ;  /* 0x000000ffff03b224 */ /* 0x000fca00020e0607 */
[----:B------:R-:W-:Y:S01]  /*b430*/  @!PT LDS RZ, [RZ] ;  /* 0x00000000fffff984 */ /* 0x000fe20000000800 */
[----:B------:R-:W-:Y:S01]  /*b440*/  @!PT LDS RZ, [RZ] ;  /* 0x00000000fffff984 */ /* 0x000fe20000000800 */
[----:B------:R-:W-:Y:S01]  /*b450*/  @!PT LDS RZ, [RZ] ;  /* 0x00000000fffff984 */ /* 0x000fe20000000800 */
[----:B------:R0:W-:Y:S04]  /*b460*/  @!P3 LDGSTS.E.BYPASS.LTC128B.128 [R26+0x10200], desc[UR60][R2.64], !P0 ;  /* 0x10200000021abfae */ /* 0x0001e8000c101d7c */
[----:B------:R0:W-:Y:S04]  /*b470*/  @!P3 LDGSTS.E.BYPASS.LTC128B.128 [R26+0x13200], desc[UR60][R2.64+0x40], !P1 ;  /* 0x13200040021abfae */ /* 0x0001e8000c901d7c */
[----:B------:R0:W-:Y:S01]  /*b480*/  @!P3 LDGSTS.E.BYPASS.LTC128B.128 [R26+0x16200], desc[UR60][R2.64+0x80], !P2 ;  /* 0x16200080021abfae */ /* 0x0001e2000d101d7c */
[----:B------:R-:W-:Y:S01]  /*b490*/  NOP ;  /* 0x0000000000007918 */ /* 0x000fe20000000000 */
[----:B------:R-:W-:Y:S02]  /*b4a0*/  SYNCS.ARRIVE.TRANS64.RED.A0T1 RZ, [UR36+0x31c00], RZ ;  /* 0x031c00ffffff79a7 */ /* 0x000fe40008200424 */
[----:B------:R-:W-:Y:S01]  /*b4b0*/  ARRIVES.LDGSTSBAR.64.TRANSCNT [UR36+0x31c00] ;  /* 0x031c0000ff0079b0 */ /* 0x000fe20008000aa4 */
[----:B--2---:R-:W-:-:S04]  /*b4c0*/  LOP3.LUT R0, R0, 0x1, RZ, 0xc, !PT ;  /* 0x0000000100007812 */ /* 0x004fc800078e0cff */
[----:B------:R-:W-:Y:S01]  /*b4d0*/  SHF.L.U32 R0, R0, 0x1f, RZ ;  /* 0x0000001f00007819 */ /* 0x000fe200000006ff */
[----:B------:R-:W-:Y:S01]  /*b4e0*/  NOP ;  /* 0x0000000000007918 */ /* 0x000fe20000000000 */
[----:B------:R-:W2:Y:S01]  /*b4f0*/  LDL.LU R8, [R1+0x8] ;  /* 0x0000080001087983 */ /* 0x000ea20000300800 */
[----:B------:R-:W-:Y:S01]  /*b500*/  SYNCS.ARRIVE.TRANS64.A1T0 RZ, [UR36+0x31c00], RZ ;  /* 0x031c00ffffff79a7 */ /* 0x000fe20008100024 */
[----:B------:R-:W-:Y:S01]  /*b510*/  BSSY B0, `(.L_x_46) ;  /* 0x0000005000007945 */ /* 0x000fe20003800000 */
[----:B------:R-:W-:Y:S01]  /*b520*/  IMAD.U32 R9, RZ, RZ, UR36 ;  /* 0x00000024ff097e24 */ /* 0x000fe2000f8e00ff */
[----:B------:R-:W1:Y:S01]  /*b530*/  SYNCS.PHASECHK.TRANS64.TRYWAIT P0, [UR36+0x31c20], R0 ;  /* 0x031c2000ff0075a7 */ /* 0x000e620008000164 */
[----:B--2---:R-:W-:Y:S01]  /*b540*/  ISETP.GE.AND P1, PT, R8, 0x91, PT ;  /* 0x000000910800780c */ /* 0x004fe20003f26270 */
[----:B01----:R-:W-:-:S12]  /*b550*/  @!P0 BRA `(.L_x_47) ;  /* 0x00000034009c8947 */ /* 0x003fd80003800000 */
.L_x_146:
[----:B------:R-:W-:Y:S05]  /*b560*/  BSYNC B0 ;  /* 0x0000000000007941 */ /* 0x000fea0003800000 */
.L_x_46:
[----:B------:R-:W-:Y:S01]  /*b570*/  VIADD R8, R9, 0x31c00 ;  /* 0x00031c0009087836 */ /* 0x000fe20000000000 */
[----:B------:R-:W-:Y:S06]  /*b580*/  @!P1 BRA `(.L_x_48) ;  /* 0x0000002000749947 */ /* 0x000fec0003800000 */
[----:B------:R-:W2:Y:S01]  /*b590*/  LDL R2, [R1] ;  /* 0x0000000001027983 */ /* 0x000ea20000100800 */
[----:B------:R-:W-:Y:S02]  /*b5a0*/  IMAD.MOV.U32 R3, RZ, RZ, 0x1 ;  /* 0x00000001ff037424 */ /* 0x000fe400078e00ff */
[----:B--2---:R-:W-:-:S05]  /*b5b0*/  IMAD.MOV R6, RZ, RZ, -R2 ;  /* 0x000000ffff067224 */ /* 0x004fca00078e0a02 */
[----:B------:R-:W-:-:S05]  /*b5c0*/  VIADDMNMX R6, R6, R3, 0xffffffff, !PT ;  /* 0xffffffff06067446 */ /* 0x000fca0007800103 */
[----:B0-----:R-:W-:-:S05]  /*b5d0*/  IMAD.IADD R0, R2, 0x1, R6 ;  /* 0x0000000102007824 */ /* 0x001fca00078e0206 */
[----:B------:R-:W-:-:S04]  /*b5e0*/  LOP3.LUT R0, R0, 0x1, RZ, 0xc0, !PT ;  /* 0x0000000100007812 */ /* 0x000fc800078ec0ff */
[----:B------:R-:W-:Y:S01]  /*b5f0*/  ISETP.NE.U32.AND P0, PT, R0, 0x1, PT ;  /* 0x000000010000780c */ /* 0x000fe20003f05070 */
[----:B------:R-:W-:-:S12]  /*b600*/  VIADD R0, R2, 0xfffffffe ;  /* 0xfffffffe02007836 */ /* 0x000fd80000000000 */
[----:B------:R-:W-:Y:S05]  /*b610*/  @P0 BRA `(.L_x_49) ;  /* 0x0000000800c80947 */ /* 0x000fea0003800000 */
[----:B------:R-:W-:Y:S01]  /*b620*/  LOP3.LUT P2, RZ, R19, 0x2, RZ, 0xc0, !PT ;  /* 0x0000000213ff7812 */ /* 0x000fe2000784c0ff */
[----:B------:R-:W-:Y:S01]  /*b630*/  VIADD R7, R16, 0x1 ;  /* 0x0000000110077836 */ /* 0x000fe20000000000 */
[----:B------:R-:W-:Y:S04]  /*b640*/  BSSY B0, `(.L_x_50) ;  /* 0x00000ab000007945 */ /* 0x000fe80003800000 */
[----:B------:R-:W-:-:S04]  /*b650*/  ISETP.NE.AND P0, PT, R7, 0x2, PT ;  /* 0x000000020700780c */ /* 0x000fc80003f05270 */
[----:B------:R-:W-:Y:S02]  /*b660*/  SEL R10, RZ, 0x1, P0 ;  /* 0x00000001ff0a7807 */ /* 0x000fe40000000000 */
[----:B------:R-:W-:Y:S02]  /*b670*/  SEL R7, R7, RZ, P0 ;  /* 0x000000ff07077207 */ /* 0x000fe40000000000 */
[----:B------:R-:W-:Y:S01]  /*b680*/  LOP3.LUT R10, R23, R10, RZ, 0x3c, !PT ;  /* 0x0000000a170a7212 */ /* 0x000fe200078e3cff */
[----:B------:R-:W-:Y:S06]  /*b690*/  @!P2 BRA `(.L_x_51) ;  /* 0x000000080094a947 */ /* 0x000fec0003800000 */
[----:B------:R-:W-:Y:S01]  /*b6a0*/  LOP3.LUT P2, RZ, R19, 0x1, RZ, 0xc0, !PT ;  /* 0x0000000113ff7812 */ /* 0x000fe2000784c0ff */
[----:B------:R-:W-:-:S12]  /*b6b0*/  IMAD.MOV.U32 R5, RZ, RZ, R18 ;  /* 0x000000ffff057224 */ /* 0x000fd800078e0012 */
[----:B------:R-:W-:Y:S05]  /*b6c0*/  @!P2 BRA `(.L_x_52) ;  /* 0x000000000048a947 */ /* 0x000fea0003800000 */
[----:B------:R-:W0:Y:S01]  /*b6d0*/  LDC R5, c[0x0][0x43c] ;  /* 0x00010f00ff057b82 */ /* 0x000e220000000800 */
[----:B------:R-:W-:Y:S01]  /*b6e0*/  ULDC.64 UR4, c[0x0][0x428] ;  /* 0x00010a0000047ab9 */ /* 0x000fe20000000a00 */
[----:B0-----:R-:W-:-:S13]  /*b6f0*/  ISETP.NE.AND P0, PT, R5, 0x1, PT ;  /* 0x000000010500780c */ /* 0x001fda0003f05270 */
[----:B------:R-:W0:Y:S02]  /*b700*/  @P0 LDC.64 R2, c[0x0][0x440] ;  /* 0x00011000ff020b82 */ /* 0x000e240000000a00 */
[----:B0-----:R-:W-:-:S04]  /*b710*/  @P0 IMAD.HI.U32 R4, R0, R2, RZ ;  /* 0x0000000200040227 */ /* 0x001fc800078e00ff */
[----:B------:R-:W-:Y:S01]  /*b720*/  IMAD.MOV.U32 R2, RZ, RZ, R0 ;  /* 0x000000ffff027224 */ /* 0x000fe200078e0000 */
[----:B------:R-:W-:Y:S01]  /*b730*/  @P0 SHF.R.U32.HI R2, RZ, R3, R4 ;  /* 0x00000003ff020219 */ /* 0x000fe20000011604 */
[----:B------:R-:W-:-:S04]  /*b740*/  IMAD R4, R25, UR4, RZ ;  /* 0x0000000419047c24 */ /* 0x000fc8000f8e02ff */
[----:B------:R-:W-:Y:S02]  /*b750*/  IMAD.MOV R3, RZ, RZ, -R2 ;  /* 0x000000ffff037224 */ /* 0x000fe400078e0a02 */
[----:B------:R-:W-:Y:S02]  /*b760*/  IMAD R4, R22, UR5, R4 ;  /* 0x0000000516047c24 */ /* 0x000fe4000f8e0204 */
[----:B------:R-:W-:Y:S01]  /*b770*/  IMAD R0, R5, R3, R0 ;  /* 0x0000000305007224 */ /* 0x000fe200078e0200 */
[----:B------:R-:W-:-:S03]  /*b780*/  SHF.R.S32.HI R3, RZ, 0x1f, R2 ;  /* 0x0000001fff037819 */ /* 0x000fc60000011402 */
[----:B------:R-:W-:Y:S01]  /*b790*/  IMAD.WIDE.U32 R2, R22, UR4, R2 ;  /* 0x0000000416027c25 */ /* 0x000fe2000f8e0002 */
[----:B------:R-:W-:-:S03]  /*b7a0*/  ULDC.64 UR4, c[0x0][0x418] ;  /* 0x0001060000047ab9 */ /* 0x000fc60000000a00 */
[----:B------:R-:W-:Y:S01]  /*b7b0*/  IMAD.IADD R3, R4, 0x1, R3 ;  /* 0x0000000104037824 */ /* 0x000fe200078e0203 */
[----:B------:R-:W-:-:S04]  /*b7c0*/  LEA R4, P0, R2, UR4, 0x2 ;  /* 0x0000000402047c11 */ /* 0x000fc8000f8010ff */
[----:B------:R-:W-:-:S06]  /*b7d0*/  LEA.HI.X R5, R2, UR5, R3, 0x2, P0 ;  /* 0x0000000502057c11 */ /* 0x000fcc00080f1403 */
[----:B------:R0:W5:Y:S03]  /*b7e0*/  LDG.E R5, desc[UR60][R4.64] ;  /* 0x0000003c04057981 */ /* 0x000166000c1e1900 */
.L_x_52:
[----:B------:R-:W-:Y:S01]  /*b7f0*/  LEA R3, R7, UR36, 0x3 ;  /* 0x0000002407037c11 */ /* 0x000fe2000f8e18ff */
[----:B------:R-:W-:Y:S01]  /*b800*/  BSSY B1, `(.L_x_53) ;  /* 0x0000004000017945 */ /* 0x000fe20003800000 */
[----:B------:R-:W-:-:S04]  /*b810*/  SHF.L.U32 R2, R10, 0x1f, RZ ;  /* 0x0000001f0a027819 */ /* 0x000fc800000006ff */
[----:B------:R-:W1:Y:S02]  /*b820*/  SYNCS.PHASECHK.TRANS64.TRYWAIT P0, [R3+URZ+0x31c40], R2 ;  /* 0x031c4002030075a7 */ /* 0x000e64000800017f */
[----:B-1----:R-:W-:Y:S05]  /*b830*/  @!P0 BRA `(.L_x_54) ;  /* 0x0000003000f88947 */ /* 0x002fea0003800000 */
.L_x_147:
[----:B------:R-:W-:Y:S05]  /*b840*/  BSYNC B1 ;  /* 0x0000000000017941 */ /* 0x000fea0003800000 */
.L_x_53:
[----:B0-----:R-:W0:Y:S01]  /*b850*/  S2R R4, SR_TID.X ;  /* 0x0000000000047919 */ /* 0x001e220000002100 */
[----:B------:R-:W-:Y:S01]  /*b860*/  BSSY B1, `(.L_x_55) ;  /* 0x000000b000017945 */ /* 0x000fe20003800000 */
[----:B0-----:R-:W-:-:S04]  /*b870*/  LOP3.LUT R4, R4, 0x7f, RZ, 0xc0, !PT ;  /* 0x0000007f04047812 */ /* 0x001fc800078ec0ff */
[----:B------:R-:W-:-:S13]  /*b880*/  ISETP.NE.AND P1, PT, R4, RZ, PT ;  /* 0x000000ff0400720c */ /* 0x000fda0003f25270 */
[----:B------:R-:W-:Y:S05]  /*b890*/  @P1 BRA `(.L_x_56) ;  /* 0x00000000001c1947 */ /* 0x000fea0003800000 */
[----:B------:R-:W0:Y:S01]  /*b8a0*/  S2R R4, SR_TID.X ;  /* 0x0000000000047919 */ /* 0x000e220000002100 */
[----:B-1----:R-:W-:-:S04]  /*b8b0*/  IMAD.MOV.U32 R2, RZ, RZ, 0x6c00 ;  /* 0x00006c00ff027424 */ /* 0x002fc800078e00ff */
[----:B------:R2:W-:Y:S01]  /*b8c0*/  SYNCS.ARRIVE.TRANS64 RZ, [R3+URZ+0x31c30], R2 ;  /* 0x031c300203ff79a7 */ /* 0x0005e2000800003f */
[----:B0-----:R-:W-:-:S04]  /*b8d0*/  LOP3.LUT R4, R4, 0x1f, RZ, 0xc0, !PT ;  /* 0x0000001f04047812 */ /* 0x001fc800078ec0ff */
[----:B------:R-:W-:-:S13]  /*b8e0*/  ISETP.NE.AND P0, PT, R4, RZ, PT ;  /* 0x000000ff0400720c */ /* 0x000fda0003f05270 */
[----:B--2---:R-:W-:Y:S05]  /*b8f0*/  @!P0 BRA `(.L_x_56) ;  /* 0x0000000000048947 */ /* 0x004fea0003800000 */
[----:B------:R-:W-:Y:S01]  /*b900*/  BPT.TRAP 0x1 ;  /* 0x000000040000795c */ /* 0x000fe20000300000 */
.L_x_56:
[----:B------:R-:W-:Y:S05]  /*b910*/  BSYNC B1 ;  /* 0x0000000000017941 */ /* 0x000fea0003800000 */
.L_x_55:
[----:B------:R-:W-:Y:S01]  /*b920*/  IMAD.MOV.U32 R12, RZ, RZ, RZ ;  /* 0x000000ffff0c7224 */ /* 0x000fe200078e00ff */
[----:B------:R-:W-:Y:S01]  /*b930*/  UIADD3 UR4, UP0, UR38, 0x370, URZ ;  /* 0x0000037026047890 */ /* 0x000fe2000ff1e03f */
[----:B------:R-:W-:Y:S01]  /*b940*/  IMAD R4, R7, 0x6c00, R9 ;  /* 0x00006c0007047824 */ /* 0x000fe200078e0209 */
[----:B------:R-:W-:Y:S01]  /*b950*/  PLOP3.LUT P0, PT, PT, PT, PT, 0x80, 0x0 ;  /* 0x000000000000781c */ /* 0x000fe20003f0f070 */
[----:B-1----:R-:W-:Y:S01]  /*b960*/  VIADD R3, R3, 0x31c30 ;  /* 0x00031c3003037836 */ /* 0x002fe20000000000 */
[----:B------:R-:W-:Y:S01]  /*b970*/  R2UR UR10, R12 ;  /* 0x000000000c0a72ca */ /* 0x000fe200000e0000 */
[----:B------:R-:W-:Y:S01]  /*b980*/  IMAD R2, R0, 0x90, RZ ;  /* 0x0000009000027824 */ /* 0x000fe200078e02ff */
[----:B------:R-:W-:Y:S01]  /*b990*/  UIADD3.X UR5, URZ, UR39, URZ, UP0, !UPT ;  /* 0x000000273f057290 */ /* 0x000fe200087fe43f */
[----:B------:R-:W-:Y:S01]  /*b9a0*/  VIADD R11, R4, 0x16a00 ;  /* 0x00016a00040b7836 */ /* 0x000fe20000000000 */
[----:B------:R-:W-:Y:S01]  /*b9b0*/  UMOV UR6, 0x0 ;  /* 0x0000000000067882 */ /* 0x000fe20000000000 */
[----:B------:R-:W-:-:S10]  /*b9c0*/  UMOV UR7, 0x14f00000 ;  /* 0x14f0000000077882 */ /* 0x000fd40000000000 */
.L_x_57:
[----:B------:R-:W-:-:S13]  /*b9d0*/  @P0 ELECT P2, URZ, PT ;  /* 0x00000000003f082f */ /* 0x000fda0003840000 */
[----:B-----5:R-:W-:Y:S02]  /*b9e0*/  @P2 R2UR UR13, R5 ;  /* 0x00000000050d22ca */ /* 0x020fe400000e0000 */
[----:B------:R-:W-:Y:S02]  /*b9f0*/  @P2 R2UR UR12, R17 ;  /* 0x00000000110c22ca */ /* 0x000fe400000e0000 */
[----:B------:R-:W-:Y:S02]  /*ba00*/  @P2 R2UR UR11, R2 ;  /* 0x00000000020b22ca */ /* 0x000fe400000e0000 */
[----:B------:R-:W-:Y:S02]  /*ba10*/  @P2 R2UR UR9, R3 ;  /* 0x00000000030922ca */ /* 0x000fe400000e0000 */
[----:B------:R-:W-:Y:S02]  /*ba20*/  @P2 R2UR UR8, R11 ;  /* 0x000000000b0822ca */ /* 0x000fe400000e0000 */
[----:B------:R-:W-:-:S02]  /*ba30*/  @P2 PLOP3.LUT P0, PT, P2, PT, PT, 0x8, 0x0 ;  /* 0x000000000000281c */ /* 0x000fc4000170e170 */
[----:B------:R-:W-:-:S09]  /*ba40*/  PLOP3.LUT P2, PT, PT, PT, PT, 0x8, 0x0 ;  /* 0x000000000000781c */ /* 0x000fd20003f4e170 */
[----:B------:R0:W-:Y:S02]  /*ba50*/  UTMALDG.4D [UR8], [UR4], desc[UR6] ;  /* 0x00000608040075b4 */ /* 0x0001e40008019000 */
[----:B0-----:R-:W-:Y:S05]  /*ba60*/  @P0 BRA.U.ANY `(.L_x_57) ;  /* 0xfffffffd00d80947 */ /* 0x001fea000393ffff */
[----:B------:R-:W-:Y:S01]  /*ba70*/  IMAD.MOV.U32 R15, RZ, RZ, 0x20 ;  /* 0x00000020ff0f7424 */ /* 0x000fe200078e00ff */
[----:B------:R-:W-:Y:S01]  /*ba80*/  PLOP3.LUT P0, PT, PT, PT, PT, 0x80, 0x0 ;  /* 0x000000000000781c */ /* 0x000fe20003f0f070 */
[----:B------:R-:W-:Y:S01]  /*ba90*/  VIADD R11, R4, 0x18e00 ;  /* 0x00018e00040b7836 */ /* 0x000fe20000000000 */
[----:B------:R-:W-:Y:S01]  /*baa0*/  UMOV UR6, 0x0 ;  /* 0x0000000000067882 */ /* 0x000fe20000000000 */
[----:B------:R-:W-:Y:S01]  /*bab0*/  UMOV UR7, 0x14f00000 ;  /* 0x14f0000000077882 */ /* 0x000fe20000000000 */
[----:B------:R-:W-:-:S15]  /*bac0*/  R2UR UR10, R15 ;  /* 0x000000000f0a72ca */ /* 0x000fde00000e0000 */
.L_x_58:
[----:B------:R-:W-:-:S13]  /*bad0*/  @P0 ELECT P2, URZ, PT ;  /* 0x00000000003f082f */ /* 0x000fda0003840000 */
[----:B------:R-:W-:Y:S02]  /*bae0*/  @P2 R2UR UR13, R5 ;  /* 0x00000000050d22ca */ /* 0x000fe400000e0000 */
        /* <DEDUP_REMOVED lines=14> */
.L_x_59:
        /* <DEDUP_REMOVED lines=10> */
[----:B------:R-:W-:Y:S01]  /*bc70*/  SHF.L.U32 R2, R23, 0x1f, RZ ;  /* 0x0000001f17027819 */ /* 0x000fe200000006ff */
[----:B------:R-:W-:Y:S01]  /*bc80*/  IMAD R3, R16, 0x8, R8 ;  /* 0x0000000810037824 */ /* 0x000fe200078e0208 */
[----:B------:R-:W-:Y:S03]  /*bc90*/  BSSY B1, `(.L_x_60) ;  /* 0x0000003000017945 */ /* 0x000fe60003800000 */
[----:B------:R-:W0:Y:S02]  /*bca0*/  SYNCS.PHASECHK.TRANS64.TRYWAIT P0, [R3+URZ+0x60], R2 ;  /* 0x00006002030075a7 */ /* 0x000e24000800017f */
[----:B0-----:R-:W-:Y:S05]  /*bcb0*/  @!P0 BRA `(.L_x_61) ;  /* 0x0000002c00ec8947 */ /* 0x001fea0003800000 */
.L_x_148:
[----:B------:R-:W-:Y:S05]  /*bcc0*/  BSYNC B1 ;  /* 0x0000000000017941 */ /* 0x000fea0003800000 */
.L_x_60:
[----:B------:R-:W-:Y:S01]  /*bcd0*/  BSSY B1, `(.L_x_62) ;  /* 0x000000c000017945 */ /* 0x000fe20003800000 */
[----:B0-----:R-:W-:Y:S02]  /*bce0*/  IMAD.MOV.U32 R2, RZ, RZ, 0x0 ;  /* 0x00000000ff027424 */ /* 0x001fe400078e00ff */
[----:B------:R-:W-:Y:S01]  /*bcf0*/  IMAD.MOV.U32 R3, RZ, RZ, 0x14f00000 ;  /* 0x14f00000ff037424 */ /* 0x000fe200078e00ff */
[----:B------:R-:W-:Y:S06]  /*bd00*/  @P1 BRA `(.L_x_63) ;  /* 0x0000000000201947 */ /* 0x000fec0003800000 */
[----:B------:R-:W0:Y:S01]  /*bd10*/  S2R R4, SR_TID.X ;  /* 0x0000000000047919 */ /* 0x000e220000002100 */
[----:B------:R-:W-:Y:S01]  /*bd20*/  IMAD.MOV.U32 R11, RZ, RZ, 0x6c00 ;  /* 0x00006c00ff0b7424 */ /* 0x000fe200078e00ff */
[----:B0-----:R-:W-:Y:S02]  /*bd30*/  LOP3.LUT R13, R4, 0x1f, RZ, 0xc0, !PT ;  /* 0x0000001f040d7812 */ /* 0x001fe400078ec0ff */
[----:B------:R-:W-:Y:S02]  /*bd40*/  LEA R4, R16, UR36, 0x3 ;  /* 0x0000002410047c11 */ /* 0x000fe4000f8e18ff */
[----:B------:R-:W-:Y:S02]  /*bd50*/  ISETP.NE.AND P0, PT, R13, RZ, PT ;  /* 0x000000ff0d00720c */ /* 0x000fe40003f05270 */
[----:B------:R0:W-:Y:S11]  /*bd60*/  SYNCS.ARRIVE.TRANS64 RZ, [R4+URZ+0x31c50], R11 ;  /* 0x031c500b04ff79a7 */ /* 0x0001f6000800003f */
[----:B0-----:R-:W-:Y:S05]  /*bd70*/  @!P0 BRA `(.L_x_63) ;  /* 0x0000000000048947 */ /* 0x001fea0003800000 */
[----:B------:R-:W-:Y:S01]  /*bd80*/  BPT.TRAP 0x1 ;  /* 0x000000040000795c */ /* 0x000fe20000300000 */
.L_x_63:
[----:B------:R-:W-:Y:S05]  /*bd90*/  BSYNC B1 ;  /* 0x0000000000017941 */ /* 0x000fea0003800000 */
.L_x_62:
[----:B------:R-:W-:Y:S01]  /*bda0*/  R2UR UR6, R2 ;  /* 0x00000000020672ca */ /* 0x000fe200000e0000 */
[C---:B------:R-:W-:Y:S01]  /*bdb0*/  IMAD R11, R16.reuse, 0x6c00, R9 ;  /* 0x00006c00100b7824 */ /* 0x040fe200078e0209 */
[----:B------:R-:W-:Y:S01]  /*bdc0*/  R2UR UR7, R3 ;  /* 0x00000000030772ca */ /* 0x000fe200000e0000 */
[----:B------:R-:W-:Y:S01]  /*bdd0*/  UIADD3 UR4, UP0, UR38, 0x470, URZ ;  /* 0x0000047026047890 */ /* 0x000fe2000ff1e03f */
[----:B------:R-:W-:Y:S01]  /*bde0*/  LEA R4, R16, UR36, 0x3 ;  /* 0x0000002410047c11 */ /* 0x000fe2000f8e18ff */
[----:B------:R-:W-:Y:S01]  /*bdf0*/  VIADD R13, R11, 0x200 ;  /* 0x000002000b0d7836 */ /* 0x000fe20000000000 */
[----:B------:R-:W-:Y:S01]  /*be00*/  R2UR UR10, R12 ;  /* 0x000000000c0a72ca */ /* 0x000fe200000e0000 */
[----:B------:R-:W-:Y:S01]  /*be10*/  IMAD R12, R24, 0x90, RZ ;  /* 0x00000090180c7824 */ /* 0x000fe200078e02ff */
[----:B------:R-:W-:Y:S01]  /*be20*/  PLOP3.LUT P0, PT, PT, PT, PT, 0x80, 0x0 ;  /* 0x000000000000781c */ /* 0x000fe20003f0f070 */
[----:B------:R-:W-:Y:S01]  /*be30*/  VIADD R4, R4, 0x31c50 ;  /* 0x00031c5004047836 */ /* 0x000fe20000000000 */
[----:B------:R-:W-:-:S12]  /*be40*/  UIADD3.X UR5, URZ, UR39, URZ, UP0, !UPT ;  /* 0x000000273f057290 */ /* 0x000fd800087fe43f */
.L_x_64:
        /* <DEDUP_REMOVED lines=10> */
[----:B------:R-:W-:Y:S01]  /*bef0*/  R2UR UR10, R15 ;  /* 0x000000000f0a72ca */ /* 0x000fe200000e0000 */
[----:B------:R-:W-:Y:S01]  /*bf00*/  VIADD R13, R11, 0x2600 ;  /* 0x000026000b0d7836 */ /* 0x000fe20000000000 */
[----:B------:R-:W-:Y:S02]  /*bf10*/  R2UR UR6, R2 ;  /* 0x00000000020672ca */ /* 0x000fe400000e0000 */
[----:B------:R-:W-:Y:S02]  /*bf20*/  R2UR UR7, R3 ;  /* 0x00000000030772ca */ /* 0x000fe400000e0000 */
[----:B------:R-:W-:-:S13]  /*bf30*/  PLOP3.LUT P0, PT, PT, PT, PT, 0x80, 0x0 ;  /* 0x000000000000781c */ /* 0x000fda0003f0f070 */
.L_x_65:
        /* <DEDUP_REMOVED lines=15> */
.L_x_66:
        /* <DEDUP_REMOVED lines=10> */
[----:B------:R-:W-:Y:S02]  /*c0d0*/  IMAD.MOV.U32 R18, RZ, RZ, R5 ;  /* 0x000000ffff127224 */ /* 0x000fe400078e0005 */
[----:B------:R-:W-:-:S07]  /*c0e0*/  IMAD.MOV.U32 R24, RZ, RZ, R0 ;  /* 0x000000ffff187224 */ /* 0x000fce00078e0000 */
.L_x_51:
[----:B------:R-:W-:Y:S05]  /*c0f0*/  BSYNC B0 ;  /* 0x0000000000007941 */ /* 0x000fea0003800000 */
.L_x_50:
[----:B------:R-:W2:Y:S01]  /*c100*/  LDL.LU R0, [R1] ;  /* 0x0000000001007983 */ /* 0x000ea20000300800 */
[----:B------:R-:W-:Y:S02]  /*c110*/  IMAD.MOV.U32 R16, RZ, RZ, R7 ;  /* 0x000000ffff107224 */ /* 0x000fe400078e0007 */
[----:B------:R-:W-:Y:S02]  /*c120*/  IMAD.MOV.U32 R23, RZ, RZ, R10 ;  /* 0x000000ffff177224 */ /* 0x000fe400078e000a */
[----:B--2---:R-:W-:-:S07]  /*c130*/  VIADD R0, R0, 0xfffffffd ;  /* 0xfffffffd00007836 */ /* 0x004fce0000000000 */
.L_x_49:
[----:B------:R-:W-:Y:S01]  /*c140*/  IMAD.MOV R3, RZ, RZ, -R6 ;  /* 0x000000ffff037224 */ /* 0x000fe200078e0a06 */
[----:B------:R-:W-:Y:S04]  /*c150*/  BSSY B0, `(.L_x_48) ;  /* 0x0000160000007945 */ /* 0x000fe80003800000 */
[----:B------:R-:W-:-:S13]  /*c160*/  ISETP.NE.AND P0, PT, R28, R3, PT ;  /* 0x000000031c00720c */ /* 0x000fda0003f05270 */
[----:B------:R-:W-:Y:S05]  /*c170*/  @!P0 BRA `(.L_x_67) ;  /* 0x0000001400748947 */ /* 0x000fea0003800000 */
[----:B------:R-:W-:-:S07]  /*c180*/  IMAD.MOV.U32 R4, RZ, RZ, R18 ;  /* 0x000000ffff047224 */ /* 0x000fce00078e0012 */
.L_x_102:
        /* <DEDUP_REMOVED lines=22> */
[----:B------:R-:W-:Y:S01]  /*c2f0*/  IMAD.WIDE.U32 R2, R22, UR4, R2 ;  /* 0x0000000416027c25 */ /* 0x000fe2000f8e0002 */
[----:B------:R-:W-:-:S03]  /*c300*/  ULDC.64 UR4, c[0x0][0x418] ;  /* 0x0001060000047ab9 */ /* 0x000fc60000000a00 */
[----:B------:R-:W-:Y:S01]  /*c310*/  IMAD.IADD R3, R4, 0x1, R3 ;  /* 0x0000000104037824 */ /* 0x000fe200078e0203 */
[----:B------:R-:W-:Y:S01]  /*c320*/  LEA R4, P0, R2, UR4, 0x2 ;  /* 0x0000000402047c11 */ /* 0x000fe2000f8010ff */
[----:B------:R-:W-:-:S03]  /*c330*/  IMAD R10, R5, R10, R0 ;  /* 0x0000000a050a7224 */ /* 0x000fc600078e0200 */
[----:B------:R-:W-:-:S05]  /*c340*/  LEA.HI.X R5, R2, UR5, R3, 0x2, P0 ;  /* 0x0000000502057c11 */ /* 0x000fca00080f1403 */
[----:B------:R0:W5:Y:S04]  /*c350*/  LDG.E R4, desc[UR60][R4.64] ;  /* 0x0000003c04047981 */ /* 0x000168000c1e1900 */
.L_x_70:
[----:B------:R-:W-:Y:S01]  /*c360*/  LEA R3, R6, UR36, 0x3 ;  /* 0x0000002406037c11 */ /* 0x000fe2000f8e18ff */
[----:B------:R-:W-:Y:S01]  /*c370*/  BSSY B2, `(.L_x_71) ;  /* 0x0000004000027945 */ /* 0x000fe20003800000 */
[----:B------:R-:W-:-:S04]  /*c380*/  SHF.L.U32 R2, R7, 0x1f, RZ ;  /* 0x0000001f07027819 */ /* 0x000fc800000006ff */
[----:B------:R-:W1:Y:S02]  /*c390*/  SYNCS.PHASECHK.TRANS64.TRYWAIT P0, [R3+URZ+0x31c40], R2 ;  /* 0x031c4002030075a7 */ /* 0x000e64000800017f */
[----:B-1----:R-:W-:Y:S05]  /*c3a0*/  @!P0 BRA `(.L_x_72) ;  /* 0x0000002800448947 */ /* 0x002fea0003800000 */
.L_x_149:
[----:B------:R-:W-:Y:S05]  /*c3b0*/  BSYNC B2 ;  /* 0x0000000000027941 */ /* 0x000fea0003800000 */
.L_x_71:
        /* <DEDUP_REMOVED lines=12> */
.L_x_74:
[----:B------:R-:W-:Y:S05]  /*c480*/  BSYNC B2 ;  /* 0x0000000000027941 */ /* 0x000fea0003800000 */
.L_x_73:
        /* <DEDUP_REMOVED lines=11> */
.L_x_75:
        /* <DEDUP_REMOVED lines=16> */
.L_x_76:
        /* <DEDUP_REMOVED lines=16> */
.L_x_77:
        /* <DEDUP_REMOVED lines=15> */
.L_x_150:
[----:B------:R-:W-:Y:S05]  /*c830*/  BSYNC B2 ;  /* 0x0000000000027941 */ /* 0x000fea0003800000 */
.L_x_78:
[----:B------:R-:W-:Y:S01]  /*c840*/  BSSY B2, `(.L_x_80) ;  /* 0x000000b000027945 */ /* 0x000fe20003800000 */
[----:B------:R-:W-:Y:S02]  /*c850*/  IMAD.MOV.U32 R2, RZ, RZ, 0x0 ;  /* 0x00000000ff027424 */ /* 0x000fe400078e00ff */
[----:B------:R-:W-:Y:S01]  /*c860*/  IMAD.MOV.U32 R3, RZ, RZ, 0x14f00000 ;  /* 0x14f00000ff037424 */ /* 0x000fe200078e00ff */
[----:B------:R-:W-:Y:S06]  /*c870*/  @P1 BRA `(.L_x_81) ;  /* 0x00000000001c1947 */ /* 0x000fec0003800000 */
[----:B------:R-:W1:Y:S02]  /*c880*/  S2R R14, SR_TID.X ;  /* 0x00000000000e7919 */ /* 0x000e640000002100 */
[----:B-1----:R-:W-:Y:S01]  /*c890*/  LOP3.LUT R15, R14, 0x1f, RZ, 0xc0, !PT ;  /* 0x0000001f0e0f7812 */ /* 0x002fe200078ec0ff */
[----:B------:R-:W-:-:S03]  /*c8a0*/  IMAD.MOV.U32 R14, RZ, RZ, 0x6c00 ;  /* 0x00006c00ff0e7424 */ /* 0x000fc600078e00ff */
[----:B------:R-:W-:Y:S01]  /*c8b0*/  ISETP.NE.AND P0, PT, R15, RZ, PT ;  /* 0x000000ff0f00720c */ /* 0x000fe20003f05270 */
[----:B------:R1:W-:-:S12]  /*c8c0*/  SYNCS.ARRIVE.TRANS64 RZ, [R13+URZ+0x50], R14 ;  /* 0x0000500e0dff79a7 */ /* 0x0003d8000800003f */
[----:B-1----:R-:W-:Y:S05]  /*c8d0*/  @!P0 BRA `(.L_x_81) ;  /* 0x0000000000048947 */ /* 0x002fea0003800000 */
[----:B------:R-:W-:Y:S01]  /*c8e0*/  BPT.TRAP 0x1 ;  /* 0x000000040000795c */ /* 0x000fe20000300000 */
.L_x_81:
[----:B------:R-:W-:Y:S05]  /*c8f0*/  BSYNC B2 ;  /* 0x0000000000027941 */ /* 0x000fea0003800000 */
.L_x_80:
[----:B------:R-:W-:Y:S01]  /*c900*/  R2UR UR6, R2 ;  /* 0x00000000020672ca */ /* 0x000fe200000e0000 */
[----:B------:R-:W-:Y:S01]  /*c910*/  IMAD R16, R16, 0x6c00, R9 ;  /* 0x00006c0010107824 */ /* 0x000fe200078e0209 */
[----:B------:R-:W-:Y:S01]  /*c920*/  R2UR UR7, R3 ;  /* 0x00000000030772ca */ /* 0x000fe200000e0000 */
[----:B------:R-:W-:Y:S01]  /*c930*/  UIADD3 UR4, UP0, UR38, 0x470, URZ ;  /* 0x0000047026047890 */ /* 0x000fe2000ff1e03f */
[----:B------:R-:W-:Y:S01]  /*c940*/  R2UR UR10, R5 ;  /* 0x00000000050a72ca */ /* 0x000fe200000e0000 */
[----:B------:R-:W-:Y:S01]  /*c950*/  IMAD R5, R24, 0x90, RZ ;  /* 0x0000009018057824 */ /* 0x000fe200078e02ff */
[----:B------:R-:W-:Y:S01]  /*c960*/  PLOP3.LUT P0, PT, PT, PT, PT, 0x80, 0x0 ;  /* 0x000000000000781c */ /* 0x000fe20003f0f070 */
[----:B0-----:R-:W-:Y:S01]  /*c970*/  VIADD R13, R13, 0x50 ;  /* 0x000000500d0d7836 */ /* 0x001fe20000000000 */
[----:B------:R-:W-:Y:S01]  /*c980*/  UIADD3.X UR5, URZ, UR39, URZ, UP0, !UPT ;  /* 0x000000273f057290 */ /* 0x000fe200087fe43f */
[----:B------:R-:W-:-:S11]  /*c990*/  VIADD R14, R16, 0x200 ;  /* 0x00000200100e7836 */ /* 0x000fd60000000000 */
.L_x_82:
        /* <DEDUP_REMOVED lines=10> */
[----:B------:R-:W-:Y:S02]  /*ca40*/  R2UR UR6, R2 ;  /* 0x00000000020672ca */ /* 0x000fe400000e0000 */
[----:B------:R-:W-:Y:S02]  /*ca50*/  R2UR UR7, R3 ;  /* 0x00000000030772ca */ /* 0x000fe400000e0000 */
[----:B------:R-:W-:Y:S01]  /*ca60*/  R2UR UR10, R11 ;  /* 0x000000000b0a72ca */ /* 0x000fe200000e0000 */
[----:B------:R-:W-:Y:S01]  /*ca70*/  VIADD R11, R16, 0x2600 ;  /* 0x00002600100b7836 */ /* 0x000fe20000000000 */
[----:B------:R-:W-:-:S13]  /*ca80*/  PLOP3.LUT P0, PT, PT, PT, PT, 0x80, 0x0 ;  /* 0x000000000000781c */ /* 0x000fda0003f0f070 */
.L_x_83:
        /* <DEDUP_REMOVED lines=15> */
.L_x_84:
        /* <DEDUP_REMOVED lines=12> */
.L_x_69:
[----:B------:R-:W-:Y:S05]  /*cc40*/  BSYNC B1 ;  /* 0x0000000000017941 */ /* 0x000fea0003800000 */
.L_x_68:
        /* <DEDUP_REMOVED lines=9> */
[----:B------:R-:W-:-:S12]  /*cce0*/  VIADD R10, R0, 0xffffffff ;  /* 0xffffffff000a7836 */ /* 0x000fd80000000000 */
[----:B------:R-:W-:Y:S05]  /*ccf0*/  @!P1 BRA `(.L_x_87) ;  /* 0x0000000000489947 */ /* 0x000fea0003800000 */
[----:B------:R-:W0:Y:S01]  /*cd00*/  LDC R4, c[0x0][0x43c] ;  /* 0x00010f00ff047b82 */ /* 0x000e220000000800 */
[----:B------:R-:W-:Y:S01]  /*cd10*/  ULDC.64 UR4, c[0x0][0x428] ;  /* 0x00010a0000047ab9 */ /* 0x000fe20000000a00 */
[----:B0-----:R-:W-:-:S13]  /*cd20*/  ISETP.NE.AND P0, PT, R4, 0x1, PT ;  /* 0x000000010400780c */ /* 0x001fda0003f05270 */
[----:B------:R-:W0:Y:S02]  /*cd30*/  @P0 LDC.64 R2, c[0x0][0x440] ;  /* 0x00011000ff020b82 */ /* 0x000e240000000a00 */
[----:B0-----:R-:W-:-:S04]  /*cd40*/  @P0 IMAD.HI.U32 R5, R10, R2, RZ ;  /* 0x000000020a050227 */ /* 0x001fc800078e00ff */
[----:B------:R-:W-:Y:S01]  /*cd50*/  IMAD.MOV.U32 R2, RZ, RZ, R10 ;  /* 0x000000ffff027224 */ /* 0x000fe200078e000a */
[----:B------:R-:W-:-:S05]  /*cd60*/  @P0 SHF.R.U32.HI R2, RZ, R3, R5 ;  /* 0x00000003ff020219 */ /* 0x000fca0000011605 */
[----:B------:R-:W-:-:S04]  /*cd70*/  IMAD.MOV R3, RZ, RZ, -R2 ;  /* 0x000000ffff037224 */ /* 0x000fc800078e0a02 */
[----:B------:R-:W-:Y:S01]  /*cd80*/  IMAD R10, R4, R3, R10 ;  /* 0x00000003040a7224 */ /* 0x000fe200078e020a */
[----:B------:R-:W-:Y:S01]  /*cd90*/  SHF.R.S32.HI R3, RZ, 0x1f, R2 ;  /* 0x0000001fff037819 */ /* 0x000fe20000011402 */
[----:B------:R-:W-:-:S04]  /*cda0*/  IMAD R4, R25, UR4, RZ ;  /* 0x0000000419047c24 */ /* 0x000fc8000f8e02ff */
[C---:B------:R-:W-:Y:S02]  /*cdb0*/  IMAD R4, R22.reuse, UR5, R4 ;  /* 0x0000000516047c24 */ /* 0x040fe4000f8e0204 */
[----:B------:R-:W-:Y:S01]  /*cdc0*/  IMAD.WIDE.U32 R2, R22, UR4, R2 ;  /* 0x0000000416027c25 */ /* 0x000fe2000f8e0002 */
[----:B------:R-:W-:-:S03]  /*cdd0*/  ULDC.64 UR4, c[0x0][0x418] ;  /* 0x0001060000047ab9 */ /* 0x000fc60000000a00 */
[----:B------:R-:W-:Y:S01]  /*cde0*/  IMAD.IADD R3, R4, 0x1, R3 ;  /* 0x0000000104037824 */ /* 0x000fe200078e0203 */
[----:B------:R-:W-:-:S04]  /*cdf0*/  LEA R4, P0, R2, UR4, 0x2 ;  /* 0x0000000402047c11 */ /* 0x000fc8000f8010ff */
[----:B------:R-:W-:-:S05]  /*ce00*/  LEA.HI.X R5, R2, UR5, R3, 0x2, P0 ;  /* 0x0000000502057c11 */ /* 0x000fca00080f1403 */
[----:B------:R0:W5:Y:S04]  /*ce10*/  LDG.E R4, desc[UR60][R4.64] ;  /* 0x0000003c04047981 */ /* 0x000168000c1e1900 */
.L_x_87:
[----:B------:R-:W-:Y:S01]  /*ce20*/  LEA R2, R16, UR36, 0x3 ;  /* 0x0000002410027c11 */ /* 0x000fe2000f8e18ff */
[----:B------:R-:W-:Y:S01]  /*ce30*/  BSSY B2, `(.L_x_88) ;  /* 0x0000004000027945 */ /* 0x000fe20003800000 */
[----:B------:R-:W-:-:S04]  /*ce40*/  SHF.L.U32 R3, R23, 0x1f, RZ ;  /* 0x0000001f17037819 */ /* 0x000fc800000006ff */
[----:B------:R-:W1:Y:S02]  /*ce50*/  SYNCS.PHASECHK.TRANS64.TRYWAIT P0, [R2+URZ+0x31c40], R3 ;  /* 0x031c4003020075a7 */ /* 0x000e64000800017f */
[----:B-1----:R-:W-:Y:S05]  /*ce60*/  @!P0 BRA `(.L_x_89) ;  /* 0x0000001c00bc8947 */ /* 0x002fea0003800000 */
.L_x_151:
[----:B------:R-:W-:Y:S05]  /*ce70*/  BSYNC B2 ;  /* 0x0000000000027941 */ /* 0x000fea0003800000 */
.L_x_88:
        /* <DEDUP_REMOVED lines=12> */
.L_x_91:
[----:B------:R-:W-:Y:S05]  /*cf40*/  BSYNC B2 ;  /* 0x0000000000027941 */ /* 0x000fea0003800000 */
.L_x_90:
[----:B------:R-:W-:Y:S01]  /*cf50*/  IMAD.MOV.U32 R5, RZ, RZ, RZ ;  /* 0x000000ffff057224 */ /* 0x000fe200078e00ff */
[----:B------:R-:W-:Y:S01]  /*cf60*/  UIADD3 UR4, UP0, UR38, 0x370, URZ ;  /* 0x0000037026047890 */ /* 0x000fe2000ff1e03f */
[C---:B-1----:R-:W-:Y:S01]  /*cf70*/  IMAD R3, R16.reuse, 0x8, R8 ;  /* 0x0000000810037824 */ /* 0x042fe200078e0208 */
[----:B------:R-:W-:Y:S01]  /*cf80*/  PLOP3.LUT P0, PT, PT, PT, PT, 0x80, 0x0 ;  /* 0x000000000000781c */ /* 0x000fe20003f0f070 */
[----:B------:R-:W-:Y:S01]  /*cf90*/  IMAD R13, R16, 0x6c00, R9 ;  /* 0x00006c00100d7824 */ /* 0x000fe200078e0209 */
[----:B------:R-:W-:Y:S01]  /*cfa0*/  R2UR UR10, R5 ;  /* 0x00000000050a72ca */ /* 0x000fe200000e0000 */
[----:B------:R-:W-:Y:S01]  /*cfb0*/  VIADD R3, R3, 0x30 ;  /* 0x0000003003037836 */ /* 0x000fe20000000000 */
[----:B------:R-:W-:Y:S01]  /*cfc0*/  UIADD3.X UR5, URZ, UR39, URZ, UP0, !UPT ;  /* 0x000000273f057290 */ /* 0x000fe200087fe43f */
[----:B------:R-:W-:Y:S01]  /*cfd0*/  IMAD R2, R10, 0x90, RZ ;  /* 0x000000900a027824 */ /* 0x000fe200078e02ff */
[----:B------:R-:W-:Y:S01]  /*cfe0*/  UMOV UR6, 0x0 ;  /* 0x0000000000067882 */ /* 0x000fe20000000000 */
[----:B------:R-:W-:Y:S01]  /*cff0*/  VIADD R11, R13, 0x16a00 ;  /* 0x00016a000d0b7836 */ /* 0x000fe20000000000 */
[----:B------:R-:W-:-:S09]  /*d000*/  UMOV UR7, 0x14f00000 ;  /* 0x14f0000000077882 */ /* 0x000fd20000000000 */
.L_x_92:
        /* <DEDUP_REMOVED lines=16> */
.L_x_93:
        /* <DEDUP_REMOVED lines=16> */
.L_x_94:
        /* <DEDUP_REMOVED lines=15> */
.L_x_152:
[----:B------:R-:W-:Y:S05]  /*d300*/  BSYNC B2 ;  /* 0x0000000000027941 */ /* 0x000fea0003800000 */
.L_x_95:
[----:B------:R-:W-:Y:S01]  /*d310*/  BSSY B2, `(.L_x_97) ;  /* 0x000000b000027945 */ /* 0x000fe20003800000 */
[----:B0-----:R-:W-:Y:S02]  /*d320*/  IMAD.MOV.U32 R2, RZ, RZ, 0x0 ;  /* 0x00000000ff027424 */ /* 0x001fe400078e00ff */
[----:B------:R-:W-:Y:S01]  /*d330*/  IMAD.MOV.U32 R3, RZ, RZ, 0x14f00000 ;  /* 0x14f00000ff037424 */ /* 0x000fe200078e00ff */
[----:B------:R-:W-:Y:S06]  /*d340*/  @P1 BRA `(.L_x_98) ;  /* 0x00000000001c1947 */ /* 0x000fec0003800000 */
[----:B------:R-:W0:Y:S02]  /*d350*/  S2R R13, SR_TID.X ;  /* 0x00000000000d7919 */ /* 0x000e240000002100 */
[----:B0-----:R-:W-:Y:S01]  /*d360*/  LOP3.LUT R14, R13, 0x1f, RZ, 0xc0, !PT ;  /* 0x0000001f0d0e7812 */ /* 0x001fe200078ec0ff */
[----:B------:R-:W-:-:S03]  /*d370*/  IMAD.MOV.U32 R13, RZ, RZ, 0x6c00 ;  /* 0x00006c00ff0d7424 */ /* 0x000fc600078e00ff */
[----:B------:R-:W-:Y:S01]  /*d380*/  ISETP.NE.AND P0, PT, R14, RZ, PT ;  /* 0x000000ff0e00720c */ /* 0x000fe20003f05270 */
[----:B------:R0:W-:-:S12]  /*d390*/  SYNCS.ARRIVE.TRANS64 RZ, [R7+URZ+0x50], R13 ;  /* 0x0000500d07ff79a7 */ /* 0x0001d8000800003f */
[----:B0-----:R-:W-:Y:S05]  /*d3a0*/  @!P0 BRA `(.L_x_98) ;  /* 0x0000000000048947 */ /* 0x001fea0003800000 */
[----:B------:R-:W-:Y:S01]  /*d3b0*/  BPT.TRAP 0x1 ;  /* 0x000000040000795c */ /* 0x000fe20000300000 */
.L_x_98:
[----:B------:R-:W-:Y:S05]  /*d3c0*/  BSYNC B2 ;  /* 0x0000000000027941 */ /* 0x000fea0003800000 */
.L_x_97:
[----:B------:R-:W-:Y:S01]  /*d3d0*/  R2UR UR6, R2 ;  /* 0x00000000020672ca */ /* 0x000fe200000e0000 */
[----:B------:R-:W-:Y:S01]  /*d3e0*/  IMAD R6, R6, 0x6c00, R9 ;  /* 0x00006c0006067824 */ /* 0x000fe200078e0209 */
[----:B------:R-:W-:Y:S01]  /*d3f0*/  R2UR UR7, R3 ;  /* 0x00000000030772ca */ /* 0x000fe200000e0000 */
[----:B------:R-:W-:Y:S01]  /*d400*/  UIADD3 UR4, UP0, UR38, 0x470, URZ ;  /* 0x0000047026047890 */ /* 0x000fe2000ff1e03f */
[----:B------:R-:W-:Y:S01]  /*d410*/  R2UR UR10, R5 ;  /* 0x00000000050a72ca */ /* 0x000fe200000e0000 */
[----:B------:R-:W-:Y:S01]  /*d420*/  IMAD R5, R24, 0x90, RZ ;  /* 0x0000009018057824 */ /* 0x000fe200078e02ff */
[----:B------:R-:W-:Y:S01]  /*d430*/  PLOP3.LUT P0, PT, PT, PT, PT, 0x80, 0x0 ;  /* 0x000000000000781c */ /* 0x000fe20003f0f070 */
[----:B------:R-:W-:Y:S01]  /*d440*/  VIADD R7, R7, 0x50 ;  /* 0x0000005007077836 */ /* 0x000fe20000000000 */
[----:B------:R-:W-:Y:S01]  /*d450*/  UIADD3.X UR5, URZ, UR39, URZ, UP0, !UPT ;  /* 0x000000273f057290 */ /* 0x000fe200087fe43f */
[----:B------:R-:W-:-:S11]  /*d460*/  VIADD R13, R6, 0x200 ;  /* 0x00000200060d7836 */ /* 0x000fd60000000000 */
.L_x_99:
        /* <DEDUP_REMOVED lines=15> */
.L_x_100:
        /* <DEDUP_REMOVED lines=15> */
.L_x_101:
        /* <DEDUP_REMOVED lines=12> */
.L_x_86:
[----:B------:R-:W-:Y:S05]  /*d710*/  BSYNC B1 ;  /* 0x0000000000017941 */ /* 0x000fea0003800000 */
.L_x_85:
[C---:B------:R-:W-:Y:S01]  /*d720*/  ISETP.GT.AND P0, PT, R0.reuse, 0x1, PT ;  /* 0x000000010000780c */ /* 0x040fe20003f04270 */
[----:B------:R-:W-:-:S12]  /*d730*/  VIADD R0, R0, 0xfffffffe ;  /* 0xfffffffe00007836 */ /* 0x000fd80000000000 */
[----:B------:R-:W-:Y:S05]  /*d740*/  @P0 BRA `(.L_x_102) ;  /* 0xffffffe800900947 */ /* 0x000fea000383ffff */
.L_x_67:
[----:B------:R-:W-:Y:S05]  /*d750*/  BSYNC B0 ;  /* 0x0000000000007941 */ /* 0x000fea0003800000 */
.L_x_48:
[----:B------:R-:W-:Y:S01]  /*d760*/  LOP3.LUT P0, RZ, R19, 0x2, RZ, 0xc0, !PT ;  /* 0x0000000213ff7812 */ /* 0x000fe2000780c0ff */
[----:B------:R-:W-:-:S12]  /*d770*/  BSSY B0, `(.L_x_103) ;  /* 0x0000047000007945 */ /* 0x000fd80003800000 */
[----:B------:R-:W-:Y:S05]  /*d780*/  @!P0 BRA `(.L_x_104) ;  /* 0x0000000400148947 */ /* 0x000fea0003800000 */
[----:B0-----:R-:W0:Y:S01]  /*d790*/  S2R R0, SR_TID.X ;  /* 0x0000000000007919 */ /* 0x001e220000002100 */
[----:B------:R-:W-:Y:S01]  /*d7a0*/  LEA R3, R16, UR36, 0x3 ;  /* 0x0000002410037c11 */ /* 0x000fe2000f8e18ff */
[----:B------:R-:W-:Y:S01]  /*d7b0*/  BSSY B1, `(.L_x_105) ;  /* 0x0000006000017945 */ /* 0x000fe20003800000 */
[----:B0-----:R-:W-:Y:S02]  /*d7c0*/  LOP3.LUT R2, R0, 0x7f, RZ, 0xc0, !PT ;  /* 0x0000007f00027812 */ /* 0x001fe400078ec0ff */
[----:B------:R-:W-:Y:S02]  /*d7d0*/  SHF.L.U32 R0, R23, 0x1f, RZ ;  /* 0x0000001f17007819 */ /* 0x000fe400000006ff */
[----:B------:R-:W-:Y:S02]  /*d7e0*/  ISETP.NE.AND P1, PT, R2, RZ, PT ;  /* 0x000000ff0200720c */ /* 0x000fe40003f25270 */
[----:B------:R-:W0:Y:S02]  /*d7f0*/  SYNCS.PHASECHK.TRANS64.TRYWAIT P0, [R3+URZ+0x31c60], R0 ;  /* 0x031c6000030075a7 */ /* 0x000e24000800017f */
[----:B0-----:R-:W-:Y:S09]  /*d800*/  @!P0 BRA `(.L_x_106) ;  /* 0x00000014007c8947 */ /* 0x001ff20003800000 */
.L_x_153:
[----:B------:R-:W-:Y:S05]  /*d810*/  BSYNC B1 ;  /* 0x0000000000017941 */ /* 0x000fea0003800000 */
.L_x_105:
[----:B------:R-:W-:Y:S04]  /*d820*/  BSSY B1, `(.L_x_107) ;  /* 0x0000009000017945 */ /* 0x000fe80003800000 */
        /* <DEDUP_REMOVED lines=8> */
.L_x_108:
[----:B------:R-:W-:Y:S05]  /*d8b0*/  BSYNC B1 ;  /* 0x0000000000017941 */ /* 0x000fea0003800000 */
.L_x_107:
[----:B------:R-:W-:Y:S01]  /*d8c0*/  IMAD R9, R16, 0x6c00, R9 ;  /* 0x00006c0010097824 */ /* 0x000fe200078e0209 */
[----:B------:R-:W-:Y:S01]  /*d8d0*/  UIADD3 UR4, UP0, UR38, 0x470, URZ ;  /* 0x0000047026047890 */ /* 0x000fe2000ff1e03f */
[----:B0-----:R-:W-:Y:S01]  /*d8e0*/  VIADD R0, R3, 0x31c50 ;  /* 0x00031c5003007836 */ /* 0x001fe20000000000 */
[----:B------:R-:W-:Y:S01]  /*d8f0*/  PLOP3.LUT P0, PT, PT, PT, PT, 0x80, 0x0 ;  /* 0x000000000000781c */ /* 0x000fe20003f0f070 */
[----:B------:R-:W-:Y:S01]  /*d900*/  IMAD R3, R24, 0x90, RZ ;  /* 0x0000009018037824 */ /* 0x000fe200078e02ff */
[----:B------:R-:W-:Y:S01]  /*d910*/  UIADD3.X UR5, URZ, UR39, URZ, UP0, !UPT ;  /* 0x000000273f057290 */ /* 0x000fe200087fe43f */
[----:B------:R-:W-:Y:S01]  /*d920*/  VIADD R2, R9, 0x200 ;  /* 0x0000020009027836 */ /* 0x000fe20000000000 */
[----:B------:R-:W-:Y:S01]  /*d930*/  UMOV UR6, 0x0 ;  /* 0x0000000000067882 */ /* 0x000fe20000000000 */
[----:B------:R-:W-:Y:S01]  /*d940*/  UMOV UR7, 0x14f00000 ;  /* 0x14f0000000077882 */ /* 0x000fe20000000000 */
[----:B------:R-:W-:-:S08]  /*d950*/  UMOV UR10, URZ ;  /* 0x0000003f000a7c82 */ /* 0x000fd00008000000 */
.L_x_109:
        /* <DEDUP_REMOVED lines=10> */
[----:B------:R-:W-:Y:S01]  /*da00*/  PLOP3.LUT P0, PT, PT, PT, PT, 0x80, 0x0 ;  /* 0x000000000000781c */ /* 0x000fe20003f0f070 */
[----:B------:R-:W-:Y:S01]  /*da10*/  VIADD R2, R9, 0x2600 ;  /* 0x0000260009027836 */ /* 0x000fe20000000000 */
[----:B------:R-:W-:Y:S01]  /*da20*/  UMOV UR6, 0x0 ;  /* 0x0000000000067882 */ /* 0x000fe20000000000 */
[----:B------:R-:W-:Y:S01]  /*da30*/  UMOV UR7, 0x14f00000 ;  /* 0x14f0000000077882 */ /* 0x000fe20000000000 */
[----:B------:R-:W-:-:S09]  /*da40*/  UMOV UR10, 0x20 ;  /* 0x00000020000a7882 */ /* 0x000fd20000000000 */
.L_x_110:
        /* <DEDUP_REMOVED lines=15> */
.L_x_111:
        /* <DEDUP_REMOVED lines=9> */
[----:B-1----:R-:W-:Y:S05]  /*dbd0*/  @P0 BRA.U.ANY `(.L_x_111) ;  /* 0xfffffffd00d80947 */ /* 0x002fea000393ffff */
.L_x_104:
[----:B------:R-:W-:Y:S05]  /*dbe0*/  BSYNC B0 ;  /* 0x0000000000007941 */ /* 0x000fea0003800000 */
.L_x_103:
[----:B------:R-:W2:Y:S01]  /*dbf0*/  LDL.LU R4, [R1+0x4] ;  /* 0x0000040001047983 */ /* 0x000ea20000300800 */
[----:B------:R-:W-:-:S03]  /*dc00*/  ULDC UR4, c[0x0][0xc34] ;  /* 0x00030d0000047ab9 */ /* 0x000fc60000000800 */
[----:B------:R-:W3:Y:S01]  /*dc10*/  LDL.LU R2, [R1+0x18] ;  /* 0x0000180001027983 */ /* 0x000ee20000300800 */
[----:B------:R-:W-:-:S05]  /*dc20*/  VIADD R16, R16, 0x1 ;  /* 0x0000000110107836 */ /* 0x000fca0000000000 */
[----:B------:R-:W-:-:S04]  /*dc30*/  ISETP.NE.AND P0, PT, R16, 0x2, PT ;  /* 0x000000021000780c */ /* 0x000fc80003f05270 */
[----:B0-----:R-:W-:Y:S02]  /*dc40*/  SEL R0, RZ, 0x1, P0 ;  /* 0x00000001ff007807 */ /* 0x001fe40000000000 */
[----:B------:R-:W-:Y:S02]  /*dc50*/  SEL R16, R16, RZ, P0 ;  /* 0x000000ff10107207 */ /* 0x000fe40000000000 */
[----:B------:R-:W-:Y:S01]  /*dc60*/  LOP3.LUT R23, R23, R0, RZ, 0x3c, !PT ;  /* 0x0000000017177212 */ /* 0x000fe200078e3cff */
[----:B--2---:R-:W-:Y:S02]  /*dc70*/  VIADD R4, R4, UR37 ;  /* 0x0000002504047c36 */ /* 0x004fe40008000000 */
[----:B---3--:R-:W-:-:S03]  /*dc80*/  VIADD R2, R2, 0x1 ;  /* 0x0000000102027836 */ /* 0x008fc60000000000 */
[----:B------:R1:W-:Y:S01]  /*dc90*/  STL [R1+0x4], R4 ;  /* 0x0000040401007387 */ /* 0x0003e20000100800 */
[----:B------:R-:W-:-:S03]  /*dca0*/  ISETP.GE.AND P1, PT, R4, UR4, PT ;  /* 0x0000000404007c0c */ /* 0x000fc6000bf26270 */
[----:B------:R1:W-:Y:S10]  /*dcb0*/  STL [R1+0x18], R2 ;  /* 0x0000180201007387 */ /* 0x0003f40000100800 */
[----:B-1----:R-:W-:Y:S05]  /*dcc0*/  @!P1 BRA `(.L_x_112) ;  /* 0xffffffc000489947 */ /* 0x002fea000383ffff */
[----:B------:R-:W-:-:S07]  /*dcd0*/  LOP3.LUT R0, R2, 0x1, RZ, 0xc, !PT ;  /* 0x0000000102007812 */ /* 0x000fce00078e0cff */
.L_x_34:
[----:B------:R-:W0:Y:S01]  /*dce0*/  S2R R3, SR_CgaCtaId ;  /* 0x0000000000037919 */ /* 0x000e220000008800 */
[----:B------:R-:W-:Y:S01]  /*dcf0*/  MOV R2, 0x400 ;  /* 0x0000040000027802 */ /* 0x000fe20000000f00 */
[----:B------:R-:W-:Y:S01]  /*dd00*/  BSSY B0, `(.L_x_113) ;  /* 0x0000005000007945 */ /* 0x000fe20003800000 */
[----:B------:R-:W-:Y:S02]  /*dd10*/  SHF.L.U32 R0, R0, 0x1f, RZ ;  /* 0x0000001f00007819 */ /* 0x000fe400000006ff */
[----:B0-----:R-:W-:-:S04]  /*dd20*/  LEA R7, R3, R2, 0x18 ;  /* 0x0000000203077211 */ /* 0x001fc800078ec0ff */
[----:B------:R-:W0:Y:S02]  /*dd30*/  SYNCS.PHASECHK.TRANS64.TRYWAIT P0, [R7+URZ+0x31c20], R0 ;  /* 0x031c2000070075a7 */ /* 0x000e24000800017f */
[----:B0-----:R-:W-:Y:S05]  /*dd40*/  @!P0 BRA `(.L_x_114) ;  /* 0x0000001000408947 */ /* 0x001fea0003800000 */
.L_x_154:
[----:B------:R-:W-:Y:S05]  /*dd50*/  BSYNC B0 ;  /* 0x0000000000007941 */ /* 0x000fea0003800000 */
.L_x_113:
[----:B------:R-:W-:-:S03]  /*dd60*/  UMOV UR4, 0xffffffff ;  /* 0xffffffff00047882 */ /* 0x000fc60000000000 */
[----:B------:R-:W-:Y:S05]  /*dd70*/  BRA.DIV UR4, `(.L_x_115) ;  /* 0x0000001204487947 */ /* 0x000fea000b800000 */
[----:B0-----:R-:W0:Y:S02]  /*dd80*/  S2R R0, SR_TID.X ;  /* 0x0000000000007919 */ /* 0x001e240000002100 */
[----:B0-----:R-:W-:-:S04]  /*dd90*/  SHF.R.U32.HI R0, RZ, 0x5, R0 ;  /* 0x00000005ff007819 */ /* 0x001fc80000011600 */
[----:B------:R-:W-:-:S05]  /*dda0*/  LOP3.LUT R0, R0, 0x3, RZ, 0xc0, !PT ;  /* 0x0000000300007812 */ /* 0x000fca00078ec0ff */
[----:B------:R0:W1:Y:S02]  /*ddb0*/  SHFL.IDX PT, R14, R0, RZ, 0x1f ;  /* 0x00001fff000e7589 */ /* 0x00006400000e0000 */
.L_x_157:
[----:B-1----:R-:W-:Y:S01]  /*ddc0*/  ISETP.NE.AND P0, PT, R14, RZ, PT ;  /* 0x000000ff0e00720c */ /* 0x002fe20003f05270 */
[----:B------:R-:W-:-:S12]  /*ddd0*/  BSSY B0, `(.L_x_116) ;  /* 0x0000024000007945 */ /* 0x000fd80003800000 */
[----:B------:R-:W-:Y:S05]  /*dde0*/  @P0 BRA `(.L_x_117) ;  /* 0x0000000000880947 */ /* 0x000fea0003800000 */
[----:B------:R-:W-:-:S03]  /*ddf0*/  UMOV UR4, 0xffffffff ;  /* 0xffffffff00047882 */ /* 0x000fc60000000000 */
[----:B------:R-:W-:Y:S05]  /*de00*/  BRA.DIV UR4, `(.L_x_118) ;  /* 0x0000001204587947 */ /* 0x000fea000b800000 */
[----:B------:R-:W-:-:S13]  /*de10*/  ELECT P6, URZ, PT ;  /* 0x00000000003f782f */ /* 0x000fda00038c0000 */
.L_x_160:
[----:B------:R-:W-:Y:S05]  /*de20*/  @!P6 BRA `(.L_x_117) ;  /* 0x000000000078e947 */ /* 0x000fea0003800000 */
[----:B0-----:R-:W2:Y:S02]  /*de30*/  LDL.LU R0, [R1+0x24] ;  /* 0x0000240001007983 */ /* 0x001ea40000300800 */
[----:B--2---:R-:W-:-:S04]  /*de40*/  LOP3.LUT R0, R0, 0x2, RZ, 0xfc, !PT ;  /* 0x0000000200007812 */ /* 0x004fc800078efcff */
[----:B------:R-:W-:-:S13]  /*de50*/  ISETP.NE.AND P2, PT, R0, 0x3, PT ;  /* 0x000000030000780c */ /* 0x000fda0003f45270 */
[----:B------:R-:W-:Y:S05]  /*de60*/  @!P2 BRA `(.L_x_119) ;  /* 0x000000000004a947 */ /* 0x000fea0003800000 */
[----:B------:R-:W-:Y:S01]  /*de70*/  BPT.TRAP 0x1 ;  /* 0x000000040000795c */ /* 0x000fe20000300000 */
.L_x_119:
[----:B------:R-:W-:Y:S01]  /*de80*/  VIADD R3, R7, 0x31c40 ;  /* 0x00031c4007037836 */ /* 0x000fe20000000000 */
[----:B------:R-:W-:Y:S01]  /*de90*/  SHF.L.U32 R4, R23, 0x1f, RZ ;  /* 0x0000001f17047819 */ /* 0x000fe200000006ff */
[C---:B------:R-:W-:Y:S02]  /*dea0*/  VIADD R0, R16.reuse, 0x1 ;  /* 0x0000000110007836 */ /* 0x040fe40000000000 */
[----:B------:R-:W-:-:S03]  /*deb0*/  IMAD R5, R16, 0x8, R3 ;  /* 0x0000000810057824 */ /* 0x000fc600078e0203 */
[C---:B------:R-:W-:Y:S01]  /*dec0*/  ISETP.NE.AND P1, PT, R0.reuse, 0x2, PT ;  /* 0x000000020000780c */ /* 0x040fe20003f25270 */
[----:B------:R-:W0:Y:S03]  /*ded0*/  SYNCS.PHASECHK.TRANS64.TRYWAIT P0, [R5+URZ], R4 ;  /* 0x00000004050075a7 */ /* 0x000e26000800017f */
[----:B------:R-:W-:Y:S02]  /*dee0*/  SEL R2, RZ, 0x1, P1 ;  /* 0x00000001ff027807 */ /* 0x000fe40000800000 */
[----:B------:R-:W-:Y:S02]  /*def0*/  SEL R6, R0, RZ, P1 ;  /* 0x000000ff00067207 */ /* 0x000fe40000800000 */
[----:B------:R-:W-:-:S03]  /*df00*/  LOP3.LUT R0, R23, R2, RZ, 0x3c, !PT ;  /* 0x0000000217007212 */ /* 0x000fc600078e3cff */
[----:B------:R-:W-:Y:S01]  /*df10*/  IMAD R3, R6, 0x8, R3 ;  /* 0x0000000806037824 */ /* 0x000fe200078e0203 */
[----:B------:R-:W-:Y:S01]  /*df20*/  SHF.L.U32 R0, R0, 0x1f, RZ ;  /* 0x0000001f00007819 */ /* 0x000fe200000006ff */
[----:B0-----:R-:W-:Y:S06]  /*df30*/  @!P0 BRA `(.L_x_120) ;  /* 0x00000010002c8947 */ /* 0x001fec0003800000 */
.L_x_161:
[----:B------:R-:W1:Y:S02]  /*df40*/  SYNCS.PHASECHK.TRANS64.TRYWAIT P0, [R3+URZ], R0 ;  /* 0x00000000030075a7 */ /* 0x000e64000800017f */
[----:B-1----:R-:W-:Y:S05]  /*df50*/  @!P0 BRA `(.L_x_121) ;  /* 0x0000001000388947 */ /* 0x002fea0003800000 */
.L_x_162:
[----:B------:R-:W-:Y:S05]  /*df60*/  @!P2 BRA `(.L_x_122) ;  /* 0x000000000004a947 */ /* 0x000fea0003800000 */
[----:B------:R-:W-:Y:S01]  /*df70*/  BPT.TRAP 0x1 ;  /* 0x000000040000795c */ /* 0x000fe20000300000 */
.L_x_122:
[----:B-1----:R-:W-:-:S04]  /*df80*/  VIADD R3, R7, 0x31c60 ;  /* 0x00031c6007037836 */ /* 0x002fc80000000000 */
[----:B0-----:R-:W-:-:S04]  /*df90*/  IMAD R5, R16, 0x8, R3 ;  /* 0x0000000810057824 */ /* 0x001fc800078e0203 */
[----:B------:R-:W0:Y:S02]  /*dfa0*/  SYNCS.PHASECHK.TRANS64.TRYWAIT P0, [R5+URZ], R4 ;  /* 0x00000004050075a7 */ /* 0x000e24000800017f */
[----:B0-----:R-:W-:Y:S05]  /*dfb0*/  @!P0 BRA `(.L_x_123) ;  /* 0x0000001000348947 */ /* 0x001fea0003800000 */
.L_x_163:
[----:B------:R-:W-:-:S07]  /*dfc0*/  IMAD R3, R6, 0x8, R3 ;  /* 0x0000000806037824 */ /* 0x000fce00078e0203 */
.L_x_124:
[----:B-1----:R1:W2:Y:S02]  /*dfd0*/  SYNCS.PHASECHK.TRANS64.TRYWAIT P0, [R3+URZ], R0 ;  /* 0x00000000030075a7 */ /* 0x0022a4000800017f */
[----:B--2---:R-:W-:Y:S05]  /*dfe0*/  @!P0 NANOSLEEP.SYNCS 0x989680 ;  /* 0x009896800000895d */ /* 0x004fea0003900000 */
[----:B------:R-:W2:Y:S02]  /*dff0*/  @!P0 SYNCS.PHASECHK.TRANS64 P0, [R3+URZ], R0 ;  /* 0x00000000030085a7 */ /* 0x000ea4000800007f */
[----:B--2---:R-:W-:Y:S05]  /*e000*/  @!P0 BRA `(.L_x_124) ;  /* 0xfffffffc00f08947 */ /* 0x004fea000383ffff */
.L_x_117:
[----:B------:R-:W-:Y:S05]  /*e010*/  BSYNC B0 ;  /* 0x0000000000007941 */ /* 0x000fea0003800000 */
.L_x_116:
[----:B------:R-:W-:Y:S05]  /*e020*/  EXIT ;  /* 0x000000000000794d */ /* 0x000fea0003800000 */
.L_x_10:
[----:B0-----:R-:W-:-:S04]  /*e030*/  IMAD.U32 R3, RZ, RZ, UR37 ;  /* 0x00000025ff037e24 */ /* 0x001fc8000f8e00ff */
[----:B------:R0:W1:Y:S03]  /*e040*/  SYNCS.PHASECHK.TRANS64.TRYWAIT P1, [R3+URZ+0x31c00], R0 ;  /* 0x031c0000030075a7 */ /* 0x000066000802017f */
[----:B-1----:R-:W-:Y:S05]  /*e050*/  @!P1 NANOSLEEP.SYNCS 0x989680 ;  /* 0x009896800000995d */ /* 0x002fea0003900000 */
[----:B------:R-:W1:Y:S02]  /*e060*/  @!P1 SYNCS.PHASECHK.TRANS64 P1, [R3+URZ+0x31c00], R0 ;  /* 0x031c0000030095a7 */ /* 0x000e64000802007f */
[----:B-1----:R-:W-:Y:S05]  /*e070*/  @!P1 BRA `(.L_x_10) ;  /* 0xfffffffc00ec9947 */ /* 0x002fea000383ffff */
[----:B------:R-:W-:Y:S05]  /*e080*/  BRA `(.L_x_125) ;  /* 0xffffff3000907947 */ /* 0x000fea000383ffff */
.L_x_14:
[----:B-1----:R1:W2:Y:S02]  /*e090*/  SYNCS.PHASECHK.TRANS64.TRYWAIT P2, [R4+URZ+0x31c30], R3 ;  /* 0x031c3003040075a7 */ /* 0x0022a4000804017f */
[----:B--2---:R-:W-:Y:S05]  /*e0a0*/  @!P2 NANOSLEEP.SYNCS 0x989680 ;  /* 0x009896800000a95d */ /* 0x004fea0003900000 */
[----:B------:R-:W2:Y:S02]  /*e0b0*/  @!P2 SYNCS.PHASECHK.TRANS64 P2, [R4+URZ+0x31c30], R3 ;  /* 0x031c30030400a5a7 */ /* 0x000ea4000804007f */
[----:B--2---:R-:W-:Y:S05]  /*e0c0*/  @!P2 BRA `(.L_x_14) ;  /* 0xfffffffc00f0a947 */ /* 0x004fea000383ffff */
[----:B------:R-:W-:Y:S05]  /*e0d0*/  BRA `(.L_x_13) ;  /* 0xffffff3000b47947 */ /* 0x000fea000383ffff */
.L_x_19:
[----:B-1----:R-:W-:-:S04]  /*e0e0*/  IMAD.U32 R3, RZ, RZ, UR4 ;  /* 0x00000004ff037e24 */ /* 0x002fc8000f8e00ff */
[----:B------:R1:W2:Y:S03]  /*e0f0*/  SYNCS.PHASECHK.TRANS64.TRYWAIT P2, [R3+URZ+0x31c30], R0 ;  /* 0x031c3000030075a7 */ /* 0x0002a6000804017f */
[----:B--2---:R-:W-:Y:S05]  /*e100*/  @!P2 NANOSLEEP.SYNCS 0x989680 ;  /* 0x009896800000a95d */ /* 0x004fea0003900000 */
[----:B------:R-:W2:Y:S02]  /*e110*/  @!P2 SYNCS.PHASECHK.TRANS64 P2, [R3+URZ+0x31c30], R0 ;  /* 0x031c30000300a5a7 */ /* 0x000ea4000804007f */
[----:B--2---:R-:W-:Y:S05]  /*e120*/  @!P2 BRA `(.L_x_19) ;  /* 0xfffffffc00eca947 */ /* 0x004fea000383ffff */
[----:B------:R-:W-:Y:S05]  /*e130*/  BRA `(.L_x_16) ;  /* 0xffffff68009c7947 */ /* 0x000fea000383ffff */
.L_x_23:
[----:B-1----:R-:W-:-:S04]  /*e140*/  IMAD.U32 R3, RZ, RZ, UR4 ;  /* 0x00000004ff037e24 */ /* 0x002fc8000f8e00ff */
[----:B------:R1:W2:Y:S03]  /*e150*/  SYNCS.PHASECHK.TRANS64.TRYWAIT P2, [R3+URZ+0x31c50], R0 ;  /* 0x031c5000030075a7 */ /* 0x0002a6000804017f */
[----:B--2---:R-:W-:Y:S05]  /*e160*/  @!P2 NANOSLEEP.SYNCS 0x989680 ;  /* 0x009896800000a95d */ /* 0x004fea0003900000 */
[----:B------:R-:W2:Y:S02]  /*e170*/  @!P2 SYNCS.PHASECHK.TRANS64 P2, [R3+URZ+0x31c50], R0 ;  /* 0x031c50000300a5a7 */ /* 0x000ea4000804007f */
[----:B--2---:R-:W-:Y:S05]  /*e180*/  @!P2 BRA `(.L_x_23) ;  /* 0xfffffffc00eca947 */ /* 0x004fea000383ffff */
[----:B------:R-:W-:Y:S05]  /*e190*/  BRA `(.L_x_20) ;  /* 0xffffff8000347947 */ /* 0x000fea000383ffff */
.L_x_28:
[----:B--2---:R-:W-:-:S04]  /*e1a0*/  IMAD.U32 R5, RZ, RZ, UR12 ;  /* 0x0000000cff057e24 */ /* 0x004fc8000f8e00ff */
[----:B------:R2:W3:Y:S03]  /*e1b0*/  SYNCS.PHASECHK.TRANS64.TRYWAIT P0, [R5+URZ+0x31c50], R4 ;  /* 0x031c5004050075a7 */ /* 0x0004e6000800017f */
[----:B---3--:R-:W-:Y:S05]  /*e1c0*/  @!P0 NANOSLEEP.SYNCS 0x989680 ;  /* 0x009896800000895d */ /* 0x008fea0003900000 */
[----:B------:R-:W3:Y:S02]  /*e1d0*/  @!P0 SYNCS.PHASECHK.TRANS64 P0, [R5+URZ+0x31c50], R4 ;  /* 0x031c5004050085a7 */ /* 0x000ee4000800007f */
[----:B---3--:R-:W-:Y:S05]  /*e1e0*/  @!P0 BRA `(.L_x_28) ;  /* 0xfffffffc00ec8947 */ /* 0x008fea000383ffff */
[----:B------:R-:W-:Y:S05]  /*e1f0*/  BRA `(.L_x_27) ;  /* 0xffffffa0000c7947 */ /* 0x000fea000383ffff */
.L_x_38:
[----:B------:R-:W0:Y:S01]  /*e200*/  S2R R20, SR_TID.X ;  /* 0x0000000000147919 */ /* 0x000e220000002100 */
[----:B------:R-:W-:Y:S01]  /*e210*/  BSSY B0, `(.L_x_126) ;  /* 0x000000a000007945 */ /* 0x000fe20003800000 */
[----:B------:R-:W-:Y:S02]  /*e220*/  IMAD.MOV.U32 R12, RZ, RZ, RZ ;  /* 0x000000ffff0c7224 */ /* 0x000fe400078e00ff */
[----:B------:R-:W-:Y:S02]  /*e230*/  IMAD.MOV.U32 R11, RZ, RZ, 0x1f ;  /* 0x0000001fff0b7424 */ /* 0x000fe400078e00ff */
[----:B------:R-:W-:Y:S01]  /*e240*/  IMAD.MOV.U32 R15, RZ, RZ, -0x1 ;  /* 0xffffffffff0f7424 */ /* 0x000fe200078e00ff */
[----:B0-----:R-:W-:-:S04]  /*e250*/  SHF.R.U32.HI R20, RZ, 0x5, R20 ;  /* 0x00000005ff147819 */ /* 0x001fc80000011614 */
[----:B------:R-:W-:-:S05]  /*e260*/  LOP3.LUT R20, R20, 0x3, RZ, 0xc0, !PT ;  /* 0x0000000314147812 */ /* 0x000fca00078ec0ff */
[----:B------:R-:W-:-:S07]  /*e270*/  IMAD.MOV.U32 R13, RZ, RZ, R20 ;  /* 0x000000ffff0d7224 */ /* 0x000fce00078e0014 */
[----:B------:R-:W-:Y:S05]  /*e280*/  WARPSYNC.COLLECTIVE R15, `(.L_x_127) ;  /* 0x000000000f087348 */ /* 0x000fea0003c00000 */
[----:B------:R0:W1:Y:S02]  /*e290*/  SHFL.IDX P6, R14, R13, R12, R11 ;  /* 0x0000000c0d0e7389 */ /* 0x00006400000c000b */
[----:B01----:R-:W-:Y:S01]  /*e2a0*/  ENDCOLLECTIVE ;  /* 0x000000000000791b */ /* 0x003fe20003800000 */
.L_x_127:
[----:B------:R-:W-:Y:S05]  /*e2b0*/  BSYNC B0 ;  /* 0x0000000000007941 */ /* 0x000fea0003800000 */
.L_x_126:
[----:B------:R-:W-:Y:S05]  /*e2c0*/  BRA `(.L_x_128) ;  /* 0xffffffc000707947 */ /* 0x000fea000383ffff */
.L_x_40:
[----:B------:R-:W-:Y:S01]  /*e2d0*/  BSSY B0, `(.L_x_129) ;  /* 0x0000006000007945 */ /* 0x000fe20003800000 */
[----:B------:R-:W-:-:S07]  /*e2e0*/  IMAD.MOV.U32 R15, RZ, RZ, -0x1 ;  /* 0xffffffffff0f7424 */ /* 0x000fce00078e00ff */
[----:B0-----:R-:W-:Y:S05]  /*e2f0*/  WARPSYNC.COLLECTIVE R15, `(.L_x_130) ;  /* 0x000000000f0c7348 */ /* 0x001fea0003c00000 */
[----:B------:R-:W-:Y:S02]  /*e300*/  ELECT P6, UR62, PT ;  /* 0x00000000003e782f */ /* 0x000fe400038c0000 */
[----:B------:R-:W-:Y:S01]  /*e310*/  MOV R14, UR62 ;  /* 0x0000003e000e7c02 */ /* 0x000fe20008000f00 */
[----:B0-----:R-:W-:Y:S10]  /*e320*/  ENDCOLLECTIVE ;  /* 0x000000000000791b */ /* 0x001ff40003800000 */
.L_x_130:
[----:B------:R-:W-:Y:S05]  /*e330*/  BSYNC B0 ;  /* 0x0000000000007941 */ /* 0x000fea0003800000 */
.L_x_129:
[----:B------:R-:W-:Y:S05]  /*e340*/  BRA `(.L_x_131) ;  /* 0xffffffc000707947 */ /* 0x000fea000383ffff */
.L_x_42:
[----:B0-----:R0:W1:Y:S02]  /*e350*/  SYNCS.PHASECHK.TRANS64.TRYWAIT P0, [R3+URZ+0x31c40], R0 ;  /* 0x031c4000030075a7 */ /* 0x001064000800017f */
[----:B-1----:R-:W-:Y:S05]  /*e360*/  @!P0 NANOSLEEP.SYNCS 0x989680 ;  /* 0x009896800000895d */ /* 0x002fea0003900000 */
[----:B------:R-:W1:Y:S02]  /*e370*/  @!P0 SYNCS.PHASECHK.TRANS64 P0, [R3+URZ+0x31c40], R0 ;  /* 0x031c4000030085a7 */ /* 0x000e64000800007f */
[----:B-1----:R-:W-:Y:S05]  /*e380*/  @!P0 BRA `(.L_x_42) ;  /* 0xfffffffc00f08947 */ /* 0x002fea000383ffff */
[----:B------:R-:W-:Y:S05]  /*e390*/  BRA `(.L_x_132) ;  /* 0xffffffc000cc7947 */ /* 0x000fea000383ffff */
.L_x_45:
[----:B------:R-:W-:Y:S02]  /*e3a0*/  IMAD.MOV.U32 R13, RZ, RZ, R4 ;  /* 0x000000ffff0d7224 */ /* 0x000fe400078e0004 */
[----:B------:R-:W-:Y:S02]  /*e3b0*/  IMAD.MOV.U32 R12, RZ, RZ, RZ ;  /* 0x000000ffff0c7224 */ /* 0x000fe400078e00ff */
[----:B------:R-:W-:Y:S02]  /*e3c0*/  IMAD.MOV.U32 R11, RZ, RZ, 0x1c1f ;  /* 0x00001c1fff0b7424 */ /* 0x000fe400078e00ff */
[----:B------:R-:W-:Y:S02]  /*e3d0*/  IMAD.MOV.U32 R15, RZ, RZ, -0x1 ;  /* 0xffffffffff0f7424 */ /* 0x000fe400078e00ff */
[----:B------:R-:W-:-:S07]  /*e3e0*/  IMAD R6, R6, 0xc0, R9 ;  /* 0x000000c006067824 */ /* 0x000fce00078e0209 */
[----:B------:R-:W-:Y:S05]  /*e3f0*/  WARPSYNC.COLLECTIVE R15, `(.L_x_133) ;  /* 0x000000000f087348 */ /* 0x000fea0003c00000 */
[----:B------:R0:W1:Y:S02]  /*e400*/  SHFL.IDX P6, R14, R13, R12, R11 ;  /* 0x0000000c0d0e7389 */ /* 0x00006400000c000b */
[----:B01----:R-:W-:Y:S01]  /*e410*/  ENDCOLLECTIVE ;  /* 0x000000000000791b */ /* 0x003fe20003800000 */
.L_x_133:
[----:B------:R-:W-:Y:S02]  /*e420*/  IMAD.MOV.U32 R13, RZ, RZ, R0 ;  /* 0x000000ffff0d7224 */ /* 0x000fe400078e0000 */
[----:B------:R-:W-:-:S07]  /*e430*/  IMAD.MOV.U32 R2, RZ, RZ, R14 ;  /* 0x000000ffff027224 */ /* 0x000fce00078e000e */
[----:B------:R-:W-:Y:S05]  /*e440*/  WARPSYNC.COLLECTIVE R15, `(.L_x_134) ;  /* 0x000000000f087348 */ /* 0x000fea0003c00000 */
[----:B------:R0:W1:Y:S02]  /*e450*/  SHFL.IDX P6, R14, R13, R12, R11 ;  /* 0x0000000c0d0e7389 */ /* 0x00006400000c000b */
[----:B01----:R-:W-:Y:S01]  /*e460*/  ENDCOLLECTIVE ;  /* 0x000000000000791b */ /* 0x003fe20003800000 */
.L_x_134:
[----:B------:R-:W-:Y:S02]  /*e470*/  ULDC UR4, c[0x0][0x288] ;  /* 0x0000a20000047ab9 */ /* 0x000fe40000000800 */
[----:B------:R-:W-:Y:S02]  /*e480*/  IMAD R5, R10, UR4, RZ ;  /* 0x000000040a057c24 */ /* 0x000fe4000f8e02ff */
[----:B------:R-:W-:-:S03]  /*e490*/  VIADD R10, R6, 0x20 ;  /* 0x00000020060a7836 */ /* 0x000fc60000000000 */
[----:B------:R-:W-:Y:S01]  /*e4a0*/  ISETP.GE.AND P4, PT, R6, R5, PT ;  /* 0x000000050600720c */ /* 0x000fe20003f86270 */
[----:B------:R-:W-:Y:S02]  /*e4b0*/  IMAD.MOV.U32 R13, RZ, RZ, R4 ;  /* 0x000000ffff0d7224 */ /* 0x000fe400078e0004 */
[----:B------:R-:W-:Y:S02]  /*e4c0*/  IMAD.MOV.U32 R12, RZ, RZ, 0x1 ;  /* 0x00000001ff0c7424 */ /* 0x000fe400078e00ff */
[----:B------:R-:W-:-:S08]  /*e4d0*/  IMAD.MOV.U32 R3, RZ, RZ, R14 ;  /* 0x000000ffff037224 */ /* 0x000fd000078e000e */
[----:B------:R-:W-:Y:S05]  /*e4e0*/  WARPSYNC.COLLECTIVE R15, `(.L_x_135) ;  /* 0x000000000f087348 */ /* 0x000fea0003c00000 */
[----:B------:R0:W1:Y:S02]  /*e4f0*/  SHFL.IDX P6, R14, R13, R12, R11 ;  /* 0x0000000c0d0e7389 */ /* 0x00006400000c000b */
[----:B01----:R-:W-:Y:S01]  /*e500*/  ENDCOLLECTIVE ;  /* 0x000000000000791b */ /* 0x003fe20003800000 */
.L_x_135:
[----:B------:R-:W-:-:S05]  /*e510*/  @!P4 LEA R3, P3, R20, R3, 0x1 ;  /* 0x000000031403c211 */ /* 0x000fca00078608ff */
[----:B------:R-:W-:Y:S01]  /*e520*/  @!P4 IMAD.X R2, RZ, RZ, R2, P3 ;  /* 0x000000ffff02c224 */ /* 0x000fe200018e0602 */
[----:B------:R-:W-:-:S04]  /*e530*/  ISETP.GE.AND P3, PT, R10, R5, PT ;  /* 0x000000050a00720c */ /* 0x000fc80003f66270 */
[----:B------:R-:W-:Y:S01]  /*e540*/  @!P4 LOP3.LUT R3, R3, R2, RZ, 0x3c, !PT ;  /* 0x000000020303c212 */ /* 0x000fe200078e3cff */
[----:B------:R-:W-:-:S03]  /*e550*/  IMAD.MOV.U32 R13, RZ, RZ, R0 ;  /* 0x000000ffff0d7224 */ /* 0x000fc600078e0000 */
[----:B------:R-:W-:-:S04]  /*e560*/  @!P4 LOP3.LUT R2, R3, R2, RZ, 0x3c, !PT ;  /* 0x000000020302c212 */ /* 0x000fc800078e3cff */
[----:B------:R-:W-:-:S05]  /*e570*/  @!P4 LOP3.LUT R3, R3, R2, RZ, 0x3c, !PT ;  /* 0x000000020303c212 */ /* 0x000fca00078e3cff */
[----:B------:R-:W-:Y:S01]  /*e580*/  @!PT LDS RZ, [RZ] ;  /* 0x00000000fffff984 */ /* 0x000fe20000000800 */
[----:B------:R-:W-:Y:S01]  /*e590*/  @!PT LDS RZ, [RZ] ;  /* 0x00000000fffff984 */ /* 0x000fe20000000800 */
[----:B------:R-:W-:Y:S01]  /*e5a0*/  @!PT LDS RZ, [RZ] ;  /* 0x00000000fffff984 */ /* 0x000fe20000000800 */
[----:B------:R-:W-:Y:S04]  /*e5b0*/  @!P4 LDGSTS.E.BYPASS.LTC128B.128 [R26+0xda00], desc[UR60][R2.64], !P0 ;  /* 0x0da00000021acfae */ /* 0x000fe8000c101d7c */
[----:B------:R-:W-:Y:S04]  /*e5c0*/  @!P4 LDGSTS.E.BYPASS.LTC128B.128 [R26+0x10a00], desc[UR60][R2.64+0x40], !P1 ;  /* 0x10a00040021acfae */ /* 0x000fe8000c901d7c */
[----:B------:R0:W-:Y:S02]  /*e5d0*/  @!P4 LDGSTS.E.BYPASS.LTC128B.128 [R26+0x13a00], desc[UR60][R2.64+0x80], !P2 ;  /* 0x13a00080021acfae */ /* 0x0001e4000d101d7c */
[----:B0-----:R-:W-:-:S07]  /*e5e0*/  IMAD.MOV.U32 R2, RZ, RZ, R14 ;  /* 0x000000ffff027224 */ /* 0x001fce00078e000e */
[----:B------:R-:W-:Y:S05]  /*e5f0*/  WARPSYNC.COLLECTIVE R15, `(.L_x_136) ;  /* 0x000000000f087348 */ /* 0x000fea0003c00000 */
[----:B------:R0:W1:Y:S02]  /*e600*/  SHFL.IDX P6, R14, R13, R12, R11 ;  /* 0x0000000c0d0e7389 */ /* 0x00006400000c000b */
[----:B01----:R-:W-:Y:S01]  /*e610*/  ENDCOLLECTIVE ;  /* 0x000000000000791b */ /* 0x003fe20003800000 */
.L_x_136:
[----:B------:R-:W-:Y:S02]  /*e620*/  IMAD.MOV.U32 R13, RZ, RZ, R4 ;  /* 0x000000ffff0d7224 */ /* 0x000fe400078e0004 */
[----:B------:R-:W-:Y:S02]  /*e630*/  IMAD.MOV.U32 R12, RZ, RZ, 0x2 ;  /* 0x00000002ff0c7424 */ /* 0x000fe400078e00ff */
[----:B------:R-:W-:-:S07]  /*e640*/  IMAD.MOV.U32 R3, RZ, RZ, R14 ;  /* 0x000000ffff037224 */ /* 0x000fce00078e000e */
[----:B------:R-:W-:Y:S05]  /*e650*/  WARPSYNC.COLLECTIVE R15, `(.L_x_137) ;  /* 0x000000000f087348 */ /* 0x000fea0003c00000 */
[----:B------:R0:W1:Y:S02]  /*e660*/  SHFL.IDX P6, R14, R13, R12, R11 ;  /* 0x0000000c0d0e7389 */ /* 0x00006400000c000b */
[----:B01----:R-:W-:Y:S01]  /*e670*/  ENDCOLLECTIVE ;  /* 0x000000000000791b */ /* 0x003fe20003800000 */
.L_x_137:
[----:B------:R-:W-:-:S05]  /*e680*/  @!P3 LEA R3, P4, R20, R3, 0x1 ;  /* 0x000000031403b211 */ /* 0x000fca00078808ff */
[----:B------:R-:W-:-:S05]  /*e690*/  @!P3 IMAD.X R2, RZ, RZ, R2, P4 ;  /* 0x000000ffff02b224 */ /* 0x000fca00020e0602 */
        /* <DEDUP_REMOVED lines=10> */
[----:B0-----:R-:W-:-:S05]  /*e740*/  VIADD R2, R6, 0x40 ;  /* 0x0000004006027836 */ /* 0x001fca0000000000 */
[----:B------:R-:W-:Y:S01]  /*e750*/  ISETP.GE.AND P3, PT, R2, R5, PT ;  /* 0x000000050200720c */ /* 0x000fe20003f66270 */
[----:B------:R-:W-:-:S12]  /*e760*/  IMAD.MOV.U32 R2, RZ, RZ, R14 ;  /* 0x000000ffff027224 */ /* 0x000fd800078e000e */
[----:B------:R-:W-:Y:S05]  /*e770*/  WARPSYNC.COLLECTIVE R15, `(.L_x_138) ;  /* 0x000000000f087348 */ /* 0x000fea0003c00000 */
[----:B------:R0:W1:Y:S02]  /*e780*/  SHFL.IDX P6, R14, R13, R12, R11 ;  /* 0x0000000c0d0e7389 */ /* 0x00006400000c000b */
[----:B01----:R-:W-:Y:S01]  /*e790*/  ENDCOLLECTIVE ;  /* 0x000000000000791b */ /* 0x003fe20003800000 */
.L_x_138:
[----:B------:R-:W-:Y:S02]  /*e7a0*/  IMAD.MOV.U32 R13, RZ, RZ, R4 ;  /* 0x000000ffff0d7224 */ /* 0x000fe400078e0004 */
[----:B------:R-:W-:Y:S02]  /*e7b0*/  IMAD.MOV.U32 R12, RZ, RZ, 0x3 ;  /* 0x00000003ff0c7424 */ /* 0x000fe400078e00ff */
[----:B------:R-:W-:-:S07]  /*e7c0*/  IMAD.MOV.U32 R3, RZ, RZ, R14 ;  /* 0x000000ffff037224 */ /* 0x000fce00078e000e */
[----:B------:R-:W-:Y:S05]  /*e7d0*/  WARPSYNC.COLLECTIVE R15, `(.L_x_139) ;  /* 0x000000000f087348 */ /* 0x000fea0003c00000 */
[----:B------:R0:W1:Y:S02]  /*e7e0*/  SHFL.IDX P6, R14, R13, R12, R11 ;  /* 0x0000000c0d0e7389 */ /* 0x00006400000c000b */
[----:B01----:R-:W-:Y:S01]  /*e7f0*/  ENDCOLLECTIVE ;  /* 0x000000000000791b */ /* 0x003fe20003800000 */
.L_x_139:
[----:B------:R-:W-:-:S05]  /*e800*/  @!P3 LEA R3, P4, R20, R3, 0x1 ;  /* 0x000000031403b211 */ /* 0x000fca00078808ff */
[----:B------:R-:W-:-:S05]  /*e810*/  @!P3 IMAD.X R2, RZ, RZ, R2, P4 ;  /* 0x000000ffff02b224 */ /* 0x000fca00020e0602 */
[-C--:B------:R-:W-:Y:S01]  /*e820*/  @!P3 LOP3.LUT R3, R3, R2.reuse, RZ, 0x3c, !PT ;  /* 0x000000020303b212 */ /* 0x080fe200078e3cff */
[----:B------:R-:W-:Y:S02]  /*e830*/  IMAD.MOV.U32 R13, RZ, RZ, R0 ;  /* 0x000000ffff0d7224 */ /* 0x000fe400078e0000 */
[----:B------:R-:W-:Y:S01]  /*e840*/  VIADD R0, R6, 0x60 ;  /* 0x0000006006007836 */ /* 0x000fe20000000000 */
[----:B------:R-:W-:-:S04]  /*e850*/  @!P3 LOP3.LUT R2, R3, R2, RZ, 0x3c, !PT ;  /* 0x000000020302b212 */ /* 0x000fc800078e3cff */
[----:B------:R-:W-:Y:S01]  /*e860*/  @!P3 LOP3.LUT R3, R3, R2, RZ, 0x3c, !PT ;  /* 0x000000020303b212 */ /* 0x000fe200078e3cff */
[----:B------:R-:W-:-:S07]  /*e870*/  IMAD.MOV.U32 R4, RZ, RZ, R14 ;  /* 0x000000ffff047224 */ /* 0x000fce00078e000e */
[----:B------:R-:W-:Y:S05]  /*e880*/  WARPSYNC.COLLECTIVE R15, `(.L_x_140) ;  /* 0x000000000f087348 */ /* 0x000fea0003c00000 */
[----:B------:R0:W1:Y:S02]  /*e890*/  SHFL.IDX P6, R14, R13, R12, R11 ;  /* 0x0000000c0d0e7389 */ /* 0x00006400000c000b */
[----:B01----:R-:W-:Y:S01]  /*e8a0*/  ENDCOLLECTIVE ;  /* 0x000000000000791b */ /* 0x003fe20003800000 */
.L_x_140:
[----:B------:R-:W-:Y:S01]  /*e8b0*/  @!PT LDS RZ, [RZ] ;  /* 0x00000000fffff984 */ /* 0x000fe20000000800 */
[----:B------:R-:W-:Y:S01]  /*e8c0*/  @!PT LDS RZ, [RZ] ;  /* 0x00000000fffff984 */ /* 0x000fe20000000800 */
[----:B------:R-:W-:Y:S01]  /*e8d0*/  @!PT LDS RZ, [RZ] ;  /* 0x00000000fffff984 */ /* 0x000fe20000000800 */
[----:B------:R-:W-:Y:S04]  /*e8e0*/  @!P3 LDGSTS.E.BYPASS.LTC128B.128 [R26+0xea00], desc[UR60][R2.64], !P0 ;  /* 0x0ea00000021abfae */ /* 0x000fe8000c101d7c */
[----:B------:R-:W-:Y:S04]  /*e8f0*/  @!P3 LDGSTS.E.BYPASS.LTC128B.128 [R26+0x11a00], desc[UR60][R2.64+0x40], !P1 ;  /* 0x11a00040021abfae */ /* 0x000fe8000c901d7c */
[----:B------:R0:W-:Y:S01]  /*e900*/  @!P3 LDGSTS.E.BYPASS.LTC128B.128 [R26+0x14a00], desc[UR60][R2.64+0x80], !P2 ;  /* 0x14a00080021abfae */ /* 0x0001e2000d101d7c */
[----:B------:R-:W-:Y:S01]  /*e910*/  ISETP.GE.AND P3, PT, R0, R5, PT ;  /* 0x000000050000720c */ /* 0x000fe20003f66270 */
[----:B------:R-:W-:-:S02]  /*e920*/  IMAD.MOV.U32 R13, RZ, RZ, R7 ;  /* 0x000000ffff0d7224 */ /* 0x000fc400078e0007 */
[----:B------:R-:W-:Y:S02]  /*e930*/  IMAD.MOV.U32 R12, RZ, RZ, RZ ;  /* 0x000000ffff0c7224 */ /* 0x000fe400078e00ff */
[----:B0-----:R-:W-:-:S08]  /*e940*/  IMAD.MOV.U32 R2, RZ, RZ, R14 ;  /* 0x000000ffff027224 */ /* 0x001fd000078e000e */
[----:B------:R-:W-:Y:S05]  /*e950*/  WARPSYNC.COLLECTIVE R15, `(.L_x_141) ;  /* 0x000000000f087348 */ /* 0x000fea0003c00000 */
[----:B------:R0:W1:Y:S02]  /*e960*/  SHFL.IDX P6, R14, R13, R12, R11 ;  /* 0x0000000c0d0e7389 */ /* 0x00006400000c000b */
[----:B01----:R-:W-:Y:S01]  /*e970*/  ENDCOLLECTIVE ;  /* 0x000000000000791b */ /* 0x003fe20003800000 */
.L_x_141:
[----:B------:R-:W-:-:S05]  /*e980*/  @!P3 LEA R2, P5, R20, R2, 0x1 ;  /* 0x000000021402b211 */ /* 0x000fca00078a08ff */
[----:B------:R-:W-:-:S05]  /*e990*/  @!P3 IMAD.X R3, RZ, RZ, R4, P5 ;  /* 0x000000ffff03b224 */ /* 0x000fca00028e0604 */
[----:B------:R-:W-:Y:S01]  /*e9a0*/  @!PT LDS RZ, [RZ] ;  /* 0x00000000fffff984 */ /* 0x000fe20000000800 */
[----:B------:R-:W-:Y:S01]  /*e9b0*/  @!PT LDS RZ, [RZ] ;  /* 0x00000000fffff984 */ /* 0x000fe20000000800 */
[----:B------:R-:W-:Y:S01]  /*e9c0*/  @!PT LDS RZ, [RZ] ;  /* 0x00000000fffff984 */ /* 0x000fe20000000800 */
[----:B------:R0:W-:Y:S01]  /*e9d0*/  @!P3 LDGSTS.E.BYPASS.LTC128B.128 [R26+0xf200], desc[UR60][R2.64], !P0 ;  /* 0x0f200000021abfae */ /* 0x0001e2000c101d7c */
[----:B------:R-:W-:-:S03]  /*e9e0*/  IMAD.MOV.U32 R13, RZ, RZ, R8 ;  /* 0x000000ffff0d7224 */ /* 0x000fc600078e0008 */
[----:B------:R0:W-:Y:S04]  /*e9f0*/  @!P3 LDGSTS.E.BYPASS.LTC128B.128 [R26+0x12200], desc[UR60][R2.64+0x40], !P1 ;  /* 0x12200040021abfae */ /* 0x0001e8000c901d7c */
[----:B------:R0:W-:Y:S01]  /*ea00*/  @!P3 LDGSTS.E.BYPASS.LTC128B.128 [R26+0x15200], desc[UR60][R2.64+0x80], !P2 ;  /* 0x15200080021abfae */ /* 0x0001e2000d101d7c */
[----:B------:R-:W-:-:S07]  /*ea10*/  IMAD.MOV.U32 R0, RZ, RZ, R14 ;  /* 0x000000ffff007224 */ /* 0x000fce00078e000e */
[----:B0-----:R-:W-:Y:S05]  /*ea20*/  WARPSYNC.COLLECTIVE R15, `(.L_x_142) ;  /* 0x000000000f087348 */ /* 0x001fea0003c00000 */
[----:B------:R1:W2:Y:S02]  /*ea30*/  SHFL.IDX P6, R14, R13, R12, R11 ;  /* 0x0000000c0d0e7389 */ /* 0x0002a400000c000b */
[----:B012---:R-:W-:Y:S01]  /*ea40*/  ENDCOLLECTIVE ;  /* 0x000000000000791b */ /* 0x007fe20003800000 */
.L_x_142:
[----:B------:R-:W-:-:S05]  /*ea50*/  VIADD R2, R6, 0x80 ;  /* 0x0000008006027836 */ /* 0x000fca0000000000 */
[----:B------:R-:W-:Y:S01]  /*ea60*/  ISETP.GE.AND P3, PT, R2, R5, PT ;  /* 0x000000050200720c */ /* 0x000fe20003f66270 */
[----:B------:R-:W-:Y:S02]  /*ea70*/  IMAD.MOV.U32 R13, RZ, RZ, R7 ;  /* 0x000000ffff0d7224 */ /* 0x000fe400078e0007 */
[----:B------:R-:W-:Y:S02]  /*ea80*/  IMAD.MOV.U32 R12, RZ, RZ, 0x1 ;  /* 0x00000001ff0c7424 */ /* 0x000fe400078e00ff */
[----:B------:R-:W-:-:S08]  /*ea90*/  IMAD.MOV.U32 R4, RZ, RZ, R14 ;  /* 0x000000ffff047224 */ /* 0x000fd000078e000e */
[----:B------:R-:W-:Y:S05]  /*eaa0*/  WARPSYNC.COLLECTIVE R15, `(.L_x_143) ;  /* 0x000000000f087348 */ /* 0x000fea0003c00000 */
[----:B------:R0:W1:Y:S02]  /*eab0*/  SHFL.IDX P6, R14, R13, R12, R11 ;  /* 0x0000000c0d0e7389 */ /* 0x00006400000c000b */
[----:B01----:R-:W-:Y:S01]  /*eac0*/  ENDCOLLECTIVE ;  /* 0x000000000000791b */ /* 0x003fe20003800000 */
.L_x_143:
[----:B------:R-:W-:-:S05]  /*ead0*/  @!P3 LEA R4, P5, R20, R4, 0x1 ;  /* 0x000000041404b211 */ /* 0x000fca00078a08ff */
[----:B------:R-:W-:Y:S02]  /*eae0*/  @!P3 IMAD.X R0, RZ, RZ, R0, P5 ;  /* 0x000000ffff00b224 */ /* 0x000fe400028e0600 */
[----:B------:R-:W-:Y:S02]  /*eaf0*/  @!P3 IMAD.MOV.U32 R2, RZ, RZ, R4 ;  /* 0x000000ffff02b224 */ /* 0x000fe400078e0004 */
[----:B------:R-:W-:Y:S02]  /*eb00*/  @!P3 IMAD.MOV.U32 R3, RZ, RZ, R0 ;  /* 0x000000ffff03b224 */ /* 0x000fe400078e0000 */
[----:B------:R-:W-:-:S03]  /*eb10*/  IMAD.MOV.U32 R13, RZ, RZ, R8 ;  /* 0x000000ffff0d7224 */ /* 0x000fc600078e0008 */
[----:B------:R-:W-:Y:S01]  /*eb20*/  @!PT LDS RZ, [RZ] ;  /* 0x00000000fffff984 */ /* 0x000fe20000000800 */
[----:B------:R-:W-:Y:S01]  /*eb30*/  @!PT LDS RZ, [RZ] ;  /* 0x00000000fffff984 */ /* 0x000fe20000000800 */
[----:B------:R-:W-:Y:S01]  /*eb40*/  @!PT LDS RZ, [RZ] ;  /* 0x00000000fffff984 */ /* 0x000fe20000000800 */
[----:B------:R0:W-:Y:S04]  /*eb50*/  @!P3 LDGSTS.E.BYPASS.LTC128B.128 [R26+0xfa00], desc[UR60][R2.64], !P0 ;  /* 0x0fa00000021abfae */ /* 0x0001e8000c101d7c */
[----:B------:R0:W-:Y:S01]  /*eb60*/  @!P3 LDGSTS.E.BYPASS.LTC128B.128 [R26+0x12a00], desc[UR60][R2.64+0x40], !P1 ;  /* 0x12a00040021abfae */ /* 0x0001e2000c901d7c */
[----:B------:R-:W-:-:S03]  /*eb70*/  IMAD.MOV.U32 R7, RZ, RZ, R14 ;  /* 0x000000ffff077224 */ /* 0x000fc600078e000e */
[----:B------:R0:W-:Y:S04]  /*eb80*/  @!P3 LDGSTS.E.BYPASS.LTC128B.128 [R26+0x15a00], desc[UR60][R2.64+0x80], !P2 ;  /* 0x15a00080021abfae */ /* 0x0001e8000d101d7c */
[----:B0-----:R-:W-:Y:S05]  /*eb90*/  WARPSYNC.COLLECTIVE R15, `(.L_x_144) ;  /* 0x000000000f087348 */ /* 0x001fea0003c00000 */
[----:B------:R1:W2:Y:S02]  /*eba0*/  SHFL.IDX P6, R14, R13, R12, R11 ;  /* 0x0000000c0d0e7389 */ /* 0x0002a400000c000b */
[----:B012---:R-:W-:Y:S01]  /*ebb0*/  ENDCOLLECTIVE ;  /* 0x000000000000791b */ /* 0x007fe20003800000 */
.L_x_144:
[----:B------:R-:W-:Y:S05]  /*ebc0*/  BRA `(.L_x_145) ;  /* 0xffffffc800047947 */ /* 0x000fea000383ffff */
.L_x_47:
[----:B0-----:R0:W1:Y:S02]  /*ebd0*/  SYNCS.PHASECHK.TRANS64.TRYWAIT P0, [R9+URZ+0x31c20], R0 ;  /* 0x031c2000090075a7 */ /* 0x001064000800017f */
[----:B-1----:R-:W-:Y:S05]  /*ebe0*/  @!P0 NANOSLEEP.SYNCS 0x989680 ;  /* 0x009896800000895d */ /* 0x002fea0003900000 */
[----:B------:R-:W1:Y:S02]  /*ebf0*/  @!P0 SYNCS.PHASECHK.TRANS64 P0, [R9+URZ+0x31c20], R0 ;  /* 0x031c2000090085a7 */ /* 0x000e64000800007f */
[----:B-1----:R-:W-:Y:S05]  /*ec00*/  @!P0 BRA `(.L_x_47) ;  /* 0xfffffffc00f08947 */ /* 0x002fea000383ffff */
[----:B------:R-:W-:Y:S05]  /*ec10*/  BRA `(.L_x_146) ;  /* 0xffffffc800507947 */ /* 0x000fea000383ffff */
.L_x_54:
[----:B-1----:R1:W2:Y:S02]  /*ec20*/  SYNCS.PHASECHK.TRANS64.TRYWAIT P0, [R3+URZ+0x31c40], R2 ;  /* 0x031c4002030075a7 */ /* 0x0022a4000800017f */
[----:B--2---:R-:W-:Y:S05]  /*ec30*/  @!P0 NANOSLEEP.SYNCS 0x989680 ;  /* 0x009896800000895d */ /* 0x004fea0003900000 */
[----:B------:R-:W2:Y:S02]  /*ec40*/  @!P0 SYNCS.PHASECHK.TRANS64 P0, [R3+URZ+0x31c40], R2 ;  /* 0x031c4002030085a7 */ /* 0x000ea4000800007f */
[----:B--2---:R-:W-:Y:S05]  /*ec50*/  @!P0 BRA `(.L_x_54) ;  /* 0xfffffffc00f08947 */ /* 0x004fea000383ffff */
[----:B------:R-:W-:Y:S05]  /*ec60*/  BRA `(.L_x_147) ;  /* 0xffffffc800f47947 */ /* 0x000fea000383ffff */
.L_x_61:
[----:B0-----:R0:W1:Y:S02]  /*ec70*/  SYNCS.PHASECHK.TRANS64.TRYWAIT P0, [R3+URZ+0x60], R2 ;  /* 0x00006002030075a7 */ /* 0x001064000800017f */
[----:B-1----:R-:W-:Y:S05]  /*ec80*/  @!P0 NANOSLEEP.SYNCS 0x989680 ;  /* 0x009896800000895d */ /* 0x002fea0003900000 */
[----:B------:R-:W1:Y:S02]  /*ec90*/  @!P0 SYNCS.PHASECHK.TRANS64 P0, [R3+URZ+0x60], R2 ;  /* 0x00006002030085a7 */ /* 0x000e64000800007f */
[----:B-1----:R-:W-:Y:S05]  /*eca0*/  @!P0 BRA `(.L_x_61) ;  /* 0xfffffffc00f08947 */ /* 0x002fea000383ffff */
[----:B------:R-:W-:Y:S05]  /*ecb0*/  BRA `(.L_x_148) ;  /* 0xffffffd000007947 */ /* 0x000fea000383ffff */
.L_x_72:
[----:B-1----:R1:W2:Y:S02]  /*ecc0*/  SYNCS.PHASECHK.TRANS64.TRYWAIT P0, [R3+URZ+0x31c40], R2 ;  /* 0x031c4002030075a7 */ /* 0x0022a4000800017f */
[----:B--2---:R-:W-:Y:S05]  /*ecd0*/  @!P0 NANOSLEEP.SYNCS 0x989680 ;  /* 0x009896800000895d */ /* 0x004fea0003900000 */
[----:B------:R-:W2:Y:S02]  /*ece0*/  @!P0 SYNCS.PHASECHK.TRANS64 P0, [R3+URZ+0x31c40], R2 ;  /* 0x031c4002030085a7 */ /* 0x000ea4000800007f */
[----:B--2---:R-:W-:Y:S05]  /*ecf0*/  @!P0 BRA `(.L_x_72) ;  /* 0xfffffffc00f08947 */ /* 0x004fea000383ffff */
[----:B------:R-:W-:Y:S05]  /*ed00*/  BRA `(.L_x_149) ;  /* 0xffffffd400a87947 */ /* 0x000fea000383ffff */
.L_x_79:
[----:B0-----:R0:W1:Y:S02]  /*ed10*/  SYNCS.PHASECHK.TRANS64.TRYWAIT P0, [R13+URZ+0x60], R23 ;  /* 0x000060170d0075a7 */ /* 0x001064000800017f */
[----:B-1----:R-:W-:Y:S05]  /*ed20*/  @!P0 NANOSLEEP.SYNCS 0x989680 ;  /* 0x009896800000895d */ /* 0x002fea0003900000 */
[----:B------:R-:W1:Y:S02]  /*ed30*/  @!P0 SYNCS.PHASECHK.TRANS64 P0, [R13+URZ+0x60], R23 ;  /* 0x000060170d0085a7 */ /* 0x000e64000800007f */
[----:B-1----:R-:W-:Y:S05]  /*ed40*/  @!P0 BRA `(.L_x_79) ;  /* 0xfffffffc00f08947 */ /* 0x002fea000383ffff */
[----:B------:R-:W-:Y:S05]  /*ed50*/  BRA `(.L_x_150) ;  /* 0xffffffd800b47947 */ /* 0x000fea000383ffff */
.L_x_89:
[----:B-1----:R1:W2:Y:S02]  /*ed60*/  SYNCS.PHASECHK.TRANS64.TRYWAIT P0, [R2+URZ+0x31c40], R3 ;  /* 0x031c4003020075a7 */ /* 0x0022a4000800017f */
[----:B--2---:R-:W-:Y:S05]  /*ed70*/  @!P0 NANOSLEEP.SYNCS 0x989680 ;  /* 0x009896800000895d */ /* 0x004fea0003900000 */
[----:B------:R-:W2:Y:S02]  /*ed80*/  @!P0 SYNCS.PHASECHK.TRANS64 P0, [R2+URZ+0x31c40], R3 ;  /* 0x031c4003020085a7 */ /* 0x000ea4000800007f */
[----:B--2---:R-:W-:Y:S05]  /*ed90*/  @!P0 BRA `(.L_x_89) ;  /* 0xfffffffc00f08947 */ /* 0x004fea000383ffff */
[----:B------:R-:W-:Y:S05]  /*eda0*/  BRA `(.L_x_151) ;  /* 0xffffffe000307947 */ /* 0x000fea000383ffff */
.L_x_96:
[----:B0-----:R0:W1:Y:S02]  /*edb0*/  SYNCS.PHASECHK.TRANS64.TRYWAIT P0, [R7+URZ+0x60], R2 ;  /* 0x00006002070075a7 */ /* 0x001064000800017f */
[----:B-1----:R-:W-:Y:S05]  /*edc0*/  @!P0 NANOSLEEP.SYNCS 0x989680 ;  /* 0x009896800000895d */ /* 0x002fea0003900000 */
[----:B------:R-:W1:Y:S02]  /*edd0*/  @!P0 SYNCS.PHASECHK.TRANS64 P0, [R7+URZ+0x60], R2 ;  /* 0x00006002070085a7 */ /* 0x000e64000800007f */
[----:B-1----:R-:W-:Y:S05]  /*ede0*/  @!P0 BRA `(.L_x_96) ;  /* 0xfffffffc00f08947 */ /* 0x002fea000383ffff */
[----:B------:R-:W-:Y:S05]  /*edf0*/  BRA `(.L_x_152) ;  /* 0xffffffe400407947 */ /* 0x000fea000383ffff */
.L_x_106:
[----:B0-----:R0:W1:Y:S02]  /*ee00*/  SYNCS.PHASECHK.TRANS64.TRYWAIT P0, [R3+URZ+0x31c60], R0 ;  /* 0x031c6000030075a7 */ /* 0x001064000800017f */
[----:B-1----:R-:W-:Y:S05]  /*ee10*/  @!P0 NANOSLEEP.SYNCS 0x989680 ;  /* 0x009896800000895d */ /* 0x002fea0003900000 */
[----:B------:R-:W1:Y:S02]  /*ee20*/  @!P0 SYNCS.PHASECHK.TRANS64 P0, [R3+URZ+0x31c60], R0 ;  /* 0x031c6000030085a7 */ /* 0x000e64000800007f */
[----:B-1----:R-:W-:Y:S05]  /*ee30*/  @!P0 BRA `(.L_x_106) ;  /* 0xfffffffc00f08947 */ /* 0x002fea000383ffff */
[----:B------:R-:W-:Y:S05]  /*ee40*/  BRA `(.L_x_153) ;  /* 0xffffffe800707947 */ /* 0x000fea000383ffff */
.L_x_114:
[----:B0-----:R0:W1:Y:S02]  /*ee50*/  SYNCS.PHASECHK.TRANS64.TRYWAIT P0, [R7+URZ+0x31c20], R0 ;  /* 0x031c2000070075a7 */ /* 0x001064000800017f */
[----:B-1----:R-:W-:Y:S05]  /*ee60*/  @!P0 NANOSLEEP.SYNCS 0x989680 ;  /* 0x009896800000895d */ /* 0x002fea0003900000 */
[----:B------:R-:W1:Y:S02]  /*ee70*/  @!P0 SYNCS.PHASECHK.TRANS64 P0, [R7+URZ+0x31c20], R0 ;  /* 0x031c2000070085a7 */ /* 0x000e64000800007f */
[----:B-1----:R-:W-:Y:S05]  /*ee80*/  @!P0 BRA `(.L_x_114) ;  /* 0xfffffffc00f08947 */ /* 0x002fea000383ffff */
[----:B------:R-:W-:Y:S05]  /*ee90*/  BRA `(.L_x_154) ;  /* 0xffffffec00ac7947 */ /* 0x000fea000383ffff */
.L_x_115:
[----:B------:R-:W1:Y:S01]  /*eea0*/  S2R R2, SR_TID.X ;  /* 0x0000000000027919 */ /* 0x000e620000002100 */
[----:B------:R-:W-:Y:S01]  /*eeb0*/  BSSY B0, `(.L_x_155) ;  /* 0x000000a000007945 */ /* 0x000fe20003800000 */
[----:B------:R-:W-:Y:S02]  /*eec0*/  IMAD.MOV.U32 R12, RZ, RZ, RZ ;  /* 0x000000ffff0c7224 */ /* 0x000fe400078e00ff */
[----:B------:R-:W-:Y:S02]  /*eed0*/  IMAD.MOV.U32 R11, RZ, RZ, 0x1f ;  /* 0x0000001fff0b7424 */ /* 0x000fe400078e00ff */
[----:B------:R-:W-:Y:S01]  /*eee0*/  IMAD.MOV.U32 R15, RZ, RZ, -0x1 ;  /* 0xffffffffff0f7424 */ /* 0x000fe200078e00ff */
[----:B-1----:R-:W-:-:S04]  /*eef0*/  SHF.R.U32.HI R2, RZ, 0x5, R2 ;  /* 0x00000005ff027819 */ /* 0x002fc80000011602 */
[----:B------:R-:W-:-:S05]  /*ef00*/  LOP3.LUT R2, R2, 0x3, RZ, 0xc0, !PT ;  /* 0x0000000302027812 */ /* 0x000fca00078ec0ff */
[----:B------:R-:W-:-:S07]  /*ef10*/  IMAD.MOV.U32 R13, RZ, RZ, R2 ;  /* 0x000000ffff0d7224 */ /* 0x000fce00078e0002 */
[----:B0-----:R-:W-:Y:S05]  /*ef20*/  WARPSYNC.COLLECTIVE R15, `(.L_x_156) ;  /* 0x000000000f087348 */ /* 0x001fea0003c00000 */
[----:B------:R1:W2:Y:S02]  /*ef30*/  SHFL.IDX P6, R14, R13, R12, R11 ;  /* 0x0000000c0d0e7389 */ /* 0x0002a400000c000b */
[----:B012---:R-:W-:Y:S01]  /*ef40*/  ENDCOLLECTIVE ;  /* 0x000000000000791b */ /* 0x007fe20003800000 */
.L_x_156:
[----:B------:R-:W-:Y:S05]  /*ef50*/  BSYNC B0 ;  /* 0x0000000000007941 */ /* 0x000fea0003800000 */
.L_x_155:
[----:B------:R-:W-:Y:S05]  /*ef60*/  BRA `(.L_x_157) ;  /* 0xffffffec00947947 */ /* 0x000fea000383ffff */
.L_x_118:
[----:B------:R-:W-:Y:S01]  /*ef70*/  BSSY B1, `(.L_x_158) ;  /* 0x0000006000017945 */ /* 0x000fe20003800000 */
[----:B------:R-:W-:-:S07]  /*ef80*/  IMAD.MOV.U32 R15, RZ, RZ, -0x1 ;  /* 0xffffffffff0f7424 */ /* 0x000fce00078e00ff */
[----:B0-----:R-:W-:Y:S05]  /*ef90*/  WARPSYNC.COLLECTIVE R15, `(.L_x_159) ;  /* 0x000000000f0c7348 */ /* 0x001fea0003c00000 */
[----:B------:R-:W-:Y:S02]  /*efa0*/  ELECT P6, UR62, PT ;  /* 0x00000000003e782f */ /* 0x000fe400038c0000 */
[----:B------:R-:W-:Y:S01]  /*efb0*/  MOV R14, UR62 ;  /* 0x0000003e000e7c02 */ /* 0x000fe20008000f00 */
[----:B0-----:R-:W-:Y:S10]  /*efc0*/  ENDCOLLECTIVE ;  /* 0x000000000000791b */ /* 0x001ff40003800000 */
.L_x_159:
[----:B------:R-:W-:Y:S05]  /*efd0*/  BSYNC B1 ;  /* 0x0000000000017941 */ /* 0x000fea0003800000 */
.L_x_158:
[----:B------:R-:W-:Y:S05]  /*efe0*/  BRA `(.L_x_160) ;  /* 0xffffffec008c7947 */ /* 0x000fea000383ffff */
.L_x_120:
[----:B0-----:R0:W1:Y:S02]  /*eff0*/  SYNCS.PHASECHK.TRANS64.TRYWAIT P0, [R5+URZ], R4 ;  /* 0x00000004050075a7 */ /* 0x001064000800017f */
[----:B-1----:R-:W-:Y:S05]  /*f000*/  @!P0 NANOSLEEP.SYNCS 0x989680 ;  /* 0x009896800000895d */ /* 0x002fea0003900000 */
[----:B------:R-:W1:Y:S02]  /*f010*/  @!P0 SYNCS.PHASECHK.TRANS64 P0, [R5+URZ], R4 ;  /* 0x00000004050085a7 */ /* 0x000e64000800007f */
[----:B-1----:R-:W-:Y:S05]  /*f020*/  @!P0 BRA `(.L_x_120) ;  /* 0xfffffffc00f08947 */ /* 0x002fea000383ffff */
[----:B------:R-:W-:Y:S05]  /*f030*/  BRA `(.L_x_161) ;  /* 0xffffffec00c07947 */ /* 0x000fea000383ffff */
.L_x_121:
[----:B-1----:R1:W2:Y:S02]  /*f040*/  SYNCS.PHASECHK.TRANS64.TRYWAIT P0, [R3+URZ], R0 ;  /* 0x00000000030075a7 */ /* 0x0022a4000800017f */
[----:B--2---:R-:W-:Y:S05]  /*f050*/  @!P0 NANOSLEEP.SYNCS 0x989680 ;  /* 0x009896800000895d */ /* 0x004fea0003900000 */
[----:B------:R-:W2:Y:S02]  /*f060*/  @!P0 SYNCS.PHASECHK.TRANS64 P0, [R3+URZ], R0 ;  /* 0x00000000030085a7 */ /* 0x000ea4000800007f */
[----:B--2---:R-:W-:Y:S05]  /*f070*/  @!P0 BRA `(.L_x_121) ;  /* 0xfffffffc00f08947 */ /* 0x004fea000383ffff */
[----:B------:R-:W-:Y:S05]  /*f080*/  BRA `(.L_x_162) ;  /* 0xffffffec00b47947 */ /* 0x000fea000383ffff */
.L_x_123:
[----:B0-----:R0:W1:Y:S02]  /*f090*/  SYNCS.PHASECHK.TRANS64.TRYWAIT P0, [R5+URZ], R4 ;  /* 0x00000004050075a7 */ /* 0x001064000800017f */
[----:B-1----:R-:W-:Y:S05]  /*f0a0*/  @!P0 NANOSLEEP.SYNCS 0x989680 ;  /* 0x009896800000895d */ /* 0x002fea0003900000 */
[----:B------:R-:W1:Y:S02]  /*f0b0*/  @!P0 SYNCS.PHASECHK.TRANS64 P0, [R5+URZ], R4 ;  /* 0x00000004050085a7 */ /* 0x000e64000800007f */
[----:B-1----:R-:W-:Y:S05]  /*f0c0*/  @!P0 BRA `(.L_x_123) ;  /* 0xfffffffc00f08947 */ /* 0x002fea000383ffff */
[----:B------:R-:W-:Y:S05]  /*f0d0*/  BRA `(.L_x_163) ;  /* 0xffffffec00b87947 */ /* 0x000fea000383ffff */
.L_x_164:
[----:B------:R-:W-:-:S00]  /*f0e0*/  BRA `(.L_x_164) ;  /* 0xfffffffc00fc7947 */ /* 0x000fc0000383ffff */
[----:B------:R-:W-:-:S00]  /*f0f0*/  NOP ;  /* 0x0000000000007918 */ /* 0x000fc00000000000 */
        /* <DEDUP_REMOVED lines=8> */
.L_x_2724:


//--------------------- .text._ZN7cutlass13device_kernelIN5flash11enable_sm90INS1_16FlashAttnFwdSm90INS1_25CollectiveMainloopFwdSm90ILi2EN4cute5tupleIJNS5_1CILi1EEES8_S8_EEENS6_IJNS7_ILi192EEENS7_ILi144EEENS7_ILi96EEEEEELi96ENS_6half_tEfNS_4arch4Sm90ELb0ELb0ELb0ELb1ELb0ELb0ELb0ELb0ELb1ELb1ELb0ELb0EEENS1_21CollectiveEpilogueFwdINS6_IJSA_SC_SB_EEES9_SE_SG_Li384ELb1ELb1ELb0ELb0EEENS1_36VarlenDynamicPersistentTileSchedulerILi192ELi144ELi384ELi128ELb0ELb1ELb1ELb0ELb1ELb1EEEEEEEEEvNT_6ParamsE --------------------------
	.section	.text._ZN7cutlass13device_kernelIN5flash11enable_sm90INS1_16FlashAttnFwdSm90INS1_25CollectiveMainloopFwdSm90ILi2EN4cute5tupleIJNS5_1CILi1EEES8_S8_EEENS6_IJNS7_ILi192EEENS7_ILi144EEENS7_ILi96EEEEEELi96ENS_6half_tEfNS_4arch4Sm90ELb0ELb0ELb0ELb1ELb0ELb0ELb0ELb0ELb1ELb1ELb0ELb0EEENS1_21CollectiveEpilogueFwdINS6_IJSA_SC_SB_EEES9_SE_SG_Li384ELb1ELb1ELb0ELb0EEENS1_36VarlenDynamicPersistentTileSchedulerILi192ELi144ELi384ELi128ELb0ELb1ELb1ELb0ELb1ELb1EEEEEEEEEvNT_6ParamsE,"ax",@progbits
	.align	128
.text._ZN7cutlass13device_kernelIN5flash11enable_sm90INS1_16FlashAttnFwdSm90INS1_25CollectiveMainloopFwdSm90ILi2EN4cute5tupleIJNS5_1CILi1EEES8_S8_EEENS6_IJNS7_ILi192EEENS7_ILi144EEENS7_ILi96EEEEEELi96ENS_6half_tEfNS_4arch4Sm90ELb0ELb0ELb0ELb1ELb0ELb0ELb0ELb0ELb1ELb1ELb0ELb0EEENS1_21CollectiveEpilogueFwdINS6_IJSA_SC_SB_EEES9_SE_SG_Li384ELb1ELb1ELb0ELb0EEENS1_36VarlenDynamicPersistentTileSchedulerILi192ELi144ELi384ELi128ELb0ELb1ELb1ELb0ELb1ELb1EEEEEEEEEvNT_6ParamsE:
        .type           _ZN7cutlass13device_kernelIN5flash11enable_sm90INS1_16FlashAttnFwdSm90INS1_25CollectiveMainloopFwdSm90ILi2EN4cute5tupleIJNS5_1CILi1EEES8_S8_EEENS6_IJNS7_ILi192EEENS7_ILi144EEENS7_ILi96EEEEEELi96ENS_6half_tEfNS_4arch4Sm90ELb0ELb0ELb0ELb1ELb0ELb0ELb0ELb0ELb1ELb1ELb0ELb0EEENS1_21CollectiveEpilogueFwdINS6_IJSA_SC_SB_EEES9_SE_SG_Li384ELb1ELb1ELb0ELb0EEENS1_36VarlenDynamicPersistentTileSchedulerILi192ELi144ELi384ELi128ELb0ELb1ELb1ELb0ELb1ELb1EEEEEEEEEvNT_6ParamsE,@function
        .size           _ZN7cutlass13device_kernelIN5flash11enable_sm90INS1_16FlashAttnFwdSm90INS1_25CollectiveMainloopFwdSm90ILi2EN4cute5tupleIJNS5_1CILi1EEES8_S8_EEENS6_IJNS7_ILi192EEENS7_ILi144EEENS7_ILi96EEEEEELi96ENS_6half_tEfNS_4arch4Sm90ELb0ELb0ELb0ELb1ELb0ELb0ELb0ELb0ELb1ELb1ELb0ELb0EEENS1_21CollectiveEpilogueFwdINS6_IJSA_SC_SB_EEES9_SE_SG_Li384ELb1ELb1ELb0ELb0EEENS1_36VarlenDynamicPersistentTileSchedulerILi192ELi144ELi384ELi128ELb0ELb1ELb1ELb0ELb1ELb1EEEEEEEEEvNT_6ParamsE,(.L_x_2725 - _ZN7cutlass13device_kernelIN5flash11enable_sm90INS1_16FlashAttnFwdSm90INS1_25CollectiveMainloopFwdSm90ILi2EN4cute5tupleIJNS5_1CILi1EEES8_S8_EEENS6_IJNS7_ILi192EEENS7_ILi144EEENS7_ILi96EEEEEELi96ENS_6half_tEfNS_4arch4Sm90ELb0ELb0ELb0ELb1ELb0ELb0ELb0ELb0ELb1ELb1ELb0ELb0EEENS1_21CollectiveEpilogueFwdINS6_IJSA_SC_SB_EEES9_SE_SG_Li384ELb1ELb1ELb0ELb0EEENS1_36VarlenDynamicPersistentTileSchedulerILi192ELi144ELi384ELi128ELb0ELb1ELb1ELb0ELb1ELb1EEEEEEEEEvNT_6ParamsE)
        .other          _ZN7cutlass13device_kernelIN5flash11enable_sm90INS1_16FlashAttnFwdSm90INS1_25CollectiveMainloopFwdSm90ILi2EN4cute5tupleIJNS5_1CILi1EEES8_S8_EEENS6_IJNS7_ILi192EEENS7_ILi144EEENS7_ILi96EEEEEELi96ENS_6half_tEfNS_4arch4Sm90ELb0ELb0ELb0ELb1ELb0ELb0ELb0ELb0ELb1ELb1ELb0ELb0EEENS1_21CollectiveEpilogueFwdINS6_IJSA_SC_SB_EEES9_SE_SG_Li384ELb1ELb1ELb0ELb0EEENS1_36VarlenDynamicPersistentTileSchedulerILi192ELi144ELi384ELi128ELb0ELb1ELb1ELb0ELb1ELb1EEEEEEEEEvNT_6ParamsE,@"STO_CUDA_ENTRY STV_DEFAULT"
_ZN7cutlass13device_kernelIN5flash11enable_sm90INS1_16FlashAttnFwdSm90INS1_25CollectiveMainloopFwdSm90ILi2EN4cute5tupleIJNS5_1CILi1EEES8_S8_EEENS6_IJNS7_ILi192EEENS7_ILi144EEENS7_ILi96EEEEEELi96ENS_6half_tEfNS_4arch4Sm90ELb0ELb0ELb0ELb1ELb0ELb0ELb0ELb0ELb1ELb1ELb0ELb0EEENS1_21CollectiveEpilogueFwdINS6_IJSA_SC_SB_EEES9_SE_SG_Li384ELb1ELb1ELb0ELb0EEENS1_36VarlenDynamicPersistentTileSchedulerILi192ELi144ELi384ELi128ELb0ELb1ELb1ELb0ELb1ELb1EEEEEEEEEvNT_6ParamsE:
        /* <DEDUP_REMOVED lines=17> */
.L_x_166:
[----:B------:R-:W-:Y:S05]  /*0110*/  BSYNC B0 ;  /* 0x0000000000007941 */ /* 0x000fea0003800000 */
.L_x_165:
        /* <DEDUP_REMOVED lines=40> */
.L_x_167:
        /* <DEDUP_REMOVED lines=22> */
.L_x_168:
        /* <DEDUP_REMOVED lines=18> */
.L_x_169:
        /* <DEDUP_REMOVED lines=22> */
.L_x_170:
        /* <DEDUP_REMOVED lines=22> */
.L_x_171:
        /* <DEDUP_REMOVED lines=8> */
.L_x_173:
[----:B------:R-:W-:-:S08]  /*0960*/  NOP ;  /* 0x0000000000007918 */ /* 0x000fd00000000000 */
[----:B------:R-:W0:Y:S02]  /*0970*/  USETMAXREG.TRY_ALLOC.CTAPOOL UP0, 0xa0 ;  /* 0x000000a0000079c8 */ /* 0x000e240008000600 */
[----:B0-----:R-:W-:-:S13]  /*0980*/  PLOP3.LUT P0, PT, PT, PT, UP0, 0x80, 0x0 ;  /* 0x000000000000781c */ /* 0x001fda0003f0f008 */
[----:B------:R-:W-:Y:S05]  /*0990*/  @!P0 BRA `(.L_x_173) ;  /* 0xfffffffc00f08947 */ /* 0x000fea000383ffff */
[----:B------:R-:W0:Y:S01]  /*09a0*/  S2R R0, SR_TID.X ;  /* 0x0000000000007919 */ /* 0x000e220000002100 */
[----:B------:R-:W1:Y:S01]  /*09b0*/  S2UR UR4, SR_CgaCtaId ;  /* 0x00000000000479c3 */ /* 0x000e620000008800 */
[----:B------:R-:W-:-:S07]  /*09c0*/  UMOV UR36, 0x400 ;  /* 0x0000040000247882 */ /* 0x000fce0000000000 */
[----:B------:R-:W-:Y:S06]  /*09d0*/  BAR.ARV 0x8, 0x200 ;  /* 0x0208000000007b1d */ /* 0x000fec0000002000 */
[----:B-1----:R-:W-:-:S03]  /*09e0*/  ULEA UR36, UR4, UR36, 0x18 ;  /* 0x0000002404247291 */ /* 0x002fc6000f8ec03f */
[----:B------:R-:W-:Y:S01]  /*09f0*/  ULDC UR4, c[0x0][0xc3c] ;  /* 0x00030f0000047ab9 */ /* 0x000fe20000000800 */
[----:B0-----:R-:W-:-:S04]  /*0a00*/  SHF.R.U32.HI R0, RZ, 0x7, R0 ;  /* 0x00000007ff007819 */ /* 0x001fc80000011600 */
[----:B------:R-:W-:-:S13]  /*0a10*/  ISETP.NE.AND P0, PT, R0, 0x1, PT ;  /* 0x000000010000780c */ /* 0x000fda0003f05270 */
[----:B------:R-:W-:Y:S08]  /*0a20*/  @!P0 BAR.ARV 0x9, 0x100 ;  /* 0x0244000000008b1d */ /* 0x000ff00000002000 */
[----:B------:R-:W-:Y:S06]  /*0a30*/  BAR.SYNC.DEFER_BLOCKING 0x5, 0x200 ;  /* 0x0148000000007b1d */ /* 0x000fec0000010000 */
[----:B------:R-:W0:Y:S02]  /*0a40*/  LDS.128 R32, [UR36+0x31cd0] ;  /* 0x031cd024ff207984 */ /* 0x000e240008000c00 */
[----:B------:R-:W-:Y:S06]  /*0a50*/  BAR.ARV 0x4, 0x200 ;  /* 0x0108000000007b1d */ /* 0x000fec0000002000 */
[----:B0-----:R-:W-:-:S13]  /*0a60*/  ISETP.GE.AND P0, PT, R35, UR4, PT ;  /* 0x0000000423007c0c */ /* 0x001fda000bf06270 */
[----:B------:R-:W-:Y:S05]  /*0a70*/  @P0 EXIT ;  /* 0x000000000000094d */ /* 0x000fea0003800000 */
[----:B------:R-:W3:Y:S01]  /*0a80*/  LDL.LU R13, [R1+0x38] ;  /* 0x00003800010d7983 */ /* 0x000ee20000300800 */
[----:B------:R-:W0:Y:S02]  /*0a90*/  S2R R0, SR_TID.X ;  /* 0x0000000000007919 */ /* 0x000e240000002100 */
[----:B0-----:R-:W-:-:S05]  /*0aa0*/  VIADD R15, R0, 0xffffff80 ;  /* 0xffffff80000f7836 */ /* 0x001fca0000000000 */
[----:B------:R-:W-:-:S04]  /*0ab0*/  SHF.R.S32.HI R0, RZ, 0x1f, R15 ;  /* 0x0000001fff007819 */ /* 0x000fc8000001140f */
[----:B--2---:R-:W-:-:S04]  /*0ac0*/  LEA.HI R2, R0, R15, RZ, 0x4 ;  /* 0x0000000f00027211 */ /* 0x004fc800078f20ff */
[----:B------:R-:W-:Y:S02]  /*0ad0*/  SHF.R.S32.HI R5, RZ, 0x4, R2 ;  /* 0x00000004ff057819 */ /* 0x000fe40000011402 */
[C---:B------:R-:W-:Y:S02]  /*0ae0*/  LOP3.LUT R3, R2.reuse, 0xfffffff0, RZ, 0xc0, !PT ;  /* 0xfffffff002037812 */ /* 0x040fe400078ec0ff */
[----:B------:R-:W-:Y:S02]  /*0af0*/  LEA.HI R2, R2, R5, RZ, 0x1 ;  /* 0x0000000502027211 */ /* 0x000fe400078f08ff */
[----:B------:R-:W-:Y:S01]  /*0b00*/  LEA.HI R151, R0, R15, RZ, 0x7 ;  /* 0x0000000f00977211 */ /* 0x000fe200078f38ff */
[----:B------:R-:W-:Y:S01]  /*0b10*/  IMAD.IADD R3, R15, 0x1, -R3 ;  /* 0x000000010f037824 */ /* 0x000fe200078e0a03 */
[----:B------:R-:W-:Y:S02]  /*0b20*/  LOP3.LUT R4, R2, 0x1ffffffe, RZ, 0xc0, !PT ;  /* 0x1ffffffe02047812 */ /* 0x000fe400078ec0ff */
[----:B------:R-:W-:-:S02]  /*0b30*/  LOP3.LUT R150, R151, 0xffffff80, RZ, 0xc0, !PT ;  /* 0xffffff8097967812 */ /* 0x000fc400078ec0ff */
[----:B------:R-:W-:Y:S01]  /*0b40*/  SHF.R.S32.HI R2, RZ, 0x1f, R3 ;  /* 0x0000001fff027819 */ /* 0x000fe20000011403 */
[----:B------:R-:W-:Y:S02]  /*0b50*/  IMAD.IADD R4, R5, 0x1, -R4 ;  /* 0x0000000105047824 */ /* 0x000fe400078e0a04 */
[----:B------:R-:W-:Y:S01]  /*0b60*/  IMAD.IADD R150, R15, 0x1, -R150 ;  /* 0x000000010f967824 */ /* 0x000fe200078e0a96 */
[CC--:B------:R-:W-:Y:S02]  /*0b70*/  LEA.HI R5, R2.reuse, R3.reuse, RZ, 0x3 ;  /* 0x0000000302057211 */ /* 0x0c0fe400078f18ff */
[----:B------:R-:W-:Y:S02]  /*0b80*/  LEA.HI R2, R2, R3, RZ, 0x2 ;  /* 0x0000000302027211 */ /* 0x000fe400078f10ff */
[----:B------:R-:W-:Y:S01]  /*0b90*/  LEA.HI R7, R0, R15, RZ, 0x5 ;  /* 0x0000000f00077211 */ /* 0x000fe200078f28ff */
[----:B------:R-:W-:Y:S01]  /*0ba0*/  IMAD.SHL.U32 R5, R5, 0x10, RZ ;  /* 0x0000001005057824 */ /* 0x000fe200078e00ff */
[----:B------:R-:W-:-:S02]  /*0bb0*/  LOP3.LUT R6, R2, 0x7fffffc, RZ, 0xc0, !PT ;  /* 0x07fffffc02067812 */ /* 0x000fc400078ec0ff */
[----:B------:R-:W-:Y:S02]  /*0bc0*/  SHF.R.S32.HI R9, RZ, 0x1f, R150 ;  /* 0x0000001fff097819 */ /* 0x000fe40000011496 */
[----:B------:R-:W-:Y:S02]  /*0bd0*/  SHF.R.S32.HI R2, RZ, 0x2, R2 ;  /* 0x00000002ff027819 */ /* 0x000fe40000011402 */
[----:B------:R-:W-:Y:S02]  /*0be0*/  SHF.R.S32.HI R8, RZ, 0x5, R7 ;  /* 0x00000005ff087819 */ /* 0x000fe40000011407 */
[----:B------:R-:W-:Y:S01]  /*0bf0*/  LEA.HI R10, R9, R150, RZ, 0x2 ;  /* 0x00000096090a7211 */ /* 0x000fe200078f10ff */
[----:B------:R-:W-:Y:S01]  /*0c00*/  IMAD.SHL.U32 R2, R2, 0x40, RZ ;  /* 0x0000004002027824 */ /* 0x000fe200078e00ff */
[----:B------:R-:W-:Y:S02]  /*0c10*/  LOP3.LUT R5, R5, 0x7fffff80, RZ, 0xc0, !PT ;  /* 0x7fffff8005057812 */ /* 0x000fe400078ec0ff */
[----:B------:R-:W-:Y:S01]  /*0c20*/  LEA.HI R0, R0, R15, RZ, 0x2 ;  /* 0x0000000f00007211 */ /* 0x000fe200078f10ff */
[----:B------:R-:W-:Y:S01]  /*0c30*/  IMAD.IADD R6, R3, 0x1, -R6 ;  /* 0x0000000103067824 */ /* 0x000fe200078e0a06 */
[--C-:B------:R-:W-:Y:S01]  /*0c40*/  SHF.R.S32.HI R11, RZ, 0x2, R10.reuse ;  /* 0x00000002ff0b7819 */ /* 0x100fe2000001140a */
[----:B------:R-:W-:Y:S01]  /*0c50*/  IMAD R14, R8, 0x10, R3 ;  /* 0x00000010080e7824 */ /* 0x000fe200078e0203 */
[----:B------:R-:W-:Y:S01]  /*0c60*/  SHF.R.S32.HI R12, RZ, 0x1f, R10 ;  /* 0x0000001fff0c7819 */ /* 0x000fe2000001140a */
[----:B------:R-:W-:Y:S01]  /*0c70*/  IMAD.SHL.U32 R3, R4, 0x8, RZ ;  /* 0x0000000804037824 */ /* 0x000fe200078e00ff */
[----:B------:R-:W-:Y:S01]  /*0c80*/  SHF.R.S32.HI R151, RZ, 0x7, R151 ;  /* 0x00000007ff977819 */ /* 0x000fe20000011497 */
[----:B------:R-:W-:Y:S01]  /*0c90*/  IMAD R5, R8, 0x100, R5 ;  /* 0x0000010008057824 */ /* 0x000fe200078e0205 */
[----:B------:R-:W-:-:S02]  /*0ca0*/  LOP3.LUT R2, R2, 0x40, RZ, 0xc0, !PT ;  /* 0x0000004002027812 */ /* 0x000fc400078ec0ff */
[----:B------:R-:W-:Y:S01]  /*0cb0*/  LOP3.LUT R147, R0, 0xfffffffc, RZ, 0xc0, !PT ;  /* 0xfffffffc00937812 */ /* 0x000fe200078ec0ff */
[----:B------:R-:W-:Y:S01]  /*0cc0*/  IMAD.U32 R155, R14, 0x20, R3 ;  /* 0x000000200e9b7824 */ /* 0x000fe200078e0003 */
[----:B------:R-:W-:Y:S01]  /*0cd0*/  LEA.HI R12, R12, R11, RZ, 0x3 ;  /* 0x0000000b0c0c7211 */ /* 0x000fe200078f18ff */
[----:B------:R-:W-:Y:S01]  /*0ce0*/  IMAD R5, R6, 0x10, R5 ;  /* 0x0000001006057824 */ /* 0x000fe200078e0205 */
[----:B------:R-:W-:Y:S01]  /*0cf0*/  LOP3.LUT R3, R2, 0x8, R3, 0xf8, !PT ;  /* 0x0000000802037812 */ /* 0x000fe200078ef803 */
[----:B------:R-:W-:Y:S01]  /*0d00*/  IMAD.HI R6, R151, 0x55555556, RZ ;  /* 0x5555555697067827 */ /* 0x000fe200078e02ff */
[----:B------:R-:W-:Y:S02]  /*0d10*/  SHF.R.U32.HI R2, RZ, 0x3, R2 ;  /* 0x00000003ff027819 */ /* 0x000fe40000011602 */
[----:B------:R-:W-:Y:S01]  /*0d20*/  LOP3.LUT R12, R12, 0xfffffff8, RZ, 0xc0, !PT ;  /* 0xfffffff80c0c7812 */ /* 0x000fe200078ec0ff */
[----:B------:R-:W-:Y:S01]  /*0d30*/  IMAD.IADD R147, R15, 0x1, -R147 ;  /* 0x000000010f937824 */ /* 0x000fe200078e0a93 */
[----:B------:R-:W-:-:S02]  /*0d40*/  LEA.HI R9, R9, R150, RZ, 0x5 ;  /* 0x0000009609097211 */ /* 0x000fc400078f28ff */
[----:B------:R-:W-:Y:S01]  /*0d50*/  LOP3.LUT R2, R3, R2, RZ, 0x3c, !PT ;  /* 0x0000000203027212 */ /* 0x000fe200078e3cff */
[----:B------:R-:W-:Y:S01]  /*0d60*/  IMAD.IADD R12, R11, 0x1, -R12 ;  /* 0x000000010b0c7824 */ /* 0x000fe200078e0a0c */
[----:B------:R-:W-:Y:S02]  /*0d70*/  LEA.HI R6, R6, R6, RZ, 0x1 ;  /* 0x0000000606067211 */ /* 0x000fe400078f08ff */
[----:B------:R-:W-:Y:S02]  /*0d80*/  SHF.R.S32.HI R9, RZ, 0x5, R9 ;  /* 0x00000005ff097819 */ /* 0x000fe40000011409 */
[C---:B------:R-:W-:Y:S01]  /*0d90*/  LEA.HI R3, R147.reuse, R147, RZ, 0x1 ;  /* 0x0000009393037211 */ /* 0x040fe200078f08ff */
[----:B------:R-:W-:Y:S01]  /*0da0*/  IMAD.SHL.U32 R18, R147, 0x8, RZ ;  /* 0x0000000893127824 */ /* 0x000fe200078e00ff */
[----:B------:R-:W-:Y:S01]  /*0db0*/  LOP3.LUT R7, R10, 0x7ffffffc, RZ, 0xc0, !PT ;  /* 0x7ffffffc0a077812 */ /* 0x000fe200078ec0ff */
[----:B------:R-:W-:Y:S01]  /*0dc0*/  IMAD R6, R6, -0x3, R151 ;  /* 0xfffffffd06067824 */ /* 0x000fe200078e0297 */
[----:B------:R-:W-:Y:S01]  /*0dd0*/  LOP3.LUT R4, R3, 0x1ffffffe, RZ, 0xc0, !PT ;  /* 0x1ffffffe03047812 */ /* 0x000fe200078ec0ff */
[----:B------:R-:W-:-:S02]  /*0de0*/  IMAD R9, R9, 0x10, R12 ;  /* 0x0000001009097824 */ /* 0x000fc400078e020c */
[----:B------:R-:W-:Y:S02]  /*0df0*/  IMAD.IADD R2, R2, 0x1, R5 ;  /* 0x0000000102027824 */ /* 0x000fe400078e0205 */
[C---:B------:R-:W-:Y:S02]  /*0e00*/  VIADD R144, R18.reuse, 0x20 ;  /* 0x0000002012907836 */ /* 0x040fe40000000000 */
[----:B------:R-:W-:Y:S02]  /*0e10*/  VIADD R145, R18, 0x40 ;  /* 0x0000004012917836 */ /* 0x000fe40000000000 */
[----:B------:R-:W-:Y:S02]  /*0e20*/  IMAD.MOV.U32 R8, RZ, RZ, -0x2 ;  /* 0xfffffffeff087424 */ /* 0x000fe400078e00ff */
[----:B------:R-:W-:Y:S02]  /*0e30*/  IMAD.IADD R7, R150, 0x1, -R7 ;  /* 0x0000000196077824 */ /* 0x000fe400078e0a07 */
[----:B------:R-:W-:-:S02]  /*0e40*/  IMAD R152, R6, 0x40, R9 ;  /* 0x0000004006987824 */ /* 0x000fc400078e0209 */
        /* <DEDUP_REMOVED lines=8> */
[----:B------:R-:W-:Y:S01]  /*0ed0*/  IMAD R154, R3, 0x8, R152 ;  /* 0x00000008039a7824 */ /* 0x000fe200078e0298 */
[----:B------:R-:W-:Y:S01]  /*0ee0*/  UMOV UR39, URZ ;  /* 0x0000003f00277c82 */ /* 0x000fe20008000000 */
[----:B---3--:R-:W-:-:S07]  /*0ef0*/  LOP3.LUT R17, R13, 0x1, RZ, 0xfc, !PT ;  /* 0x000000010d117812 */ /* 0x008fce00078efcff */
.L_x_207:
[----:B0-2---:R-:W0:Y:S01]  /*0f00*/  LDC.64 R4, c[0x0][0xc88] ;  /* 0x00032200ff047b82 */ /* 0x005e220000000a00 */
[----:B------:R-:W-:Y:S01]  /*0f10*/  ULDC.64 UR4, c[0x0][0xa28] ;  /* 0x00028a0000047ab9 */ /* 0x000fe20000000a00 */
[----:B------:R-:W-:Y:S01]  /*0f20*/  IMAD.MOV.U32 R3, RZ, RZ, RZ ;  /* 0x000000ffff037224 */ /* 0x000fe200078e00ff */
[----:B------:R-:W-:Y:S01]  /*0f30*/  ULDC.64 UR6, c[0x0][0xa20] ;  /* 0x0002880000067ab9 */ /* 0x000fe20000000a00 */
[----:B0-----:R-:W-:-:S05]  /*0f40*/  IMAD.WIDE R4, R35, 0x4, R4 ;  /* 0x0000000423047825 */ /* 0x001fca00078e0204 */
[----:B------:R-:W2:Y:S01]  /*0f50*/  LDG.E R19, desc[UR56][R4.64] ;  /* 0x0000003804137981 */ /* 0x000ea2000c1e1900 */
[----:B------:R-:W-:-:S04]  /*0f60*/  ISETP.NE.U32.AND P0, PT, RZ, UR4, PT ;  /* 0x00000004ff007c0c */ /* 0x000fc8000bf05070 */
[----:B------:R-:W-:Y:S02]  /*0f70*/  ISETP.NE.AND.EX P0, PT, RZ, UR5, PT, P0 ;  /* 0x00000005ff007c0c */ /* 0x000fe4000bf05300 */
[----:B--2---:R-:W-:-:S11]  /*0f80*/  SHF.R.S32.HI R146, RZ, 0x1f, R19 ;  /* 0x0000001fff927819 */ /* 0x004fd60000011413 */
[----:B---3--:R-:W-:-:S04]  /*0f90*/  @P0 LEA R6, P1, R19, UR4, 0x2 ;  /* 0x0000000413060c11 */ /* 0x008fc8000f8210ff */
[----:B----4-:R-:W-:Y:S01]  /*0fa0*/  @P0 LEA.HI.X R7, R19, UR5, R146, 0x2, P1 ;  /* 0x0000000513070c11 */ /* 0x010fe200088f1492 */
[----:B------:R-:W-:-:S04]  /*0fb0*/  ULDC.64 UR4, c[0x0][0x418] ;  /* 0x0001060000047ab9 */ /* 0x000fc80000000a00 */
[----:B------:R0:W5:Y:S01]  /*0fc0*/  @P0 LDG.E R3, desc[UR56][R6.64] ;  /* 0x0000003806030981 */ /* 0x000162000c1e1900 */
[----:B------:R-:W-:Y:S01]  /*0fd0*/  ISETP.NE.U32.AND P0, PT, RZ, UR6, PT ;  /* 0x00000006ff007c0c */ /* 0x000fe2000bf05070 */
[----:B------:R-:W-:-:S03]  /*0fe0*/  UISETP.NE.U32.AND UP0, UPT, UR4, URZ, UPT ;  /* 0x0000003f0400728c */ /* 0x000fc6000bf05070 */
[----:B------:R-:W-:Y:S01]  /*0ff0*/  ISETP.NE.AND.EX P0, PT, RZ, UR7, PT, P0 ;  /* 0x00000007ff007c0c */ /* 0x000fe2000bf05300 */
[----:B------:R-:W-:Y:S01]  /*1000*/  UISETP.NE.AND.EX UP0, UPT, UR5, URZ, UPT, UP0 ;  /* 0x0000003f0500728c */ /* 0x000fe2000bf05300 */
[----:B------:R-:W-:Y:S02]  /*1010*/  ULDC UR4, c[0x0][0x424] ;  /* 0x0001090000047ab9 */ /* 0x000fe40000000800 */
[----:B------:R-:W-:Y:S01]  /*1020*/  ULDC UR5, c[0x0][0x2f0] ;  /* 0x0000bc0000057ab9 */ /* 0x000fe20000000800 */
[----:B------:R-:W-:-:S04]  /*1030*/  USEL UR4, UR4, 0x1, UP0 ;  /* 0x0000000104047887 */ /* 0x000fc80008000000 */
[----:B------:R-:W-:-:S04]  /*1040*/  UIMAD UR4, UR4, UR5, URZ ;  /* 0x00000005040472a4 */ /* 0x000fc8000f8e023f */
[C---:B------:R-:W-:Y:S02]  /*1050*/  @P0 LEA R4, P1, R19.reuse, UR6, 0x2 ;  /* 0x0000000613040c11 */ /* 0x040fe4000f8210ff */
[----:B------:R-:W-:Y:S02]  /*1060*/  IMAD.U32 R64, RZ, RZ, UR4 ;  /* 0x00000004ff407e24 */ /* 0x000fe4000f8e00ff */
[----:B------:R-:W-:-:S05]  /*1070*/  @P0 LEA.HI.X R5, R19, UR7, R146, 0x2, P1 ;  /* 0x0000000713050c11 */ /* 0x000fca00088f1492 */
[----:B------:R0:W5:Y:S01]  /*1080*/  @P0 LDG.E R64, desc[UR56][R4.64] ;  /* 0x0000003804400981 */ /* 0x000162000c1e1900 */
[----:B------:R-:W-:Y:S05]  /*1090*/  @P0 BRA `(.L_x_174) ;  /* 0x0000000000240947 */ /* 0x000fea0003800000 */
[----:B------:R-:W-:Y:S02]  /*10a0*/  ULDC.64 UR4, c[0x0][0xa08] ;  /* 0x0002820000047ab9 */ /* 0x000fe40000000a00 */
[----:B------:R-:W-:-:S04]  /*10b0*/  ISETP.NE.U32.AND P0, PT, RZ, UR4, PT ;  /* 0x00000004ff007c0c */ /* 0x000fc8000bf05070 */
[----:B------:R-:W-:-:S13]  /*10c0*/  ISETP.NE.AND.EX P0, PT, RZ, UR5, PT, P0 ;  /* 0x00000005ff007c0c */ /* 0x000fda000bf05300 */
[----:B------:R-:W-:Y:S05]  /*10d0*/  @!P0 BRA `(.L_x_174) ;  /* 0x0000000000148947 */ /* 0x000fea0003800000 */
[----:B0-----:R-:W0:Y:S02]  /*10e0*/  LDC.64 R4, c[0x0][0xa08] ;  /* 0x00028200ff047b82 */ /* 0x001e240000000a00 */
[----:B0-----:R-:W-:-:S05]  /*10f0*/  IMAD.WIDE R4, R19, 0x4, R4 ;  /* 0x0000000413047825 */ /* 0x001fca00078e0204 */
[----:B-----5:R-:W2:Y:S04]  /*1100*/  LDG.E R64, desc[UR56][R4.64] ;  /* 0x0000003804407981 */ /* 0x020ea8000c1e1900 */
[----:B------:R-:W2:Y:S02]  /*1110*/  LDG.E R7, desc[UR56][R4.64+0x4] ;  /* 0x0000043804077981 */ /* 0x000ea4000c1e1900 */
[----:B--2---:R-:W-:-:S07]  /*1120*/  IMAD.IADD R64, R7, 0x1, -R64 ;  /* 0x0000000107407824 */ /* 0x004fce00078e0a40 */
.L_x_174:
[----:B-----5:R-:W-:Y:S01]  /*1130*/  IMAD.IADD R64, R64, 0x1, -R3 ;  /* 0x0000000140407824 */ /* 0x020fe200078e0a03 */
[----:B------:R-:W-:Y:S01]  /*1140*/  PLOP3.LUT P0, PT, PT, PT, PT, 0x80, 0x0 ;  /* 0x000000000000781c */ /* 0x000fe20003f0f070 */
[----:B------:R-:W-:Y:S01]  /*1150*/  IMAD.MOV.U32 R23, RZ, RZ, R33 ;  /* 0x000000ffff177224 */ /* 0x000fe200078e0021 */
[----:B------:R-:W-:Y:S01]  /*1160*/  CS2R R20, SRZ ;  /* 0x0000000000147805 */ /* 0x000fe2000001ff00 */
[C---:B------:R-:W-:Y:S01]  /*1170*/  VIADD R0, R64.reuse, 0x8f ;  /* 0x0000008f40007836 */ /* 0x040fe20000000000 */
[----:B------:R-:W-:Y:S01]  /*1180*/  ISETP.GE.AND P1, PT, R64, 0x1, PT ;  /* 0x000000014000780c */ /* 0x000fe20003f26270 */
[----:B------:R-:W-:Y:S01]  /*1190*/  IMAD.MOV.U32 R22, RZ, RZ, R34 ;  /* 0x000000ffff167224 */ /* 0x000fe200078e0022 */
[----:B------:R-:W-:Y:S01]  /*11a0*/  CS2R R38, SRZ ;  /* 0x0000000000267805 */ /* 0x000fe2000001ff00 */
[----:B------:R-:W-:Y:S01]  /*11b0*/  IMAD.HI R0, R0, 0x38e38e39, RZ ;  /* 0x38e38e3900007827 */ /* 0x000fe200078e02ff */
[----:B------:R-:W-:Y:S02]  /*11c0*/  CS2R R42, SRZ ;  /* 0x00000000002a7805 */ /* 0x000fe4000001ff00 */
[----:B------:R-:W-:-:S02]  /*11d0*/  CS2R R44, SRZ ;  /* 0x00000000002c7805 */ /* 0x000fc4000001ff00 */
[----:B------:R-:W-:Y:S01]  /*11e0*/  CS2R R36, SRZ ;  /* 0x0000000000247805 */ /* 0x000fe2000001ff00 */
[----:B------:R-:W-:Y:S01]  /*11f0*/  IMAD.MOV.U32 R71, RZ, RZ, RZ ;  /* 0x000000ffff477224 */ /* 0x000fe200078e00ff */
[----:B------:R-:W-:Y:S02]  /*1200*/  SHF.R.U32.HI R3, RZ, 0x1f, R0 ;  /* 0x0000001fff037819 */ /* 0x000fe40000011600 */
[----:B------:R-:W-:Y:S02]  /*1210*/  CS2R R46, SRZ ;  /* 0x00000000002e7805 */ /* 0x000fe4000001ff00 */
[----:B------:R-:W-:Y:S02]  /*1220*/  CS2R R48, SRZ ;  /* 0x0000000000307805 */ /* 0x000fe4000001ff00 */
[----:B------:R-:W-:Y:S02]  /*1230*/  CS2R R50, SRZ ;  /* 0x0000000000327805 */ /* 0x000fe4000001ff00 */
[----:B------:R-:W-:Y:S01]  /*1240*/  LEA.HI.SX32 R104, R0, R3, 0x1b ;  /* 0x0000000300687211 */ /* 0x000fe200078fdaff */
[----:B------:R-:W-:Y:S01]  /*1250*/  IMAD.MOV.U32 R3, RZ, RZ, RZ ;  /* 0x000000ffff037224 */ /* 0x000fe200078e00ff */
[----:B------:R-:W-:Y:S01]  /*1260*/  CS2R R40, SRZ ;  /* 0x0000000000287805 */ /* 0x000fe2000001ff00 */
[----:B------:R-:W-:Y:S01]  /*1270*/  IMAD.MOV.U32 R0, RZ, RZ, RZ ;  /* 0x000000ffff007224 */ /* 0x000fe200078e00ff */
[----:B------:R-:W-:Y:S01]  /*1280*/  CS2R R52, SRZ ;  /* 0x0000000000347805 */ /* 0x000fe2000001ff00 */
[----:B------:R-:W-:Y:S01]  /*1290*/  IMAD.MOV.U32 R54, RZ, RZ, RZ ;  /* 0x000000ffff367224 */ /* 0x000fe200078e00ff */
[----:B------:R-:W-:-:S02]  /*12a0*/  CS2R R56, SRZ ;  /* 0x0000000000387805 */ /* 0x000fc4000001ff00 */
[----:B------:R-:W-:Y:S02]  /*12b0*/  CS2R R72, SRZ ;  /* 0x0000000000487805 */ /* 0x000fe4000001ff00 */
[----:B------:R-:W-:Y:S02]  /*12c0*/  CS2R R60, SRZ ;  /* 0x00000000003c7805 */ /* 0x000fe4000001ff00 */
[----:B------:R-:W-:Y:S02]  /*12d0*/  CS2R R76, SRZ ;  /* 0x00000000004c7805 */ /* 0x000fe4000001ff00 */
[----:B------:R-:W-:Y:S02]  /*12e0*/  CS2R R14, SRZ ;  /* 0x00000000000e7805 */ /* 0x000fe4000001ff00 */
[----:B------:R-:W-:Y:S02]  /*12f0*/  CS2R R68, SRZ ;  /* 0x0000000000447805 */ /* 0x000fe4000001ff00 */
[----:B------:R-:W-:Y:S01]  /*1300*/  CS2R R78, SRZ ;  /* 0x00000000004e7805 */ /* 0x000fe2000001ff00 */
[----:B------:R-:W-:Y:S01]  /*1310*/  IMAD.MOV.U32 R65, RZ, RZ, RZ ;  /* 0x000000ffff417224 */ /* 0x000fe200078e00ff */
[----:B------:R-:W-:-:S02]  /*1320*/  CS2R R74, SRZ ;  /* 0x00000000004a7805 */ /* 0x000fc4000001ff00 */
[----:B------:R-:W-:Y:S01]  /*1330*/  CS2R R80, SRZ ;  /* 0x0000000000507805 */ /* 0x000fe2000001ff00 */
[----:B------:R-:W-:Y:S01]  /*1340*/  IMAD.MOV.U32 R24, RZ, RZ, RZ ;  /* 0x000000ffff187224 */ /* 0x000fe200078e00ff */
[----:B0-----:R-:W-:Y:S01]  /*1350*/  CS2R R6, SRZ ;  /* 0x0000000000067805 */ /* 0x001fe2000001ff00 */
[----:B------:R-:W-:Y:S02]  /*1360*/  IMAD.MOV.U32 R26, RZ, RZ, RZ ;  /* 0x000000ffff1a7224 */ /* 0x000fe400078e00ff */
[----:B------:R-:W-:Y:S02]  /*1370*/  IMAD.MOV.U32 R83, RZ, RZ, RZ ;  /* 0x000000ffff537224 */ /* 0x000fe400078e00ff */
[----:B------:R-:W-:Y:S02]  /*1380*/  IMAD.MOV.U32 R85, RZ, RZ, RZ ;  /* 0x000000ffff557224 */ /* 0x000fe400078e00ff */
[----:B------:R-:W-:Y:S01]  /*1390*/  IMAD.MOV.U32 R8, RZ, RZ, RZ ;  /* 0x000000ffff087224 */ /* 0x000fe200078e00ff */
[----:B------:R-:W-:Y:S06]  /*13a0*/  @!P1 BRA `(.L_x_175) ;  /* 0x0000007c000c9947 */ /* 0x000fec0003800000 */
[----:B------:R-:W0:Y:S01]  /*13b0*/  SHFL.IDX PT, R0, R151, RZ, 0x1f ;  /* 0x00001fff97007589 */ /* 0x000e2200000e0000 */
[----:B------:R-:W-:-:S04]  /*13c0*/  UIADD3 UR6, UR36, 0x24300, URZ ;  /* 0x0002430024067890 */ /* 0x000fc8000fffe03f */
[----:B------:R-:W-:-:S06]  /*13d0*/  ULOP3.LUT UP0, URZ, UR6, 0x9f, URZ, 0xc0, !UPT ;  /* 0x0000009f063f7892 */ /* 0x000fcc000f80c03f */
[----:B------:R-:W-:Y:S02]  /*13e0*/  PLOP3.LUT P0, PT, PT, PT, UP0, 0x80, 0x0 ;  /* 0x000000000000781c */ /* 0x000fe40003f0f008 */
[----:B0-----:R-:W-:-:S13]  /*13f0*/  R2UR UR38, R0 ;  /* 0x00000000002672ca */ /* 0x001fda00000e0000 */
[----:B------:R-:W-:-:S04]  /*1400*/  UIMAD.WIDE UR4, UR38, 0x55555556, URZ ;  /* 0x55555556260478a5 */ /* 0x000fc8000f8e023f */
[----:B------:R-:W-:-:S04]  /*1410*/  ULEA.HI UR5, UR5, UR5, URZ, 0x1 ;  /* 0x0000000505057291 */ /* 0x000fc8000f8f083f */
[----:B------:R-:W-:-:S04]  /*1420*/  UIMAD UR40, UR5, -0x3, UR38 ;  /* 0xfffffffd052878a4 */ /* 0x000fc8000f8e0226 */
[----:B------:R-:W-:-:S04]  /*1430*/  ULEA UR4, UR40, UR6, 0xb ;  /* 0x0000000628047291 */ /* 0x000fc8000f8e583f */
[----:B------:R-:W-:-:S04]  /*1440*/  USHF.R.U32.HI UR4, URZ, 0x4, UR4 ;  /* 0x000000043f047899 */ /* 0x000fc80008011604 */
[----:B------:R-:W-:Y:S01]  /*1450*/  ULOP3.LUT UR37, UR4, 0x3fff, URZ, 0xc0, !UPT ;  /* 0x00003fff04257892 */ /* 0x000fe2000f8ec03f */
[----:B------:R-:W-:Y:S11]  /*1460*/  @!P0 BRA `(.L_x_176) ;  /* 0x0000000000408947 */ /* 0x000ff60003800000 */
        /* <DEDUP_REMOVED lines=16> */
.L_x_176:
[----:B------:R-:W-:Y:S02]  /*1570*/  LEA.HI R0, R149, R149, RZ, 0x1 ;  /* 0x0000009595007211 */ /* 0x000fe400078f08ff */
[----:B------:R-:W-:Y:S02]  /*1580*/  ISETP.NE.AND P0, PT, R17, 0x3, PT ;  /* 0x000000031100780c */ /* 0x000fe40003f05270 */
[----:B------:R-:W-:-:S05]  /*1590*/  LOP3.LUT R0, R0, 0xfffffffe, RZ, 0xc0, !PT ;  /* 0xfffffffe00007812 */ /* 0x000fca00078ec0ff */
[----:B------:R-:W-:-:S05]  /*15a0*/  IMAD.IADD R0, R149, 0x1, -R0 ;  /* 0x0000000195007824 */ /* 0x000fca00078e0a00 */
[----:B------:R-:W-:-:S04]  /*15b0*/  SHF.L.U32 R0, R0, 0x1f, RZ ;  /* 0x0000001f00007819 */ /* 0x000fc800000006ff */
[----:B------:R-:W0:Y:S02]  /*15c0*/  SYNCS.PHASECHK.TRANS64.TRYWAIT P1, [UR36+0x31c00], R0 ;  /* 0x031c0000ff0075a7 */ /* 0x000e240008020164 */
[----:B0-----:R-:W-:Y:S05]  /*15d0*/  @!P1 BRA `(.L_x_177) ;  /* 0x000000f000d49947 */ /* 0x001fea0003800000 */
.L_x_334:
[----:B------:R-:W-:Y:S05]  /*15e0*/  @!P0 BRA `(.L_x_178) ;  /* 0x0000000000048947 */ /* 0x000fea0003800000 */
[----:B------:R-:W-:Y:S01]  /*15f0*/  BPT.TRAP 0x1 ;  /* 0x000000040000795c */ /* 0x000fe20000300000 */
.L_x_178:
[----:B------:R-:W-:Y:S01]  /*1600*/  IMAD.U32 R4, RZ, RZ, UR39 ;  /* 0x00000027ff047e24 */ /* 0x000fe2000f8e00ff */
[----:B0-----:R-:W-:-:S04]  /*1610*/  SHF.L.U32 R3, R16, 0x1f, RZ ;  /* 0x0000001f10037819 */ /* 0x001fc800000006ff */
[----:B------:R-:W-:-:S04]  /*1620*/  LEA R4, R4, UR36, 0x3 ;  /* 0x0000002404047c11 */ /* 0x000fc8000f8e18ff */
[----:B------:R0:W1:Y:S01]  /*1630*/  SYNCS.PHASECHK.TRANS64.TRYWAIT P2, [R4+URZ+0x31c30], R3 ;  /* 0x031c3003040075a7 */ /* 0x000062000804017f */
[----:B------:R-:W-:Y:S05]  /*1640*/  @!P0 BRA `(.L_x_179) ;  /* 0x0000000000048947 */ /* 0x000fea0003800000 */
[----:B------:R-:W-:Y:S01]  /*1650*/  BPT.TRAP 0x1 ;  /* 0x000000040000795c */ /* 0x000fe20000300000 */
.L_x_179:
[----:B------:R-:W2:Y:S01]  /*1660*/  S2R R0, SR_TID.X ;  /* 0x0000000000007919 */ /* 0x000ea20000002100 */
[----:B------:R-:W-:Y:S01]  /*1670*/  IMAD.MOV.U32 R71, RZ, RZ, RZ ;  /* 0x000000ffff477224 */ /* 0x000fe200078e00ff */
[----:B--2---:R-:W-:Y:S01]  /*1680*/  LOP3.LUT P1, RZ, R0, 0x7f, RZ, 0xc0, !PT ;  /* 0x0000007f00ff7812 */ /* 0x004fe2000782c0ff */
[----:B-1----:R-:W-:-:S12]  /*1690*/  @P2 BRA `(.L_x_180) ;  /* 0x0000000000082947 */ /* 0x002fd80003800000 */
[----:B------:R-:W1:Y:S02]  /*16a0*/  SYNCS.PHASECHK.TRANS64.TRYWAIT P2, [R4+URZ+0x31c30], R3 ;  /* 0x031c3003040075a7 */ /* 0x000e64000804017f */
[----:B-1----:R-:W-:Y:S05]  /*16b0*/  @!P2 BRA `(.L_x_181) ;  /* 0x000000f000b4a947 */ /* 0x002fea0003800000 */
.L_x_180:
        /* <DEDUP_REMOVED lines=26> */
[----:B------:R-:W-:Y:S01]  /*1860*/  UMOV UR7, 0x80000020 ;  /* 0x8000002000077882 */ /* 0x000fe20000000000 */
[----:B------:R-:W-:Y:S01]  /*1870*/  HGMMA.64x16x16.F32 R96, gdesc[UR24], RZ, !UPT, gsb0 ;  /* 0x00200000186079f0 */ /* 0x000fe2000c0008ff */
[----:B------:R-:W-:Y:S01]  /*1880*/  UIADD3 UR8, UR26, 0xc0, URZ ;  /* 0x000000c01a087890 */ /* 0x000fe2000fffe03f */
[C---:B------:R-:W-:Y:S01]  /*1890*/  ISETP.GT.AND P1, PT, R5.reuse, 0x69, PT ;  /* 0x000000690500780c */ /* 0x040fe20003f24270 */
[----:B------:R-:W-:Y:S01]  /*18a0*/  UIADD3 UR9, UR26, 0x100, URZ ;  /* 0x000001001a097890 */ /* 0x000fe2000fffe03f */
[----:B------:R-:W-:Y:S01]  /*18b0*/  ISETP.GT.AND P0, PT, R5, 0x70, PT ;  /* 0x000000700500780c */ /* 0x000fe20003f04270 */
[----:B------:R-:W-:-:S02]  /*18c0*/  UIADD3 UR10, UR26, 0x140, URZ ;  /* 0x000001401a0a7890 */ /* 0x000fc4000fffe03f */
[----:B------:R-:W-:Y:S02]  /*18d0*/  UIADD3 UR11, UR26, 0x180, URZ ;  /* 0x000001801a0b7890 */ /* 0x000fe4000fffe03f */
[----:B------:R-:W-:Y:S02]  /*18e0*/  UIADD3 UR12, UR26, 0x240, URZ ;  /* 0x000002401a0c7890 */ /* 0x000fe4000fffe03f */
[----:B------:R-:W-:Y:S02]  /*18f0*/  UIADD3 UR13, UR26, 0x3c0, URZ ;  /* 0x000003c01a0d7890 */ /* 0x000fe4000fffe03f */
[----:B------:R-:W-:Y:S01]  /*1900*/  UIADD3 UR14, UR26, 0x242, URZ ;  /* 0x000002421a0e7890 */ /* 0x000fe2000fffe03f */
[----:B------:R-:W-:Y:S01]  /*1910*/  UMOV UR15, 0x80000020 ;  /* 0x80000020000f7882 */ /* 0x000fe20000000000 */
[----:B------:R-:W-:Y:S02]  /*1920*/  UIADD3 UR16, UR24, 0x600, URZ ;  /* 0x0000060018107890 */ /* 0x000fe4000fffe03f */
[----:B------:R-:W-:Y:S01]  /*1930*/  UIADD3 UR18, UR26, 0x480, URZ ;  /* 0x000004801a127890 */ /* 0x000fe2000fffe03f */
[----:B------:R-:W-:Y:S01]  /*1940*/  UMOV UR17, 0x80000020 ;  /* 0x8000002000117882 */ /* 0x000fe20000000000 */
[----:B------:R-:W-:Y:S01]  /*1950*/  UMOV UR19, 0x80000020 ;  /* 0x8000002000137882 */ /* 0x000fe20000000000 */
[----:B------:R-:W-:-:S02]  /*1960*/  UIADD3 UR20, UR24, 0x602, URZ ;  /* 0x0000060218147890 */ /* 0x000fc4000fffe03f */
[----:B------:R-:W-:Y:S01]  /*1970*/  UIADD3 UR22, UR26, 0x482, URZ ;  /* 0x000004821a167890 */ /* 0x000fe2000fffe03f */
[----:B------:R-:W-:Y:S01]  /*1980*/  UMOV UR21, 0x80000020 ;  /* 0x8000002000157882 */ /* 0x000fe20000000000 */
        /* <DEDUP_REMOVED lines=12> */
[----:B------:R-:W-:Y:S01]  /*1a50*/  UMOV UR5, UR25 ;  /* 0x0000001900057c82 */ /* 0x000fe20008000000 */
[----:B------:R-:W-:Y:S01]  /*1a60*/  UMOV UR6, UR8 ;  /* 0x0000000800067c82 */ /* 0x000fe20008000000 */
[----:B------:R-:W-:Y:S01]  /*1a70*/  UMOV UR7, 0x80000020 ;  /* 0x8000002000077882 */ /* 0x000fe20000000000 */
[----:B------:R-:W-:Y:S01]  /*1a80*/  UIADD3 UR8, UR26, 0x1c0, URZ ;  /* 0x000001c01a087890 */ /* 0x000fe2000fffe03f */
        /* <DEDUP_REMOVED lines=88> */
[----:B------:R-:W-:Y:S01]  /*2010*/  UMOV UR8, UR10 ;  /* 0x0000000a00087c82 */ /* 0x000fe20008000000 */
[----:B------:R-:W-:Y:S01]  /*2020*/  UMOV UR10, UR12 ;  /* 0x0000000c000a7c82 */ /* 0x000fe20008000000 */
        /* <DEDUP_REMOVED lines=272> */
[----:B------:R-:W-:Y:S01]  /*3130*/  FSEL R60, R49, -INF , P2 ;  /* 0xff800000313c7808 */ /* 0x000fe20001000000 */
[----:B------:R-:W-:Y:S01]  /*3140*/  ULDC UR6, c[0x0][0x988] ;  /* 0x0002620000067ab9 */ /* 0x000fe20000000800 */
[----:B------:R-:W-:-:S02]  /*3150*/  FMNMX.FTZ R3, R116, R3, !PT ;  /* 0x0000000374037209 */ /* 0x000fc40007810000 */
[----:B------:R-:W-:Y:S02]  /*3160*/  FSEL R76, R52, -INF , P6 ;  /* 0xff800000344c7808 */ /* 0x000fe40003000000 */
[----:B------:R-:W-:Y:S02]  /*3170*/  FMNMX.FTZ R3, R60, R3, !PT ;  /* 0x000000033c037209 */ /* 0x000fe40007810000 */
[----:B------:R-:W-:Y:S02]  /*3180*/  FSEL R52, R63, -INF , P4 ;  /* 0xff8000003f347808 */ /* 0x000fe40002000000 */
[----:B------:R-:W-:Y:S02]  /*3190*/  ISETP.GT.AND P4, PT, R5, 0x60, PT ;  /* 0x000000600500780c */ /* 0x000fe40003f84270 */
[----:B------:R-:W-:Y:S02]  /*31a0*/  FSEL R118, R53, -INF , P5 ;  /* 0xff80000035767808 */ /* 0x000fe40002800000 */
[----:B------:R-:W-:-:S02]  /*31b0*/  FMNMX.FTZ R3, R76, R3, !PT ;  /* 0x000000034c037209 */ /* 0x000fc40007810000 */
[----:B------:R-:W-:Y:S02]  /*31c0*/  FSEL R50, R50, -INF , P3 ;  /* 0xff80000032327808 */ /* 0x000fe40001800000 */
[----:B------:R-:W-:Y:S02]  /*31d0*/  ISETP.GT.AND P3, PT, R5, 0x61, PT ;  /* 0x000000610500780c */ /* 0x000fe40003f64270 */
[----:B------:R-:W-:Y:S02]  /*31e0*/  FMNMX.FTZ R3, R118, R3, !PT ;  /* 0x0000000376037209 */ /* 0x000fe40007810000 */
[----:B------:R-:W-:Y:S02]  /*31f0*/  FSEL R56, R51, -INF , P2 ;  /* 0xff80000033387808 */ /* 0x000fe40001000000 */
[----:B------:R-:W-:Y:S02]  /*3200*/  ISETP.GT.AND P2, PT, R5, 0x68, PT ;  /* 0x000000680500780c */ /* 0x000fe40003f44270 */
[----:B------:R-:W-:-:S02]  /*3210*/  FSEL R54, R54, -INF , P6 ;  /* 0xff80000036367808 */ /* 0x000fc40003000000 */
[----:B------:R-:W-:Y:S01]  /*3220*/  ISETP.GT.AND P6, PT, R5, 0x89, PT ;  /* 0x000000890500780c */ /* 0x000fe20003fc4270 */
[----:B------:R-:W-:Y:S02]  /*3230*/  WARPGROUP.DEPBAR.LE gsb0, 0x0 ;  /* 0x00008000000079c5 */ /* 0x000fe40000010000 */
[----:B------:R-:W-:Y:S01]  /*3240*/  WARPGROUP.ARRIVE ;  /* 0x00000000000079c5 */ /* 0x000fe20000000000 */
[----:B------:R-:W-:Y:S02]  /*3250*/  FSEL R138, R45, -INF , P1 ;  /* 0xff8000002d8a7808 */ /* 0x000fe40000800000 */
[----:B------:R-:W-:Y:S02]  /*3260*/  ISETP.GT.AND P1, PT, R5, 0x71, PT ;  /* 0x000000710500780c */ /* 0x000fe40003f24270 */
[----:B------:R-:W-:Y:S01]  /*3270*/  FSEL R124, R40, -INF , P4 ;  /* 0xff800000287c7808 */ /* 0x000fe20002000000 */
[----:B------:R-:W-:Y:S01]  /*3280*/  HGMMA.64x16x16.F32 R32, gdesc[UR20], R32, gsb0 ;  /* 0x00200000142079f0 */ /* 0x000fe20008000820 */
[----:B------:R-:W-:Y:S01]  /*3290*/  UIADD3 UR22, UR26, 0x682, URZ ;  /* 0x000006821a167890 */ /* 0x000fe2000fffe03f */
[----:B------:R-:W-:Y:S01]  /*32a0*/  FSEL R40, R55, -INF , P5 ;  /* 0xff80000037287808 */ /* 0x000fe20002800000 */
[----:B------:R-:W-:Y:S01]  /*32b0*/  UMOV UR23, 0x80000020 ;  /* 0x8000002000177882 */ /* 0x000fe20000000000 */
[----:B------:R-:W-:-:S02]  /*32c0*/  ISETP.GT.AND P5, PT, R5, 0x88, PT ;  /* 0x000000880500780c */ /* 0x000fc40003fa4270 */
[----:B------:R-:W-:Y:S02]  /*32d0*/  FSEL R134, R41, -INF , P3 ;  /* 0xff80000029867808 */ /* 0x000fe40001800000 */
[----:B------:R-:W-:Y:S02]  /*32e0*/  FMNMX.FTZ R3, R124, R3, !PT ;  /* 0x000000037c037209 */ /* 0x000fe40007810000 */
[----:B------:R-:W-:Y:S02]  /*32f0*/  FSEL R136, R44, -INF , P2 ;  /* 0xff8000002c887808 */ /* 0x000fe40001000000 */
[----:B------:R-:W-:Y:S02]  /*3300*/  FMNMX.FTZ R3, R134, R3, !PT ;  /* 0x0000000386037209 */ /* 0x000fe40007810000 */
[----:B------:R-:W-:Y:S02]  /*3310*/  FSEL R46, R46, -INF , P2 ;  /* 0xff8000002e2e7808 */ /* 0x000fe40001000000 */
[----:B------:R-:W-:-:S02]  /*3320*/  FMNMX.FTZ R3, R136, R3, !PT ;  /* 0x0000000388037209 */ /* 0x000fc40007810000 */
[C---:B------:R-:W-:Y:S02]  /*3330*/  ISETP.GT.AND P2, PT, R5.reuse, 0x79, PT ;  /* 0x000000790500780c */ /* 0x040fe40003f44270 */
[----:B------:R-:W-:Y:S02]  /*3340*/  FMNMX.FTZ R3, R138, R3, !PT ;  /* 0x000000038a037209 */ /* 0x000fe40007810000 */
[----:B------:R-:W-:Y:S02]  /*3350*/  FSEL R42, R42, -INF , P4 ;  /* 0xff8000002a2a7808 */ /* 0x000fe40002000000 */
[----:B------:R-:W-:Y:S02]  /*3360*/  ISETP.GT.AND P4, PT, R5, 0x81, PT ;  /* 0x000000810500780c */ /* 0x000fe40003f84270 */
[----:B------:R-:W-:Y:S01]  /*3370*/  P2R R15, PR, RZ, 0x4 ;  /* 0x00000004ff0f7803 */ /* 0x000fe20000000000 */
[----:B------:R-:W-:Y:S02]  /*3380*/  WARPGROUP.DEPBAR.LE gsb0, 0x0 ;  /* 0x00008000000079c5 */ /* 0x000fe40000010000 */
[----:B------:R-:W-:Y:S01]  /*3390*/  WARPGROUP.ARRIVE ;  /* 0x00000000000079c5 */ /* 0x000fe20000000000 */
[----:B------:R-:W-:-:S02]  /*33a0*/  FSEL R142, R33, -INF , P1 ;  /* 0xff800000218e7808 */ /* 0x000fc40000800000 */
[----:B------:R-:W-:Y:S02]  /*33b0*/  P2R R33, PR, RZ, 0x2 ;  /* 0x00000002ff217803 */ /* 0x000fe40000000000 */
[----:B------:R-:W-:Y:S01]  /*33c0*/  ISETP.GT.AND P1, PT, R5, 0x70, PT ;  /* 0x000000700500780c */ /* 0x000fe20003f24270 */
[----:B------:R-:W-:Y:S01]  /*33d0*/  HGMMA.64x16x16.F32 R24, gdesc[UR20], R24, gsb0 ;  /* 0x00200000141879f0 */ /* 0x000fe20008000818 */
[----:B------:R-:W-:Y:S02]  /*33e0*/  FSEL R140, R32, -INF , P0 ;  /* 0xff800000208c7808 */ /* 0x000fe40000000000 */
[----:B------:R-:W-:Y:S02]  /*33f0*/  FSEL R34, R34, -INF , P1 ;  /* 0xff80000022227808 */ /* 0x000fe40000800000 */
[----:B------:R-:W-:Y:S02]  /*3400*/  ISETP.NE.AND P1, PT, R33, RZ, PT ;  /* 0x000000ff2100720c */ /* 0x000fe40003f25270 */
[----:B------:R-:W-:-:S02]  /*3410*/  ISETP.GT.AND P0, PT, R5, 0x78, PT ;  /* 0x000000780500780c */ /* 0x000fc40003f04270 */
[----:B------:R-:W-:Y:S02]  /*3420*/  FMNMX.FTZ R3, R140, R3, !PT ;  /* 0x000000038c037209 */ /* 0x000fe40007810000 */
[----:B------:R-:W-:Y:S02]  /*3430*/  FSEL R53, R36, -INF , P0 ;  /* 0xff80000024357808 */ /* 0x000fe40000000000 */
[----:B------:R-:W-:Y:S01]  /*3440*/  FMNMX.FTZ R0, R142, R3, !PT ;  /* 0x000000038e007209 */ /* 0x000fe20007810000 */
[----:B------:R-:W-:Y:S01]  /*3450*/  IMAD.U32 R3, RZ, RZ, UR6 ;  /* 0x00000006ff037e24 */ /* 0x000fe2000f8e00ff */
[----:B------:R-:W-:Y:S02]  /*3460*/  FSEL R32, R43, -INF , P3 ;  /* 0xff8000002b207808 */ /* 0x000fe40001800000 */
[----:B------:R-:W-:Y:S02]  /*3470*/  FSEL R59, R37, -INF , P2 ;  /* 0xff800000253b7808 */ /* 0x000fe40001000000 */
[----:B------:R-:W-:-:S02]  /*3480*/  FMNMX.FTZ R0, R53, R0, !PT ;  /* 0x0000000035007209 */ /* 0x000fc40007810000 */
[----:B------:R-:W-:Y:S02]  /*3490*/  ISETP.GT.AND P3, PT, R5, 0x80, PT ;  /* 0x000000800500780c */ /* 0x000fe40003f64270 */
[----:B------:R-:W-:Y:S02]  /*34a0*/  FMNMX.FTZ R0, R59, R0, !PT ;  /* 0x000000003b007209 */ /* 0x000fe40007810000 */
[----:B------:R-:W-:Y:S02]  /*34b0*/  P2R R21, PR, RZ, 0x1 ;  /* 0x00000001ff157803 */ /* 0x000fe40000000000 */
[----:B------:R-:W-:Y:S01]  /*34c0*/  ISETP.GT.AND P0, PT, R5, 0x69, PT ;  /* 0x000000690500780c */ /* 0x000fe20003f04270 */
[----:B------:R-:W-:Y:S02]  /*34d0*/  WARPGROUP.DEPBAR.LE gsb0, 0x0 ;  /* 0x00008000000079c5 */ /* 0x000fe40000010000 */
[----:B------:R-:W-:Y:S02]  /*34e0*/  FSEL R49, R28, -INF , P5 ;  /* 0xff8000001c317808 */ /* 0x000fe40002800000 */
[----:B------:R-:W-:-:S02]  /*34f0*/  FSEL R28, R35, -INF , P1 ;  /* 0xff800000231c7808 */ /* 0x000fc40000800000 */
[----:B------:R-:W-:Y:S02]  /*3500*/  ISETP.NE.AND P1, PT, R9, RZ, PT ;  /* 0x000000ff0900720c */ /* 0x000fe40003f25270 */
[----:B------:R-:W-:Y:S02]  /*3510*/  FMNMX.FTZ R9, R98, R99, !PT ;  /* 0x0000006362097209 */ /* 0x000fe40007810000 */
[----:B------:R-:W-:Y:S02]  /*3520*/  FSEL R37, R24, -INF , P3 ;  /* 0xff80000018257808 */ /* 0x000fe40001800000 */
[----:B------:R-:W-:Y:S02]  /*3530*/  FMNMX.FTZ R9, R102, R9, !PT ;  /* 0x0000000966097209 */ /* 0x000fe40007810000 */
[----:B------:R-:W-:Y:S02]  /*3540*/  FSEL R57, R25, -INF , P4 ;  /* 0xff80000019397808 */ /* 0x000fe40002000000 */
[----:B------:R-:W-:-:S02]  /*3550*/  FMNMX.FTZ R9, R6, R9, !PT ;  /* 0x0000000906097209 */ /* 0x000fc40007810000 */
[----:B------:R-:W-:Y:S01]  /*3560*/  FMNMX.FTZ R0, R37, R0, !PT ;  /* 0x0000000025007209 */ /* 0x000fe20007810000 */
[----:B------:R-:W-:Y:S01]  /*3570*/  @!P1 VIADD R4, R4, 0x31c40 ;  /* 0x00031c4004049836 */ /* 0x000fe20000000000 */
[----:B------:R-:W-:Y:S02]  /*3580*/  FMNMX.FTZ R9, R90, R9, !PT ;  /* 0x000000095a097209 */ /* 0x000fe40007810000 */
[----:B------:R-:W-:Y:S02]  /*3590*/  FMNMX.FTZ R0, R57, R0, !PT ;  /* 0x0000000039007209 */ /* 0x000fe40007810000 */
[----:B------:R-:W-:Y:S02]  /*35a0*/  FMNMX.FTZ R9, R8, R9, !PT ;  /* 0x0000000908097209 */ /* 0x000fe40007810000 */
[----:B------:R-:W-:Y:S02]  /*35b0*/  FSEL R51, R29, -INF , P6 ;  /* 0xff8000001d337808 */ /* 0x000fe40003000000 */
[----:B------:R-:W-:-:S02]  /*35c0*/  FMNMX.FTZ R9, R94, R9, !PT ;  /* 0x000000095e097209 */ /* 0x000fc40007810000 */
[----:B------:R-:W-:Y:S02]  /*35d0*/  FMNMX.FTZ R0, R49, R0, !PT ;  /* 0x0000000031007209 */ /* 0x000fe40007810000 */
[----:B------:R-:W-:Y:S02]  /*35e0*/  FMNMX.FTZ R9, R12, R9, !PT ;  /* 0x000000090c097209 */ /* 0x000fe40007810000 */
[----:B------:R-:W-:Y:S02]  /*35f0*/  FMNMX.FTZ R11, R51, R0, !PT ;  /* 0x00000000330b7209 */ /* 0x000fe40007810000 */
[----:B------:R-:W-:Y:S02]  /*3600*/  FMNMX.FTZ R9, R82, R9, !PT ;  /* 0x0000000952097209 */ /* 0x000fe40007810000 */
[----:B------:R-:W-:Y:S01]  /*3610*/  FSEL R24, R47, -INF , P0 ;  /* 0xff8000002f187808 */ /* 0x000fe20000000000 */
[----:B------:R-:W0:Y:S01]  /*3620*/  SHFL.BFLY PT, R0, R11, 0x2, 0x1f ;  /* 0x0c401f000b007f89 */ /* 0x000e2200000e0000 */
[----:B------:R-:W-:-:S02]  /*3630*/  FMNMX.FTZ R9, R14, R9, !PT ;  /* 0x000000090e097209 */ /* 0x000fc40007810000 */
[----:B------:R-:W-:Y:S02]  /*3640*/  ISETP.NE.AND P0, PT, R21, RZ, PT ;  /* 0x000000ff1500720c */ /* 0x000fe40003f05270 */
[----:B------:R-:W-:Y:S02]  /*3650*/  FMNMX.FTZ R9, R86, R9, !PT ;  /* 0x0000000956097209 */ /* 0x000fe40007810000 */
[----:B------:R-:W-:Y:S02]  /*3660*/  FSEL R38, R38, -INF , P0 ;  /* 0xff80000026267808 */ /* 0x000fe40000000000 */
[----:B------:R-:W-:Y:S02]  /*3670*/  FMNMX.FTZ R9, R20, R9, !PT ;  /* 0x0000000914097209 */ /* 0x000fe40007810000 */
[----:B------:R-:W-:Y:S02]  /*3680*/  FSEL R26, R26, -INF , P3 ;  /* 0xff8000001a1a7808 */ /* 0x000fe40001800000 */
[----:B------:R-:W-:-:S02]  /*3690*/  FMNMX.FTZ R9, R74, R9, !PT ;  /* 0x000000094a097209 */ /* 0x000fc40007810000 */
[----:B------:R-:W-:Y:S02]  /*36a0*/  FSEL R30, R30, -INF , P5 ;  /* 0xff8000001e1e7808 */ /* 0x000fe40002800000 */
[----:B------:R-:W-:Y:S02]  /*36b0*/  FMNMX.FTZ R9, R66, R9, !PT ;  /* 0x0000000942097209 */ /* 0x000fe40007810000 */
[----:B------:R-:W-:Y:S02]  /*36c0*/  ISETP.NE.AND P0, PT, R7, RZ, PT ;  /* 0x000000ff0700720c */ /* 0x000fe40003f05270 */
[----:B------:R-:W-:Y:S02]  /*36d0*/  FMNMX.FTZ R9, R78, R9, !PT ;  /* 0x000000094e097209 */ /* 0x000fe40007810000 */
[----:B------:R-:W-:Y:S02]  /*36e0*/  @!P1 PRMT R4, RZ, 0x654, R4 ;  /* 0x00000654ff049816 */ /* 0x000fe40000000004 */
[----:B------:R-:W-:-:S02]  /*36f0*/  FMNMX.FTZ R9, R68, R9, !PT ;  /* 0x0000000944097209 */ /* 0x000fc40007810000 */
[----:B0-----:R-:W-:Y:S01]  /*3700*/  FMNMX.FTZ R13, R11, R0, !PT ;  /* 0x000000000b0d7209 */ /* 0x001fe20007810000 */
[----:B------:R0:W-:Y:S01]  /*3710*/  @!P1 SYNCS.ARRIVE.TRANS64.RED.A1T0 RZ, [R4+URZ], RZ ;  /* 0x000000ff04ff99a7 */ /* 0x0001e2000810043f */
[----:B------:R-:W-:-:S03]  /*3720*/  FMNMX.FTZ R9, R58, R9, !PT ;  /* 0x000000093a097209 */ /* 0x000fc60007810000 */
[----:B------:R-:W1:Y:S01]  /*3730*/  SHFL.BFLY PT, R0, R13, 0x1, 0x1f ;  /* 0x0c201f000d007f89 */ /* 0x000e6200000e0000 */
[----:B------:R-:W-:-:S04]  /*3740*/  FMNMX.FTZ R9, R48, R9, !PT ;  /* 0x0000000930097209 */ /* 0x000fc80007810000 */
[----:B------:R-:W-:-:S04]  /*3750*/  FMNMX.FTZ R9, R62, R9, !PT ;  /* 0x000000093e097209 */ /* 0x000fc80007810000 */
[----:B------:R-:W-:-:S04]  /*3760*/  FMNMX.FTZ R9, R52, R9, !PT ;  /* 0x0000000934097209 */ /* 0x000fc80007810000 */
[----:B------:R-:W-:-:S04]  /*3770*/  FMNMX.FTZ R9, R50, R9, !PT ;  /* 0x0000000932097209 */ /* 0x000fc80007810000 */
[----:B------:R-:W-:-:S04]  /*3780*/  FMNMX.FTZ R9, R56, R9, !PT ;  /* 0x0000000938097209 */ /* 0x000fc80007810000 */
[----:B------:R-:W-:Y:S02]  /*3790*/  FMNMX.FTZ R9, R54, R9, !PT ;  /* 0x0000000936097209 */ /* 0x000fe40007810000 */
[----:B-1----:R-:W-:Y:S02]  /*37a0*/  FMNMX.FTZ R0, R13, R0, !PT ;  /* 0x000000000d007209 */ /* 0x002fe40007810000 */
        /* <DEDUP_REMOVED lines=44> */
[-CC-:B------:R-:W-:Y:S01]  /*3a70*/  FFMA.FTZ R128, R128, R3.reuse, -R55.reuse ;  /* 0x0000000380807223 */ /* 0x180fe20000010837 */
[-CC-:B------:R-:W-:Y:S01]  /*3a80*/  FFMA.FTZ R84, R132, R3.reuse, -R55.reuse ;  /* 0x0000000384547223 */ /* 0x180fe20000010837 */
[----:B------:R-:W1:Y:S01]  /*3a90*/  SHFL.BFLY PT, R10, R39, 0x2, 0x1f ;  /* 0x0c401f00270a7f89 */ /* 0x000e6200000e0000 */
        /* <DEDUP_REMOVED lines=12> */
[----:B------:R-:W-:Y:S01]  /*3b60*/  FFMA.FTZ R49, R49, R3, -R55 ;  /* 0x0000000331317223 */ /* 0x000fe20000010837 */
[----:B0-----:R-:W-:-:S04]  /*3b70*/  F2FP.F16.F32.PACK_AB R4, R96, R5 ;  /* 0x000000056004723e */ /* 0x001fc800000000ff */
[----:B------:R-:W-:Y:S01]  /*3b80*/  MUFU.EX2 R100, R100 ;  /* 0x0000006400647308 */ /* 0x000fe20000000800 */
[----:B-1----:R-:W-:Y:S01]  /*3b90*/  FMNMX.FTZ R27, R39, R10, !PT ;  /* 0x0000000a271b7209 */ /* 0x002fe20007810000 */
[----:B------:R-:W-:-:S06]  /*3ba0*/  FFMA.FTZ R39, R53, R3, -R55 ;  /* 0x0000000335277223 */ /* 0x000fcc0000010837 */
[----:B------:R0:W-:Y:S01]  /*3bb0*/  MUFU.EX2 R35, R116 ;  /* 0x0000007400237308 */ /* 0x0001e20000000800 */
[----:B------:R-:W1:Y:S07]  /*3bc0*/  SHFL.BFLY PT, R10, R27, 0x1, 0x1f ;  /* 0x0c201f001b0a7f89 */ /* 0x000e6e00000e0000 */
[----:B------:R-:W-:Y:S01]  /*3bd0*/  MUFU.EX2 R15, R15 ;  /* 0x0000000f000f7308 */ /* 0x000fe20000000800 */
[----:B0-----:R-:W-:-:S07]  /*3be0*/  FFMA.FTZ R116, R51, R3, -R55 ;  /* 0x0000000333747223 */ /* 0x001fce0000010837 */
[----:B------:R-:W-:Y:S08]  /*3bf0*/  MUFU.EX2 R44, R44 ;  /* 0x0000002c002c7308 */ /* 0x000ff00000000800 */
[----:B------:R-:W-:Y:S01]  /*3c00*/  MUFU.EX2 R33, R33 ;  /* 0x0000002100217308 */ /* 0x000fe20000000800 */
[----:B-1----:R-:W-:-:S04]  /*3c10*/  FMNMX.FTZ R10, R27, R10, !PT ;  /* 0x0000000a1b0a7209 */ /* 0x002fc80007810000 */
[C---:B------:R-:W-:Y:S01]  /*3c20*/  FSETP.NEU.FTZ.AND P2, PT, R10.reuse, -INF , PT ;  /* 0xff8000000a00780b */ /* 0x040fe20003f5d000 */
[-C--:B------:R-:W-:Y:S02]  /*3c30*/  FMUL.FTZ R27, R10, R3.reuse ;  /* 0x000000030a1b7220 */ /* 0x080fe40000410000 */
[----:B------:R-:W-:Y:S03]  /*3c40*/  MUFU.EX2 R88, R88 ;  /* 0x0000005800587308 */ /* 0x000fe60000000800 */
[----:B------:R-:W-:Y:S02]  /*3c50*/  FSEL R27, R27, RZ, P2 ;  /* 0x000000ff1b1b7208 */ /* 0x000fe40001000000 */
[----:B------:R-:W-:Y:S01]  /*3c60*/  ISETP.GE.AND P2, PT, R64, 0x91, PT ;  /* 0x000000914000780c */ /* 0x000fe20003f46270 */
[----:B------:R-:W-:Y:S02]  /*3c70*/  IMAD.MOV.U32 R64, RZ, RZ, R71 ;  /* 0x000000ffff407224 */ /* 0x000fe400078e0047 */
        /* <DEDUP_REMOVED lines=43> */
[----:B------:R-:W-:Y:S01]  /*3f30*/  FFMA.FTZ R69, R32, R3, -R27 ;  /* 0x0000000320457223 */ /* 0x000fe2000001081b */
[----:B------:R-:W-:Y:S01]  /*3f40*/  F2FP.F16.F32.PACK_AB R5, R99, R98 ;  /* 0x000000626305723e */ /* 0x000fe200000000ff */
[----:B------:R-:W-:Y:S01]  /*3f50*/  FADD.FTZ R73, R7, R6 ;  /* 0x0000000607497221 */ /* 0x000fe20000010000 */
[C---:B------:R-:W-:Y:S01]  /*3f60*/  F2FP.F16.F32.PACK_AB R6, R114.reuse, R7 ;  /* 0x000000077206723e */ /* 0x040fe200000000ff */
[----:B------:R-:W-:Y:S01]  /*3f70*/  IMAD.MOV.U32 R62, RZ, RZ, R71 ;  /* 0x000000ffff3e7224 */ /* 0x000fe200078e0047 */
[----:B------:R-:W1:Y:S01]  /*3f80*/  MUFU.EX2 R90, R90 ;  /* 0x0000005a005a7308 */ /* 0x000e620000000800 */
[----:B------:R-:W-:Y:S01]  /*3f90*/  FADD.FTZ R14, R114, R73 ;  /* 0x00000049720e7221 */ /* 0x000fe20000010000 */
[C---:B---3--:R-:W-:Y:S01]  /*3fa0*/  FADD.FTZ R12, R67.reuse, R12 ;  /* 0x0000000c430c7221 */ /* 0x048fe20000010000 */
[----:B------:R-:W-:Y:S01]  /*3fb0*/  F2FP.F16.F32.PACK_AB R7, R67, R102 ;  /* 0x000000664307723e */ /* 0x000fe200000000ff */
[----:B------:R-:W-:Y:S01]  /*3fc0*/  FFMA.FTZ R67, R40, R3, -R27 ;  /* 0x0000000328437223 */ /* 0x000fe2000001081b */
[----:B------:R-:W-:-:S03]  /*3fd0*/  FADD.FTZ R73, R13, R14 ;  /* 0x0000000e0d497221 */ /* 0x000fc60000010000 */
[----:B------:R-:W2:Y:S01]  /*3fe0*/  MUFU.EX2 R8, R8 ;  /* 0x0000000800087308 */ /* 0x000ea20000000800 */
[----:B0-----:R-:W-:Y:S01]  /*3ff0*/  FADD.FTZ R75, R31, R12 ;  /* 0x0000000c1f4b7221 */ /* 0x001fe20000010000 */
[----:B------:R-:W-:Y:S01]  /*4000*/  FADD.FTZ R12, R100, R73 ;  /* 0x00000049640c7221 */ /* 0x000fe20000010000 */
[----:B------:R0:W-:Y:S03]  /*4010*/  STSM.16.M88.4 [R2+0x24300], R4 ;  /* 0x0243000402007844 */ /* 0x0001e60000000200 */
[----:B------:R-:W-:Y:S02]  /*4020*/  FADD.FTZ R73, R15, R12 ;  /* 0x0000000c0f497221 */ /* 0x000fe40000010000 */
[----:B------:R-:W3:Y:S01]  /*4030*/  MUFU.EX2 R51, R51 ;  /* 0x0000003300337308 */ /* 0x000ee20000000800 */
[----:B-1----:R-:W-:Y:S01]  /*4040*/  FADD.FTZ R75, R90, R75 ;  /* 0x0000004b5a4b7221 */ /* 0x002fe20000010000 */
[----:B------:R-:W-:-:S04]  /*4050*/  FADD.FTZ R14, R44, R73 ;  /* 0x000000492c0e7221 */ /* 0x000fc80000010000 */
[----:B------:R-:W-:Y:S02]  /*4060*/  FADD.FTZ R73, R33, R14 ;  /* 0x0000000e21497221 */ /* 0x000fe40000010000 */
[----:B------:R-:W1:Y:S01]  /*4070*/  MUFU.EX2 R53, R53 ;  /* 0x0000003500357308 */ /* 0x000e620000000800 */
[----:B--2---:R-:W-:Y:S01]  /*4080*/  FADD.FTZ R12, R8, R75 ;  /* 0x0000004b080c7221 */ /* 0x004fe20000010000 */
[----:B0-----:R-:W-:-:S06]  /*4090*/  F2FP.F16.F32.PACK_AB R4, R88, R33 ;  /* 0x000000215804723e */ /* 0x001fcc00000000ff */
[----:B------:R-:W0:Y:S01]  /*40a0*/  MUFU.EX2 R82, R82 ;  /* 0x0000005200527308 */ /* 0x000e220000000800 */
[----:B---3--:R-:W-:-:S07]  /*40b0*/  FADD.FTZ R12, R51, R12 ;  /* 0x0000000c330c7221 */ /* 0x008fce0000010000 */
[----:B------:R-:W2:Y:S01]  /*40c0*/  MUFU.EX2 R55, R55 ;  /* 0x0000003700377308 */ /* 0x000ea20000000800 */
[----:B-1----:R-:W-:Y:S01]  /*40d0*/  FADD.FTZ R75, R53, R12 ;  /* 0x0000000c354b7221 */ /* 0x002fe20000010000 */
[----:B------:R-:W-:-:S04]  /*40e0*/  FADD.FTZ R12, R88, R73 ;  /* 0x00000049580c7221 */ /* 0x000fc80000010000 */
[----:B------:R-:W-:Y:S02]  /*40f0*/  FADD.FTZ R73, R29, R12 ;  /* 0x0000000c1d497221 */ /* 0x000fe40000010000 */
[----:B------:R-:W1:Y:S01]  /*4100*/  MUFU.EX2 R80, R80 ;  /* 0x0000005000507308 */ /* 0x000e620000000800 */
[----:B0-----:R-:W-:-:S07]  /*4110*/  FADD.FTZ R14, R82, R75 ;  /* 0x0000004b520e7221 */ /* 0x001fce0000010000 */
[----:B------:R-:W0:Y:S01]  /*4120*/  MUFU.EX2 R86, R86 ;  /* 0x0000005600567308 */ /* 0x000e220000000800 */
[----:B--2---:R-:W-:Y:S01]  /*4130*/  FADD.FTZ R75, R55, R14 ;  /* 0x0000000e374b7221 */ /* 0x004fe20000010000 */
[----:B------:R-:W-:Y:S01]  /*4140*/  F2FP.F16.F32.PACK_AB R14, R44, R15 ;  /* 0x0000000f2c0e723e */ /* 0x000fe200000000ff */
[--C-:B------:R-:W-:Y:S01]  /*4150*/  IMAD.MOV.U32 R44, RZ, RZ, R71.reuse ;  /* 0x000000ffff2c7224 */ /* 0x100fe200078e0047 */
[----:B------:R-:W-:Y:S01]  /*4160*/  F2FP.F16.F32.PACK_AB R15, R51, R8 ;  /* 0x00000008330f723e */ /* 0x000fe200000000ff */
[----:B------:R-:W-:-:S03]  /*4170*/  IMAD.MOV.U32 R51, RZ, RZ, R71 ;  /* 0x000000ffff337224 */ /* 0x000fc600078e0047 */
[----:B------:R-:W-:Y:S01]  /*4180*/  MUFU.EX2 R25, R25 ;  /* 0x0000001900197308 */ /* 0x000fe20000000800 */
[----:B-1----:R-:W-:-:S07]  /*4190*/  FADD.FTZ R12, R80, R73 ;  /* 0x00000049500c7221 */ /* 0x002fce0000010000 */
[----:B------:R-:W1:Y:S01]  /*41a0*/  MUFU.EX2 R20, R20 ;  /* 0x0000001400147308 */ /* 0x000e620000000800 */
[----:B0-----:R-:W-:-:S07]  /*41b0*/  FADD.FTZ R75, R86, R75 ;  /* 0x0000004b564b7221 */ /* 0x001fce0000010000 */
[----:B------:R-:W-:Y:S08]  /*41c0*/  MUFU.EX2 R70, R70 ;  /* 0x0000004600467308 */ /* 0x000ff00000000800 */
[----:B------:R-:W0:Y:S01]  /*41d0*/  MUFU.EX2 R59, R59 ;  /* 0x0000003b003b7308 */ /* 0x000e220000000800 */
[----:B-1----:R-:W-:-:S07]  /*41e0*/  FADD.FTZ R26, R20, R75 ;  /* 0x0000004b141a7221 */ /* 0x002fce0000010000 */
[----:B------:R-:W-:Y:S08]  /*41f0*/  MUFU.EX2 R21, R21 ;  /* 0x0000001500157308 */ /* 0x000ff00000000800 */
[----:B------:R-:W1:Y:S01]  /*4200*/  MUFU.EX2 R61, R61 ;  /* 0x0000003d003d7308 */ /* 0x000e620000000800 */
[----:B0-----:R-:W-:-:S07]  /*4210*/  FADD.FTZ R26, R59, R26 ;  /* 0x0000001a3b1a7221 */ /* 0x001fce0000010000 */
[----:B------:R-:W0:Y:S08]  /*4220*/  MUFU.EX2 R36, R36 ;  /* 0x0000002400247308 */ /* 0x000e300000000800 */
[----:B------:R-:W2:Y:S01]  /*4230*/  MUFU.EX2 R66, R66 ;  /* 0x0000004200427308 */ /* 0x000ea20000000800 */
[----:B-1----:R-:W-:-:S07]  /*4240*/  FADD.FTZ R7, R61, R26 ;  /* 0x0000001a3d077221 */ /* 0x002fce0000010000 */
[----:B------:R1:W-:Y:S01]  /*4250*/  MUFU.EX2 R40, R54 ;  /* 0x0000003600287308 */ /* 0x0003e20000000800 */
[----:B0-----:R-:W-:-:S07]  /*4260*/  F2FP.F16.F32.PACK_AB R26, R36, R21 ;  /* 0x00000015241a723e */ /* 0x001fce00000000ff */
[----:B------:R-:W0:Y:S01]  /*4270*/  MUFU.EX2 R11, R11 ;  /* 0x0000000b000b7308 */ /* 0x000e220000000800 */
[----:B-1----:R-:W-:Y:S01]  /*4280*/  FFMA.FTZ R54, R38, R3, -R27 ;  /* 0x0000000326367223 */ /* 0x002fe2000001081b */
[----:B------:R-:W-:Y:S01]  /*4290*/  FADD.FTZ R27, R25, R12 ;  /* 0x0000000c191b7221 */ /* 0x000fe20000010000 */
[----:B--2---:R-:W-:Y:S01]  /*42a0*/  FADD.FTZ R8, R66, R7 ;  /* 0x0000000742087221 */ /* 0x004fe20000010000 */
[----:B------:R-:W-:Y:S02]  /*42b0*/  F2FP.F16.F32.PACK_AB R12, R100, R13 ;  /* 0x0000000d640c723e */ /* 0x000fe400000000ff */
[----:B------:R-:W-:Y:S01]  /*42c0*/  FADD.FTZ R30, R70, R27 ;  /* 0x0000001b461e7221 */ /* 0x000fe20000010000 */
[----:B------:R-:W-:Y:S01]  /*42d0*/  F2FP.F16.F32.PACK_AB R13, R90, R31 ;  /* 0x0000001f5a0d723e */ /* 0x000fe200000000ff */
[----:B------:R-:W1:Y:S01]  /*42e0*/  MUFU.EX2 R57, R57 ;  /* 0x0000003900397308 */ /* 0x000e620000000800 */
[----:B------:R-:W-:Y:S01]  /*42f0*/  F2FP.F16.F32.PACK_AB R7, R86, R55 ;  /* 0x000000375607723e */ /* 0x000fe200000000ff */
[----:B------:R-:W-:Y:S01]  /*4300*/  FADD.FTZ R5, R21, R30 ;  /* 0x0000001e15057221 */ /* 0x000fe20000010000 */
[----:B------:R-:W-:Y:S01]  /*4310*/  IMAD.MOV.U32 R55, RZ, RZ, R71 ;  /* 0x000000ffff377224 */ /* 0x000fe200078e0047 */
[----:B------:R-:W-:Y:S02]  /*4320*/  STSM.16.M88.4 [R2+0x25b00], R12 ;  /* 0x025b000c02007844 */ /* 0x000fe40000000200 */
[----:B------:R-:W-:Y:S01]  /*4330*/  FADD.FTZ R6, R36, R5 ;  /* 0x0000000524067221 */ /* 0x000fe20000010000 */
[----:B------:R-:W-:Y:S01]  /*4340*/  F2FP.F16.F32.PACK_AB R5, R82, R53 ;  /* 0x000000355205723e */ /* 0x000fe200000000ff */
[----:B------:R-:W2:Y:S01]  /*4350*/  MUFU.EX2 R72, R72 ;  /* 0x0000004800487308 */ /* 0x000ea20000000800 */
[----:B------:R-:W-:-:S02]  /*4360*/  IMAD.MOV.U32 R53, RZ, RZ, R71 ;  /* 0x000000ffff357224 */ /* 0x000fc400078e0047 */
[----:B0-----:R-:W-:Y:S01]  /*4370*/  FADD.FTZ R27, R11, R6 ;  /* 0x000000060b1b7221 */ /* 0x001fe20000010000 */
[----:B------:R-:W-:Y:S01]  /*4380*/  F2FP.F16.F32.PACK_AB R6, R80, R29 ;  /* 0x0000001d5006723e */ /* 0x000fe200000000ff */
[----:B------:R-:W-:-:S03]  /*4390*/  IMAD.MOV.U32 R36, RZ, RZ, R71 ;  /* 0x000000ffff247224 */ /* 0x000fc600078e0047 */
[----:B------:R-:W0:Y:S01]  /*43a0*/  MUFU.EX2 R58, R58 ;  /* 0x0000003a003a7308 */ /* 0x000e220000000800 */
[----:B-1----:R-:W-:Y:S01]  /*43b0*/  FADD.FTZ R29, R57, R8 ;  /* 0x00000008391d7221 */ /* 0x002fe20000010000 */
[----:B------:R1:W-:Y:S06]  /*43c0*/  STSM.16.M88.4 [R2+0x27300], R4 ;  /* 0x0273000402007844 */ /* 0x0003ec0000000200 */
[----:B------:R-:W3:Y:S01]  /*43d0*/  MUFU.EX2 R9, R128 ;  /* 0x0000008000097308 */ /* 0x000ee20000000800 */
[----:B--2---:R-:W-:-:S07]  /*43e0*/  FADD.FTZ R8, R72, R27 ;  /* 0x0000001b48087221 */ /* 0x004fce0000010000 */
[----:B------:R-:W2:Y:S01]  /*43f0*/  MUFU.EX2 R48, R48 ;  /* 0x0000003000307308 */ /* 0x000ea20000000800 */
[----:B0-----:R-:W-:-:S07]  /*4400*/  FADD.FTZ R29, R58, R29 ;  /* 0x0000001d3a1d7221 */ /* 0x001fce0000010000 */
[----:B------:R-:W0:Y:S01]  /*4410*/  MUFU.EX2 R84, R84 ;  /* 0x0000005400547308 */ /* 0x000e220000000800 */
[----:B---3--:R-:W-:-:S07]  /*4420*/  FADD.FTZ R27, R9, R8 ;  /* 0x00000008091b7221 */ /* 0x008fce0000010000 */
[----:B------:R-:W3:Y:S01]  /*4430*/  MUFU.EX2 R63, R63 ;  /* 0x0000003f003f7308 */ /* 0x000ee20000000800 */
[----:B--2---:R-:W-:-:S07]  /*4440*/  FADD.FTZ R8, R48, R29 ;  /* 0x0000001d30087221 */ /* 0x004fce0000010000 */
[----:B------:R-:W2:Y:S01]  /*4450*/  MUFU.EX2 R50, R50 ;  /* 0x0000003200327308 */ /* 0x000ea20000000800 */
[----:B0-----:R-:W-:-:S07]  /*4460*/  F2FP.F16.F32.PACK_AB R30, R84, R9 ;  /* 0x00000009541e723e */ /* 0x001fce00000000ff */
[----:B------:R-:W1:Y:S01]  /*4470*/  MUFU.EX2 R112, R112 ;  /* 0x0000007000707308 */ /* 0x000e620000000800 */
[----:B---3--:R-:W-:-:S07]  /*4480*/  FADD.FTZ R21, R63, R8 ;  /* 0x000000083f157221 */ /* 0x008fce0000010000 */
[----:B------:R-:W0:Y:S01]  /*4490*/  MUFU.EX2 R65, R65 ;  /* 0x0000004100417308 */ /* 0x000e220000000800 */
[----:B--2---:R-:W-:-:S07]  /*44a0*/  FADD.FTZ R8, R50, R21 ;  /* 0x0000001532087221 */ /* 0x004fce0000010000 */
[----:B------:R-:W2:Y:S01]  /*44b0*/  MUFU.EX2 R47, R47 ;  /* 0x0000002f002f7308 */ /* 0x000ea20000000800 */
[----:B-1----:R-:W-:-:S07]  /*44c0*/  F2FP.F16.F32.PACK_AB R4, R112, R35 ;  /* 0x000000237004723e */ /* 0x002fce00000000ff */
[----:B------:R1:W-:Y:S08]  /*44d0*/  MUFU.EX2 R73, R24 ;  /* 0x0000001800497308 */ /* 0x0003f00000000800 */
[----:B------:R-:W3:Y:S01]  /*44e0*/  MUFU.EX2 R110, R110 ;  /* 0x0000006e006e7308 */ /* 0x000ee20000000800 */
[----:B-1----:R-:W-:Y:S01]  /*44f0*/  F2FP.F16.F32.PACK_AB R24, R70, R25 ;  /* 0x000000194618723e */ /* 0x002fe200000000ff */
[----:B------:R-:W-:Y:S01]  /*4500*/  IMAD.MOV.U32 R70, RZ, RZ, R71 ;  /* 0x000000ffff467224 */ /* 0x000fe200078e0047 */
[----:B------:R-:W-:Y:S01]  /*4510*/  F2FP.F16.F32.PACK_AB R25, R59, R20 ;  /* 0x000000143b19723e */ /* 0x000fe200000000ff */
[----:B------:R-:W-:Y:S01]  /*4520*/  FADD.FTZ R20, R84, R27 ;  /* 0x0000001b54147221 */ /* 0x000fe20000010000 */
[----:B------:R-:W-:Y:S01]  /*4530*/  F2FP.F16.F32.PACK_AB R27, R66, R61 ;  /* 0x0000003d421b723e */ /* 0x000fe200000000ff */
[----:B------:R-:W-:-:S02]  /*4540*/  IMAD.MOV.U32 R66, RZ, RZ, R71 ;  /* 0x000000ffff427224 */ /* 0x000fc400078e0047 */
[----:B------:R-:W1:Y:S01]  /*4550*/  MUFU.EX2 R67, R67 ;  /* 0x0000004300437308 */ /* 0x000e620000000800 */
[----:B------:R-:W-:Y:S01]  /*4560*/  FADD.FTZ R29, R35, R20 ;  /* 0x00000014231d7221 */ /* 0x000fe20000010000 */
[----:B------:R4:W-:Y:S01]  /*4570*/  STSM.16.M88.4 [R2+0x28b00], R24 ;  /* 0x028b001802007844 */ /* 0x0009e20000000200 */
[----:B------:R-:W-:Y:S02]  /*4580*/  IMAD.MOV.U32 R61, RZ, RZ, R71 ;  /* 0x000000ffff3d7224 */ /* 0x000fe400078e0047 */
[----:B------:R-:W-:Y:S01]  /*4590*/  FADD.FTZ R20, R112, R29 ;  /* 0x0000001d70147221 */ /* 0x000fe20000010000 */
[----:B0-----:R-:W-:Y:S01]  /*45a0*/  FADD.FTZ R29, R65, R8 ;  /* 0x00000008411d7221 */ /* 0x001fe20000010000 */
[----:B------:R-:W-:Y:S01]  /*45b0*/  IMAD.MOV.U32 R59, RZ, RZ, R71 ;  /* 0x000000ffff3b7224 */ /* 0x000fe200078e0047 */
[----:B------:R-:W0:Y:S01]  /*45c0*/  MUFU.EX2 R45, R45 ;  /* 0x0000002d002d7308 */ /* 0x000e220000000800 */
[----:B--2---:R-:W-:Y:S01]  /*45d0*/  FADD.FTZ R31, R47, R20 ;  /* 0x000000142f1f7221 */ /* 0x004fe20000010000 */
[----:B------:R-:W-:Y:S01]  /*45e0*/  FADD.FTZ R8, R40, R29 ;  /* 0x0000001d28087221 */ /* 0x000fe20000010000 */
[----:B------:R-:W-:Y:S01]  /*45f0*/  F2FP.F16.F32.PACK_AB R29, R58, R57 ;  /* 0x000000393a1d723e */ /* 0x000fe200000000ff */
[----:B------:R-:W-:-:S02]  /*4600*/  IMAD.MOV.U32 R58, RZ, RZ, R71 ;  /* 0x000000ffff3a7224 */ /* 0x000fc400078e0047 */
[----:B---3--:R-:W-:Y:S01]  /*4610*/  FADD.FTZ R12, R110, R31 ;  /* 0x0000001f6e0c7221 */ /* 0x008fe20000010000 */
[----:B------:R-:W-:Y:S01]  /*4620*/  F2FP.F16.F32.PACK_AB R31, R63, R48 ;  /* 0x000000303f1f723e */ /* 0x000fe200000000ff */
[--C-:B------:R-:W-:Y:S01]  /*4630*/  IMAD.MOV.U32 R63, RZ, RZ, R71.reuse ;  /* 0x000000ffff3f7224 */ /* 0x100fe200078e0047 */
[----:B------:R2:W3:Y:S01]  /*4640*/  MUFU.EX2 R32, R42 ;  /* 0x0000002a00207308 */ /* 0x0004e20000000800 */
[----:B-1----:R-:W-:Y:S01]  /*4650*/  FADD.FTZ R5, R67, R8 ;  /* 0x0000000843057221 */ /* 0x002fe20000010000 */
[--C-:B------:R-:W-:Y:S02]  /*4660*/  IMAD.MOV.U32 R57, RZ, RZ, R71.reuse ;  /* 0x000000ffff397224 */ /* 0x100fe400078e0047 */
[--C-:B------:R-:W-:Y:S02]  /*4670*/  IMAD.MOV.U32 R48, RZ, RZ, R71.reuse ;  /* 0x000000ffff307224 */ /* 0x100fe400078e0047 */
[--C-:B------:R-:W-:Y:S02]  /*4680*/  IMAD.MOV.U32 R35, RZ, RZ, R71.reuse ;  /* 0x000000ffff237224 */ /* 0x100fe400078e0047 */
[----:B------:R-:W1:Y:S01]  /*4690*/  MUFU.EX2 R76, R76 ;  /* 0x0000004c004c7308 */ /* 0x000e620000000800 */
[----:B0-----:R-:W-:Y:S01]  /*46a0*/  FADD.FTZ R7, R45, R12 ;  /* 0x0000000c2d077221 */ /* 0x001fe20000010000 */
[----:B--2---:R-:W-:-:S06]  /*46b0*/  IMAD.MOV.U32 R42, RZ, RZ, R71 ;  /* 0x000000ffff2a7224 */ /* 0x004fcc00078e0047 */
[----:B------:R-:W0:Y:S01]  /*46c0*/  MUFU.EX2 R69, R69 ;  /* 0x0000004500457308 */ /* 0x000e220000000800 */
[----:B---3--:R-:W-:Y:S01]  /*46d0*/  FADD.FTZ R6, R32, R5 ;  /* 0x0000000520067221 */ /* 0x008fe20000010000 */
[----:B------:R-:W-:Y:S01]  /*46e0*/  F2FP.F16.F32.PACK_AB R5, R65, R50 ;  /* 0x000000324105723e */ /* 0x000fe200000000ff */
[--C-:B------:R-:W-:Y:S02]  /*46f0*/  IMAD.MOV.U32 R65, RZ, RZ, R71.reuse ;  /* 0x000000ffff417224 */ /* 0x100fe400078e0047 */
[----:B------:R-:W-:-:S03]  /*4700*/  IMAD.MOV.U32 R50, RZ, RZ, R71 ;  /* 0x000000ffff327224 */ /* 0x000fc600078e0047 */
[----:B------:R-:W2:Y:S01]  /*4710*/  MUFU.EX2 R43, R43 ;  /* 0x0000002b002b7308 */ /* 0x000ea20000000800 */
[----:B-1----:R-:W-:-:S07]  /*4720*/  FADD.FTZ R8, R76, R7 ;  /* 0x000000074c087221 */ /* 0x002fce0000010000 */
[----:B------:R1:W3:Y:S01]  /*4730*/  MUFU.EX2 R38, R46 ;  /* 0x0000002e00267308 */ /* 0x0002e20000000800 */
[C---:B0-----:R-:W-:Y:S01]  /*4740*/  FADD.FTZ R7, R69.reuse, R6 ;  /* 0x0000000645077221 */ /* 0x041fe20000010000 */
[----:B------:R-:W-:Y:S01]  /*4750*/  F2FP.F16.F32.PACK_AB R6, R110, R47 ;  /* 0x0000002f6e06723e */ /* 0x000fe200000000ff */
[--C-:B------:R-:W-:Y:S01]  /*4760*/  IMAD.MOV.U32 R47, RZ, RZ, R71.reuse ;  /* 0x000000ffff2f7224 */ /* 0x100fe200078e0047 */
[----:B------:R-:W-:Y:S01]  /*4770*/  F2FP.F16.F32.PACK_AB R13, R69, R32 ;  /* 0x00000020450d723e */ /* 0x000fe200000000ff */
[--C-:B------:R-:W-:Y:S02]  /*4780*/  IMAD.MOV.U32 R69, RZ, RZ, R71.reuse ;  /* 0x000000ffff457224 */ /* 0x100fe400078e0047 */
[--C-:B------:R-:W-:Y:S01]  /*4790*/  IMAD.MOV.U32 R32, RZ, RZ, R71.reuse ;  /* 0x000000ffff207224 */ /* 0x100fe200078e0047 */
[----:B------:R-:W0:Y:S01]  /*47a0*/  MUFU.EX2 R92, R92 ;  /* 0x0000005c005c7308 */ /* 0x000e220000000800 */
[----:B--2---:R-:W-:Y:S01]  /*47b0*/  FADD.FTZ R9, R43, R8 ;  /* 0x000000082b097221 */ /* 0x004fe20000010000 */
[----:B-1----:R-:W-:-:S06]  /*47c0*/  IMAD.MOV.U32 R46, RZ, RZ, R71 ;  /* 0x000000ffff2e7224 */ /* 0x002fcc00078e0047 */
[----:B------:R-:W-:Y:S01]  /*47d0*/  MUFU.EX2 R41, R41 ;  /* 0x0000002900297308 */ /* 0x000fe20000000800 */
[----:B---3--:R-:W-:Y:S01]  /*47e0*/  FADD.FTZ R8, R38, R7 ;  /* 0x0000000726087221 */ /* 0x008fe20000010000 */
[----:B------:R-:W-:Y:S01]  /*47f0*/  F2FP.F16.F32.PACK_AB R7, R67, R40 ;  /* 0x000000284307723e */ /* 0x000fe200000000ff */
[--C-:B------:R-:W-:Y:S01]  /*4800*/  IMAD.MOV.U32 R67, RZ, RZ, R71.reuse ;  /* 0x000000ffff437224 */ /* 0x100fe200078e0047 */
[C---:B------:R-:W-:Y:S01]  /*4810*/  F2FP.F16.F32.PACK_AB R15, R73.reuse, R38 ;  /* 0x00000026490f723e */ /* 0x040fe200000000ff */
[--C-:B------:R-:W-:Y:S02]  /*4820*/  IMAD.MOV.U32 R40, RZ, RZ, R71.reuse ;  /* 0x000000ffff287224 */ /* 0x100fe400078e0047 */
[----:B------:R-:W-:Y:S01]  /*4830*/  IMAD.MOV.U32 R38, RZ, RZ, R71 ;  /* 0x000000ffff267224 */ /* 0x000fe200078e0047 */
[----:B------:R-:W1:Y:S01]  /*4840*/  MUFU.EX2 R52, R52 ;  /* 0x0000003400347308 */ /* 0x000e620000000800 */
[----:B0-----:R-:W-:Y:S01]  /*4850*/  FADD.FTZ R12, R92, R9 ;  /* 0x000000095c0c7221 */ /* 0x001fe20000010000 */
[----:B------:R-:W-:-:S06]  /*4860*/  FADD.FTZ R9, R73, R8 ;  /* 0x0000000849097221 */ /* 0x000fcc0000010000 */
[----:B------:R-:W4:Y:S08]  /*4870*/  MUFU.EX2 R106, R106 ;  /* 0x0000006a006a7308 */ /* 0x000f300000000800 */
[----:B------:R0:W2:Y:S01]  /*4880*/  MUFU.EX2 R33, R28 ;  /* 0x0000001c00217308 */ /* 0x0000a20000000800 */
[----:B-1----:R-:W-:-:S07]  /*4890*/  FADD.FTZ R8, R52, R9 ;  /* 0x0000000934087221 */ /* 0x002fce0000010000 */
[----:B------:R-:W1:Y:S01]  /*48a0*/  MUFU.EX2 R39, R39 ;  /* 0x0000002700277308 */ /* 0x000e620000000800 */
[----:B0-----:R-:W-:Y:S01]  /*48b0*/  F2FP.F16.F32.PACK_AB R28, R72, R11 ;  /* 0x0000000b481c723e */ /* 0x001fe200000000ff */
[----:B------:R-:W-:Y:S01]  /*48c0*/  FADD.FTZ R11, R41, R12 ;  /* 0x0000000c290b7221 */ /* 0x000fe20000010000 */
[----:B------:R-:W-:Y:S01]  /*48d0*/  F2FP.F16.F32.PACK_AB R12, R76, R45 ;  /* 0x0000002d4c0c723e */ /* 0x000fe200000000ff */
[----:B------:R-:W-:Y:S01]  /*48e0*/  IMAD.MOV.U32 R45, RZ, RZ, R71 ;  /* 0x000000ffff2d7224 */ /* 0x000fe200078e0047 */
[C---:B----4-:R-:W-:Y:S01]  /*48f0*/  F2FP.F16.F32.PACK_AB R24, R106.reuse, R41 ;  /* 0x000000296a18723e */ /* 0x050fe200000000ff */
[----:B------:R-:W-:Y:S01]  /*4900*/  FADD.FTZ R14, R106, R11 ;  /* 0x0000000b6a0e7221 */ /* 0x000fe20000010000 */
[----:B------:R0:W-:Y:S01]  /*4910*/  STSM.16.M88.4 [R2+0x2a300], R28 ;  /* 0x02a3001c02007844 */ /* 0x0001e20000000200 */
[----:B------:R-:W3:Y:S01]  /*4920*/  MUFU.EX2 R54, R54 ;  /* 0x0000003600367308 */ /* 0x000ee20000000800 */
[----:B--2---:R-:W-:Y:S01]  /*4930*/  FADD.FTZ R11, R33, R8 ;  /* 0x00000008210b7221 */ /* 0x004fe20000010000 */
[--C-:B------:R-:W-:Y:S01]  /*4940*/  IMAD.MOV.U32 R41, RZ, RZ, R71.reuse ;  /* 0x000000ffff297224 */ /* 0x100fe200078e0047 */
[----:B------:R2:W-:Y:S05]  /*4950*/  STSM.16.M88.4 [R2+0x2bb00], R4 ;  /* 0x02bb000402007844 */ /* 0x0005ea0000000200 */
[----:B------:R-:W2:Y:S01]  /*4960*/  MUFU.EX2 R60, R60 ;  /* 0x0000003c003c7308 */ /* 0x000ea20000000800 */
[----:B-1----:R-:W-:Y:S01]  /*4970*/  FADD.FTZ R25, R39, R14 ;  /* 0x0000000e27197221 */ /* 0x002fe20000010000 */
[----:B------:R-:W-:Y:S01]  /*4980*/  F2FP.F16.F32.PACK_AB R14, R92, R43 ;  /* 0x0000002b5c0e723e */ /* 0x000fe200000000ff */
[----:B------:R-:W-:-:S04]  /*4990*/  IMAD.MOV.U32 R43, RZ, RZ, R71 ;  /* 0x000000ffff2b7224 */ /* 0x000fc800078e0047 */
[----:B------:R-:W-:Y:S01]  /*49a0*/  STSM.16.M88.4 [R2+0x2d300], R12 ;  /* 0x02d3000c02007844 */ /* 0x000fe20000000200 */
[----:B------:R-:W1:Y:S01]  /*49b0*/  MUFU.EX2 R21, R120 ;  /* 0x0000007800157308 */ /* 0x000e620000000800 */
[----:B---3--:R-:W-:Y:S01]  /*49c0*/  FADD.FTZ R8, R54, R11 ;  /* 0x0000000b36087221 */ /* 0x008fe20000010000 */
[--C-:B0-----:R-:W-:Y:S02]  /*49d0*/  IMAD.MOV.U32 R31, RZ, RZ, R71.reuse ;  /* 0x000000ffff1f7224 */ /* 0x101fe400078e0047 */
[--C-:B------:R-:W-:Y:S02]  /*49e0*/  IMAD.MOV.U32 R30, RZ, RZ, R71.reuse ;  /* 0x000000ffff1e7224 */ /* 0x100fe400078e0047 */
[----:B------:R-:W-:Y:S02]  /*49f0*/  IMAD.MOV.U32 R29, RZ, RZ, R71 ;  /* 0x000000ffff1d7224 */ /* 0x000fe400078e0047 */
[----:B------:R-:W0:Y:S01]  /*4a00*/  MUFU.EX2 R37, R37 ;  /* 0x0000002500257308 */ /* 0x000e220000000800 */
[C---:B--2---:R-:W-:Y:S01]  /*4a10*/  FADD.FTZ R4, R60.reuse, R25 ;  /* 0x000000193c047221 */ /* 0x044fe20000010000 */
[----:B------:R-:W-:Y:S01]  /*4a20*/  F2FP.F16.F32.PACK_AB R25, R33, R52 ;  /* 0x000000342119723e */ /* 0x000fe200000000ff */
[--C-:B------:R-:W-:Y:S01]  /*4a30*/  IMAD.MOV.U32 R52, RZ, RZ, R71.reuse ;  /* 0x000000ffff347224 */ /* 0x100fe200078e0047 */
[----:B------:R-:W-:Y:S01]  /*4a40*/  F2FP.F16.F32.PACK_AB R26, R60, R39 ;  /* 0x000000273c1a723e */ /* 0x000fe200000000ff */
[----:B------:R-:W-:-:S02]  /*4a50*/  IMAD.MOV.U32 R60, RZ, RZ, R71 ;  /* 0x000000ffff3c7224 */ /* 0x000fc400078e0047 */
[--C-:B------:R-:W-:Y:S01]  /*4a60*/  IMAD.MOV.U32 R39, RZ, RZ, R71.reuse ;  /* 0x000000ffff277224 */ /* 0x100fe200078e0047 */
[----:B------:R-:W2:Y:S01]  /*4a70*/  MUFU.EX2 R56, R56 ;  /* 0x0000003800387308 */ /* 0x000ea20000000800 */
[C---:B-1----:R-:W-:Y:S01]  /*4a80*/  FADD.FTZ R5, R21.reuse, R8 ;  /* 0x0000000815057221 */ /* 0x042fe20000010000 */
[----:B------:R-:W-:Y:S01]  /*4a90*/  F2FP.F16.F32.PACK_AB R27, R21, R54 ;  /* 0x00000036151b723e */ /* 0x000fe200000000ff */
[--C-:B------:R-:W-:Y:S02]  /*4aa0*/  IMAD.MOV.U32 R54, RZ, RZ, R71.reuse ;  /* 0x000000ffff367224 */ /* 0x100fe400078e0047 */
[--C-:B------:R-:W-:Y:S02]  /*4ab0*/  IMAD.MOV.U32 R33, RZ, RZ, R71.reuse ;  /* 0x000000ffff217224 */ /* 0x100fe400078e0047 */
[----:B------:R1:W-:Y:S01]  /*4ac0*/  STSM.16.M88.4 [R2+0x2eb00], R24 ;  /* 0x02eb001802007844 */ /* 0x0003e20000000200 */
[----:B------:R-:W3:Y:S01]  /*4ad0*/  MUFU.EX2 R108, R108 ;  /* 0x0000006c006c7308 */ /* 0x000ee20000000800 */
[----:B0-----:R-:W-:Y:S01]  /*4ae0*/  FADD.FTZ R7, R37, R4 ;  /* 0x0000000425077221 */ /* 0x001fe20000010000 */
[----:B------:R-:W-:-:S06]  /*4af0*/  IMAD.MOV.U32 R28, RZ, RZ, R71 ;  /* 0x000000ffff1c7224 */ /* 0x000fcc00078e0047 */
[----:B------:R-:W0:Y:S01]  /*4b00*/  MUFU.EX2 R109, R122 ;  /* 0x0000007a006d7308 */ /* 0x000e220000000800 */
[----:B--2---:R-:W-:Y:S01]  /*4b10*/  FADD.FTZ R4, R56, R5 ;  /* 0x0000000538047221 */ /* 0x004fe20000010000 */
[----:B-1----:R-:W-:-:S06]  /*4b20*/  IMAD.MOV.U32 R27, RZ, RZ, R71 ;  /* 0x000000ffff1b7224 */ /* 0x002fcc00078e0047 */
[----:B------:R-:W-:Y:S01]  /*4b30*/  MUFU.EX2 R49, R49 ;  /* 0x0000003100317308 */ /* 0x000fe20000000800 */
[C---:B---3--:R-:W-:Y:S01]  /*4b40*/  FADD.FTZ R6, R108.reuse, R7 ;  /* 0x000000076c067221 */ /* 0x048fe20000010000 */
[----:B------:R-:W-:Y:S01]  /*4b50*/  F2FP.F16.F32.PACK_AB R108, R108, R37 ;  /* 0x000000256c6c723e */ /* 0x000fe200000000ff */
[--C-:B------:R-:W-:Y:S02]  /*4b60*/  IMAD.MOV.U32 R37, RZ, RZ, R71.reuse ;  /* 0x000000ffff257224 */ /* 0x100fe400078e0047 */
[--C-:B------:R-:W-:Y:S02]  /*4b70*/  IMAD.MOV.U32 R26, RZ, RZ, R71.reuse ;  /* 0x000000ffff1a7224 */ /* 0x100fe400078e0047 */
[--C-:B------:R-:W-:Y:S01]  /*4b80*/  IMAD.MOV.U32 R25, RZ, RZ, R71.reuse ;  /* 0x000000ffff197224 */ /* 0x100fe200078e0047 */
[----:B------:R-:W1:Y:S01]  /*4b90*/  MUFU.EX2 R116, R116 ;  /* 0x0000007400747308 */ /* 0x000e620000000800 */
[C---:B0-----:R-:W-:Y:S01]  /*4ba0*/  FADD.FTZ R5, R109.reuse, R4 ;  /* 0x000000046d057221 */ /* 0x041fe20000010000 */
[----:B------:R-:W-:Y:S01]  /*4bb0*/  F2FP.F16.F32.PACK_AB R109, R109, R56 ;  /* 0x000000386d6d723e */ /* 0x000fe200000000ff */
[----:B------:R-:W-:-:S02]  /*4bc0*/  IMAD.MOV.U32 R56, RZ, RZ, R71 ;  /* 0x000000ffff387224 */ /* 0x000fc400078e0047 */
[----:B------:R-:W-:-:S03]  /*4bd0*/  IMAD.MOV.U32 R24, RZ, RZ, R71 ;  /* 0x000000ffff187224 */ /* 0x000fc600078e0047 */
[----:B------:R-:W-:Y:S08]  /*4be0*/  MUFU.EX2 R34, R34 ;  /* 0x0000002200227308 */ /* 0x000ff00000000800 */
[----:B------:R-:W0:Y:S01]  /*4bf0*/  MUFU.EX2 R9, R126 ;  /* 0x0000007e00097308 */ /* 0x000e220000000800 */
[----:B-1----:R-:W-:Y:S01]  /*4c00*/  F2FP.F16.F32.PACK_AB R110, R116, R49 ;  /* 0x00000031746e723e */ /* 0x002fe200000000ff */
[----:B------:R-:W-:-:S04]  /*4c10*/  FADD.FTZ R49, R49, R6 ;  /* 0x0000000631317221 */ /* 0x000fc80000010000 */
[----:B------:R-:W-:Y:S01]  /*4c20*/  FADD.FTZ R4, R116, R49 ;  /* 0x0000003174047221 */ /* 0x000fe20000010000 */
[----:B------:R-:W-:Y:S01]  /*4c30*/  IMAD.MOV.U32 R49, RZ, RZ, R71 ;  /* 0x000000ffff317224 */ /* 0x000fe200078e0047 */
[----:B0-----:R-:W-:Y:S01]  /*4c40*/  F2FP.F16.F32.PACK_AB R111, R9, R34 ;  /* 0x00000022096f723e */ /* 0x001fe200000000ff */
[----:B------:R-:W-:-:S04]  /*4c50*/  FADD.FTZ R34, R34, R5 ;  /* 0x0000000522227221 */ /* 0x000fc80000010000 */
[----:B------:R0:W-:Y:S01]  /*4c60*/  STSM.16.M88.4 [R2+0x30300], R108 ;  /* 0x0303006c02007844 */ /* 0x0001e20000000200 */
[----:B------:R-:W-:Y:S01]  /*4c70*/  FADD.FTZ R5, R9, R34 ;  /* 0x0000002209057221 */ /* 0x000fe20000010000 */
[----:B------:R-:W-:Y:S01]  /*4c80*/  IMAD.MOV.U32 R34, RZ, RZ, R71 ;  /* 0x000000ffff227224 */ /* 0x000fe200078e0047 */
[----:B------:R1:W-:Y:S06]  /*4c90*/  MEMBAR.ALL.CTA ;  /* 0x0000000000007992 */ /* 0x0003ec0000008000 */
[----:B-1----:R-:W1:Y:S02]  /*4ca0*/  FENCE.VIEW.ASYNC.S ;  /* 0x00000000000073c6 */ /* 0x002e640000000000 */
[----:B-1----:R-:W-:Y:S01]  /*4cb0*/  NOP ;  /* 0x0000000000007918 */ /* 0x002fe20000000000 */
[----:B------:R-:W-:Y:S05]  /*4cc0*/  @!P2 BRA `(.L_x_182) ;  /* 0x000000380038a947 */ /* 0x000fea0003800000 */
[----:B------:R-:W-:Y:S01]  /*4cd0*/  VIADD R8, R104, 0xfffffffe ;  /* 0xfffffffe68087836 */ /* 0x000fe20000000000 */
[----:B------:R-:W-:Y:S01]  /*4ce0*/  CS2R R70, SRZ ;  /* 0x0000000000467805 */ /* 0x000fe2000001ff00 */
[----:B------:R-:W-:Y:S01]  /*4cf0*/  IMAD.MOV.U32 R13, RZ, RZ, R10 ;  /* 0x000000ffff0d7224 */ /* 0x000fe200078e000a */
        /* <DEDUP_REMOVED lines=26> */
.L_x_191:
[----:B------:R-:W-:Y:S01]  /*4ea0*/  UIADD3 UR39, UR59, 0x1, URZ ;  /* 0x000000013b277890 */ /* 0x000fe2000fffe03f */
[----:B------:R-:W-:-:S03]  /*4eb0*/  ISETP.NE.AND P3, PT, RZ, UR38, PT ;  /* 0x00000026ff007c0c */ /* 0x000fc6000bf65270 */
[----:B------:R-:W-:-:S04]  /*4ec0*/  UISETP.NE.AND UP0, UPT, UR39, 0x2, UPT ;  /* 0x000000022700788c */ /* 0x000fc8000bf05270 */
[----:B------:R-:W-:Y:S02]  /*4ed0*/  USEL UR6, URZ, 0x1, UP0 ;  /* 0x000000013f067887 */ /* 0x000fe40008000000 */
[----:B------:R-:W-:-:S04]  /*4ee0*/  USEL UR39, UR39, URZ, UP0 ;  /* 0x0000003f27277287 */ /* 0x000fc80008000000 */
[----:B------:R-:W-:Y:S01]  /*4ef0*/  LOP3.LUT R16, R6, UR6, RZ, 0x3c, !PT ;  /* 0x0000000606107c12 */ /* 0x000fe2000f8e3cff */
[----:B---3--:R-:W-:Y:S07]  /*4f00*/  @P3 BRA `(.L_x_183) ;  /* 0x0000000000283947 */ /* 0x008fee0003800000 */
[----:B------:R-:W-:Y:S05]  /*4f10*/  @!P0 BRA `(.L_x_184) ;  /* 0x0000000000048947 */ /* 0x000fea0003800000 */
[----:B------:R-:W-:Y:S01]  /*4f20*/  BPT.TRAP 0x1 ;  /* 0x000000040000795c */ /* 0x000fe20000300000 */
.L_x_184:
[----:B------:R-:W-:Y:S01]  /*4f30*/  ULEA UR6, UR39, UR36, 0x3 ;  /* 0x0000002427067291 */ /* 0x000fe2000f8e183f */
[----:B------:R-:W-:-:S08]  /*4f40*/  SHF.L.U32 R0, R16, 0x1f, RZ ;  /* 0x0000001f10007819 */ /* 0x000fd000000006ff */
[----:B------:R1:W2:Y:S01]  /*4f50*/  SYNCS.PHASECHK.TRANS64.TRYWAIT P2, [UR6+0x31c30], R0 ;  /* 0x031c3000ff0075a7 */ /* 0x0002a20008040146 */
[----:B------:R-:W-:Y:S05]  /*4f60*/  @!P0 BRA `(.L_x_185) ;  /* 0x0000000000048947 */ /* 0x000fea0003800000 */
[----:B------:R-:W-:Y:S01]  /*4f70*/  BPT.TRAP 0x1 ;  /* 0x000000040000795c */ /* 0x000fe20000300000 */
.L_x_185:
[----:B--2---:R-:W-:Y:S05]  /*4f80*/  @P2 BRA `(.L_x_183) ;  /* 0x0000000000082947 */ /* 0x004fea0003800000 */
[----:B------:R-:W2:Y:S02]  /*4f90*/  SYNCS.PHASECHK.TRANS64.TRYWAIT P2, [UR6+0x31c30], R0 ;  /* 0x031c3000ff0075a7 */ /* 0x000ea40008040146 */
[----:B--2---:R-:W-:Y:S05]  /*4fa0*/  @!P2 BRA `(.L_x_186) ;  /* 0x000000b8008ca947 */ /* 0x004fea0003800000 */
.L_x_183:
[----:B--2---:R-:W2:Y:S01]  /*4fb0*/  S2R R3, SR_TID.X ;  /* 0x0000000000037919 */ /* 0x004ea20000002100 */
[----:B------:R-:W-:Y:S01]  /*4fc0*/  UIMAD UR26, UR39, 0x6c0, UR58 ;  /* 0x000006c0271a78a4 */ /* 0x000fe2000f8e023a */
[----:B------:R-:W-:Y:S01]  /*4fd0*/  UMOV UR27, 0x80000020 ;  /* 0x80000020001b7882 */ /* 0x000fe20000000000 */
[----:B------:R-:W-:Y:S02]  /*4fe0*/  UMOV UR28, UR24 ;  /* 0x00000018001c7c82 */ /* 0x000fe40008000000 */
[----:B------:R-:W-:Y:S01]  /*4ff0*/  UIADD3 UR30, UR26, 0x40, URZ ;  /* 0x000000401a1e7890 */ /* 0x000fe2000fffe03f */
        /* <DEDUP_REMOVED lines=20> */
[----:B--2---:R-:W-:Y:S01]  /*5140*/  SHF.R.U32.HI R3, RZ, 0x7, R3 ;  /* 0x00000007ff037819 */ /* 0x004fe20000011603 */
[----:B------:R-:W-:Y:S01]  /*5150*/  UMOV UR53, UR25 ;  /* 0x0000001900357c82 */ /* 0x000fe20008000000 */
[----:B------:R-:W-:Y:S01]  /*5160*/  UMOV UR55, 0x80000020 ;  /* 0x8000002000377882 */ /* 0x000fe20000000000 */
[----:B------:R-:W-:-:S02]  /*5170*/  UIADD3 UR6, UR26, 0x200, URZ ;  /* 0x000002001a067890 */ /* 0x000fc4000fffe03f */
[----:B-1----:R-:W-:Y:S01]  /*5180*/  VIADD R0, R3, 0x8 ;  /* 0x0000000803007836 */ /* 0x002fe20000000000 */
[----:B------:R-:W-:Y:S01]  /*5190*/  UMOV UR7, 0x80000020 ;  /* 0x8000002000077882 */ /* 0x000fe20000000000 */
[----:B------:R-:W-:Y:S01]  /*51a0*/  UIADD3 UR10, UR26, 0x202, URZ ;  /* 0x000002021a0a7890 */ /* 0x000fe2000fffe03f */
[----:B------:R-:W-:Y:S02]  /*51b0*/  UMOV UR11, 0x80000020 ;  /* 0x80000020000b7882 */ /* 0x000fe40000000000 */
[----:B------:R1:W-:Y:S01]  /*51c0*/  BAR.SYNC.DEFER_BLOCKING R0, 0x100 ;  /* 0x000400000000751d */ /* 0x0003e20000010000 */
[----:B------:R-:W-:Y:S02]  /*51d0*/  UIADD3 UR14, UR26, 0x242, URZ ;  /* 0x000002421a0e7890 */ /* 0x000fe4000fffe03f */
[----:B------:R-:W-:Y:S02]  /*51e0*/  UIADD3 UR18, UR26, 0x480, URZ ;  /* 0x000004801a127890 */ /* 0x000fe4000fffe03f */
[----:B------:R-:W-:Y:S01]  /*51f0*/  UIADD3 UR22, UR26, 0x482, URZ ;  /* 0x000004821a167890 */ /* 0x000fe2000fffe03f */
[----:B------:R-:W-:Y:S01]  /*5200*/  UMOV UR15, 0x80000020 ;  /* 0x80000020000f7882 */ /* 0x000fe20000000000 */
[----:B------:R-:W-:Y:S01]  /*5210*/  UMOV UR19, 0x80000020 ;  /* 0x8000002000137882 */ /* 0x000fe20000000000 */
[----:B------:R-:W-:Y:S01]  /*5220*/  UMOV UR23, 0x80000020 ;  /* 0x8000002000177882 */ /* 0x000fe20000000000 */
[----:B------:R-:W-:-:S06]  /*5230*/  WARPGROUP.ARRIVE ;  /* 0x00000000000079c5 */ /* 0x000fcc0000000000 */
[----:B------:R-:W-:Y:S03]  /*5240*/  HGMMA.64x16x16.F32 R136, gdesc[UR24], RZ, !UPT, gsb0 ;  /* 0x00200000188879f0 */ /* 0x000fe6000c0008ff */
        /* <DEDUP_REMOVED lines=22> */
[----:B0-----:R-:W-:-:S06]  /*53b0*/  WARPGROUP.ARRIVE ;  /* 0x00000000000079c5 */ /* 0x001fcc0000000000 */
        /* <DEDUP_REMOVED lines=291> */
[----:B-1----:R-:W-:Y:S05]  /*65f0*/  @P3 BRA `(.L_x_187) ;  /* 0x0000000000283947 */ /* 0x002fea0003800000 */
[----:B------:R-:W-:Y:S05]  /*6600*/  @!P0 BRA `(.L_x_188) ;  /* 0x0000000000048947 */ /* 0x000fea0003800000 */
[----:B------:R-:W-:Y:S01]  /*6610*/  BPT.TRAP 0x1 ;  /* 0x000000040000795c */ /* 0x000fe20000300000 */
.L_x_188:
[----:B------:R-:W-:Y:S01]  /*6620*/  ULEA UR6, UR59, UR36, 0x3 ;  /* 0x000000243b067291 */ /* 0x000fe2000f8e183f */
[----:B------:R-:W-:-:S08]  /*6630*/  SHF.L.U32 R0, R6, 0x1f, RZ ;  /* 0x0000001f06007819 */ /* 0x000fd000000006ff */
[----:B------:R0:W1:Y:S01]  /*6640*/  SYNCS.PHASECHK.TRANS64.TRYWAIT P2, [UR6+0x31c50], R0 ;  /* 0x031c5000ff0075a7 */ /* 0x0000620008040146 */
[----:B------:R-:W-:Y:S05]  /*6650*/  @!P0 BRA `(.L_x_189) ;  /* 0x0000000000048947 */ /* 0x000fea0003800000 */
[----:B------:R-:W-:Y:S01]  /*6660*/  BPT.TRAP 0x1 ;  /* 0x000000040000795c */ /* 0x000fe20000300000 */
.L_x_189:
[----:B-1----:R-:W-:Y:S05]  /*6670*/  @P2 BRA `(.L_x_187) ;  /* 0x0000000000082947 */ /* 0x002fea0003800000 */
[----:B------:R-:W1:Y:S02]  /*6680*/  SYNCS.PHASECHK.TRANS64.TRYWAIT P2, [UR6+0x31c50], R0 ;  /* 0x031c5000ff0075a7 */ /* 0x000e640008040146 */
[----:B-1----:R-:W-:Y:S05]  /*6690*/  @!P2 BRA `(.L_x_190) ;  /* 0x000000a000e8a947 */ /* 0x002fea0003800000 */
.L_x_187:
[----:B------:R-:W-:Y:S01]  /*66a0*/  UIADD3 UR6, UR36, 0x200, URZ ;  /* 0x0000020024067890 */ /* 0x000fe2000fffe03f */
[----:B------:R-:W-:Y:S01]  /*66b0*/  WARPGROUP.ARRIVE ;  /* 0x00000000000079c5 */ /* 0x000fe20000000000 */
[----:B------:R-:W-:Y:S01]  /*66c0*/  ULOP3.LUT UR7, UR37, 0x10000, URZ, 0xfc, !UPT ;  /* 0x0001000025077892 */ /* 0x000fe2000f8efc3f */
[----:B01----:R-:W-:Y:S01]  /*66d0*/  FMNMX.FTZ R0, R136, R7, !PT ;  /* 0x0000000788007209 */ /* 0x003fe20007810000 */
[----:B------:R-:W-:-:S03]  /*66e0*/  USHF.R.U32.HI UR6, URZ, 0x4, UR6 ;  /* 0x000000043f067899 */ /* 0x000fc60008011606 */
[----:B------:R-:W0:Y:S01]  /*66f0*/  S2R R14, SR_TID.X ;  /* 0x00000000000e7919 */ /* 0x000e220000002100 */
[----:B------:R-:W-:Y:S01]  /*6700*/  UMOV UR29, 0xc0000010 ;  /* 0xc0000010001d7882 */ /* 0x000fe20000000000 */
[----:B------:R-:W-:Y:S01]  /*6710*/  UMOV UR31, 0x80000020 ;  /* 0x80000020001f7882 */ /* 0x000fe20000000000 */
[----:B------:R-:W-:Y:S01]  /*6720*/  ULOP3.LUT UR6, UR6, 0x3fff, URZ, 0xc0, !UPT ;  /* 0x00003fff06067892 */ /* 0x000fe2000f8ec03f */
[----:B------:R-:W-:Y:S01]  /*6730*/  FMNMX.FTZ R3, R137, R0, !PT ;  /* 0x0000000089037209 */ /* 0x000fe20007810000 */
[----:B------:R-:W-:Y:S01]  /*6740*/  UMOV UR28, UR7 ;  /* 0x00000007001c7c82 */ /* 0x000fe20008000000 */
[----:B------:R-:W-:Y:S01]  /*6750*/  IMAD.U32 R20, RZ, RZ, UR59 ;  /* 0x0000003bff147e24 */ /* 0x000fe2000f8e00ff */
[----:B------:R-:W-:Y:S01]  /*6760*/  ULOP3.LUT UR6, UR6, 0x2400000, URZ, 0xfc, !UPT ;  /* 0x0240000006067892 */ /* 0x000fe2000f8efc3f */
[----:B------:R-:W-:-:S03]  /*6770*/  FMNMX.FTZ R0, R140, R3, !PT ;  /* 0x000000038c007209 */ /* 0x000fc60007810000 */
[----:B------:R-:W-:Y:S01]  /*6780*/  UIMAD UR6, UR59, 0x6c0, UR6 ;  /* 0x000006c03b0678a4 */ /* 0x000fe2000f8e0206 */
[----:B------:R-:W-:Y:S02]  /*6790*/  FMNMX.FTZ R3, R141, R0, !PT ;  /* 0x000000008d037209 */ /* 0x000fe40007810000 */
[----:B------:R-:W-:Y:S01]  /*67a0*/  @!P1 LEA R20, R20, UR36, 0x3 ;  /* 0x0000002414149c11 */ /* 0x000fe2000f8e18ff */
[----:B------:R-:W-:Y:S01]  /*67b0*/  UMOV UR59, UR39 ;  /* 0x00000027003b7c82 */ /* 0x000fe20008000000 */
[----:B------:R-:W-:Y:S02]  /*67c0*/  FMNMX.FTZ R0, R128, R3, !PT ;  /* 0x0000000380007209 */ /* 0x000fe40007810000 */
[----:B------:R-:W-:Y:S01]  /*67d0*/  UMOV UR30, UR6 ;  /* 0x00000006001e7c82 */ /* 0x000fe20008000000 */
[----:B------:R-:W-:Y:S01]  /*67e0*/  @!P1 VIADD R20, R20, 0x31c60 ;  /* 0x00031c6014149836 */ /* 0x000fe20000000000 */
[----:B------:R-:W-:Y:S01]  /*67f0*/  HGMMA.64x96x16.F32 R24, gdesc[UR28].tnspB, R24, gsb0 ;  /* 0x416000001c1879f0 */ /* 0x000fe20008000818 */
[----:B------:R-:W-:Y:S01]  /*6800*/  UIADD3 UR28, UR7, 0x180, URZ ;  /* 0x00000180071c7890 */ /* 0x000fe2000fffe03f */
[----:B------:R-:W-:Y:S01]  /*6810*/  FMNMX.FTZ R3, R129, R0, !PT ;  /* 0x0000000081037209 */ /* 0x000fe20007810000 */
[----:B------:R-:W-:Y:S01]  /*6820*/  UIADD3 UR30, UR6, 0x40, URZ ;  /* 0x00000040061e7890 */ /* 0x000fe2000fffe03f */
[----:B------:R-:W-:Y:S01]  /*6830*/  @!P1 PRMT R20, RZ, 0x654, R20 ;  /* 0x00000654ff149816 */ /* 0x000fe20000000014 */
[----:B------:R-:W-:Y:S01]  /*6840*/  UMOV UR29, 0xc0000010 ;  /* 0xc0000010001d7882 */ /* 0x000fe20000000000 */
[----:B------:R-:W-:Y:S01]  /*6850*/  UMOV UR31, 0x80000020 ;  /* 0x80000020001f7882 */ /* 0x000fe20000000000 */
[----:B------:R-:W-:-:S04]  /*6860*/  FMNMX.FTZ R0, R132, R3, !PT ;  /* 0x0000000384007209 */ /* 0x000fc80007810000 */
[----:B------:R-:W-:Y:S02]  /*6870*/  FMNMX.FTZ R9, R133, R0, !PT ;  /* 0x0000000085097209 */ /* 0x000fe40007810000 */
[----:B------:R-:W-:Y:S02]  /*6880*/  FMNMX.FTZ R0, R138, R13, !PT ;  /* 0x0000000d8a007209 */ /* 0x000fe40007810000 */
[----:B------:R-:W-:Y:S02]  /*6890*/  FMNMX.FTZ R6, R120, R9, !PT ;  /* 0x0000000978067209 */ /* 0x000fe40007810000 */
[----:B------:R-:W-:Y:S02]  /*68a0*/  FMNMX.FTZ R3, R139, R0, !PT ;  /* 0x000000008b037209 */ /* 0x000fe40007810000 */
[----:B------:R-:W-:Y:S02]  /*68b0*/  FMNMX.FTZ R9, R121, R6, !PT ;  /* 0x0000000679097209 */ /* 0x000fe40007810000 */
[----:B------:R-:W-:-:S02]  /*68c0*/  FMNMX.FTZ R0, R142, R3, !PT ;  /* 0x000000038e007209 */ /* 0x000fc40007810000 */
        /* <DEDUP_REMOVED lines=39> */
[----:B------:R-:W-:Y:S01]  /*6b40*/  FMNMX.FTZ R0, R102, R3, !PT ;  /* 0x0000000366007209 */ /* 0x000fe20007810000 */
[----:B------:R-:W-:Y:S02]  /*6b50*/  WARPGROUP.DEPBAR.LE gsb0, 0x0 ;  /* 0x00008000000079c5 */ /* 0x000fe40000010000 */
[----:B------:R-:W-:Y:S01]  /*6b60*/  WARPGROUP.ARRIVE ;  /* 0x00000000000079c5 */ /* 0x000fe20000000000 */
[----:B------:R-:W-:-:S02]  /*6b70*/  FMNMX.FTZ R3, R103, R0, !PT ;  /* 0x0000000067037209 */ /* 0x000fc40007810000 */
[----:B------:R-:W-:Y:S02]  /*6b80*/  FMNMX.FTZ R6, R84, R9, !PT ;  /* 0x0000000954067209 */ /* 0x000fe40007810000 */
[----:B------:R-:W-:Y:S01]  /*6b90*/  FMNMX.FTZ R0, R90, R3, !PT ;  /* 0x000000035a007209 */ /* 0x000fe20007810000 */
[----:B------:R-:W-:Y:S01]  /*6ba0*/  HGMMA.64x96x16.F32 R24, gdesc[UR28].tnspB, R24, gsb0 ;  /* 0x416000001c1879f0 */ /* 0x000fe20008000818 */
[----:B------:R-:W-:Y:S01]  /*6bb0*/  UIADD3 UR28, UR7, 0x300, URZ ;  /* 0x00000300071c7890 */ /* 0x000fe2000fffe03f */
[----:B------:R-:W-:Y:S01]  /*6bc0*/  FMNMX.FTZ R9, R85, R6, !PT ;  /* 0x0000000655097209 */ /* 0x000fe20007810000 */
[----:B------:R-:W-:Y:S01]  /*6bd0*/  UIADD3 UR30, UR6, 0x80, URZ ;  /* 0x00000080061e7890 */ /* 0x000fe2000fffe03f */
[----:B------:R-:W-:Y:S01]  /*6be0*/  FMNMX.FTZ R3, R91, R0, !PT ;  /* 0x000000005b037209 */ /* 0x000fe20007810000 */
[----:B------:R-:W-:Y:S01]  /*6bf0*/  UMOV UR29, 0xc0000010 ;  /* 0xc0000010001d7882 */ /* 0x000fe20000000000 */
[----:B------:R-:W-:Y:S01]  /*6c00*/  UMOV UR31, 0x80000020 ;  /* 0x80000020001f7882 */ /* 0x000fe20000000000 */
        /* <DEDUP_REMOVED lines=8> */
[----:B0-----:R-:W-:Y:S01]  /*6c90*/  SHF.R.U32.HI R11, RZ, 0x7, R14 ;  /* 0x00000007ff0b7819 */ /* 0x001fe2000001160e */
[----:B------:R-:W0:Y:S01]  /*6ca0*/  SHFL.BFLY PT, R9, R0, 0x2, 0x1f ;  /* 0x0c401f0000097f89 */ /* 0x000e2200000e0000 */
[----:B------:R-:W-:Y:S02]  /*6cb0*/  FMNMX.FTZ R6, R86, R3, !PT ;  /* 0x0000000356067209 */ /* 0x000fe40007810000 */
[----:B------:R-:W-:Y:S02]  /*6cc0*/  ISETP.GE.U32.AND P2, PT, R14, 0x180, PT ;  /* 0x000001800e00780c */ /* 0x000fe40003f46070 */
[----:B------:R-:W-:-:S04]  /*6cd0*/  FMNMX.FTZ R3, R87, R6, !PT ;  /* 0x0000000657037209 */ /* 0x000fc80007810000 */
[----:B------:R-:W-:-:S04]  /*6ce0*/  FMNMX.FTZ R6, R74, R3, !PT ;  /* 0x000000034a067209 */ /* 0x000fc80007810000 */
[----:B------:R-:W-:-:S04]  /*6cf0*/  FMNMX.FTZ R3, R75, R6, !PT ;  /* 0x000000064b037209 */ /* 0x000fc80007810000 */
[----:B------:R-:W-:Y:S02]  /*6d00*/  FMNMX.FTZ R6, R78, R3, !PT ;  /* 0x000000034e067209 */ /* 0x000fe40007810000 */
[----:B0-----:R-:W-:Y:S02]  /*6d10*/  FMNMX.FTZ R12, R0, R9, !PT ;  /* 0x00000009000c7209 */ /* 0x001fe40007810000 */
[----:B------:R-:W-:Y:S01]  /*6d20*/  FMNMX.FTZ R9, R79, R6, !PT ;  /* 0x000000064f097209 */ /* 0x000fe20007810000 */
[----:B------:R-:W-:Y:S02]  /*6d30*/  VIADD R6, R11, 0x9 ;  /* 0x000000090b067836 */ /* 0x000fe40000000000 */
[----:B------:R-:W0:Y:S03]  /*6d40*/  SHFL.BFLY PT, R3, R12, 0x1, 0x1f ;  /* 0x0c201f000c037f89 */ /* 0x000e2600000e0000 */
[----:B------:R-:W-:Y:S01]  /*6d50*/  SEL R11, R6, 0x9, !P2 ;  /* 0x00000009060b7807 */ /* 0x000fe20005000000 */
[----:B------:R-:W1:Y:S01]  /*6d60*/  SHFL.BFLY PT, R10, R9, 0x2, 0x1f ;  /* 0x0c401f00090a7f89 */ /* 0x000e6200000e0000 */
[C---:B------:R-:W-:Y:S01]  /*6d70*/  ISETP.GT.AND P2, PT, R8.reuse, RZ, PT ;  /* 0x000000ff0800720c */ /* 0x040fe20003f44270 */
[----:B------:R-:W-:Y:S01]  /*6d80*/  VIADD R8, R8, 0xffffffff ;  /* 0xffffffff08087836 */ /* 0x000fe20000000000 */
[----:B0-----:R-:W-:Y:S01]  /*6d90*/  FMNMX.FTZ R0, R12, R3, !PT ;  /* 0x000000030c007209 */ /* 0x001fe20007810000 */
[----:B------:R-:W-:Y:S01]  /*6da0*/  IMAD.U32 R12, RZ, RZ, UR39 ;  /* 0x00000027ff0c7e24 */ /* 0x000fe2000f8e00ff */
[----:B------:R-:W0:Y:S01]  /*6db0*/  LDC R3, c[0x0][0x988] ;  /* 0x00026200ff037b82 */ /* 0x000e220000000800 */
[----:B-1----:R-:W-:-:S02]  /*6dc0*/  FMNMX.FTZ R10, R9, R10, !PT ;  /* 0x0000000a090a7209 */ /* 0x002fc40007810000 */
[----:B------:R-:W-:Y:S01]  /*6dd0*/  FADD.FTZ R6, -R0, R7 ;  /* 0x0000000700067221 */ /* 0x000fe20000010100 */
[----:B------:R-:W-:Y:S02]  /*6de0*/  @!P1 LEA R12, R12, UR36, 0x3 ;  /* 0x000000240c0c9c11 */ /* 0x000fe4000f8e18ff */
[----:B------:R-:W1:Y:S03]  /*6df0*/  SHFL.BFLY PT, R15, R10, 0x1, 0x1f ;  /* 0x0c201f000a0f7f89 */ /* 0x000e6600000e0000 */
[----:B------:R-:W-:-:S05]  /*6e00*/  @!P1 VIADD R12, R12, 0x31c40 ;  /* 0x00031c400c0c9836 */ /* 0x000fca0000000000 */
[----:B------:R-:W-:Y:S01]  /*6e10*/  @!P1 PRMT R12, RZ, 0x654, R12 ;  /* 0x00000654ff0c9816 */ /* 0x000fe2000000000c */
[----:B------:R-:W-:Y:S02]  /*6e20*/  WARPGROUP.DEPBAR.LE gsb0, 0x0 ;  /* 0x00008000000079c5 */ /* 0x000fe40000010000 */
[----:B------:R-:W-:Y:S01]  /*6e30*/  WARPGROUP.ARRIVE ;  /* 0x00000000000079c5 */ /* 0x000fe20000000000 */
[-C--:B0-----:R-:W-:Y:S01]  /*6e40*/  FMUL.FTZ R9, R6, R3.reuse ;  /* 0x0000000306097220 */ /* 0x081fe20000410000 */
[----:B------:R-:W-:-:S04]  /*6e50*/  FMUL.FTZ R6, R0, R3 ;  /* 0x0000000300067220 */ /* 0x000fc80000410000 */
[----:B------:R-:W-:Y:S01]  /*6e60*/  HGMMA.64x96x16.F32 R24, gdesc[UR28].tnspB, R24, gsb0 ;  /* 0x416000001c1879f0 */ /* 0x000fe20008000818 */
[----:B------:R-:W-:Y:S01]  /*6e70*/  UIADD3 UR28, UR7, 0x480, URZ ;  /* 0x00000480071c7890 */ /* 0x000fe2000fffe03f */
[----:B-1----:R-:W-:Y:S01]  /*6e80*/  FMNMX.FTZ R10, R10, R15, !PT ;  /* 0x0000000f0a0a7209 */ /* 0x002fe20007810000 */
[----:B------:R-:W-:Y:S01]  /*6e90*/  UIADD3 UR30, UR6, 0xc0, URZ ;  /* 0x000000c0061e7890 */ /* 0x000fe2000fffe03f */
[-CC-:B------:R-:W-:Y:S01]  /*6ea0*/  FFMA.FTZ R7, R136, R3.reuse, -R6.reuse ;  /* 0x0000000388077223 */ /* 0x180fe20000010806 */
[----:B------:R-:W-:Y:S01]  /*6eb0*/  UMOV UR29, 0xc0000010 ;  /* 0xc0000010001d7882 */ /* 0x000fe20000000000 */
[----:B------:R-:W-:Y:S01]  /*6ec0*/  UMOV UR31, 0x80000020 ;  /* 0x80000020001f7882 */ /* 0x000fe20000000000 */
[----:B------:R-:W-:Y:S01]  /*6ed0*/  FADD.FTZ R14, -R10, R13 ;  /* 0x0000000d0a0e7221 */ /* 0x000fe20000010100 */
[-CC-:B------:R-:W-:Y:S01]  /*6ee0*/  FFMA.FTZ R15, R141, R3.reuse, -R6.reuse ;  /* 0x000000038d0f7223 */ /* 0x180fe20000010806 */
[----:B------:R-:W-:Y:S01]  /*6ef0*/  MUFU.EX2 R9, R9 ;  /* 0x0000000900097308 */ /* 0x000fe20000000800 */
[-CC-:B------:R-:W-:Y:S01]  /*6f00*/  FFMA.FTZ R128, R128, R3.reuse, -R6.reuse ;  /* 0x0000000380807223 */ /* 0x180fe20000010806 */
[-C--:B------:R-:W-:Y:S01]  /*6f10*/  FMUL.FTZ R13, R14, R3.reuse ;  /* 0x000000030e0d7220 */ /* 0x080fe20000410000 */
[-C--:B------:R-:W-:Y:S01]  /*6f20*/  FMUL.FTZ R14, R10, R3.reuse ;  /* 0x000000030a0e7220 */ /* 0x080fe20000410000 */
[-CC-:B------:R-:W-:Y:S01]  /*6f30*/  FFMA.FTZ R129, R129, R3.reuse, -R6.reuse ;  /* 0x0000000381817223 */ /* 0x180fe20000010806 */
[-CC-:B------:R-:W-:Y:S01]  /*6f40*/  FFMA.FTZ R132, R132, R3.reuse, -R6.reuse ;  /* 0x0000000384847223 */ /* 0x180fe20000010806 */
[-C--:B------:R-:W-:Y:S01]  /*6f50*/  FFMA.FTZ R133, R133, R3.reuse, -R6 ;  /* 0x0000000385857223 */ /* 0x080fe20000010806 */
[-CC-:B------:R-:W-:Y:S01]  /*6f60*/  FFMA.FTZ R21, R139, R3.reuse, -R14.reuse ;  /* 0x000000038b157223 */ /* 0x180fe2000001080e */
[-CC-:B------:R-:W-:Y:S01]  /*6f70*/  FFMA.FTZ R136, R142, R3.reuse, -R14.reuse ;  /* 0x000000038e887223 */ /* 0x180fe2000001080e */
[-C--:B------:R-:W-:Y:S01]  /*6f80*/  FFMA.FTZ R143, R143, R3.reuse, -R14 ;  /* 0x000000038f8f7223 */ /* 0x080fe2000001080e */
        /* <DEDUP_REMOVED lines=42> */
[----:B------:R-:W-:-:S06]  /*7230*/  FFMA.FTZ R78, R78, R3, -R14 ;  /* 0x000000034e4e7223 */ /* 0x000fcc000001080e */
        /* <DEDUP_REMOVED lines=10> */
[----:B------:R-:W-:Y:S01]  /*72e0*/  UIADD3 UR30, UR6, 0x100, URZ ;  /* 0x00000100061e7890 */ /* 0x000fe2000fffe03f */
[----:B------:R-:W-:Y:S01]  /*72f0*/  UMOV UR29, 0xc0000010 ;  /* 0xc0000010001d7882 */ /* 0x000fe20000000000 */
[----:B------:R-:W-:Y:S02]  /*7300*/  UMOV UR31, 0x80000020 ;  /* 0x80000020001f7882 */ /* 0x000fe40000000000 */
        /* <DEDUP_REMOVED lines=64> */
[----:B------:R2:W-:Y:S01]  /*7710*/  @!P1 SYNCS.ARRIVE.TRANS64.RED.A1T0 RZ, [R12+URZ], RZ ;  /* 0x000000ff0cff99a7 */ /* 0x0005e2000810043f */
[----:B0-----:R-:W-:Y:S01]  /*7720*/  FMUL.FTZ R26, R26, R13 ;  /* 0x0000000d1a1a7220 */ /* 0x001fe20000410000 */
[--C-:B-1----:R-:W-:Y:S01]  /*7730*/  FFMA.FTZ R11, R137, R3, -R6.reuse ;  /* 0x00000003890b7223 */ /* 0x102fe20000010806 */
[----:B------:R-:W-:Y:S01]  /*7740*/  FFMA.FTZ R137, R9, R4, R7 ;  /* 0x0000000409897223 */ /* 0x000fe20000010007 */
[-C--:B------:R-:W-:Y:S01]  /*7750*/  FMUL.FTZ R27, R27, R13.reuse ;  /* 0x0000000d1b1b7220 */ /* 0x080fe20000410000 */
[-C--:B------:R-:W-:Y:S01]  /*7760*/  FMUL.FTZ R30, R30, R13.reuse ;  /* 0x0000000d1e1e7220 */ /* 0x080fe20000410000 */
[-C--:B------:R-:W-:Y:S01]  /*7770*/  FMUL.FTZ R31, R31, R13.reuse ;  /* 0x0000000d1f1f7220 */ /* 0x080fe20000410000 */
[----:B------:R-:W-:Y:S01]  /*7780*/  FMUL.FTZ R34, R34, R13 ;  /* 0x0000000d22227220 */ /* 0x000fe20000410000 */
[----:B------:R0:W-:Y:S01]  /*7790*/  @!P1 SYNCS.ARRIVE.TRANS64.RED.A1T0 RZ, [R20+URZ], RZ ;  /* 0x000000ff14ff99a7 */ /* 0x0001e2000810043f */
[----:B--2---:R-:W-:Y:S01]  /*77a0*/  FFMA.FTZ R12, R140, R3, -R6 ;  /* 0x000000038c0c7223 */ /* 0x004fe20000010806 */
[----:B------:R-:W1:Y:S01]  /*77b0*/  MUFU.EX2 R11, R11 ;  /* 0x0000000b000b7308 */ /* 0x000e620000000800 */
[-C--:B------:R-:W-:Y:S01]  /*77c0*/  FMUL.FTZ R35, R35, R13.reuse ;  /* 0x0000000d23237220 */ /* 0x080fe20000410000 */
[-C--:B------:R-:W-:Y:S01]  /*77d0*/  FMUL.FTZ R38, R38, R13.reuse ;  /* 0x0000000d26267220 */ /* 0x080fe20000410000 */
[-C--:B------:R-:W-:Y:S01]  /*77e0*/  FMUL.FTZ R39, R39, R13.reuse ;  /* 0x0000000d27277220 */ /* 0x080fe20000410000 */
[-C--:B------:R-:W-:Y:S01]  /*77f0*/  FMUL.FTZ R42, R42, R13.reuse ;  /* 0x0000000d2a2a7220 */ /* 0x080fe20000410000 */
[----:B------:R-:W-:Y:S01]  /*7800*/  FMUL.FTZ R43, R43, R13 ;  /* 0x0000000d2b2b7220 */ /* 0x000fe20000410000 */
[--C-:B0-----:R-:W-:Y:S01]  /*7810*/  FFMA.FTZ R20, R138, R3, -R14.reuse ;  /* 0x000000038a147223 */ /* 0x101fe2000001080e */
[-C--:B------:R-:W-:Y:S01]  /*7820*/  FMUL.FTZ R46, R46, R13.reuse ;  /* 0x0000000d2e2e7220 */ /* 0x080fe20000410000 */
[----:B------:R-:W0:Y:S01]  /*7830*/  MUFU.EX2 R12, R12 ;  /* 0x0000000c000c7308 */ /* 0x000e220000000800 */
[-C--:B------:R-:W-:Y:S01]  /*7840*/  FMUL.FTZ R47, R47, R13.reuse ;  /* 0x0000000d2f2f7220 */ /* 0x080fe20000410000 */
[-C--:B------:R-:W-:Y:S01]  /*7850*/  FMUL.FTZ R50, R50, R13.reuse ;  /* 0x0000000d32327220 */ /* 0x080fe20000410000 */
[-C--:B------:R-:W-:Y:S01]  /*7860*/  FMUL.FTZ R51, R51, R13.reuse ;  /* 0x0000000d33337220 */ /* 0x080fe20000410000 */
[-C--:B------:R-:W-:Y:S01]  /*7870*/  FMUL.FTZ R54, R54, R13.reuse ;  /* 0x0000000d36367220 */ /* 0x080fe20000410000 */
[-C--:B------:R-:W-:Y:S01]  /*7880*/  FMUL.FTZ R55, R55, R13.reuse ;  /* 0x0000000d37377220 */ /* 0x080fe20000410000 */
[-C--:B------:R-:W-:Y:S01]  /*7890*/  FMUL.FTZ R58, R58, R13.reuse ;  /* 0x0000000d3a3a7220 */ /* 0x080fe20000410000 */
[----:B------:R-:W-:Y:S01]  /*78a0*/  FMUL.FTZ R59, R59, R13 ;  /* 0x0000000d3b3b7220 */ /* 0x000fe20000410000 */
[----:B------:R-:W2:Y:S01]  /*78b0*/  MUFU.EX2 R20, R20 ;  /* 0x0000001400147308 */ /* 0x000ea20000000800 */
[C---:B-1----:R-:W-:Y:S01]  /*78c0*/  F2FP.F16.F32.PACK_AB R4, R11.reuse, R7 ;  /* 0x000000070b04723e */ /* 0x042fe200000000ff */
[----:B------:R-:W-:Y:S01]  /*78d0*/  FADD.FTZ R137, R11, R137 ;  /* 0x000000890b897221 */ /* 0x000fe20000010000 */
[----:B------:R-:W-:Y:S01]  /*78e0*/  F2FP.F16.F32.PACK_AB R7, R143, R136 ;  /* 0x000000888f07723e */ /* 0x000fe200000000ff */
[----:B------:R-:W-:Y:S01]  /*78f0*/  FFMA.FTZ R11, R111, R3, -R14 ;  /* 0x000000036f0b7223 */ /* 0x000fe2000001080e */
[-C--:B------:R-:W-:Y:S01]  /*7900*/  FMUL.FTZ R62, R62, R13.reuse ;  /* 0x0000000d3e3e7220 */ /* 0x080fe20000410000 */
[-C--:B------:R-:W-:Y:S01]  /*7910*/  FMUL.FTZ R63, R63, R13.reuse ;  /* 0x0000000d3f3f7220 */ /* 0x080fe20000410000 */
[-C--:B------:R-:W-:Y:S01]  /*7920*/  FMUL.FTZ R66, R66, R13.reuse ;  /* 0x0000000d42427220 */ /* 0x080fe20000410000 */
[-C--:B------:R-:W-:Y:S01]  /*7930*/  FMUL.FTZ R67, R67, R13.reuse ;  /* 0x0000000d43437220 */ /* 0x080fe20000410000 */
[----:B0-----:R-:W-:Y:S01]  /*7940*/  F2FP.F16.F32.PACK_AB R6, R15, R12 ;  /* 0x0000000c0f06723e */ /* 0x001fe200000000ff */
[----:B------:R-:W-:Y:S01]  /*7950*/  FADD.FTZ R12, R12, R137 ;  /* 0x000000890c0c7221 */ /* 0x000fe20000010000 */
[----:B------:R-:W-:Y:S01]  /*7960*/  MUFU.EX2 R11, R11 ;  /* 0x0000000b000b7308 */ /* 0x000fe20000000800 */
[-C--:B------:R-:W-:Y:S01]  /*7970*/  FMUL.FTZ R70, R70, R13.reuse ;  /* 0x0000000d46467220 */ /* 0x080fe20000410000 */
[----:B------:R-:W-:Y:S01]  /*7980*/  FMUL.FTZ R71, R71, R13 ;  /* 0x0000000d47477220 */ /* 0x000fe20000410000 */
[-C--:B------:R-:W-:Y:S01]  /*7990*/  FMUL.FTZ R24, R24, R9.reuse ;  /* 0x0000000918187220 */ /* 0x080fe20000410000 */
[-C--:B------:R-:W-:Y:S01]  /*79a0*/  FMUL.FTZ R25, R25, R9.reuse ;  /* 0x0000000919197220 */ /* 0x080fe20000410000 */
[----:B------:R-:W-:Y:S01]  /*79b0*/  FMUL.FTZ R28, R28, R9 ;  /* 0x000000091c1c7220 */ /* 0x000fe20000410000 */
[----:B--2---:R-:W-:Y:S01]  /*79c0*/  FFMA.FTZ R138, R13, R5, R20 ;  /* 0x000000050d8a7223 */ /* 0x004fe20000010014 */
[----:B------:R-:W-:Y:S01]  /*79d0*/  F2FP.F16.F32.PACK_AB R5, R21, R20 ;  /* 0x000000141505723e */ /* 0x000fe200000000ff */
[-CC-:B------:R-:W-:Y:S01]  /*79e0*/  FFMA.FTZ R20, R131, R3.reuse, -R14.reuse ;  /* 0x0000000383147223 */ /* 0x180fe2000001080e */
[-C--:B------:R-:W-:Y:S01]  /*79f0*/  FFMA.FTZ R131, R134, R3.reuse, -R14 ;  /* 0x0000000386837223 */ /* 0x080fe2000001080e */
[----:B------:R-:W-:Y:S01]  /*7a00*/  FADD.FTZ R21, R21, R138 ;  /* 0x0000008a15157221 */ /* 0x000fe20000010000 */
[----:B------:R-:W-:Y:S01]  /*7a10*/  FFMA.FTZ R134, R135, R3, -R14 ;  /* 0x0000000387867223 */ /* 0x000fe2000001080e */
[----:B------:R0:W-:Y:S01]  /*7a20*/  STSM.16.M88.4 [R2+0x24300], R4 ;  /* 0x0243000402007844 */ /* 0x0001e20000000200 */
[----:B------:R-:W-:Y:S01]  /*7a30*/  FMUL.FTZ R29, R29, R9 ;  /* 0x000000091d1d7220 */ /* 0x000fe20000410000 */
[----:B------:R-:W-:Y:S01]  /*7a40*/  MUFU.EX2 R20, R20 ;  /* 0x0000001400147308 */ /* 0x000fe20000000800 */
[----:B------:R-:W-:Y:S01]  /*7a50*/  FADD.FTZ R136, R136, R21 ;  /* 0x0000001588887221 */ /* 0x000fe20000010000 */
[----:B------:R-:W-:Y:S01]  /*7a60*/  FADD.FTZ R21, R15, R12 ;  /* 0x0000000c0f157221 */ /* 0x000fe20000010000 */
[-CC-:B------:R-:W-:Y:S01]  /*7a70*/  FFMA.FTZ R12, R98, R3.reuse, -R14.reuse ;  /* 0x00000003620c7223 */ /* 0x180fe2000001080e */
[-C--:B------:R-:W-:Y:S01]  /*7a80*/  FFMA.FTZ R98, R90, R3.reuse, -R14 ;  /* 0x000000035a627223 */ /* 0x080fe2000001080e */
[----:B------:R-:W-:Y:S01]  /*7a90*/  FADD.FTZ R136, R143, R136 ;  /* 0x000000888f887221 */ /* 0x000fe20000010000 */
[-CC-:B------:R-:W-:Y:S01]  /*7aa0*/  FFMA.FTZ R90, R82, R3.reuse, -R14.reuse ;  /* 0x00000003525a7223 */ /* 0x180fe2000001080e */
[-CC-:B------:R-:W-:Y:S01]  /*7ab0*/  FFMA.FTZ R82, R74, R3.reuse, -R14.reuse ;  /* 0x000000034a527223 */ /* 0x180fe2000001080e */
[----:B------:R-:W-:Y:S01]  /*7ac0*/  MUFU.EX2 R131, R131 ;  /* 0x0000008300837308 */ /* 0x000fe20000000800 */
[----:B------:R-:W-:Y:S01]  /*7ad0*/  FADD.FTZ R74, R128, R21 ;  /* 0x00000015804a7221 */ /* 0x000fe20000010000 */
[-CC-:B------:R-:W-:Y:S01]  /*7ae0*/  FFMA.FTZ R15, R99, R3.reuse, -R14.reuse ;  /* 0x00000003630f7223 */ /* 0x180fe2000001080e */
[-C--:B------:R-:W-:Y:S01]  /*7af0*/  FFMA.FTZ R99, R102, R3.reuse, -R14 ;  /* 0x0000000366637223 */ /* 0x080fe2000001080e */
[C---:B------:R-:W-:Y:S01]  /*7b00*/  F2FP.F16.F32.PACK_AB R128, R129.reuse, R128 ;  /* 0x000000808180723e */ /* 0x040fe200000000ff */
[----:B------:R-:W-:Y:S01]  /*7b10*/  FADD.FTZ R111, R129, R74 ;  /* 0x0000004a816f7221 */ /* 0x000fe20000010000 */
[-CC-:B0-----:R-:W-:Y:S01]  /*7b20*/  FFMA.FTZ R7, R130, R3.reuse, -R14.reuse ;  /* 0x0000000382077223 */ /* 0x181fe2000001080e */
[-CC-:B------:R-:W-:Y:S01]  /*7b30*/  FFMA.FTZ R6, R122, R3.reuse, -R14.reuse ;  /* 0x000000037a067223 */ /* 0x180fe2000001080e */
[----:B------:R-:W-:Y:S01]  /*7b40*/  MUFU.EX2 R134, R134 ;  /* 0x0000008600867308 */ /* 0x000fe20000000800 */
[-CC-:B------:R-:W-:Y:S01]  /*7b50*/  FFMA.FTZ R122, R123, R3.reuse, -R14.reuse ;  /* 0x000000037b7a7223 */ /* 0x180fe2000001080e */
[-CC-:B------:R-:W-:Y:S01]  /*7b60*/  FFMA.FTZ R123, R126, R3.reuse, -R14.reuse ;  /* 0x000000037e7b7223 */ /* 0x180fe2000001080e */
[-CC-:B------:R-:W-:Y:S01]  /*7b70*/  FFMA.FTZ R126, R127, R3.reuse, -R14.reuse ;  /* 0x000000037f7e7223 */ /* 0x180fe2000001080e */
[----:B------:R-:W-:Y:S01]  /*7b80*/  FADD.FTZ R102, R132, R111 ;  /* 0x0000006f84667221 */ /* 0x000fe20000010000 */
[-CC-:B------:R-:W-:Y:S01]  /*7b90*/  FFMA.FTZ R5, R114, R3.reuse, -R14.reuse ;  /* 0x0000000372057223 */ /* 0x180fe2000001080e */
[-CC-:B------:R-:W-:Y:S01]  /*7ba0*/  FFMA.FTZ R114, R115, R3.reuse, -R14.reuse ;  /* 0x0000000373727223 */ /* 0x180fe2000001080e */
[-CC-:B------:R-:W-:Y:S01]  /*7bb0*/  FFMA.FTZ R115, R118, R3.reuse, -R14.reuse ;  /* 0x0000000376737223 */ /* 0x180fe2000001080e */
[----:B------:R-:W0:Y:S01]  /*7bc0*/  MUFU.EX2 R7, R7 ;  /* 0x0000000700077308 */ /* 0x000e220000000800 */
[-C--:B------:R-:W-:Y:S01]  /*7bd0*/  FFMA.FTZ R118, R119, R3.reuse, -R14 ;  /* 0x0000000377767223 */ /* 0x080fe2000001080e */
[----:B------:R-:W-:Y:S01]  /*7be0*/  FADD.FTZ R111, R133, R102 ;  /* 0x00000066856f7221 */ /* 0x000fe20000010000 */
[-CC-:B------:R-:W-:Y:S01]  /*7bf0*/  FFMA.FTZ R4, R106, R3.reuse, -R14.reuse ;  /* 0x000000036a047223 */ /* 0x180fe2000001080e */
[-CC-:B------:R-:W-:Y:S01]  /*7c00*/  FFMA.FTZ R106, R107, R3.reuse, -R14.reuse ;  /* 0x000000036b6a7223 */ /* 0x180fe2000001080e */
[-CC-:B------:R-:W-:Y:S01]  /*7c10*/  FFMA.FTZ R107, R110, R3.reuse, -R14.reuse ;  /* 0x000000036e6b7223 */ /* 0x180fe2000001080e */
[----:B------:R-:W-:Y:S01]  /*7c20*/  FFMA.FTZ R14, R79, R3, -R14 ;  /* 0x000000034f0e7223 */ /* 0x000fe2000001080e */
[----:B------:R-:W-:Y:S01]  /*7c30*/  F2FP.F16.F32.PACK_AB R130, R133, R132 ;  /* 0x000000848582723e */ /* 0x000fe200000000ff */
[----:B------:R-:W1:Y:S01]  /*7c40*/  MUFU.EX2 R6, R6 ;  /* 0x0000000600067308 */ /* 0x000e620000000800 */
        /* <DEDUP_REMOVED lines=8> */
[----:B0-----:R-:W-:Y:S01]  /*7cd0*/  FADD.FTZ R21, R7, R136 ;  /* 0x0000008807157221 */ /* 0x001fe20000010000 */
[----:B------:R-:W-:Y:S01]  /*7ce0*/  F2FP.F16.F32.PACK_AB R129, R20, R7 ;  /* 0x000000071481723e */ /* 0x000fe200000000ff */
[-C--:B------:R-:W-:Y:S01]  /*7cf0*/  FMUL.FTZ R45, R45, R9.reuse ;  /* 0x000000092d2d7220 */ /* 0x080fe20000410000 */
[-C--:B------:R-:W-:Y:S01]  /*7d00*/  FMUL.FTZ R48, R48, R9.reuse ;  /* 0x0000000930307220 */ /* 0x080fe20000410000 */
[----:B------:R-:W-:Y:S01]  /*7d10*/  FADD.FTZ R74, R20, R21 ;  /* 0x00000015144a7221 */ /* 0x000fe20000010000 */
[-C--:B------:R-:W-:Y:S01]  /*7d20*/  FMUL.FTZ R49, R49, R9.reuse ;  /* 0x0000000931317220 */ /* 0x080fe20000410000 */
[-C--:B------:R-:W-:Y:S01]  /*7d30*/  FMUL.FTZ R52, R52, R9.reuse ;  /* 0x0000000934347220 */ /* 0x080fe20000410000 */
[----:B------:R-:W0:Y:S01]  /*7d40*/  MUFU.EX2 R123, R123 ;  /* 0x0000007b007b7308 */ /* 0x000e220000000800 */
[----:B------:R-:W-:Y:S01]  /*7d50*/  FADD.FTZ R21, R131, R74 ;  /* 0x0000004a83157221 */ /* 0x000fe20000010000 */
[----:B------:R-:W-:Y:S01]  /*7d60*/  FADD.FTZ R74, R120, R111 ;  /* 0x0000006f784a7221 */ /* 0x000fe20000010000 */
[----:B------:R-:W-:Y:S01]  /*7d70*/  F2FP.F16.F32.PACK_AB R120, R121, R120 ;  /* 0x000000787978723e */ /* 0x000fe200000000ff */
[----:B------:R-:W-:Y:S01]  /*7d80*/  FMUL.FTZ R53, R53, R9 ;  /* 0x0000000935357220 */ /* 0x000fe20000410000 */
[C---:B------:R-:W-:Y:S01]  /*7d90*/  FADD.FTZ R119, R134.reuse, R21 ;  /* 0x0000001586777221 */ /* 0x040fe20000010000 */
[----:B------:R-:W-:Y:S01]  /*7da0*/  FADD.FTZ R111, R121, R74 ;  /* 0x0000004a796f7221 */ /* 0x000fe20000010000 */
[----:B------:R-:W-:Y:S01]  /*7db0*/  F2FP.F16.F32.PACK_AB R131, R134, R131 ;  /* 0x000000838683723e */ /* 0x000fe200000000ff */
[----:B------:R-:W3:Y:S01]  /*7dc0*/  MUFU.EX2 R126, R126 ;  /* 0x0000007e007e7308 */ /* 0x000ee20000000800 */
[----:B-1----:R-:W-:Y:S01]  /*7dd0*/  FADD.FTZ R119, R6, R119 ;  /* 0x0000007706777221 */ /* 0x002fe20000010000 */
[----:B------:R-:W-:Y:S01]  /*7de0*/  FADD.FTZ R110, R124, R111 ;  /* 0x0000006f7c6e7221 */ /* 0x000fe20000010000 */
[C---:B--2---:R-:W-:Y:S01]  /*7df0*/  F2FP.F16.F32.PACK_AB R121, R122.reuse, R6 ;  /* 0x000000067a79723e */ /* 0x044fe200000000ff */
[----:B------:R1:W-:Y:S01]  /*7e00*/  STSM.16.M88.4 [R2+0x25b00], R128 ;  /* 0x025b008002007844 */ /* 0x0003e20000000200 */
[----:B------:R-:W-:Y:S01]  /*7e10*/  FADD.FTZ R102, R122, R119 ;  /* 0x000000777a667221 */ /* 0x000fe20000010000 */
[C---:B------:R-:W-:Y:S01]  /*7e20*/  FADD.FTZ R111, R125.reuse, R110 ;  /* 0x0000006e7d6f7221 */ /* 0x040fe20000010000 */
[----:B------:R-:W-:Y:S01]  /*7e30*/  F2FP.F16.F32.PACK_AB R122, R125, R124 ;  /* 0x0000007c7d7a723e */ /* 0x000fe200000000ff */
[----:B------:R-:W2:Y:S01]  /*7e40*/  MUFU.EX2 R5, R5 ;  /* 0x0000000500057308 */ /* 0x000ea20000000800 */
[-C--:B------:R-:W-:Y:S01]  /*7e50*/  FMUL.FTZ R56, R56, R9.reuse ;  /* 0x0000000938387220 */ /* 0x080fe20000410000 */
[-C--:B------:R-:W-:Y:S01]  /*7e60*/  FMUL.FTZ R57, R57, R9.reuse ;  /* 0x0000000939397220 */ /* 0x080fe20000410000 */
[-C--:B------:R-:W-:Y:S01]  /*7e70*/  FMUL.FTZ R60, R60, R9.reuse ;  /* 0x000000093c3c7220 */ /* 0x080fe20000410000 */
[-C--:B------:R-:W-:Y:S01]  /*7e80*/  FMUL.FTZ R61, R61, R9.reuse ;  /* 0x000000093d3d7220 */ /* 0x080fe20000410000 */
[-C--:B------:R-:W-:Y:S01]  /*7e90*/  FMUL.FTZ R64, R64, R9.reuse ;  /* 0x0000000940407220 */ /* 0x080fe20000410000 */
[-C--:B------:R-:W-:Y:S01]  /*7ea0*/  FMUL.FTZ R65, R65, R9.reuse ;  /* 0x0000000941417220 */ /* 0x080fe20000410000 */
[-C--:B------:R-:W-:Y:S01]  /*7eb0*/  FMUL.FTZ R68, R68, R9.reuse ;  /* 0x0000000944447220 */ /* 0x080fe20000410000 */
[----:B------:R-:W4:Y:S01]  /*7ec0*/  MUFU.EX2 R114, R114 ;  /* 0x0000007200727308 */ /* 0x000f220000000800 */
[----:B------:R-:W-:Y:S01]  /*7ed0*/  FMUL.FTZ R69, R69, R9 ;  /* 0x0000000945457220 */ /* 0x000fe20000410000 */
[----:B------:R-:W-:-:S06]  /*7ee0*/  IMAD.MOV.U32 R13, RZ, RZ, R10 ;  /* 0x000000ffff0d7224 */ /* 0x000fcc00078e000a */
[----:B------:R-:W5:Y:S08]  /*7ef0*/  MUFU.EX2 R115, R115 ;  /* 0x0000007300737308 */ /* 0x000f700000000800 */
[----:B------:R0:W-:Y:S08]  /*7f00*/  MUFU.EX2 R79, R103 ;  /* 0x00000067004f7308 */ /* 0x0001f00000000800 */
[----:B------:R-:W1:Y:S01]  /*7f10*/  MUFU.EX2 R118, R118 ;  /* 0x0000007600767308 */ /* 0x000e620000000800 */
[----:B0-----:R-:W-:Y:S01]  /*7f20*/  FADD.FTZ R103, R123, R102 ;  /* 0x000000667b677221 */ /* 0x001fe20000010000 */
[----:B---3--:R-:W-:-:S03]  /*7f30*/  F2FP.F16.F32.PACK_AB R123, R126, R123 ;  /* 0x0000007b7e7b723e */ /* 0x008fc600000000ff */
[----:B------:R-:W-:Y:S02]  /*7f40*/  FADD.FTZ R102, R126, R103 ;  /* 0x000000677e667221 */ /* 0x000fe40000010000 */
[----:B------:R3:W-:Y:S01]  /*7f50*/  STSM.16.M88.4 [R2+0x27300], R120 ;  /* 0x0273007802007844 */ /* 0x0007e20000000200 */
[----:B------:R0:W-:Y:S01]  /*7f60*/  MUFU.EX2 R21, R98 ;  /* 0x0000006200157308 */ /* 0x0001e20000000800 */
[----:B--2---:R-:W-:-:S04]  /*7f70*/  FADD.FTZ R103, R5, R102 ;  /* 0x0000006605677221 */ /* 0x004fc80000010000 */
[----:B----4-:R-:W-:-:S03]  /*7f80*/  FADD.FTZ R20, R114, R103 ;  /* 0x0000006772147221 */ /* 0x010fc60000010000 */
[----:B------:R-:W2:Y:S01]  /*7f90*/  MUFU.EX2 R4, R4 ;  /* 0x0000000400047308 */ /* 0x000ea20000000800 */
[----:B0-----:R-:W-:Y:S01]  /*7fa0*/  FADD.FTZ R98, R112, R111 ;  /* 0x0000006f70627221 */ /* 0x001fe20000010000 */
[----:B------:R-:W-:-:S03]  /*7fb0*/  F2FP.F16.F32.PACK_AB R112, R113, R112 ;  /* 0x000000707170723e */ /* 0x000fc600000000ff */
[----:B------:R-:W-:Y:S01]  /*7fc0*/  FADD.FTZ R7, R113, R98 ;  /* 0x0000006271077221 */ /* 0x000fe20000010000 */
[----:B------:R-:W-:Y:S02]  /*7fd0*/  F2FP.F16.F32.PACK_AB R113, R114, R5 ;  /* 0x000000057271723e */ /* 0x000fe400000000ff */
[----:B------:R-:W0:Y:S01]  /*7fe0*/  MUFU.EX2 R106, R106 ;  /* 0x0000006a006a7308 */ /* 0x000e220000000800 */
[----:B------:R-:W-:Y:S01]  /*7ff0*/  FADD.FTZ R98, R116, R7 ;  /* 0x0000000774627221 */ /* 0x000fe20000010000 */
[----:B-----5:R-:W-:Y:S01]  /*8000*/  FADD.FTZ R7, R115, R20 ;  /* 0x0000001473077221 */ /* 0x020fe20000010000 */
[C---:B------:R-:W-:Y:S02]  /*8010*/  F2FP.F16.F32.PACK_AB R114, R117.reuse, R116 ;  /* 0x000000747572723e */ /* 0x040fe400000000ff */
[----:B------:R-:W-:Y:S01]  /*8020*/  FADD.FTZ R103, R117, R98 ;  /* 0x0000006275677221 */ /* 0x000fe20000010000 */
[C---:B-1----:R-:W-:Y:S01]  /*8030*/  FADD.FTZ R7, R118.reuse, R7 ;  /* 0x0000000776077221 */ /* 0x042fe20000010000 */
[----:B------:R-:W-:Y:S01]  /*8040*/  F2FP.F16.F32.PACK_AB R115, R118, R115 ;  /* 0x000000737673723e */ /* 0x000fe200000000ff */
[----:B------:R-:W1:Y:S01]  /*8050*/  MUFU.EX2 R107, R107 ;  /* 0x0000006b006b7308 */ /* 0x000e620000000800 */
[----:B------:R-:W-:Y:S01]  /*8060*/  FADD.FTZ R20, R104, R103 ;  /* 0x0000006768147221 */ /* 0x000fe20000010000 */
[----:B--2---:R-:W-:Y:S01]  /*8070*/  FADD.FTZ R7, R4, R7 ;  /* 0x0000000704077221 */ /* 0x004fe20000010000 */
[C---:B------:R-:W-:Y:S01]  /*8080*/  F2FP.F16.F32.PACK_AB R104, R105.reuse, R104 ;  /* 0x000000686968723e */ /* 0x040fe200000000ff */
[----:B------:R3:W-:Y:S01]  /*8090*/  STSM.16.M88.4 [R2+0x28b00], R112 ;  /* 0x028b007002007844 */ /* 0x0007e20000000200 */
[----:B------:R-:W-:Y:S01]  /*80a0*/  FADD.FTZ R103, R105, R20 ;  /* 0x0000001469677221 */ /* 0x000fe20000010000 */
[----:B------:R-:W-:-:S02]  /*80b0*/  F2FP.F16.F32.PACK_AB R98, R101, R100 ;  /* 0x000000646562723e */ /* 0x000fc400000000ff */
[----:B------:R-:W-:Y:S01]  /*80c0*/  MUFU.EX2 R12, R12 ;  /* 0x0000000c000c7308 */ /* 0x000fe20000000800 */
[C---:B0-----:R-:W-:Y:S01]  /*80d0*/  FADD.FTZ R20, R106.reuse, R7 ;  /* 0x000000076a147221 */ /* 0x041fe20000010000 */
[----:B------:R-:W-:Y:S02]  /*80e0*/  F2FP.F16.F32.PACK_AB R105, R106, R4 ;  /* 0x000000046a69723e */ /* 0x000fe400000000ff */
[----:B------:R-:W-:-:S04]  /*80f0*/  F2FP.F16.F32.PACK_AB R106, R109, R108 ;  /* 0x0000006c6d6a723e */ /* 0x000fc800000000ff */
[----:B------:R-:W0:Y:S01]  /*8100*/  MUFU.EX2 R15, R15 ;  /* 0x0000000f000f7308 */ /* 0x000e220000000800 */
[----:B-1----:R-:W-:Y:S01]  /*8110*/  FADD.FTZ R20, R107, R20 ;  /* 0x000000146b147221 */ /* 0x002fe20000010000 */
[----:B------:R-:W-:-:S03]  /*8120*/  F2FP.F16.F32.PACK_AB R107, R11, R107 ;  /* 0x0000006b0b6b723e */ /* 0x000fc600000000ff */
[----:B------:R-:W-:Y:S02]  /*8130*/  FADD.FTZ R7, R11, R20 ;  /* 0x000000140b077221 */ /* 0x000fe40000010000 */
[----:B------:R3:W-:Y:S01]  /*8140*/  STSM.16.M88.4 [R2+0x2a300], R104 ;  /* 0x02a3006802007844 */ /* 0x0007e20000000200 */
[----:B------:R-:W-:Y:S08]  /*8150*/  MUFU.EX2 R74, R91 ;  /* 0x0000005b004a7308 */ /* 0x000ff00000000800 */
[----:B------:R1:W-:Y:S08]  /*8160*/  MUFU.EX2 R91, R94 ;  /* 0x0000005e005b7308 */ /* 0x0003f00000000800 */
[----:B------:R-:W2:Y:S01]  /*8170*/  MUFU.EX2 R99, R99 ;  /* 0x0000006300637308 */ /* 0x000ea20000000800 */
[----:B-1----:R-:W-:-:S04]  /*8180*/  FADD.FTZ R94, R108, R103 ;  /* 0x000000676c5e7221 */ /* 0x002fc80000010000 */
[----:B------:R-:W-:-:S03]  /*8190*/  FADD.FTZ R5, R109, R94 ;  /* 0x0000005e6d057221 */ /* 0x000fc60000010000 */
[----:B------:R1:W4:Y:S01]  /*81a0*/  MUFU.EX2 R6, R90 ;  /* 0x0000005a00067308 */ /* 0x0003220000000800 */
[----:B------:R-:W-:Y:S01]  /*81b0*/  FADD.FTZ R20, R96, R5 ;  /* 0x0000000560147221 */ /* 0x000fe20000010000 */
[----:B------:R-:W-:-:S03]  /*81c0*/  F2FP.F16.F32.PACK_AB R96, R97, R96 ;  /* 0x000000606160723e */ /* 0x000fc600000000ff */
[----:B------:R-:W-:Y:S01]  /*81d0*/  FADD.FTZ R5, R97, R20 ;  /* 0x0000001461057221 */ /* 0x000fe20000010000 */
[----:B0-----:R-:W-:Y:S02]  /*81e0*/  F2FP.F16.F32.PACK_AB R97, R15, R12 ;  /* 0x0000000c0f61723e */ /* 0x001fe400000000ff */
[----:B------:R0:W5:Y:S01]  /*81f0*/  MUFU.EX2 R103, R82 ;  /* 0x0000005200677308 */ /* 0x0001620000000800 */
[----:B-1----:R-:W-:Y:S01]  /*8200*/  FADD.FTZ R90, R12, R7 ;  /* 0x000000070c5a7221 */ /* 0x002fe20000010000 */
[----:B------:R-:W-:-:S03]  /*8210*/  FADD.FTZ R20, R100, R5 ;  /* 0x0000000564147221 */ /* 0x000fc60000010000 */
[----:B------:R-:W-:Y:S01]  /*8220*/  FADD.FTZ R90, R15, R90 ;  /* 0x0000005a0f5a7221 */ /* 0x000fe20000010000 */
[----:B------:R-:W-:Y:S02]  /*8230*/  FADD.FTZ R5, R101, R20 ;  /* 0x0000001465057221 */ /* 0x000fe40000010000 */
[----:B------:R-:W-:Y:S01]  /*8240*/  MUFU.EX2 R11, R78 ;  /* 0x0000004e000b7308 */ /* 0x000fe20000000800 */
[----:B--2---:R-:W-:Y:S01]  /*8250*/  FADD.FTZ R90, R99, R90 ;  /* 0x0000005a635a7221 */ /* 0x004fe20000010000 */
[----:B------:R-:W-:Y:S01]  /*8260*/  FADD.FTZ R4, R88, R5 ;  /* 0x0000000558047221 */ /* 0x000fe20000010000 */
[C---:B------:R-:W-:Y:S02]  /*8270*/  F2FP.F16.F32.PACK_AB R99, R79.reuse, R99 ;  /* 0x000000634f63723e */ /* 0x040fe400000000ff */
[----:B------:R-:W-:Y:S01]  /*8280*/  FADD.FTZ R90, R79, R90 ;  /* 0x0000005a4f5a7221 */ /* 0x000fe20000010000 */
[C---:B------:R-:W-:Y:S01]  /*8290*/  FADD.FTZ R7, R89.reuse, R4 ;  /* 0x0000000459077221 */ /* 0x040fe20000010000 */
[----:B------:R-:W-:Y:S01]  /*82a0*/  F2FP.F16.F32.PACK_AB R88, R89, R88 ;  /* 0x000000585958723e */ /* 0x000fe200000000ff */
[----:B------:R-:W1:Y:S01]  /*82b0*/  MUFU.EX2 R14, R14 ;  /* 0x0000000e000e7308 */ /* 0x000e620000000800 */
[----:B------:R-:W-:Y:S01]  /*82c0*/  FADD.FTZ R5, R21, R90 ;  /* 0x0000005a15057221 */ /* 0x000fe20000010000 */
[----:B------:R-:W-:Y:S01]  /*82d0*/  FADD.FTZ R12, R92, R7 ;  /* 0x000000075c0c7221 */ /* 0x000fe20000010000 */
[C---:B------:R-:W-:Y:S01]  /*82e0*/  F2FP.F16.F32.PACK_AB R89, R74.reuse, R21 ;  /* 0x000000154a59723e */ /* 0x040fe200000000ff */
[----:B------:R3:W-:Y:S01]  /*82f0*/  STSM.16.M88.4 [R2+0x2bb00], R96 ;  /* 0x02bb006002007844 */ /* 0x0007e20000000200 */
[----:B------:R-:W-:Y:S01]  /*8300*/  FADD.FTZ R4, R74, R5 ;  /* 0x000000054a047221 */ /* 0x000fe20000010000 */
[C---:B------:R-:W-:Y:S01]  /*8310*/  FADD.FTZ R5, R93.reuse, R12 ;  /* 0x0000000c5d057221 */ /* 0x040fe20000010000 */
[----:B------:R-:W-:-:S02]  /*8320*/  F2FP.F16.F32.PACK_AB R90, R93, R92 ;  /* 0x0000005c5d5a723e */ /* 0x000fc400000000ff */
[----:B------:R-:W-:Y:S01]  /*8330*/  FADD.FTZ R4, R91, R4 ;  /* 0x000000045b047221 */ /* 0x000fe20000010000 */
[----:B------:R-:W-:Y:S02]  /*8340*/  F2FP.F16.F32.PACK_AB R91, R95, R91 ;  /* 0x0000005b5f5b723e */ /* 0x000fe400000000ff */
[----:B0-----:R-:W-:Y:S01]  /*8350*/  F2FP.F16.F32.PACK_AB R82, R85, R84 ;  /* 0x000000545552723e */ /* 0x001fe200000000ff */
[----:B------:R-:W-:Y:S01]  /*8360*/  FADD.FTZ R7, R95, R4 ;  /* 0x000000045f077221 */ /* 0x000fe20000010000 */
[----:B------:R-:W-:Y:S01]  /*8370*/  FADD.FTZ R4, R80, R5 ;  /* 0x0000000550047221 */ /* 0x000fe20000010000 */
[C---:B------:R-:W-:Y:S01]  /*8380*/  F2FP.F16.F32.PACK_AB R80, R81.reuse, R80 ;  /* 0x000000505150723e */ /* 0x040fe200000000ff */
[----:B------:R3:W-:Y:S01]  /*8390*/  STSM.16.M88.4 [R2+0x2d300], R88 ;  /* 0x02d3005802007844 */ /* 0x0007e20000000200 */
[----:B----4-:R-:W-:Y:S01]  /*83a0*/  FADD.FTZ R12, R6, R7 ;  /* 0x00000007060c7221 */ /* 0x010fe20000010000 */
[----:B------:R-:W-:Y:S01]  /*83b0*/  FADD.FTZ R5, R81, R4 ;  /* 0x0000000451057221 */ /* 0x000fe20000010000 */
[----:B------:R-:W-:Y:S01]  /*83c0*/  F2FP.F16.F32.PACK_AB R81, R83, R6 ;  /* 0x000000065351723e */ /* 0x000fe200000000ff */
[----:B------:R-:W-:-:S02]  /*83d0*/  IMAD.MOV.U32 R6, RZ, RZ, R16 ;  /* 0x000000ffff067224 */ /* 0x000fc400078e0010 */
[----:B------:R-:W-:Y:S01]  /*83e0*/  FADD.FTZ R7, R83, R12 ;  /* 0x0000000c53077221 */ /* 0x000fe20000010000 */
[----:B------:R-:W-:Y:S01]  /*83f0*/  FADD.FTZ R4, R84, R5 ;  /* 0x0000000554047221 */ /* 0x000fe20000010000 */
[----:B------:R-:W-:Y:S02]  /*8400*/  F2FP.F16.F32.PACK_AB R83, R87, R86 ;  /* 0x000000565753723e */ /* 0x000fe400000000ff */
[----:B------:R-:W-:Y:S01]  /*8410*/  FADD.FTZ R12, R86, R7 ;  /* 0x00000007560c7221 */ /* 0x000fe20000010000 */
[----:B------:R-:W-:Y:S01]  /*8420*/  FADD.FTZ R5, R85, R4 ;  /* 0x0000000455057221 */ /* 0x000fe20000010000 */
[----:B------:R-:W-:Y:S01]  /*8430*/  F2FP.F16.F32.PACK_AB R74, R77, R76 ;  /* 0x0000004c4d4a723e */ /* 0x000fe200000000ff */
[----:B------:R3:W-:Y:S01]  /*8440*/  STSM.16.M88.4 [R2+0x2eb00], R80 ;  /* 0x02eb005002007844 */ /* 0x0007e20000000200 */
[----:B------:R-:W-:Y:S01]  /*8450*/  FADD.FTZ R12, R87, R12 ;  /* 0x0000000c570c7221 */ /* 0x000fe20000010000 */
[----:B------:R-:W-:Y:S01]  /*8460*/  FADD.FTZ R4, R72, R5 ;  /* 0x0000000548047221 */ /* 0x000fe20000010000 */
[----:B------:R-:W-:Y:S01]  /*8470*/  F2FP.F16.F32.PACK_AB R72, R73, R72 ;  /* 0x000000484948723e */ /* 0x000fe200000000ff */
[----:B------:R-:W-:-:S02]  /*8480*/  IMAD.MOV.U32 R7, RZ, RZ, R0 ;  /* 0x000000ffff077224 */ /* 0x000fc400078e0000 */
[----:B-----5:R-:W-:Y:S01]  /*8490*/  FADD.FTZ R12, R103, R12 ;  /* 0x0000000c670c7221 */ /* 0x020fe20000010000 */
[----:B------:R-:W-:Y:S01]  /*84a0*/  FADD.FTZ R5, R73, R4 ;  /* 0x0000000449057221 */ /* 0x000fe20000010000 */
[C---:B------:R-:W-:Y:S02]  /*84b0*/  F2FP.F16.F32.PACK_AB R73, R75.reuse, R103 ;  /* 0x000000674b49723e */ /* 0x040fe400000000ff */
[----:B------:R-:W-:Y:S01]  /*84c0*/  FADD.FTZ R12, R75, R12 ;  /* 0x0000000c4b0c7221 */ /* 0x000fe20000010000 */
[----:B-1----:R-:W-:Y:S01]  /*84d0*/  F2FP.F16.F32.PACK_AB R75, R14, R11 ;  /* 0x0000000b0e4b723e */ /* 0x002fe200000000ff */
[----:B------:R-:W-:Y:S02]  /*84e0*/  FADD.FTZ R4, R76, R5 ;  /* 0x000000054c047221 */ /* 0x000fe40000010000 */
[----:B------:R-:W-:Y:S02]  /*84f0*/  FADD.FTZ R12, R11, R12 ;  /* 0x0000000c0b0c7221 */ /* 0x000fe40000010000 */
[----:B------:R3:W-:Y:S01]  /*8500*/  STSM.16.M88.4 [R2+0x30300], R72 ;  /* 0x0303004802007844 */ /* 0x0007e20000000200 */
[----:B------:R-:W-:Y:S01]  /*8510*/  FADD.FTZ R4, R77, R4 ;  /* 0x000000044d047221 */ /* 0x000fe20000010000 */
[----:B------:R-:W-:Y:S01]  /*8520*/  FADD.FTZ R5, R14, R12 ;  /* 0x0000000c0e057221 */ /* 0x000fe20000010000 */
[----:B------:R-:W-:Y:S01]  /*8530*/  @!PT LDS RZ, [RZ] ;  /* 0x00000000fffff984 */ /* 0x000fe20000000800 */
[----:B------:R-:W-:Y:S01]  /*8540*/  @!PT LDS RZ, [RZ] ;  /* 0x00000000fffff984 */ /* 0x000fe20000000800 */
[----:B------:R-:W-:Y:S01]  /*8550*/  @!PT LDS RZ, [RZ] ;  /* 0x00000000fffff984 */ /* 0x000fe20000000800 */
[----:B------:R-:W-:Y:S01]  /*8560*/  @!PT LDS RZ, [RZ] ;  /* 0x00000000fffff984 */ /* 0x000fe20000000800 */
[----:B------:R0:W-:Y:S06]  /*8570*/  MEMBAR.ALL.CTA ;  /* 0x0000000000007992 */ /* 0x0001ec0000008000 */
[----:B0-----:R-:W0:Y:S02]  /*8580*/  FENCE.VIEW.ASYNC.S ;  /* 0x00000000000073c6 */ /* 0x001e240000000000 */
[----:B0-----:R-:W-:Y:S01]  /*8590*/  NOP ;  /* 0x0000000000007918 */ /* 0x001fe20000000000 */
[----:B------:R-:W-:Y:S05]  /*85a0*/  @P2 BRA `(.L_x_191) ;  /* 0xffffffc8003c2947 */ /* 0x000fea000383ffff */
.L_x_182:
[----:B------:R-:W-:Y:S06]  /*85b0*/  BAR.ARV 0x8, 0x200 ;  /* 0x0208000000007b1d */ /* 0x000fec0000002000 */
[----:B------:R-:W-:Y:S05]  /*85c0*/  @!P0 BRA `(.L_x_192) ;  /* 0x0000000000048947 */ /* 0x000fea0003800000 */
[----:B------:R-:W-:Y:S01]  /*85d0*/  BPT.TRAP 0x1 ;  /* 0x000000040000795c */ /* 0x000fe20000300000 */
.L_x_192:
[----:B------:R-:W-:Y:S01]  /*85e0*/  ULEA UR9, UR39, UR36, 0x3 ;  /* 0x0000002427097291 */ /* 0x000fe2000f8e183f */
[----:B------:R-:W-:-:S08]  /*85f0*/  SHF.L.U32 R6, R16, 0x1f, RZ ;  /* 0x0000001f10067819 */ /* 0x000fd000000006ff */
[----:B------:R1:W2:Y:S01]  /*8600*/  SYNCS.PHASECHK.TRANS64.TRYWAIT P2, [UR9+0x31c50], R6 ;  /* 0x031c5006ff0075a7 */ /* 0x0002a20008040149 */
[----:B------:R-:W-:Y:S05]  /*8610*/  @!P0 BRA `(.L_x_193) ;  /* 0x0000000000048947 */ /* 0x000fea0003800000 */
[----:B------:R-:W-:Y:S01]  /*8620*/  BPT.TRAP 0x1 ;  /* 0x000000040000795c */ /* 0x000fe20000300000 */
.L_x_193:
[----:B--2---:R-:W-:Y:S05]  /*8630*/  @P2 BRA `(.L_x_194) ;  /* 0x0000000000082947 */ /* 0x004fea0003800000 */
[----:B------:R-:W2:Y:S02]  /*8640*/  SYNCS.PHASECHK.TRANS64.TRYWAIT P0, [UR9+0x31c50], R6 ;  /* 0x031c5006ff0075a7 */ /* 0x000ea40008000149 */
[----:B--2---:R-:W-:Y:S05]  /*8650*/  @!P0 BRA `(.L_x_195) ;  /* 0x0000008400108947 */ /* 0x004fea0003800000 */
.L_x_194:
[----:B------:R-:W-:Y:S01]  /*8660*/  UIADD3 UR36, UR36, 0x200, URZ ;  /* 0x0000020024247890 */ /* 0x000fe2000fffe03f */
[----:B------:R-:W-:Y:S01]  /*8670*/  WARPGROUP.ARRIVE ;  /* 0x00000000000079c5 */ /* 0x000fe20000000000 */
[----:B------:R-:W-:Y:S01]  /*8680*/  ULOP3.LUT UR37, UR37, 0x10000, URZ, 0xfc, !UPT ;  /* 0x0001000025257892 */ /* 0x000fe2000f8efc3f */
[----:B--2---:R-:W2:Y:S01]  /*8690*/  SHFL.BFLY PT, R7, R4, 0x2, 0x1f ;  /* 0x0c401f0004077f89 */ /* 0x004ea200000e0000 */
[----:B------:R-:W-:Y:S01]  /*86a0*/  USHF.R.U32.HI UR36, URZ, 0x4, UR36 ;  /* 0x000000043f247899 */ /* 0x000fe20008011624 */
[----:B------:R-:W-:Y:S01]  /*86b0*/  IMAD.MOV.U32 R21, RZ, RZ, -0x800000 ;  /* 0xff800000ff157424 */ /* 0x000fe200078e00ff */
[----:B------:R-:W-:Y:S01]  /*86c0*/  UMOV UR5, 0xc0000010 ;  /* 0xc000001000057882 */ /* 0x000fe20000000000 */
[----:B------:R-:W-:Y:S01]  /*86d0*/  UMOV UR7, 0x80000020 ;  /* 0x8000002000077882 */ /* 0x000fe20000000000 */
[----:B------:R-:W-:Y:S01]  /*86e0*/  ULOP3.LUT UR36, UR36, 0x3fff, URZ, 0xc0, !UPT ;  /* 0x00003fff24247892 */ /* 0x000fe2000f8ec03f */
[----:B-1----:R-:W1:Y:S01]  /*86f0*/  SHFL.BFLY PT, R6, R5, 0x2, 0x1f ;  /* 0x0c401f0005067f89 */ /* 0x002e6200000e0000 */
[----:B------:R-:W-:Y:S01]  /*8700*/  UMOV UR4, UR37 ;  /* 0x0000002500047c82 */ /* 0x000fe20008000000 */
[----:B------:R-:W-:Y:S01]  /*8710*/  IMAD.MOV.U32 R20, RZ, RZ, -0x800000 ;  /* 0xff800000ff147424 */ /* 0x000fe200078e00ff */
[----:B------:R-:W-:Y:S01]  /*8720*/  ULOP3.LUT UR8, UR36, 0x2400000, URZ, 0xfc, !UPT ;  /* 0x0240000024087892 */ /* 0x000fe2000f8efc3f */
[----:B------:R-:W-:-:S03]  /*8730*/  VIADD R149, R149, 0x1 ;  /* 0x0000000195957836 */ /* 0x000fc60000000000 */
[----:B------:R-:W-:Y:S02]  /*8740*/  UIMAD UR8, UR39, 0x6c0, UR8 ;  /* 0x000006c0270878a4 */ /* 0x000fe4000f8e0208 */
[----:B------:R-:W-:-:S04]  /*8750*/  UIADD3 UR39, UR39, 0x1, URZ ;  /* 0x0000000127277890 */ /* 0x000fc8000fffe03f */
[----:B------:R-:W-:Y:S01]  /*8760*/  UISETP.NE.AND UP0, UPT, UR39, 0x2, UPT ;  /* 0x000000022700788c */ /* 0x000fe2000bf05270 */
[----:B------:R-:W-:Y:S02]  /*8770*/  UMOV UR6, UR8 ;  /* 0x0000000800067c82 */ /* 0x000fe40008000000 */
[----:B------:R-:W-:Y:S01]  /*8780*/  HGMMA.64x96x16.F32 R24, gdesc[UR4].tnspB, R24, gsb0 ;  /* 0x41600000041879f0 */ /* 0x000fe20008000818 */
[----:B------:R-:W-:Y:S01]  /*8790*/  UIADD3 UR4, UR37, 0x180, URZ ;  /* 0x0000018025047890 */ /* 0x000fe2000fffe03f */
[----:B--2---:R-:W-:Y:S01]  /*87a0*/  FADD.FTZ R7, R7, R4 ;  /* 0x0000000407077221 */ /* 0x004fe20000010000 */
[----:B------:R-:W-:Y:S01]  /*87b0*/  UIADD3 UR6, UR8, 0x40, URZ ;  /* 0x0000004008067890 */ /* 0x000fe2000fffe03f */
[----:B------:R-:W-:Y:S01]  /*87c0*/  IMAD.MOV.U32 R4, RZ, RZ, RZ ;  /* 0x000000ffff047224 */ /* 0x000fe200078e00ff */
[----:B------:R-:W-:Y:S01]  /*87d0*/  UMOV UR5, 0xc0000010 ;  /* 0xc000001000057882 */ /* 0x000fe20000000000 */
[----:B------:R-:W-:Y:S01]  /*87e0*/  UMOV UR7, 0x80000020 ;  /* 0x8000002000077882 */ /* 0x000fe20000000000 */
[----:B-1----:R-:W-:Y:S01]  /*87f0*/  FADD.FTZ R8, R6, R5 ;  /* 0x0000000506087221 */ /* 0x002fe20000010000 */
[----:B------:R-:W-:Y:S01]  /*8800*/  USEL UR39, UR39, URZ, UP0 ;  /* 0x0000003f27277287 */ /* 0x000fe20008000000 */
[----:B------:R-:W1:Y:S04]  /*8810*/  SHFL.BFLY PT, R6, R7, 0x1, 0x1f ;  /* 0x0c201f0007067f89 */ /* 0x000e6800000e0000 */
[----:B------:R-:W2:Y:S01]  /*8820*/  SHFL.BFLY PT, R9, R8, 0x1, 0x1f ;  /* 0x0c201f0008097f89 */ /* 0x000ea200000e0000 */
[----:B-1----:R-:W-:Y:S01]  /*8830*/  FADD.FTZ R12, R7, R6 ;  /* 0x00000006070c7221 */ /* 0x002fe20000010000 */
[----:B------:R-:W-:-:S02]  /*8840*/  IMAD.U32 R7, RZ, RZ, UR9 ;  /* 0x00000009ff077e24 */ /* 0x000fc4000f8e00ff */
[----:B--2---:R-:W-:Y:S02]  /*8850*/  FADD.FTZ R13, R8, R9 ;  /* 0x00000009080d7221 */ /* 0x004fe40000010000 */
[----:B------:R-:W-:Y:S01]  /*8860*/  FSETP.NE.FTZ.AND P0, PT, R12, RZ, PT ;  /* 0x000000ff0c00720b */ /* 0x000fe20003f15000 */
[----:B------:R-:W-:Y:S02]  /*8870*/  IMAD.MOV.U32 R9, RZ, RZ, RZ ;  /* 0x000000ffff097224 */ /* 0x000fe400078e00ff */
[----:B------:R-:W-:-:S10]  /*8880*/  FSETP.NE.FTZ.AND P2, PT, R13, RZ, PT ;  /* 0x000000ff0d00720b */ /* 0x000fd40003f55000 */
[----:B------:R-:W1:Y:S01]  /*8890*/  @P0 MUFU.LG2 R6, R12 ;  /* 0x0000000c00060308 */ /* 0x000e620000000c00 */
[C---:B------:R-:W-:Y:S02]  /*88a0*/  @P0 FMUL.FTZ R5, R3.reuse, 0.69314718246459960938 ;  /* 0x3f31721803050820 */ /* 0x040fe40000410000 */
[----:B------:R-:W-:Y:S01]  /*88b0*/  @P2 FMUL.FTZ R8, R3, 0.69314718246459960938 ;  /* 0x3f31721803082820 */ /* 0x000fe20000410000 */
[----:B------:R-:W-:-:S04]  /*88c0*/  @!P1 VIADD R3, R7, 0x31c60 ;  /* 0x00031c6007039836 */ /* 0x000fc80000000000 */
[----:B------:R-:W2:Y:S08]  /*88d0*/  @P2 MUFU.LG2 R11, R13 ;  /* 0x0000000d000b2308 */ /* 0x000eb00000000c00 */
[----:B------:R-:W4:Y:S01]  /*88e0*/  @P0 MUFU.RCP R4, R12 ;  /* 0x0000000c00040308 */ /* 0x000f220000001000 */
[----:B-1----:R-:W-:-:S04]  /*88f0*/  @P0 FMUL.FTZ R6, R6, 0.69314718246459960938 ;  /* 0x3f31721806060820 */ /* 0x002fc80000410000 */
[----:B------:R-:W-:Y:S01]  /*8900*/  @P0 FFMA.FTZ R21, R5, R0, R6 ;  /* 0x0000000005150223 */ /* 0x000fe20000010006 */
[----:B------:R-:W-:Y:S02]  /*8910*/  @!P1 PRMT R5, RZ, 0x654, R3 ;  /* 0x00000654ff059816 */ /* 0x000fe40000000003 */
[----:B------:R-:W1:Y:S01]  /*8920*/  @P2 MUFU.RCP R9, R13 ;  /* 0x0000000d00092308 */ /* 0x000e620000001000 */
[----:B--2---:R-:W-:Y:S01]  /*8930*/  @P2 FMUL.FTZ R11, R11, 0.69314718246459960938 ;  /* 0x3f3172180b0b2820 */ /* 0x004fe20000410000 */
[----:B------:R-:W-:-:S03]  /*8940*/  PLOP3.LUT P0, PT, PT, PT, PT, 0x8, 0x0 ;  /* 0x000000000000781c */ /* 0x000fc60003f0e170 */
        /* <DEDUP_REMOVED lines=53> */
[----:B------:R-:W-:-:S06]  /*8ca0*/  USEL UR4, URZ, 0x1, UP0 ;  /* 0x000000013f047887 */ /* 0x000fcc0008000000 */
[----:B------:R-:W-:Y:S01]  /*8cb0*/  LOP3.LUT R16, R16, UR4, RZ, 0x3c, !PT ;  /* 0x0000000410107c12 */ /* 0x000fe2000f8e3cff */
[----:B------:R-:W-:Y:S02]  /*8cc0*/  WARPGROUP.DEPBAR.LE gsb0, 0x0 ;  /* 0x00008000000079c5 */ /* 0x000fe40000010000 */
[----:B------:R2:W-:Y:S01]  /*8cd0*/  @!P1 SYNCS.ARRIVE.TRANS64.RED.A1T0 RZ, [R5+URZ], RZ ;  /* 0x000000ff05ff99a7 */ /* 0x0005e2000810043f */
[-C--:B----4-:R-:W-:Y:S01]  /*8ce0*/  FMUL.FTZ R79, R41, R4.reuse ;  /* 0x00000004294f7220 */ /* 0x090fe20000410000 */
[-C--:B------:R-:W-:Y:S01]  /*8cf0*/  FMUL.FTZ R15, R44, R4.reuse ;  /* 0x000000042c0f7220 */ /* 0x080fe20000410000 */
[-C--:B------:R-:W-:Y:S01]  /*8d00*/  FMUL.FTZ R77, R37, R4.reuse ;  /* 0x00000004254d7220 */ /* 0x080fe20000410000 */
[-C--:B---3--:R-:W-:Y:S01]  /*8d10*/  FMUL.FTZ R72, R40, R4.reuse ;  /* 0x0000000428487220 */ /* 0x088fe20000410000 */
        /* <DEDUP_REMOVED lines=14> */
[-C--:B-1----:R-:W-:Y:S01]  /*8e00*/  FMUL.FTZ R83, R26, R9.reuse ;  /* 0x000000091a537220 */ /* 0x082fe20000410000 */
        /* <DEDUP_REMOVED lines=28> */
[----:B--2---:R-:W-:-:S07]  /*8fd0*/  FMUL.FTZ R71, R71, R9 ;  /* 0x0000000947477220 */ /* 0x004fce0000410000 */
.L_x_175:
[----:B------:R-:W1:Y:S08]  /*8fe0*/  S2UR UR4, SR_CgaCtaId ;  /* 0x00000000000479c3 */ /* 0x000e700000008800 */
[----:B------:R-:W-:Y:S06]  /*8ff0*/  BAR.SYNC.DEFER_BLOCKING 0x5, 0x200 ;  /* 0x0148000000007b1d */ /* 0x000fec0000010000 */
[----:B------:R-:W-:Y:S01]  /*9000*/  UMOV UR36, 0x400 ;  /* 0x0000040000247882 */ /* 0x000fe20000000000 */
[----:B------:R-:W-:Y:S01]  /*9010*/  BSSY B0, `(.L_x_196) ;  /* 0x00001a1000007945 */ /* 0x000fe20003800000 */
[----:B-1----:R-:W-:-:S09]  /*9020*/  ULEA UR36, UR4, UR36, 0x18 ;  /* 0x0000002404247291 */ /* 0x002fd2000f8ec03f */
[----:B------:R-:W1:Y:S01]  /*9030*/  LDS.128 R32, [UR36+0x31cd0] ;  /* 0x031cd024ff207984 */ /* 0x000e620008000c00 */
[----:B------:R-:W-:Y:S06]  /*9040*/  BAR.ARV 0x4, 0x200 ;  /* 0x0108000000007b1d */ /* 0x000fec0000002000 */
[----:B------:R-:W-:Y:S05]  /*9050*/  @P0 BRA `(.L_x_197) ;  /* 0x0000001000200947 */ /* 0x000fea0003800000 */
[----:B------:R-:W2:Y:S08]  /*9060*/  S2UR UR6, SR_SWINHI ;  /* 0x00000000000679c3 */ /* 0x000eb00000002f00 */
[----:B------:R-:W-:Y:S01]  /*9070*/  BAR.SYNC.DEFER_BLOCKING 0x1, 0x180 ;  /* 0x0046000000007b1d */ /* 0x000fe20000010000 */
[----:B------:R-:W-:Y:S02]  /*9080*/  F2FP.F16.F32.PACK_AB R6, R7, R6 ;  /* 0x000000060706723e */ /* 0x000fe400000000ff */
[----:B------:R-:W-:-:S03]  /*9090*/  F2FP.F16.F32.PACK_AB R7, R24, R81 ;  /* 0x000000511807723e */ /* 0x000fc600000000ff */
[----:B------:R-:W-:Y:S01]  /*90a0*/  UMOV UR4, UR36 ;  /* 0x0000002400047c82 */ /* 0x000fe20008000000 */
[----:B--2---:R-:W-:Y:S01]  /*90b0*/  UMOV UR5, UR6 ;  /* 0x0000000600057c82 */ /* 0x004fe20008000000 */
[----:B------:R-:W-:Y:S02]  /*90c0*/  IMAD.U32 R28, RZ, RZ, UR4 ;  /* 0x00000004ff1c7e24 */ /* 0x000fe4000f8e00ff */
[----:B------:R-:W-:Y:S01]  /*90d0*/  IMAD.U32 R29, RZ, RZ, UR5 ;  /* 0x00000005ff1d7e24 */ /* 0x000fe2000f8e00ff */
[----:B------:R-:W-:Y:S01]  /*90e0*/  ULDC.64 UR4, c[0x0][0xc08] ;  /* 0x0003020000047ab9 */ /* 0x000fe20000000a00 */
[----:B------:R-:W-:-:S03]  /*90f0*/  IMAD.WIDE R4, R155, 0x2, R28 ;  /* 0x000000029b047825 */ /* 0x000fc600078e021c */
[C---:B------:R-:W-:Y:S02]  /*9100*/  LOP3.LUT R25, R4.reuse, 0x180, RZ, 0xc0, !PT ;  /* 0x0000018004197812 */ /* 0x040fe400078ec0ff */
[C---:B------:R-:W-:Y:S02]  /*9110*/  IADD3 R31, P4, R4.reuse, 0x20, RZ ;  /* 0x00000020041f7810 */ /* 0x040fe40007f9e0ff */
[----:B------:R-:W-:Y:S02]  /*9120*/  SHF.R.U64 R25, R25, 0x3, RZ ;  /* 0x0000000319197819 */ /* 0x000fe400000012ff */
[C---:B------:R-:W-:Y:S01]  /*9130*/  IADD3 R55, P3, R4.reuse, 0x3000, RZ ;  /* 0x0000300004377810 */ /* 0x040fe20007f7e0ff */
[--C-:B------:R-:W-:Y:S01]  /*9140*/  IMAD.X R11, RZ, RZ, R5.reuse, P4 ;  /* 0x000000ffff0b7224 */ /* 0x100fe200020e0605 */
[C---:B------:R-:W-:Y:S02]  /*9150*/  IADD3 R59, P2, R4.reuse, 0x3020, RZ ;  /* 0x00003020043b7810 */ /* 0x040fe40007f5e0ff */
[C---:B------:R-:W-:Y:S01]  /*9160*/  IADD3 R63, P1, R4.reuse, 0x6000, RZ ;  /* 0x00006000043f7810 */ /* 0x040fe20007f3e0ff */
[--C-:B------:R-:W-:Y:S01]  /*9170*/  IMAD.X R13, RZ, RZ, R5.reuse, P3 ;  /* 0x000000ffff0d7224 */ /* 0x100fe200018e0605 */
[----:B------:R-:W-:Y:S01]  /*9180*/  IADD3 R67, P0, R4, 0x6020, RZ ;  /* 0x0000602004437810 */ /* 0x000fe20007f1e0ff */
[--C-:B------:R-:W-:Y:S01]  /*9190*/  IMAD.X R9, RZ, RZ, R5.reuse, P2 ;  /* 0x000000ffff097224 */ /* 0x100fe200010e0605 */
[----:B------:R-:W-:Y:S01]  /*91a0*/  LOP3.LUT R4, R25, R4, RZ, 0x3c, !PT ;  /* 0x0000000419047212 */ /* 0x000fe200078e3cff */
[--C-:B------:R-:W-:Y:S01]  /*91b0*/  IMAD.X R25, RZ, RZ, R5.reuse, P1 ;  /* 0x000000ffff197224 */ /* 0x100fe200008e0605 */
[----:B------:R-:W-:Y:S01]  /*91c0*/  LOP3.LUT R30, R67, 0x180, RZ, 0xc0, !PT ;  /* 0x00000180431e7812 */ /* 0x000fe200078ec0ff */
[----:B------:R-:W-:Y:S01]  /*91d0*/  IMAD.X R27, RZ, RZ, R5, P0 ;  /* 0x000000ffff1b7224 */ /* 0x000fe200000e0605 */
[----:B-1----:R-:W-:-:S02]  /*91e0*/  MOV R32, R4 ;  /* 0x0000000400207202 */ /* 0x002fc40000000f00 */
[----:B------:R-:W-:Y:S02]  /*91f0*/  F2FP.F16.F32.PACK_AB R5, R26, R83 ;  /* 0x000000531a05723e */ /* 0x000fe400000000ff */
[----:B------:R-:W-:Y:S02]  /*9200*/  LOP3.LUT R26, R63, 0x180, RZ, 0xc0, !PT ;  /* 0x000001803f1a7812 */ /* 0x000fe400078ec0ff */
[----:B------:R-:W-:Y:S02]  /*9210*/  LOP3.LUT R10, R31, 0x180, RZ, 0xc0, !PT ;  /* 0x000001801f0a7812 */ /* 0x000fe400078ec0ff */
[----:B------:R-:W-:Y:S02]  /*9220*/  F2FP.F16.F32.PACK_AB R4, R85, R8 ;  /* 0x000000085504723e */ /* 0x000fe400000000ff */
[----:B------:R-:W-:Y:S02]  /*9230*/  LOP3.LUT R8, R59, 0x180, RZ, 0xc0, !PT ;  /* 0x000001803b087812 */ /* 0x000fe400078ec0ff */
[----:B------:R-:W-:Y:S01]  /*9240*/  SHF.R.U64 R26, R26, 0x3, RZ ;  /* 0x000000031a1a7819 */ /* 0x000fe200000012ff */
[----:B------:R1:W-:Y:S01]  /*9250*/  STSM.16.M88.4 [R32], R4 ;  /* 0x0000000420007844 */ /* 0x0003e20000000200 */
[----:B------:R-:W-:-:S02]  /*9260*/  SHF.R.U64 R30, R30, 0x3, RZ ;  /* 0x000000031e1e7819 */ /* 0x000fc400000012ff */
[----:B------:R-:W-:Y:S02]  /*9270*/  LOP3.LUT R12, R55, 0x180, RZ, 0xc0, !PT ;  /* 0x00000180370c7812 */ /* 0x000fe400078ec0ff */
[----:B------:R-:W-:Y:S02]  /*9280*/  SHF.R.U64 R10, R10, 0x3, RZ ;  /* 0x000000030a0a7819 */ /* 0x000fe400000012ff */
[----:B------:R-:W-:Y:S02]  /*9290*/  SHF.R.U64 R8, R8, 0x3, RZ ;  /* 0x0000000308087819 */ /* 0x000fe400000012ff */
[----:B------:R-:W-:Y:S02]  /*92a0*/  LOP3.LUT R24, R26, R63, RZ, 0x3c, !PT ;  /* 0x0000003f1a187212 */ /* 0x000fe400078e3cff */
[----:B------:R-:W-:Y:S02]  /*92b0*/  SHF.R.U64 R12, R12, 0x3, RZ ;  /* 0x000000030c0c7819 */ /* 0x000fe400000012ff */
[----:B------:R-:W-:-:S02]  /*92c0*/  LOP3.LUT R10, R10, R31, RZ, 0x3c, !PT ;  /* 0x0000001f0a0a7212 */ /* 0x000fc400078e3cff */
[----:B------:R-:W-:Y:S02]  /*92d0*/  LOP3.LUT R26, R30, R67, RZ, 0x3c, !PT ;  /* 0x000000431e1a7212 */ /* 0x000fe400078e3cff */
[----:B------:R-:W-:Y:S01]  /*92e0*/  LOP3.LUT R8, R8, R59, RZ, 0x3c, !PT ;  /* 0x0000003b08087212 */ /* 0x000fe200078e3cff */
[----:B------:R-:W2:Y:S01]  /*92f0*/  LDC.64 R30, c[0x0][0xc00] ;  /* 0x00030000ff1e7b82 */ /* 0x000ea20000000a00 */
[----:B------:R-:W-:Y:S02]  /*9300*/  LOP3.LUT R12, R12, R55, RZ, 0x3c, !PT ;  /* 0x000000370c0c7212 */ /* 0x000fe400078e3cff */
[----:B------:R-:W-:Y:S02]  /*9310*/  MOV R62, R10 ;  /* 0x0000000a003e7202 */ /* 0x000fe40000000f00 */
[----:B------:R-:W-:Y:S02]  /*9320*/  MOV R58, R8 ;  /* 0x00000008003a7202 */ /* 0x000fe40000000f00 */
[----:B------:R-:W-:-:S02]  /*9330*/  F2FP.F16.F32.PACK_AB R8, R75, R14 ;  /* 0x0000000e4b08723e */ /* 0x000fc400000000ff */
[----:B------:R-:W-:Y:S02]  /*9340*/  F2FP.F16.F32.PACK_AB R9, R69, R80 ;  /* 0x000000504509723e */ /* 0x000fe400000000ff */
[----:B------:R-:W-:Y:S02]  /*9350*/  F2FP.F16.F32.PACK_AB R10, R77, R74 ;  /* 0x0000004a4d0a723e */ /* 0x000fe400000000ff */
[----:B------:R-:W-:Y:S02]  /*9360*/  F2FP.F16.F32.PACK_AB R11, R65, R78 ;  /* 0x0000004e410b723e */ /* 0x000fe400000000ff */
[----:B------:R-:W-:Y:S02]  /*9370*/  MOV R59, R12 ;  /* 0x0000000c003b7202 */ /* 0x000fe40000000f00 */
[----:B------:R-:W-:Y:S01]  /*9380*/  F2FP.F16.F32.PACK_AB R14, R76, R15 ;  /* 0x0000000f4c0e723e */ /* 0x000fe200000000ff */
[----:B------:R3:W-:Y:S01]  /*9390*/  STSM.16.M88.4 [R62], R8 ;  /* 0x000000083e007844 */ /* 0x0007e20000000200 */
[----:B------:R-:W-:-:S02]  /*93a0*/  F2FP.F16.F32.PACK_AB R12, R79, R72 ;  /* 0x000000484f0c723e */ /* 0x000fc400000000ff */
[----:B------:R-:W-:Y:S02]  /*93b0*/  F2FP.F16.F32.PACK_AB R13, R61, R68 ;  /* 0x000000443d0d723e */ /* 0x000fe400000000ff */
[----:B------:R-:W-:Y:S02]  /*93c0*/  F2FP.F16.F32.PACK_AB R15, R57, R60 ;  /* 0x0000003c390f723e */ /* 0x000fe400000000ff */
[----:B------:R-:W-:Y:S02]  /*93d0*/  MOV R55, R24 ;  /* 0x0000001800377202 */ /* 0x000fe40000000f00 */
[----:B-1----:R-:W-:Y:S01]  /*93e0*/  MOV R32, R26 ;  /* 0x0000001a00207202 */ /* 0x002fe20000000f00 */
[----:B------:R1:W-:Y:S01]  /*93f0*/  STSM.16.M88.4 [R59], R12 ;  /* 0x0000000c3b007844 */ /* 0x0003e20000000200 */
[----:B------:R-:W-:Y:S02]  /*9400*/  F2FP.F16.F32.PACK_AB R4, R73, R44 ;  /* 0x0000002c4904723e */ /* 0x000fe400000000ff */
[----:B------:R-:W-:-:S02]  /*9410*/  F2FP.F16.F32.PACK_AB R5, R53, R56 ;  /* 0x000000383505723e */ /* 0x000fc400000000ff */
[----:B------:R-:W-:Y:S02]  /*9420*/  F2FP.F16.F32.PACK_AB R6, R52, R41 ;  /* 0x000000293406723e */ /* 0x000fe400000000ff */
[----:B------:R-:W-:Y:S02]  /*9430*/  F2FP.F16.F32.PACK_AB R7, R51, R54 ;  /* 0x000000363307723e */ /* 0x000fe400000000ff */
[----:B------:R-:W-:Y:S01]  /*9440*/  F2FP.F16.F32.PACK_AB R24, R49, R40 ;  /* 0x000000283118723e */ /* 0x000fe200000000ff */
[----:B------:R-:W-:Y:S01]  /*9450*/  IMAD.MOV.U32 R40, RZ, RZ, RZ ;  /* 0x000000ffff287224 */ /* 0x000fe200078e00ff */
[----:B------:R-:W-:Y:S01]  /*9460*/  F2FP.F16.F32.PACK_AB R25, R47, R50 ;  /* 0x000000322f19723e */ /* 0x000fe200000000ff */
[----:B------:R4:W-:Y:S01]  /*9470*/  STSM.16.M88.4 [R58], R4 ;  /* 0x000000043a007844 */ /* 0x0009e20000000200 */
[----:B------:R-:W-:Y:S01]  /*9480*/  F2FP.F16.F32.PACK_AB R26, R48, R37 ;  /* 0x00000025301a723e */ /* 0x000fe200000000ff */
[----:B------:R-:W-:Y:S01]  /*9490*/  IMAD.SHL.U32 R37, R19, 0x4, RZ ;  /* 0x0000000413257824 */ /* 0x000fe200078e00ff */
[----:B------:R-:W-:-:S02]  /*94a0*/  F2FP.F16.F32.PACK_AB R27, R43, R46 ;  /* 0x0000002e2b1b723e */ /* 0x000fc400000000ff */
[----:B---3--:R-:W-:Y:S02]  /*94b0*/  F2FP.F16.F32.PACK_AB R8, R45, R36 ;  /* 0x000000242d08723e */ /* 0x008fe400000000ff */
[----:B------:R-:W-:Y:S01]  /*94c0*/  F2FP.F16.F32.PACK_AB R9, R39, R42 ;  /* 0x0000002a2709723e */ /* 0x000fe200000000ff */
[----:B------:R3:W-:Y:S01]  /*94d0*/  STSM.16.M88.4 [R55], R24 ;  /* 0x0000001837007844 */ /* 0x0007e20000000200 */
[----:B------:R-:W-:Y:S02]  /*94e0*/  F2FP.F16.F32.PACK_AB R10, R3, R0 ;  /* 0x00000000030a723e */ /* 0x000fe400000000ff */
[----:B------:R-:W-:Y:S01]  /*94f0*/  F2FP.F16.F32.PACK_AB R11, R71, R38 ;  /* 0x00000026470b723e */ /* 0x000fe200000000ff */
[----:B------:R-:W0:Y:S01]  /*9500*/  LDC R0, c[0x0][0xbe8] ;  /* 0x0002fa00ff007b82 */ /* 0x000e220000000800 */
[----:B------:R-:W-:Y:S02]  /*9510*/  ISETP.NE.U32.AND P2, PT, RZ, UR4, PT ;  /* 0x00000004ff007c0c */ /* 0x000fe4000bf45070 */
[----:B--2---:R-:W-:Y:S01]  /*9520*/  ISETP.NE.U32.AND P0, PT, R30, RZ, PT ;  /* 0x000000ff1e00720c */ /* 0x004fe20003f05070 */
[----:B------:R3:W-:Y:S04]  /*9530*/  STSM.16.M88.4 [R32], R8 ;  /* 0x0000000820007844 */ /* 0x0007e80000000200 */
[----:B------:R-:W-:Y:S01]  /*9540*/  BAR.SYNC.DEFER_BLOCKING 0x1, 0x180 ;  /* 0x0046000000007b1d */ /* 0x000fe20000010000 */
[----:B------:R-:W-:-:S02]  /*9550*/  ISETP.NE.AND.EX P2, PT, RZ, UR5, PT, P2 ;  /* 0x00000005ff007c0c */ /* 0x000fc4000bf45320 */
[----:B------:R-:W-:Y:S02]  /*9560*/  ISETP.NE.AND.EX P0, PT, R31, RZ, PT, P0 ;  /* 0x000000ff1f00720c */ /* 0x000fe40003f05300 */
[----:B-1----:R-:W-:Y:S02]  /*9570*/  SHF.L.U64.HI R12, R19, 0x2, R146 ;  /* 0x00000002130c7819 */ /* 0x002fe40000010292 */
[----:B------:R-:W-:-:S05]  /*9580*/  IADD3 R30, P1, R37, R30, RZ ;  /* 0x0000001e251e7210 */ /* 0x000fca0007f3e0ff */
[C---:B------:R-:W-:Y:S02]  /*9590*/  IMAD.X R31, R12.reuse, 0x1, R31, P1 ;  /* 0x000000010c1f7824 */ /* 0x040fe400008e061f */
[----:B----4-:R-:W-:Y:S01]  /*95a0*/  @P2 IADD3 R4, P3, R37, UR4, RZ ;  /* 0x0000000425042c10 */ /* 0x010fe2000ff7e0ff */
[----:B------:R-:W-:Y:S02]  /*95b0*/  ULDC UR4, c[0x0][0xa88] ;  /* 0x0002a20000047ab9 */ /* 0x000fe40000000800 */
[----:B------:R-:W-:Y:S01]  /*95c0*/  IMAD.U32 R3, RZ, RZ, UR4 ;  /* 0x00000004ff037e24 */ /* 0x000fe2000f8e00ff */
[----:B------:R-:W-:Y:S01]  /*95d0*/  @P2 IADD3.X R5, R12, UR5, RZ, P3, !PT ;  /* 0x000000050c052c10 */ /* 0x000fe20009ffe4ff */
[----:B------:R3:W5:Y:S01]  /*95e0*/  @P0 LDG.E R40, desc[UR56][R30.64] ;  /* 0x000000381e280981 */ /* 0x000762000c1e1900 */
[----:B0-----:R-:W-:Y:S01]  /*95f0*/  ISETP.NE.AND P1, PT, R0, 0x1, PT ;  /* 0x000000010000780c */ /* 0x001fe20003f25270 */
[----:B------:R-:W-:Y:S02]  /*9600*/  IMAD R15, R23, 0xc0, R154 ;  /* 0x000000c0170f7824 */ /* 0x000fe400078e029a */
[----:B------:R3:W5:Y:S10]  /*9610*/  @P2 LDG.E R3, desc[UR56][R4.64] ;  /* 0x0000003804032981 */ /* 0x000774000c1e1900 */
[----:B------:R-:W0:Y:S08]  /*9620*/  @P1 LDC R6, c[0x0][0xbec] ;  /* 0x0002fb00ff061b82 */ /* 0x000e300000000800 */
[----:B------:R-:W1:Y:S01]  /*9630*/  @P1 LDC R13, c[0x0][0xbf0] ;  /* 0x0002fc00ff0d1b82 */ /* 0x000e620000000800 */
[----:B---3--:R-:W-:Y:S05]  /*9640*/  @P2 BRA `(.L_x_198) ;  /* 0x0000000000102947 */ /* 0x008fea0003800000 */
[----:B------:R-:W-:Y:S05]  /*9650*/  @!P0 BRA `(.L_x_198) ;  /* 0x00000000000c8947 */ /* 0x000fea0003800000 */
[----:B------:R-:W2:Y:S04]  /*9660*/  LDG.E R4, desc[UR56][R30.64] ;  /* 0x000000381e047981 */ /* 0x000ea8000c1e1900 */
[----:B-----5:R-:W2:Y:S02]  /*9670*/  LDG.E R3, desc[UR56][R30.64+0x4] ;  /* 0x000004381e037981 */ /* 0x020ea4000c1e1900 */
[----:B--2---:R-:W-:-:S07]  /*9680*/  IMAD.IADD R3, R3, 0x1, -R4 ;  /* 0x0000000103037824 */ /* 0x004fce00078e0a04 */
.L_x_198:
[----:B------:R-:W-:Y:S01]  /*9690*/  SHF.R.S32.HI R32, RZ, 0x1f, R22 ;  /* 0x0000001fff207819 */ /* 0x000fe20000011416 */
[----:B------:R-:W-:Y:S01]  /*96a0*/  ULDC.64 UR4, c[0x0][0xb90] ;  /* 0x0002e40000047ab9 */ /* 0x000fe20000000a00 */
[----:B0-----:R-:W-:Y:S01]  /*96b0*/  @P1 IMAD.HI.U32 R4, R15, R6, RZ ;  /* 0x000000060f041227 */ /* 0x001fe200078e00ff */
[----:B-----5:R-:W-:Y:S01]  /*96c0*/  SHF.R.S32.HI R41, RZ, 0x1f, R40 ;  /* 0x0000001fff297819 */ /* 0x020fe20000011428 */
[----:B------:R-:W-:Y:S01]  /*96d0*/  ULDC.64 UR6, c[0x0][0xa80] ;  /* 0x0002a00000067ab9 */ /* 0x000fe20000000a00 */
[----:B------:R-:W-:Y:S01]  /*96e0*/  SEL R146, R146, RZ, !P0 ;  /* 0x000000ff92927207 */ /* 0x000fe20004000000 */
[----:B------:R-:W-:Y:S01]  /*96f0*/  IMAD R5, R32, UR4, RZ ;  /* 0x0000000420057c24 */ /* 0x000fe2000f8e02ff */
[----:B------:R-:W-:Y:S01]  /*9700*/  SEL R47, R19, RZ, !P0 ;  /* 0x000000ff132f7207 */ /* 0x000fe20004000000 */
[----:B------:R-:W-:Y:S01]  /*9710*/  IMAD.MOV.U32 R7, RZ, RZ, R15 ;  /* 0x000000ffff077224 */ /* 0x000fe200078e000f */
[----:B-1----:R-:W-:Y:S01]  /*9720*/  @P1 SHF.R.U32.HI R7, RZ, R13, R4 ;  /* 0x0000000dff071219 */ /* 0x002fe20000011604 */
[----:B------:R-:W-:Y:S01]  /*9730*/  IMAD R9, R148, 0x20, R18 ;  /* 0x0000002094097824 */ /* 0x000fe200078e0212 */
[----:B------:R-:W0:Y:S01]  /*9740*/  @P1 LDC R19, c[0x0][0xbec] ;  /* 0x0002fb00ff131b82 */ /* 0x000e220000000800 */
[----:B------:R-:W-:-:S02]  /*9750*/  IMAD R11, R22, UR5, R5 ;  /* 0x00000005160b7c24 */ /* 0x000fc4000f8e0205 */
[----:B------:R-:W-:Y:S01]  /*9760*/  IMAD.WIDE.U32 R4, R22, UR4, R40 ;  /* 0x0000000416047c25 */ /* 0x000fe2000f8e0028 */
[----:B------:R-:W-:-:S03]  /*9770*/  ULDC.64 UR4, c[0x0][0xb98] ;  /* 0x0002e60000047ab9 */ /* 0x000fc60000000a00 */
[----:B------:R-:W-:-:S04]  /*9780*/  IMAD.WIDE R28, R9, 0x2, R28 ;  /* 0x00000002091c7825 */ /* 0x000fc800078e021c */
[----:B------:R-:W-:Y:S01]  /*9790*/  IMAD.MOV R9, RZ, RZ, -R7 ;  /* 0x000000ffff097224 */ /* 0x000fe200078e0a07 */
[----:B------:R-:W-:Y:S01]  /*97a0*/  IADD3 R13, P2, R28, 0x1800, RZ ;  /* 0x000018001c0d7810 */ /* 0x000fe20007f5e0ff */
[----:B------:R-:W-:Y:S01]  /*97b0*/  IMAD.IADD R5, R5, 0x1, R11 ;  /* 0x0000000105057824 */ /* 0x000fe200078e020b */
[----:B------:R-:W-:Y:S01]  /*97c0*/  SHF.R.S32.HI R11, RZ, 0x1f, R7 ;  /* 0x0000001fff0b7819 */ /* 0x000fe20000011407 */
[----:B------:R-:W-:Y:S01]  /*97d0*/  IMAD R9, R0, R9, R15 ;  /* 0x0000000900097224 */ /* 0x000fe200078e020f */
[----:B------:R-:W-:Y:S01]  /*97e0*/  LOP3.LUT R8, R13, 0x180, RZ, 0xc0, !PT ;  /* 0x000001800d087812 */ /* 0x000fe200078ec0ff */
[----:B------:R-:W-:Y:S01]  /*97f0*/  IMAD R6, R146, UR4, RZ ;  /* 0x0000000492067c24 */ /* 0x000fe2000f8e02ff */
[----:B------:R-:W-:Y:S01]  /*9800*/  IADD3 R25, P5, R28, 0x4800, RZ ;  /* 0x000048001c197810 */ /* 0x000fe20007fbe0ff */
[C---:B------:R-:W-:Y:S01]  /*9810*/  IMAD.WIDE.U32 R4, R47.reuse, UR4, R4 ;  /* 0x000000042f047c25 */ /* 0x040fe2000f8e0004 */
[----:B------:R-:W-:Y:S02]  /*9820*/  SHF.R.U64 R8, R8, 0x3, RZ ;  /* 0x0000000308087819 */ /* 0x000fe400000012ff */
[----:B------:R-:W-:Y:S01]  /*9830*/  IADD3 R31, P4, R28, 0x6000, RZ ;  /* 0x000060001c1f7810 */ /* 0x000fe20007f9e0ff */
[----:B------:R-:W-:Y:S01]  /*9840*/  IMAD R10, R47, UR5, R6 ;  /* 0x000000052f0a7c24 */ /* 0x000fe2000f8e0206 */
[----:B------:R-:W-:Y:S01]  /*9850*/  SHF.R.S32.HI R6, RZ, 0x1f, R9 ;  /* 0x0000001fff067819 */ /* 0x000fe20000011409 */
[----:B------:R-:W-:Y:S01]  /*9860*/  ULDC.64 UR4, c[0x0][0xb88] ;  /* 0x0002e20000047ab9 */ /* 0x000fe20000000a00 */
[----:B------:R-:W-:Y:S01]  /*9870*/  IADD3 R4, P0, R7, R4, RZ ;  /* 0x0000000407047210 */ /* 0x000fe20007f1e0ff */
[----:B------:R-:W-:Y:S01]  /*9880*/  IMAD R46, R3, R0, RZ ;  /* 0x00000000032e7224 */ /* 0x000fe200078e02ff */
[----:B------:R-:W-:Y:S01]  /*9890*/  LOP3.LUT R8, R8, R13, RZ, 0x3c, !PT ;  /* 0x0000000d08087212 */ /* 0x000fe200078e3cff */
[----:B------:R-:W-:Y:S01]  /*98a0*/  IMAD R6, R6, UR4, RZ ;  /* 0x0000000406067c24 */ /* 0x000fe2000f8e02ff */
[----:B------:R-:W-:Y:S01]  /*98b0*/  IADD3.X R5, R11, R5, R10, P0, !PT ;  /* 0x000000050b057210 */ /* 0x000fe200007fe40a */
[----:B------:R-:W-:Y:S01]  /*98c0*/  IMAD R11, R23, 0xc0, R152 ;  /* 0x000000c0170b7824 */ /* 0x000fe200078e0298 */
[C---:B------:R-:W-:Y:S01]  /*98d0*/  IADD3 R13, P6, R28.reuse, 0x3000, RZ ;  /* 0x000030001c0d7810 */ /* 0x040fe20007fde0ff */
[C---:B------:R-:W-:Y:S01]  /*98e0*/  IMAD R7, R9.reuse, UR5, R6 ;  /* 0x0000000509077c24 */ /* 0x040fe2000f8e0206 */
[----:B------:R-:W-:Y:S01]  /*98f0*/  IADD3 R6, P3, R28, 0x7800, RZ ;  /* 0x000078001c067810 */ /* 0x000fe20007f7e0ff */
[----:B------:R-:W-:Y:S01]  /*9900*/  IMAD.WIDE.U32 R4, R9, UR4, R4 ;  /* 0x0000000409047c25 */ /* 0x000fe2000f8e0004 */
[----:B------:R-:W-:Y:S01]  /*9910*/  ULDC.64 UR4, c[0x0][0xb50] ;  /* 0x0002d40000047ab9 */ /* 0x000fe20000000a00 */
[----:B------:R-:W-:-:S02]  /*9920*/  LOP3.LUT R12, R13, 0x180, RZ, 0xc0, !PT ;  /* 0x000001800d0c7812 */ /* 0x000fc400078ec0ff */
[----:B------:R-:W-:Y:S01]  /*9930*/  IMAD.IADD R5, R5, 0x1, R7 ;  /* 0x0000000105057824 */ /* 0x000fe200078e0207 */
[C---:B------:R-:W-:Y:S01]  /*9940*/  LEA R7, P0, R4.reuse, UR4, 0x2 ;  /* 0x0000000404077c11 */ /* 0x040fe2000f8010ff */
[----:B------:R-:W-:Y:S01]  /*9950*/  VIADD R3, R11, 0x8 ;  /* 0x000000080b037836 */ /* 0x000fe20000000000 */
[----:B------:R-:W-:Y:S01]  /*9960*/  LOP3.LUT R24, R25, 0x180, RZ, 0xc0, !PT ;  /* 0x0000018019187812 */ /* 0x000fe200078ec0ff */
[----:B------:R-:W-:Y:S01]  /*9970*/  IMAD.X R9, RZ, RZ, R29, P2 ;  /* 0x000000ffff097224 */ /* 0x000fe200010e061d */
[----:B------:R-:W-:Y:S01]  /*9980*/  LEA.HI.X R4, R4, UR5, R5, 0x2, P0 ;  /* 0x0000000504047c11 */ /* 0x000fe200080f1405 */
[----:B------:R-:W-:Y:S01]  /*9990*/  SHFL.IDX PT, R42, R7, RZ, 0x1c1f ;  /* 0x001c1fff072a7589 */ /* 0x000fe200000e0000 */
[----:B------:R-:W-:Y:S01]  /*99a0*/  LOP3.LUT P0, RZ, R150, 0x3, RZ, 0xc0, !PT ;  /* 0x0000000396ff7812 */ /* 0x000fe2000780c0ff */
[----:B------:R-:W-:Y:S01]  /*99b0*/  ULDC.64 UR4, c[0x0][0xaa0] ;  /* 0x0002a80000047ab9 */ /* 0x000fe20000000a00 */
[----:B------:R-:W-:Y:S01]  /*99c0*/  LOP3.LUT R30, R31, 0x180, RZ, 0xc0, !PT ;  /* 0x000001801f1e7812 */ /* 0x000fe200078ec0ff */
[----:B------:R-:W1:Y:S01]  /*99d0*/  SHFL.IDX PT, R43, R4, RZ, 0x1c1f ;  /* 0x001c1fff042b7589 */ /* 0x000e6200000e0000 */
[-C--:B------:R-:W-:Y:S01]  /*99e0*/  ISETP.GE.OR P2, PT, R11, R46.reuse, P0 ;  /* 0x0000002e0b00720c */ /* 0x080fe20000746670 */
[----:B------:R-:W-:Y:S01]  /*99f0*/  IMAD.X R37, RZ, RZ, R29, P3 ;  /* 0x000000ffff257224 */ /* 0x000fe200018e061d */
[----:B------:R-:W-:Y:S01]  /*9a00*/  ISETP.GE.OR P0, PT, R3, R46, P0 ;  /* 0x0000002e0300720c */ /* 0x000fe20000706670 */
[----:B------:R-:W-:Y:S01]  /*9a10*/  SHFL.IDX PT, R44, R7, 0x1, 0x1c1f ;  /* 0x003c1f00072c7f89 */ /* 0x000fe200000e0000 */
[----:B------:R-:W-:-:S02]  /*9a20*/  LOP3.LUT R3, R6, 0x180, RZ, 0xc0, !PT ;  /* 0x0000018006037812 */ /* 0x000fc400078ec0ff */
[----:B------:R-:W-:Y:S01]  /*9a30*/  LOP3.LUT R5, R28, 0x180, RZ, 0xc0, !PT ;  /* 0x000001801c057812 */ /* 0x000fe200078ec0ff */
[----:B------:R2:W3:Y:S01]  /*9a40*/  SHFL.IDX PT, R45, R4, 0x1, 0x1c1f ;  /* 0x003c1f00042d7f89 */ /* 0x0004e200000e0000 */
[----:B------:R-:W-:Y:S02]  /*9a50*/  SHF.R.U64 R3, R3, 0x3, RZ ;  /* 0x0000000303037819 */ /* 0x000fe400000012ff */
[----:B------:R-:W-:Y:S02]  /*9a60*/  SHF.R.U64 R12, R12, 0x3, RZ ;  /* 0x000000030c0c7819 */ /* 0x000fe400000012ff */
[----:B------:R-:W-:Y:S01]  /*9a70*/  LOP3.LUT R36, R3, R6, RZ, 0x3c, !PT ;  /* 0x0000000603247212 */ /* 0x000fe200078e3cff */
[----:B------:R-:W-:Y:S01]  /*9a80*/  IMAD R3, R41, UR4, RZ ;  /* 0x0000000429037c24 */ /* 0x000fe2000f8e02ff */
[----:B------:R-:W-:Y:S02]  /*9a90*/  SHF.R.U64 R24, R24, 0x3, RZ ;  /* 0x0000000318187819 */ /* 0x000fe400000012ff */
[----:B------:R-:W-:Y:S01]  /*9aa0*/  SHF.R.U64 R30, R30, 0x3, RZ ;  /* 0x000000031e1e7819 */ /* 0x000fe200000012ff */
[----:B------:R-:W-:Y:S01]  /*9ab0*/  IMAD R3, R40, UR5, R3 ;  /* 0x0000000528037c24 */ /* 0x000fe2000f8e0203 */
[----:B------:R-:W-:-:S02]  /*9ac0*/  SHF.R.U64 R5, R5, 0x3, RZ ;  /* 0x0000000305057819 */ /* 0x000fc400000012ff */
[----:B------:R-:W-:Y:S01]  /*9ad0*/  LOP3.LUT R12, R12, R13, RZ, 0x3c, !PT ;  /* 0x0000000d0c0c7212 */ /* 0x000fe200078e3cff */
[--C-:B------:R-:W-:Y:S01]  /*9ae0*/  IMAD.X R13, RZ, RZ, R29.reuse, P6 ;  /* 0x000000ffff0d7224 */ /* 0x100fe200030e061d */
[----:B------:R-:W-:Y:S01]  /*9af0*/  LOP3.LUT R24, R24, R25, RZ, 0x3c, !PT ;  /* 0x0000001918187212 */ /* 0x000fe200078e3cff */
[----:B-1----:R-:W-:Y:S01]  /*9b00*/  @!P2 ST.E desc[UR56][R42.64], R21 ;  /* 0x000000152a00a985 */ /* 0x002fe2000c101938 */
[----:B------:R-:W-:Y:S01]  /*9b10*/  LOP3.LUT R30, R30, R31, RZ, 0x3c, !PT ;  /* 0x0000001f1e1e7212 */ /* 0x000fe200078e3cff */
[--C-:B------:R-:W-:Y:S01]  /*9b20*/  IMAD.X R25, RZ, RZ, R29.reuse, P5 ;  /* 0x000000ffff197224 */ /* 0x100fe200028e061d */
[----:B--2---:R-:W-:Y:S01]  /*9b30*/  LOP3.LUT R4, R5, R28, RZ, 0x3c, !PT ;  /* 0x0000001c05047212 */ /* 0x004fe200078e3cff */
[--C-:B------:R-:W-:Y:S02]  /*9b40*/  IMAD.X R31, RZ, RZ, R29.reuse, P4 ;  /* 0x000000ffff1f7224 */ /* 0x100fe400020e061d */
[----:B------:R-:W-:Y:S01]  /*9b50*/  IMAD.MOV.U32 R5, RZ, RZ, R29 ;  /* 0x000000ffff057224 */ /* 0x000fe200078e001d */
[----:B---3--:R1:W-:Y:S05]  /*9b60*/  @!P0 ST.E desc[UR56][R44.64], R20 ;  /* 0x000000142c008985 */ /* 0x0083ea000c101938 */
[----:B------:R-:W5:Y:S04]  /*9b70*/  LD.E.128 R4, desc[UR56][R4.64] ;  /* 0x0000003804047980 */ /* 0x000f68000c101d00 */
[----:B------:R-:W5:Y:S01]  /*9b80*/  LD.E.128 R8, desc[UR56][R8.64] ;  /* 0x0000003808087980 */ /* 0x000f62000c101d00 */
[----:B-1----:R-:W-:Y:S01]  /*9b90*/  IMAD.WIDE.U32 R20, R40, UR4, RZ ;  /* 0x0000000428147c25 */ /* 0x002fe2000f8e00ff */
[----:B------:R-:W-:Y:S01]  /*9ba0*/  ULDC.64 UR4, c[0x0][0xae8] ;  /* 0x0002ba0000047ab9 */ /* 0x000fe20000000a00 */
[----:B------:R-:W1:Y:S01]  /*9bb0*/  @P1 LDC R40, c[0x0][0xbf0] ;  /* 0x0002fc00ff281b82 */ /* 0x000e620000000800 */
[----:B------:R-:W5:Y:S01]  /*9bc0*/  LD.E.128 R12, desc[UR56][R12.64] ;  /* 0x000000380c0c7980 */ /* 0x000f62000c101d00 */
[----:B------:R-:W-:-:S02]  /*9bd0*/  IMAD.IADD R21, R21, 0x1, R3 ;  /* 0x0000000115157824 */ /* 0x000fc400078e0203 */
[----:B------:R-:W-:Y:S01]  /*9be0*/  IMAD R3, R32, UR4, RZ ;  /* 0x0000000420037c24 */ /* 0x000fe2000f8e02ff */
[----:B------:R-:W5:Y:S01]  /*9bf0*/  LD.E.128 R24, desc[UR56][R24.64] ;  /* 0x0000003818187980 */ /* 0x000f62000c101d00 */
[----:B------:R-:W-:-:S03]  /*9c00*/  IMAD R32, R147, 0x60, R148 ;  /* 0x0000006093207824 */ /* 0x000fc600078e0294 */
[----:B------:R-:W5:Y:S01]  /*9c10*/  LD.E.128 R28, desc[UR56][R30.64] ;  /* 0x000000381e1c7980 */ /* 0x000f62000c101d00 */
[----:B------:R-:W-:Y:S02]  /*9c20*/  IMAD R32, R23, 0xc0, R32 ;  /* 0x000000c017207824 */ /* 0x000fe400078e0220 */
[C---:B------:R-:W-:Y:S01]  /*9c30*/  IMAD R3, R22.reuse, UR5, R3 ;  /* 0x0000000516037c24 */ /* 0x040fe2000f8e0203 */
[----:B------:R-:W5:Y:S01]  /*9c40*/  LD.E.128 R36, desc[UR56][R36.64] ;  /* 0x0000003824247980 */ /* 0x000f62000c101d00 */
[----:B------:R-:W-:Y:S01]  /*9c50*/  IMAD.WIDE.U32 R20, R22, UR4, R20 ;  /* 0x0000000416147c25 */ /* 0x000fe2000f8e0014 */
[----:B------:R-:W-:Y:S01]  /*9c60*/  ULDC.64 UR4, c[0x0][0xaf0] ;  /* 0x0002bc0000047ab9 */ /* 0x000fe20000000a00 */
[----:B------:R-:W-:Y:S01]  /*9c70*/  BSSY B1, `(.L_x_199) ;  /* 0x0000033000017945 */ /* 0x000fe20003800000 */
[----:B------:R-:W-:Y:S01]  /*9c80*/  @!PT LDS RZ, [RZ] ;  /* 0x00000000fffff984 */ /* 0x000fe20000000800 */
[----:B------:R-:W-:Y:S01]  /*9c90*/  @!PT LDS RZ, [RZ] ;  /* 0x00000000fffff984 */ /* 0x000fe20000000800 */
[----:B------:R-:W-:Y:S01]  /*9ca0*/  @!PT LDS RZ, [RZ] ;  /* 0x00000000fffff984 */ /* 0x000fe20000000800 */
[----:B------:R-:W-:Y:S01]  /*9cb0*/  @!PT LDS RZ, [RZ] ;  /* 0x00000000fffff984 */ /* 0x000fe20000000800 */
[----:B------:R2:W-:Y:S06]  /*9cc0*/  MEMBAR.ALL.CTA ;  /* 0x0000000000007992 */ /* 0x0005ec0000008000 */
[----:B--2---:R-:W2:Y:S01]  /*9cd0*/  FENCE.VIEW.ASYNC.S ;  /* 0x00000000000073c6 */ /* 0x004ea20000000000 */
[----:B0-----:R-:W-:-:S04]  /*9ce0*/  @P1 IMAD.HI.U32 R19, R32, R19, RZ ;  /* 0x0000001320131227 */ /* 0x001fc800078e00ff */
[----:B------:R-:W-:Y:S02]  /*9cf0*/  IMAD.IADD R21, R21, 0x1, R3 ;  /* 0x0000000115157824 */ /* 0x000fe400078e0203 */
[----:B------:R-:W-:Y:S01]  /*9d00*/  IMAD.MOV.U32 R3, RZ, RZ, R32 ;  /* 0x000000ffff037224 */ /* 0x000fe200078e0020 */
[----:B-1----:R-:W-:Y:S01]  /*9d10*/  @P1 SHF.R.U32.HI R3, RZ, R40, R19 ;  /* 0x00000028ff031219 */ /* 0x002fe20000011613 */
[----:B------:R-:W-:Y:S02]  /*9d20*/  IMAD R22, R146, UR4, RZ ;  /* 0x0000000492167c24 */ /* 0x000fe4000f8e02ff */
[----:B------:R-:W-:Y:S01]  /*9d30*/  IMAD.WIDE.U32 R20, R47, UR4, R20 ;  /* 0x000000042f147c25 */ /* 0x000fe2000f8e0014 */
[----:B------:R-:W-:-:S03]  /*9d40*/  SHF.R.S32.HI R19, RZ, 0x1f, R3 ;  /* 0x0000001fff137819 */ /* 0x000fc60000011403 */
[----:B------:R-:W-:Y:S01]  /*9d50*/  IMAD R41, R47, UR5, R22 ;  /* 0x000000052f297c24 */ /* 0x000fe2000f8e0216 */
[----:B------:R-:W-:Y:S01]  /*9d60*/  ULDC.64 UR4, c[0x0][0xae0] ;  /* 0x0002b80000047ab9 */ /* 0x000fe20000000a00 */
[----:B------:R-:W-:Y:S02]  /*9d70*/  IMAD.MOV R43, RZ, RZ, -R3 ;  /* 0x000000ffff2b7224 */ /* 0x000fe400078e0a03 */
[----:B------:R-:W-:Y:S02]  /*9d80*/  IMAD R22, R19, UR4, RZ ;  /* 0x0000000413167c24 */ /* 0x000fe4000f8e02ff */
[----:B------:R-:W-:Y:S02]  /*9d90*/  IMAD R19, R0, R43, R32 ;  /* 0x0000002b00137224 */ /* 0x000fe400078e0220 */
[----:B------:R-:W-:Y:S02]  /*9da0*/  IMAD.IADD R21, R21, 0x1, R41 ;  /* 0x0000000115157824 */ /* 0x000fe400078e0229 */
[C---:B------:R-:W-:Y:S01]  /*9db0*/  IMAD R41, R3.reuse, UR5, R22 ;  /* 0x0000000503297c24 */ /* 0x040fe2000f8e0216 */
[----:B------:R-:W-:Y:S01]  /*9dc0*/  SHF.R.S32.HI R0, RZ, 0x1f, R19 ;  /* 0x0000001fff007819 */ /* 0x000fe20000011413 */
[----:B------:R-:W-:Y:S01]  /*9dd0*/  IMAD.WIDE.U32 R20, R3, UR4, R20 ;  /* 0x0000000403147c25 */ /* 0x000fe2000f8e0014 */
[----:B------:R-:W-:-:S03]  /*9de0*/  ULDC.64 UR4, c[0x0][0xad8] ;  /* 0x0002b60000047ab9 */ /* 0x000fc60000000a00 */
[----:B------:R-:W-:Y:S02]  /*9df0*/  IMAD.IADD R21, R21, 0x1, R41 ;  /* 0x0000000115157824 */ /* 0x000fe400078e0229 */
[----:B------:R-:W-:Y:S02]  /*9e00*/  IMAD R0, R0, UR4, RZ ;  /* 0x0000000400007c24 */ /* 0x000fe4000f8e02ff */
[----:B------:R-:W-:Y:S02]  /*9e10*/  IMAD R45, R23, 0xc0, R148 ;  /* 0x000000c0172d7824 */ /* 0x000fe400078e0294 */
[C---:B------:R-:W-:Y:S02]  /*9e20*/  IMAD R3, R19.reuse, UR5, R0 ;  /* 0x0000000513037c24 */ /* 0x040fe4000f8e0200 */
[----:B------:R-:W-:Y:S01]  /*9e30*/  IMAD.WIDE.U32 R20, R19, UR4, R20 ;  /* 0x0000000413147c25 */ /* 0x000fe2000f8e0014 */
[----:B------:R-:W-:Y:S01]  /*9e40*/  UIADD3 UR4, UR36, 0x31c20, URZ ;  /* 0x00031c2024047890 */ /* 0x000fe2000fffe03f */
[----:B------:R-:W-:-:S02]  /*9e50*/  ISETP.GE.AND P0, PT, R45, R46, PT ;  /* 0x0000002e2d00720c */ /* 0x000fc40003f06270 */
[----:B------:R-:W-:Y:S01]  /*9e60*/  IMAD.IADD R3, R21, 0x1, R3 ;  /* 0x0000000115037824 */ /* 0x000fe200078e0203 */
[----:B------:R-:W-:Y:S01]  /*9e70*/  LEA R19, P1, R20, UR6, 0x1 ;  /* 0x0000000614137c11 */ /* 0x000fe2000f8208ff */
[----:B------:R-:W-:-:S03]  /*9e80*/  UPRMT UR4, URZ, 0x654, UR4 ;  /* 0x000006543f047896 */ /* 0x000fc60008000004 */
[----:B------:R-:W-:Y:S01]  /*9e90*/  LEA.HI.X R3, R20, UR7, R3, 0x1, P1 ;  /* 0x0000000714037c11 */ /* 0x000fe200088f0c03 */
[----:B--2---:R0:W1:Y:S04]  /*9ea0*/  SHFL.IDX PT, R22, R19, RZ, 0x1c1f ;  /* 0x001c1fff13167589 */ /* 0x00406800000e0000 */
[----:B------:R0:W2:Y:S01]  /*9eb0*/  SHFL.IDX PT, R23, R3, RZ, 0x1c1f ;  /* 0x001c1fff03177589 */ /* 0x0000a200000e0000 */
[----:B------:R-:W-:Y:S01]  /*9ec0*/  SYNCS.ARRIVE.TRANS64.RED.A1T0 RZ, [UR4], RZ ;  /* 0x000000ffffff79a7 */ /* 0x000fe20008100404 */
[----:B------:R-:W-:Y:S05]  /*9ed0*/  @P0 BRA `(.L_x_200) ;  /* 0x0000000000300947 */ /* 0x000fea0003800000 */
[----:B------:R-:W-:Y:S02]  /*9ee0*/  ULDC UR4, c[0x0][0xac8] ;  /* 0x0002b20000047ab9 */ /* 0x000fe40000000800 */
[----:B------:R-:W-:Y:S02]  /*9ef0*/  ISETP.GE.AND P1, PT, R144, UR4, PT ;  /* 0x0000000490007c0c */ /* 0x000fe4000bf26270 */
[----:B------:R-:W-:Y:S02]  /*9f00*/  ISETP.GE.AND P2, PT, R145, UR4, PT ;  /* 0x0000000491007c0c */ /* 0x000fe4000bf46270 */
[----:B------:R-:W-:-:S09]  /*9f10*/  ISETP.GE.AND P0, PT, R18, UR4, PT ;  /* 0x0000000412007c0c */ /* 0x000fd2000bf06270 */
[-C--:B-1----:R-:W-:Y:S02]  /*9f20*/  @!P1 LEA R40, P3, R144, R22.reuse, 0x1 ;  /* 0x0000001690289211 */ /* 0x082fe400078608ff */
[C---:B------:R-:W-:Y:S02]  /*9f30*/  @!P2 LEA R42, P4, R145.reuse, R22, 0x1 ;  /* 0x00000016912aa211 */ /* 0x040fe400078808ff */
[----:B--2---:R-:W-:Y:S01]  /*9f40*/  @!P0 IMAD.WIDE R20, R18, 0x2, R22 ;  /* 0x0000000212148825 */ /* 0x004fe200078e0216 */
[-C--:B------:R-:W-:Y:S02]  /*9f50*/  @!P1 LEA.HI.X R41, R144, R23.reuse, R157, 0x1, P3 ;  /* 0x0000001790299211 */ /* 0x080fe400018f0c9d */
[----:B------:R-:W-:Y:S02]  /*9f60*/  @!P2 LEA.HI.X R43, R145, R23, R156, 0x1, P4 ;  /* 0x00000017912ba211 */ /* 0x000fe400020f0c9c */
[----:B-----5:R3:W-:Y:S04]  /*9f70*/  @!P0 ST.E.128 desc[UR56][R20.64], R4 ;  /* 0x0000000414008985 */ /* 0x0207e8000c101d38 */
[----:B------:R3:W-:Y:S04]  /*9f80*/  @!P1 ST.E.128 desc[UR56][R40.64], R12 ;  /* 0x0000000c28009985 */ /* 0x0007e8000c101d38 */
[----:B------:R3:W-:Y:S02]  /*9f90*/  @!P2 ST.E.128 desc[UR56][R42.64], R28 ;  /* 0x0000001c2a00a985 */ /* 0x0007e4000c101d38 */
.L_x_200:
[----:B------:R-:W-:Y:S05]  /*9fa0*/  BSYNC B1 ;  /* 0x0000000000017941 */ /* 0x000fea0003800000 */
.L_x_199:
[----:B------:R-:W-:Y:S01]  /*9fb0*/  VIADD R0, R45, 0x60 ;  /* 0x000000602d007836 */ /* 0x000fe20000000000 */
[----:B---3-5:R3:W4:Y:S04]  /*9fc0*/  SHFL.IDX PT, R7, R3, 0x1, 0x1c1f ;  /* 0x003c1f0003077f89 */ /* 0x02872800000e0000 */
[----:B------:R-:W-:Y:S01]  /*9fd0*/  ISETP.GE.AND P0, PT, R0, R46, PT ;  /* 0x0000002e0000720c */ /* 0x000fe20003f06270 */
[----:B------:R3:W0:-:S12]  /*9fe0*/  SHFL.IDX PT, R6, R19, 0x1, 0x1c1f ;  /* 0x003c1f0013067f89 */ /* 0x00061800000e0000 */
[----:B---3--:R-:W-:Y:S05]  /*9ff0*/  @P0 BRA `(.L_x_201) ;  /* 0x0000000800880947 */ /* 0x008fea0003800000 */
[----:B------:R-:W-:Y:S02]  /*a000*/  ULDC UR4, c[0x0][0xac8] ;  /* 0x0002b20000047ab9 */ /* 0x000fe40000000800 */
[----:B------:R-:W-:Y:S02]  /*a010*/  ISETP.GE.AND P2, PT, R144, UR4, PT ;  /* 0x0000000490007c0c */ /* 0x000fe4000bf46270 */
[----:B------:R-:W-:-:S11]  /*a020*/  ISETP.GE.AND P1, PT, R18, UR4, PT ;  /* 0x0000000412007c0c */ /* 0x000fd6000bf26270 */
[----:B0-----:R-:W-:Y:S02]  /*a030*/  @!P2 LEA R12, P0, R144, R6, 0x1 ;  /* 0x00000006900ca211 */ /* 0x001fe400078008ff */
[----:B----4-:R-:W-:Y:S02]  /*a040*/  @!P1 IMAD.WIDE R4, R18, 0x2, R6 ;  /* 0x0000000212049825 */ /* 0x010fe400078e0206 */
[----:B------:R-:W-:Y:S02]  /*a050*/  @!P2 LEA.HI.X R13, R144, R7, R157, 0x1, P0 ;  /* 0x00000007900da211 */ /* 0x000fe400000f0c9d */
[----:B------:R-:W-:Y:S01]  /*a060*/  ISETP.GE.AND P0, PT, R145, UR4, PT ;  /* 0x0000000491007c0c */ /* 0x000fe2000bf06270 */
[----:B------:R0:W-:Y:S04]  /*a070*/  @!P1 ST.E.128 desc[UR56][R4.64], R8 ;  /* 0x0000000804009985 */ /* 0x0001e8000c101d38 */
[----:B------:R0:W-:Y:S08]  /*a080*/  @!P2 ST.E.128 desc[UR56][R12.64], R24 ;  /* 0x000000180c00a985 */ /* 0x0001f0000c101d38 */
[----:B------:R-:W-:Y:S05]  /*a090*/  @P0 BRA `(.L_x_201) ;  /* 0x0000000800600947 */ /* 0x000fea0003800000 */
[----:B0-----:R-:W-:-:S04]  /*a0a0*/  LEA R4, P0, R145, R6, 0x1 ;  /* 0x0000000691047211 */ /* 0x001fc800078008ff */
[----:B------:R-:W-:-:S05]  /*a0b0*/  LEA.HI.X R5, R145, R7, R156, 0x1, P0 ;  /* 0x0000000791057211 */ /* 0x000fca00000f0c9c */
[----:B------:R0:W-:Y:S01]  /*a0c0*/  ST.E.128 desc[UR56][R4.64], R36 ;  /* 0x0000002404007985 */ /* 0x0001e2000c101d38 */
[----:B------:R-:W-:Y:S05]  /*a0d0*/  BRA `(.L_x_201) ;  /* 0x0000000800507947 */ /* 0x000fea0003800000 */
.L_x_197:
[----:B------:R-:W2:Y:S01]  /*a0e0*/  LDC.64 R6, c[0x0][0xc00] ;  /* 0x00030000ff067b82 */ /* 0x000ea20000000a00 */
[----:B------:R-:W-:Y:S01]  /*a0f0*/  ULDC.64 UR4, c[0x0][0xc08] ;  /* 0x0003020000047ab9 */ /* 0x000fe20000000a00 */
[----:B------:R-:W-:-:S06]  /*a100*/  IMAD.MOV.U32 R3, RZ, RZ, RZ ;  /* 0x000000ffff037224 */ /* 0x000fcc00078e00ff */
[----:B------:R-:W3:Y:S01]  /*a110*/  LDC.64 R4, c[0x0][0xc00] ;  /* 0x00030000ff047b82 */ /* 0x000ee20000000a00 */
[----:B------:R-:W-:-:S04]  /*a120*/  ISETP.NE.U32.AND P1, PT, RZ, UR4, PT ;  /* 0x00000004ff007c0c */ /* 0x000fc8000bf25070 */
[----:B------:R-:W-:-:S03]  /*a130*/  ISETP.NE.AND.EX P1, PT, RZ, UR5, PT, P1 ;  /* 0x00000005ff007c0c */ /* 0x000fc6000bf25310 */
[----:B------:R-:W4:Y:S01]  /*a140*/  LDC R21, c[0x0][0xbe8] ;  /* 0x0002fa00ff157b82 */ /* 0x000f220000000800 */
[----:B--2---:R-:W-:-:S04]  /*a150*/  ISETP.NE.U32.AND P0, PT, R6, RZ, PT ;  /* 0x000000ff0600720c */ /* 0x004fc80003f05070 */
[----:B------:R-:W-:Y:S01]  /*a160*/  ISETP.NE.AND.EX P0, PT, R7, RZ, PT, P0 ;  /* 0x000000ff0700720c */ /* 0x000fe20003f05300 */
[----:B---3--:R-:W-:-:S04]  /*a170*/  IMAD.WIDE R6, R19, 0x4, R4 ;  /* 0x0000000413067825 */ /* 0x008fc800078e0204 */
[----:B------:R-:W2:Y:S01]  /*a180*/  @P1 LDC.64 R4, c[0x0][0xc08] ;  /* 0x00030200ff041b82 */ /* 0x000ea20000000a00 */
[----:B------:R-:W-:Y:S02]  /*a190*/  ULDC UR4, c[0x0][0xa88] ;  /* 0x0002a20000047ab9 */ /* 0x000fe40000000800 */
[----:B------:R-:W-:-:S05]  /*a1a0*/  IMAD.U32 R0, RZ, RZ, UR4 ;  /* 0x00000004ff007e24 */ /* 0x000fca000f8e00ff */
[----:B------:R3:W5:Y:S01]  /*a1b0*/  @P0 LDG.E R3, desc[UR56][R6.64] ;  /* 0x0000003806030981 */ /* 0x000762000c1e1900 */
[----:B------:R-:W0:Y:S01]  /*a1c0*/  S2R R8, SR_TID.X ;  /* 0x0000000000087919 */ /* 0x000e220000002100 */
[----:B--2---:R-:W-:-:S05]  /*a1d0*/  @P1 IMAD.WIDE R4, R19, 0x4, R4 ;  /* 0x0000000413041825 */ /* 0x004fca00078e0204 */
[----:B------:R3:W5:Y:S01]  /*a1e0*/  @P1 LDG.E R0, desc[UR56][R4.64] ;  /* 0x0000003804001981 */ /* 0x000762000c1e1900 */
[----:B----4-:R-:W-:-:S13]  /*a1f0*/  ISETP.NE.AND P2, PT, R21, 0x1, PT ;  /* 0x000000011500780c */ /* 0x010fda0003f45270 */
[----:B------:R-:W2:Y:S01]  /*a200*/  @P2 LDC R14, c[0x0][0xbec] ;  /* 0x0002fb00ff0e2b82 */ /* 0x000ea20000000800 */
[----:B0-----:R-:W-:-:S05]  /*a210*/  VIADD R8, R8, 0xffffff80 ;  /* 0xffffff8008087836 */ /* 0x001fca0000000000 */
[----:B------:R-:W-:Y:S01]  /*a220*/  ISETP.GE.AND P3, PT, R8, 0xc0, PT ;  /* 0x000000c00800780c */ /* 0x000fe20003f66270 */
[----:B---3--:R-:W-:-:S12]  /*a230*/  @P1 BRA `(.L_x_202) ;  /* 0x0000000000101947 */ /* 0x008fd80003800000 */
[----:B------:R-:W-:Y:S05]  /*a240*/  @!P0 BRA `(.L_x_202) ;  /* 0x00000000000c8947 */ /* 0x000fea0003800000 */
[----:B------:R-:W3:Y:S04]  /*a250*/  LDG.E R5, desc[UR56][R6.64] ;  /* 0x0000003806057981 */ /* 0x000ee8000c1e1900 */
[----:B-----5:R-:W3:Y:S02]  /*a260*/  LDG.E R0, desc[UR56][R6.64+0x4] ;  /* 0x0000043806007981 */ /* 0x020ee4000c1e1900 */
[----:B---3--:R-:W-:-:S07]  /*a270*/  IMAD.IADD R0, R0, 0x1, -R5 ;  /* 0x0000000100007824 */ /* 0x008fce00078e0a05 */
.L_x_202:
[----:B------:R-:W-:Y:S01]  /*a280*/  BSSY B1, `(.L_x_203) ;  /* 0x000002e000017945 */ /* 0x000fe20003800000 */
[----:B------:R-:W-:Y:S02]  /*a290*/  SHF.R.S32.HI R12, RZ, 0x1f, R22 ;  /* 0x0000001fff0c7819 */ /* 0x000fe40000011416 */
[----:B------:R-:W-:Y:S02]  /*a2a0*/  SEL R19, R19, RZ, !P0 ;  /* 0x000000ff13137207 */ /* 0x000fe40004000000 */
[----:B------:R-:W-:Y:S02]  /*a2b0*/  SEL R146, R146, RZ, !P0 ;  /* 0x000000ff92927207 */ /* 0x000fe40004000000 */
[----:B-----5:R-:W-:Y:S01]  /*a2c0*/  SHF.R.S32.HI R10, RZ, 0x1f, R3 ;  /* 0x0000001fff0a7819 */ /* 0x020fe20000011403 */
[----:B------:R-:W-:Y:S06]  /*a2d0*/  @P3 BRA `(.L_x_204) ;  /* 0x0000000000a03947 */ /* 0x000fec0003800000 */
[----:B------:R-:W0:Y:S01]  /*a2e0*/  S2R R4, SR_TID.X ;  /* 0x0000000000047919 */ /* 0x000e220000002100 */
[----:B------:R-:W3:Y:S02]  /*a2f0*/  LDC R11, c[0x0][0xbe8] ;  /* 0x0002fa00ff0b7b82 */ /* 0x000ee40000000800 */
[----:B---3--:R-:W-:Y:S02]  /*a300*/  IMAD R5, R0, R11, RZ ;  /* 0x0000000b00057224 */ /* 0x008fe400078e02ff */
[----:B0-----:R-:W-:-:S04]  /*a310*/  IMAD R4, R23, 0xc0, R4 ;  /* 0x000000c017047824 */ /* 0x001fc800078e0204 */
[----:B------:R-:W-:-:S05]  /*a320*/  VIADD R8, R4, 0xffffff80 ;  /* 0xffffff8004087836 */ /* 0x000fca0000000000 */
[----:B------:R-:W-:-:S13]  /*a330*/  ISETP.GE.AND P0, PT, R8, R5, PT ;  /* 0x000000050800720c */ /* 0x000fda0003f06270 */
[----:B------:R-:W-:Y:S05]  /*a340*/  @P0 BRA `(.L_x_204) ;  /* 0x0000000000840947 */ /* 0x000fea0003800000 */
[----:B------:R-:W-:Y:S01]  /*a350*/  ISETP.NE.AND P0, PT, R11, 0x1, PT ;  /* 0x000000010b00780c */ /* 0x000fe20003f05270 */
[----:B------:R-:W-:Y:S01]  /*a360*/  ULDC.64 UR4, c[0x0][0xb90] ;  /* 0x0002e40000047ab9 */ /* 0x000fe20000000a00 */
[----:B------:R-:W-:Y:S02]  /*a370*/  IMAD.MOV.U32 R4, RZ, RZ, R3 ;  /* 0x000000ffff047224 */ /* 0x000fe400078e0003 */
[----:B------:R-:W-:Y:S02]  /*a380*/  IMAD R9, R12, UR4, RZ ;  /* 0x000000040c097c24 */ /* 0x000fe4000f8e02ff */
[----:B------:R-:W-:Y:S02]  /*a390*/  IMAD.MOV.U32 R5, RZ, RZ, R10 ;  /* 0x000000ffff057224 */ /* 0x000fe400078e000a */
[----:B------:R-:W-:Y:S02]  /*a3a0*/  IMAD.MOV.U32 R7, RZ, RZ, R8 ;  /* 0x000000ffff077224 */ /* 0x000fe400078e0008 */
[----:B------:R-:W-:-:S03]  /*a3b0*/  IMAD.WIDE.U32 R4, R22, UR4, R4 ;  /* 0x0000000416047c25 */ /* 0x000fc6000f8e0004 */
[----:B------:R-:W0:Y:S01]  /*a3c0*/  @P0 LDC R13, c[0x0][0xbec] ;  /* 0x0002fb00ff0d0b82 */ /* 0x000e220000000800 */
[----:B------:R-:W-:Y:S01]  /*a3d0*/  IMAD R9, R22, UR5, R9 ;  /* 0x0000000516097c24 */ /* 0x000fe2000f8e0209 */
[----:B------:R-:W-:-:S03]  /*a3e0*/  ULDC.64 UR4, c[0x0][0xb98] ;  /* 0x0002e60000047ab9 */ /* 0x000fc60000000a00 */
[----:B------:R-:W-:-:S03]  /*a3f0*/  IMAD.IADD R5, R5, 0x1, R9 ;  /* 0x0000000105057824 */ /* 0x000fc600078e0209 */
[----:B------:R-:W3:Y:S01]  /*a400*/  @P0 LDC R15, c[0x0][0xbf0] ;  /* 0x0002fc00ff0f0b82 */ /* 0x000ee20000000800 */
[----:B------:R-:W-:-:S04]  /*a410*/  IMAD.WIDE.U32 R4, R19, UR4, R4 ;  /* 0x0000000413047c25 */ /* 0x000fc8000f8e0004 */
[----:B0-----:R-:W-:-:S05]  /*a420*/  @P0 IMAD.HI.U32 R6, R8, R13, RZ ;  /* 0x0000000d08060227 */ /* 0x001fca00078e00ff */
[----:B---3--:R-:W-:Y:S01]  /*a430*/  @P0 SHF.R.U32.HI R7, RZ, R15, R6 ;  /* 0x0000000fff070219 */ /* 0x008fe20000011606 */
[----:B------:R-:W-:-:S03]  /*a440*/  IMAD R6, R146, UR4, RZ ;  /* 0x0000000492067c24 */ /* 0x000fc6000f8e02ff */
[----:B------:R-:W-:Y:S01]  /*a450*/  IADD3 R4, P0, R7, R4, RZ ;  /* 0x0000000407047210 */ /* 0x000fe20007f1e0ff */
[----:B------:R-:W-:-:S04]  /*a460*/  IMAD.MOV R9, RZ, RZ, -R7 ;  /* 0x000000ffff097224 */ /* 0x000fc800078e0a07 */
[----:B------:R-:W-:Y:S01]  /*a470*/  IMAD R9, R11, R9, R8 ;  /* 0x000000090b097224 */ /* 0x000fe200078e0208 */
[----:B------:R-:W-:Y:S01]  /*a480*/  SHF.R.S32.HI R11, RZ, 0x1f, R7 ;  /* 0x0000001fff0b7819 */ /* 0x000fe20000011407 */
[----:B------:R-:W-:Y:S01]  /*a490*/  IMAD R8, R19, UR5, R6 ;  /* 0x0000000513087c24 */ /* 0x000fe2000f8e0206 */
[----:B------:R-:W-:Y:S02]  /*a4a0*/  ULDC.64 UR4, c[0x0][0xb88] ;  /* 0x0002e20000047ab9 */ /* 0x000fe40000000a00 */
[----:B------:R-:W-:Y:S02]  /*a4b0*/  SHF.R.S32.HI R6, RZ, 0x1f, R9 ;  /* 0x0000001fff067819 */ /* 0x000fe40000011409 */
[----:B------:R-:W-:-:S03]  /*a4c0*/  IADD3.X R5, R11, R5, R8, P0, !PT ;  /* 0x000000050b057210 */ /* 0x000fc600007fe408 */
[----:B------:R-:W-:Y:S02]  /*a4d0*/  IMAD R6, R6, UR4, RZ ;  /* 0x0000000406067c24 */ /* 0x000fe4000f8e02ff */
[----:B------:R-:W-:-:S04]  /*a4e0*/  IMAD.WIDE.U32 R4, R9, UR4, R4 ;  /* 0x0000000409047c25 */ /* 0x000fc8000f8e0004 */
[----:B------:R-:W-:Y:S01]  /*a4f0*/  IMAD R7, R9, UR5, R6 ;  /* 0x0000000509077c24 */ /* 0x000fe2000f8e0206 */
[----:B------:R-:W-:Y:S02]  /*a500*/  ULDC.64 UR4, c[0x0][0xb50] ;  /* 0x0002d40000047ab9 */ /* 0x000fe40000000a00 */
[----:B------:R-:W-:Y:S01]  /*a510*/  LEA R6, P0, R4, UR4, 0x2 ;  /* 0x0000000404067c11 */ /* 0x000fe2000f8010ff */
[----:B------:R-:W-:-:S05]  /*a520*/  IMAD.IADD R5, R5, 0x1, R7 ;  /* 0x0000000105057824 */ /* 0x000fca00078e0207 */
[----:B------:R-:W-:Y:S01]  /*a530*/  LEA.HI.X R7, R4, UR5, R5, 0x2, P0 ;  /* 0x0000000504077c11 */ /* 0x000fe200080f1405 */
[----:B------:R-:W-:-:S05]  /*a540*/  IMAD.MOV.U32 R5, RZ, RZ, -0x800000 ;  /* 0xff800000ff057424 */ /* 0x000fca00078e00ff */
[----:B------:R0:W-:Y:S02]  /*a550*/  STG.E desc[UR56][R6.64], R5 ;  /* 0x0000000506007986 */ /* 0x0001e4000c101938 */
.L_x_204:
[----:B------:R-:W-:Y:S05]  /*a560*/  BSYNC B1 ;  /* 0x0000000000017941 */ /* 0x000fea0003800000 */
.L_x_203:
[----:B------:R-:W3:Y:S01]  /*a570*/  @P2 LDC R9, c[0x0][0xbf0] ;  /* 0x0002fc00ff092b82 */ /* 0x000ee20000000800 */
[----:B------:R-:W-:Y:S01]  /*a580*/  ULDC.64 UR4, c[0x0][0xaa0] ;  /* 0x0002a80000047ab9 */ /* 0x000fe20000000a00 */
[----:B0-----:R-:W-:Y:S01]  /*a590*/  IMAD R6, R147, 0x60, R148 ;  /* 0x0000006093067824 */ /* 0x001fe200078e0294 */
[----:B------:R-:W-:Y:S01]  /*a5a0*/  BSSY B1, `(.L_x_205) ;  /* 0x0000036000017945 */ /* 0x000fe20003800000 */
[----:B------:R-:W-:Y:S02]  /*a5b0*/  IMAD R4, R10, UR4, RZ ;  /* 0x000000040a047c24 */ /* 0x000fe4000f8e02ff */
[----:B------:R-:W-:Y:S02]  /*a5c0*/  IMAD R11, R23, 0xc0, R6 ;  /* 0x000000c0170b7824 */ /* 0x000fe400078e0206 */
[C---:B------:R-:W-:Y:S02]  /*a5d0*/  IMAD R7, R3.reuse, UR5, R4 ;  /* 0x0000000503077c24 */ /* 0x040fe4000f8e0204 */
[----:B------:R-:W-:Y:S01]  /*a5e0*/  IMAD.WIDE.U32 R4, R3, UR4, RZ ;  /* 0x0000000403047c25 */ /* 0x000fe2000f8e00ff */
[----:B------:R-:W-:-:S03]  /*a5f0*/  ULDC.64 UR4, c[0x0][0xae8] ;  /* 0x0002ba0000047ab9 */ /* 0x000fc60000000a00 */
[----:B------:R-:W-:Y:S02]  /*a600*/  IMAD.IADD R5, R5, 0x1, R7 ;  /* 0x0000000105057824 */ /* 0x000fe400078e0207 */
[----:B------:R-:W-:Y:S02]  /*a610*/  IMAD R3, R12, UR4, RZ ;  /* 0x000000040c037c24 */ /* 0x000fe4000f8e02ff */
[----:B--2---:R-:W-:-:S04]  /*a620*/  @P2 IMAD.HI.U32 R6, R11, R14, RZ ;  /* 0x0000000e0b062227 */ /* 0x004fc800078e00ff */
[C---:B------:R-:W-:Y:S02]  /*a630*/  IMAD R7, R22.reuse, UR5, R3 ;  /* 0x0000000516077c24 */ /* 0x040fe4000f8e0203 */
[----:B------:R-:W-:Y:S01]  /*a640*/  IMAD.WIDE.U32 R4, R22, UR4, R4 ;  /* 0x0000000416047c25 */ /* 0x000fe2000f8e0004 */
[----:B------:R-:W-:-:S03]  /*a650*/  ULDC.64 UR4, c[0x0][0xaf0] ;  /* 0x0002bc0000047ab9 */ /* 0x000fc60000000a00 */
[----:B------:R-:W-:Y:S01]  /*a660*/  IMAD.MOV.U32 R3, RZ, RZ, R11 ;  /* 0x000000ffff037224 */ /* 0x000fe200078e000b */
[----:B---3--:R-:W-:Y:S01]  /*a670*/  @P2 SHF.R.U32.HI R3, RZ, R9, R6 ;  /* 0x00000009ff032219 */ /* 0x008fe20000011606 */
[----:B------:R-:W-:Y:S02]  /*a680*/  IMAD.IADD R5, R5, 0x1, R7 ;  /* 0x0000000105057824 */ /* 0x000fe400078e0207 */
[----:B------:R-:W-:Y:S01]  /*a690*/  IMAD R7, R146, UR4, RZ ;  /* 0x0000000492077c24 */ /* 0x000fe2000f8e02ff */
[--C-:B------:R-:W-:Y:S01]  /*a6a0*/  SHF.R.S32.HI R6, RZ, 0x1f, R3.reuse ;  /* 0x0000001fff067819 */ /* 0x100fe20000011403 */
[----:B------:R-:W-:Y:S02]  /*a6b0*/  IMAD.MOV R8, RZ, RZ, -R3 ;  /* 0x000000ffff087224 */ /* 0x000fe400078e0a03 */
[C---:B------:R-:W-:Y:S02]  /*a6c0*/  IMAD R9, R19.reuse, UR5, R7 ;  /* 0x0000000513097c24 */ /* 0x040fe4000f8e0207 */
[----:B------:R-:W-:Y:S01]  /*a6d0*/  IMAD.WIDE.U32 R4, R19, UR4, R4 ;  /* 0x0000000413047c25 */ /* 0x000fe2000f8e0004 */
[----:B------:R-:W-:-:S03]  /*a6e0*/  ULDC.64 UR4, c[0x0][0xae0] ;  /* 0x0002b80000047ab9 */ /* 0x000fc60000000a00 */
[----:B------:R-:W-:Y:S02]  /*a6f0*/  IMAD R7, R21, R8, R11 ;  /* 0x0000000815077224 */ /* 0x000fe400078e020b */
[----:B------:R-:W-:Y:S02]  /*a700*/  IMAD R8, R6, UR4, RZ ;  /* 0x0000000406087c24 */ /* 0x000fe4000f8e02ff */
[----:B------:R-:W-:Y:S01]  /*a710*/  IMAD.IADD R5, R5, 0x1, R9 ;  /* 0x0000000105057824 */ /* 0x000fe200078e0209 */
[----:B------:R-:W-:Y:S01]  /*a720*/  SHF.R.S32.HI R6, RZ, 0x1f, R7 ;  /* 0x0000001fff067819 */ /* 0x000fe20000011407 */
[C---:B------:R-:W-:Y:S02]  /*a730*/  IMAD R9, R3.reuse, UR5, R8 ;  /* 0x0000000503097c24 */ /* 0x040fe4000f8e0208 */
[----:B------:R-:W-:Y:S01]  /*a740*/  IMAD.WIDE.U32 R4, R3, UR4, R4 ;  /* 0x0000000403047c25 */ /* 0x000fe2000f8e0004 */
[----:B------:R-:W-:-:S03]  /*a750*/  ULDC.64 UR4, c[0x0][0xad8] ;  /* 0x0002b60000047ab9 */ /* 0x000fc60000000a00 */
[----:B------:R-:W-:Y:S02]  /*a760*/  IMAD R6, R6, UR4, RZ ;  /* 0x0000000406067c24 */ /* 0x000fe4000f8e02ff */
[----:B------:R-:W-:Y:S02]  /*a770*/  IMAD.IADD R5, R5, 0x1, R9 ;  /* 0x0000000105057824 */ /* 0x000fe400078e0209 */
[----:B------:R-:W-:Y:S02]  /*a780*/  IMAD R21, R0, R21, RZ ;  /* 0x0000001500157224 */ /* 0x000fe400078e02ff */
[----:B------:R-:W-:Y:S02]  /*a790*/  IMAD R0, R23, 0xc0, R148 ;  /* 0x000000c017007824 */ /* 0x000fe400078e0294 */
[C---:B------:R-:W-:Y:S02]  /*a7a0*/  IMAD R3, R7.reuse, UR5, R6 ;  /* 0x0000000507037c24 */ /* 0x040fe4000f8e0206 */
[----:B------:R-:W-:Y:S01]  /*a7b0*/  IMAD.WIDE.U32 R4, R7, UR4, R4 ;  /* 0x0000000407047c25 */ /* 0x000fe2000f8e0004 */
[----:B------:R-:W-:Y:S01]  /*a7c0*/  ISETP.GE.AND P0, PT, R0, R21, PT ;  /* 0x000000150000720c */ /* 0x000fe20003f06270 */
[----:B------:R-:W-:-:S02]  /*a7d0*/  ULDC.64 UR4, c[0x0][0xa80] ;  /* 0x0002a00000047ab9 */ /* 0x000fc40000000a00 */
[----:B------:R-:W-:Y:S01]  /*a7e0*/  IMAD.IADD R3, R5, 0x1, R3 ;  /* 0x0000000105037824 */ /* 0x000fe200078e0203 */
[----:B------:R-:W-:-:S04]  /*a7f0*/  LEA R6, P1, R4, UR4, 0x1 ;  /* 0x0000000404067c11 */ /* 0x000fc8000f8208ff */
[----:B------:R-:W-:Y:S02]  /*a800*/  LEA.HI.X R3, R4, UR5, R3, 0x1, P1 ;  /* 0x0000000504037c11 */ /* 0x000fe400088f0c03 */
[----:B------:R0:W2:Y:S04]  /*a810*/  SHFL.IDX PT, R4, R6, RZ, 0x1c1f ;  /* 0x001c1fff06047589 */ /* 0x0000a800000e0000 */
[----:B------:R0:W3:Y:S01]  /*a820*/  SHFL.IDX PT, R5, R3, RZ, 0x1c1f ;  /* 0x001c1fff03057589 */ /* 0x0000e200000e0000 */
[----:B------:R-:W-:Y:S05]  /*a830*/  @P0 BRA `(.L_x_206) ;  /* 0x0000000000300947 */ /* 0x000fea0003800000 */
[----:B------:R-:W-:Y:S02]  /*a840*/  ULDC UR4, c[0x0][0xac8] ;  /* 0x0002b20000047ab9 */ /* 0x000fe40000000800 */
[----:B------:R-:W-:Y:S02]  /*a850*/  ISETP.GE.AND P3, PT, R144, UR4, PT ;  /* 0x0000000490007c0c */ /* 0x000fe4000bf66270 */
[----:B------:R-:W-:Y:S02]  /*a860*/  ISETP.GE.AND P4, PT, R145, UR4, PT ;  /* 0x0000000491007c0c */ /* 0x000fe4000bf86270 */
[----:B------:R-:W-:-:S09]  /*a870*/  ISETP.GE.AND P2, PT, R18, UR4, PT ;  /* 0x0000000412007c0c */ /* 0x000fd2000bf46270 */
[-C--:B--2---:R-:W-:Y:S02]  /*a880*/  @!P3 LEA R10, P0, R144, R4.reuse, 0x1 ;  /* 0x00000004900ab211 */ /* 0x084fe400078008ff */
[C---:B------:R-:W-:Y:S02]  /*a890*/  @!P4 LEA R12, P1, R145.reuse, R4, 0x1 ;  /* 0x00000004910cc211 */ /* 0x040fe400078208ff */
[----:B---3--:R-:W-:Y:S01]  /*a8a0*/  @!P2 IMAD.WIDE R8, R18, 0x2, R4 ;  /* 0x000000021208a825 */ /* 0x008fe200078e0204 */
[-C--:B------:R-:W-:Y:S02]  /*a8b0*/  @!P3 LEA.HI.X R11, R144, R5.reuse, R157, 0x1, P0 ;  /* 0x00000005900bb211 */ /* 0x080fe400000f0c9d */
[----:B------:R-:W-:Y:S02]  /*a8c0*/  @!P4 LEA.HI.X R13, R145, R5, R156, 0x1, P1 ;  /* 0x00000005910dc211 */ /* 0x000fe400008f0c9c */
[----:B------:R4:W-:Y:S04]  /*a8d0*/  @!P2 ST.E.128 desc[UR56][R8.64], RZ ;  /* 0x000000ff0800a985 */ /* 0x0009e8000c101d38 */
[----:B------:R4:W-:Y:S04]  /*a8e0*/  @!P3 ST.E.128 desc[UR56][R10.64], RZ ;  /* 0x000000ff0a00b985 */ /* 0x0009e8000c101d38 */
[----:B------:R4:W-:Y:S02]  /*a8f0*/  @!P4 ST.E.128 desc[UR56][R12.64], RZ ;  /* 0x000000ff0c00c985 */ /* 0x0009e4000c101d38 */
.L_x_206:
[----:B------:R-:W-:Y:S05]  /*a900*/  BSYNC B1 ;  /* 0x0000000000017941 */ /* 0x000fea0003800000 */
.L_x_205:
[----:B------:R-:W-:Y:S01]  /*a910*/  VIADD R0, R0, 0x60 ;  /* 0x0000006000007836 */ /* 0x000fe20000000000 */
[----:B---3--:R3:W0:Y:S04]  /*a920*/  SHFL.IDX PT, R5, R3, 0x1, 0x1c1f ;  /* 0x003c1f0003057f89 */ /* 0x00862800000e0000 */
[----:B------:R-:W-:Y:S01]  /*a930*/  ISETP.GE.AND P0, PT, R0, R21, PT ;  /* 0x000000150000720c */ /* 0x000fe20003f06270 */
[----:B--2---:R3:W2:-:S12]  /*a940*/  SHFL.IDX PT, R4, R6, 0x1, 0x1c1f ;  /* 0x003c1f0006047f89 */ /* 0x00469800000e0000 */
[----:B---3--:R-:W-:Y:S05]  /*a950*/  @P0 BRA `(.L_x_201) ;  /* 0x0000000000300947 */ /* 0x008fea0003800000 */
[----:B------:R-:W-:Y:S02]  /*a960*/  ULDC UR4, c[0x0][0xac8] ;  /* 0x0002b20000047ab9 */ /* 0x000fe40000000800 */
[----:B------:R-:W-:Y:S02]  /*a970*/  ISETP.GE.AND P3, PT, R144, UR4, PT ;  /* 0x0000000490007c0c */ /* 0x000fe4000bf66270 */
[----:B------:R-:W-:Y:S02]  /*a980*/  ISETP.GE.AND P4, PT, R145, UR4, PT ;  /* 0x0000000491007c0c */ /* 0x000fe4000bf86270 */
[----:B------:R-:W-:-:S09]  /*a990*/  ISETP.GE.AND P2, PT, R18, UR4, PT ;  /* 0x0000000412007c0c */ /* 0x000fd2000bf46270 */
[-C--:B--2-4-:R-:W-:Y:S02]  /*a9a0*/  @!P3 LEA R8, P0, R144, R4.reuse, 0x1 ;  /* 0x000000049008b211 */ /* 0x094fe400078008ff */
[C---:B------:R-:W-:Y:S02]  /*a9b0*/  @!P4 LEA R10, P1, R145.reuse, R4, 0x1 ;  /* 0x00000004910ac211 */ /* 0x040fe400078208ff */
[----:B0-----:R-:W-:Y:S01]  /*a9c0*/  @!P2 IMAD.WIDE R6, R18, 0x2, R4 ;  /* 0x000000021206a825 */ /* 0x001fe200078e0204 */
[-C--:B------:R-:W-:Y:S02]  /*a9d0*/  @!P3 LEA.HI.X R9, R144, R5.reuse, R157, 0x1, P0 ;  /* 0x000000059009b211 */ /* 0x080fe400000f0c9d */
[----:B------:R-:W-:Y:S02]  /*a9e0*/  @!P4 LEA.HI.X R11, R145, R5, R156, 0x1, P1 ;  /* 0x00000005910bc211 */ /* 0x000fe400008f0c9c */
[----:B------:R3:W-:Y:S04]  /*a9f0*/  @!P2 ST.E.128 desc[UR56][R6.64], RZ ;  /* 0x000000ff0600a985 */ /* 0x0007e8000c101d38 */
[----:B------:R3:W-:Y:S04]  /*aa00*/  @!P3 ST.E.128 desc[UR56][R8.64], RZ ;  /* 0x000000ff0800b985 */ /* 0x0007e8000c101d38 */
[----:B------:R3:W-:Y:S02]  /*aa10*/  @!P4 ST.E.128 desc[UR56][R10.64], RZ ;  /* 0x000000ff0a00c985 */ /* 0x0007e4000c101d38 */
.L_x_201:
[----:B------:R-:W-:Y:S05]  /*aa20*/  BSYNC B0 ;  /* 0x0000000000007941 */ /* 0x000fea0003800000 */
.L_x_196:
[----:B------:R-:W-:Y:S02]  /*aa30*/  ULDC UR4, c[0x0][0xc3c] ;  /* 0x00030f0000047ab9 */ /* 0x000fe40000000800 */
[----:B-1----:R-:W-:-:S13]  /*aa40*/  ISETP.GE.AND P0, PT, R35, UR4, PT ;  /* 0x0000000423007c0c */ /* 0x002fda000bf06270 */
[----:B------:R-:W-:Y:S05]  /*aa50*/  @!P0 BRA `(.L_x_207) ;  /* 0xffffff6400288947 */ /* 0x000fea000383ffff */
[----:B------:R-:W-:Y:S05]  /*aa60*/  EXIT ;  /* 0x000000000000794d */ /* 0x000fea0003800000 */
.L_x_172:
[----:B------:R-:W-:-:S08]  /*aa70*/  NOP ;  /* 0x0000000000007918 */ /* 0x000fd00000000000 */
[----:B--2---:R-:W0:-:S00]  /*aa80*/  USETMAXREG.DEALLOC.CTAPOOL 0x20 ;  /* 0x00000020000079c8 */ /* 0x004e0000080e0500 */
[----:B0-----:R-:W-:Y:S02]  /*aa90*/  LOP3.LUT R0, R0, 0x3, RZ, 0xc0, !PT ;  /* 0x0000000300007812 */ /* 0x001fe400078ec0ff */
[----:B------:R-:W-:-:S04]  /*aaa0*/  LOP3.LUT R29, R29, 0xfffffffd, RZ, 0xc0, !PT ;  /* 0xfffffffd1d1d7812 */ /* 0x000fc800078ec0ff */
[----:B------:R-:W0:Y:S02]  /*aab0*/  SHFL.IDX PT, R0, R0, RZ, 0x1f ;  /* 0x00001fff00007589 */ /* 0x000e2400000e0000 */
[----:B0-----:R-:W-:Y:S01]  /*aac0*/  ISETP.NE.AND P0, PT, R0, RZ, PT ;  /* 0x000000ff0000720c */ /* 0x001fe20003f05270 */
[----:B------:R-:W-:-:S12]  /*aad0*/  IMAD.MOV.U32 R0, RZ, RZ, RZ ;  /* 0x000000ffff007224 */ /* 0x000fd800078e00ff */
[----:B------:R-:W-:Y:S01]  /*aae0*/  @P0 LOP3.LUT R29, R29, 0x2, RZ, 0xfc, !PT ;  /* 0x000000021d1d0812 */ /* 0x000fe200078efcff */
[----:B------:R-:W-:Y:S06]  /*aaf0*/  @!P0 BRA `(.L_x_208) ;  /* 0x00000000001c8947 */ /* 0x000fec0003800000 */
[----:B------:R-:W0:Y:S08]  /*ab00*/  S2UR UR5, SR_CgaCtaId ;  /* 0x00000000000579c3 */ /* 0x000e300000008800 */
[----:B------:R-:W-:Y:S06]  /*ab10*/  BAR.SYNC.DEFER_BLOCKING 0x5, 0x200 ;  /* 0x0148000000007b1d */ /* 0x000fec0000010000 */
[----:B------:R-:W-:-:S02]  /*ab20*/  UMOV UR4, 0x400 ;  /* 0x0000040000047882 */ /* 0x000fc40000000000 */
[----:B0-----:R-:W-:-:S09]  /*ab30*/  ULEA UR4, UR5, UR4, 0x18 ;  /* 0x0000000405047291 */ /* 0x001fd2000f8ec03f */
[----:B------:R-:W0:Y:S01]  /*ab40*/  LDS.128 R16, [UR4+0x31cd0] ;  /* 0x031cd004ff107984 */ /* 0x000e220008000c00 */
[----:B------:R-:W-:Y:S06]  /*ab50*/  BAR.ARV 0x4, 0x200 ;  /* 0x0108000000007b1d */ /* 0x000fec0000002000 */
[----:B------:R-:W-:Y:S05]  /*ab60*/  BRA `(.L_x_209) ;  /* 0x0000000800007947 */ /* 0x000fea0003800000 */
.L_x_208:
[----:B------:R-:W0:Y:S01]  /*ab70*/  S2R R2, SR_TID.X ;  /* 0x0000000000027919 */ /* 0x000e220000002100 */
[----:B------:R-:W-:Y:S01]  /*ab80*/  ULDC UR4, c[0x0][0xc3c] ;  /* 0x00030f0000047ab9 */ /* 0x000fe20000000800 */
[----:B------:R-:W1:Y:S01]  /*ab90*/  S2UR UR6, SR_CTAID.X ;  /* 0x00000000000679c3 */ /* 0x000e620000002500 */
[----:B------:R-:W-:Y:S01]  /*aba0*/  ULDC UR5, c[0x0][0xc38] ;  /* 0x00030e0000057ab9 */ /* 0x000fe20000000800 */
[----:B0-----:R-:W-:-:S04]  /*abb0*/  LOP3.LUT R5, R2, 0x1f, RZ, 0xc0, !PT ;  /* 0x0000001f02057812 */ /* 0x001fc800078ec0ff */
[----:B------:R-:W-:-:S04]  /*abc0*/  ISETP.NE.AND P0, PT, R5, 0x1f, PT ;  /* 0x0000001f0500780c */ /* 0x000fc80003f05270 */
[----:B------:R-:W-:-:S13]  /*abd0*/  ISETP.GE.OR P1, PT, R5, UR4, !P0 ;  /* 0x0000000405007c0c */ /* 0x000fda000c726670 */
[----:B------:R-:W0:Y:S02]  /*abe0*/  @!P1 LDC.64 R2, c[0x0][0xc80] ;  /* 0x00032000ff029b82 */ /* 0x000e240000000a00 */
[----:B0-----:R-:W-:-:S05]  /*abf0*/  @!P1 IMAD.WIDE.U32 R2, R5, 0x4, R2 ;  /* 0x0000000405029825 */ /* 0x001fca00078e0002 */
[----:B------:R-:W2:Y:S01]  /*ac00*/  @!P1 LDG.E R0, desc[UR56][R2.64] ;  /* 0x0000003802009981 */ /* 0x000ea2000c1e1900 */
[C---:B------:R-:W-:Y:S01]  /*ac10*/  ISETP.NE.AND P1, PT, R5.reuse, RZ, PT ;  /* 0x000000ff0500720c */ /* 0x040fe20003f25270 */
[----:B------:R-:W-:Y:S01]  /*ac20*/  UMOV UR4, URZ ;  /* 0x0000003f00047c82 */ /* 0x000fe20008000000 */
[C---:B------:R-:W-:Y:S01]  /*ac30*/  ISETP.GE.U32.AND P2, PT, R5.reuse, 0x2, PT ;  /* 0x000000020500780c */ /* 0x040fe20003f46070 */
[----:B------:R-:W-:Y:S01]  /*ac40*/  IMAD.MOV.U32 R16, RZ, RZ, RZ ;  /* 0x000000ffff107224 */ /* 0x000fe200078e00ff */
[C---:B------:R-:W-:Y:S02]  /*ac50*/  ISETP.GE.U32.AND P3, PT, R5.reuse, 0x4, PT ;  /* 0x000000040500780c */ /* 0x040fe40003f66070 */
[C---:B------:R-:W-:Y:S02]  /*ac60*/  ISETP.GE.U32.AND P4, PT, R5.reuse, 0x8, PT ;  /* 0x000000080500780c */ /* 0x040fe40003f86070 */
[----:B------:R-:W-:Y:S01]  /*ac70*/  ISETP.GE.U32.AND P5, PT, R5, 0x10, PT ;  /* 0x000000100500780c */ /* 0x000fe20003fa6070 */
[----:B--2---:R-:W0:Y:S02]  /*ac80*/  SHFL.UP PT, R4, R0, 0x1, RZ ;  /* 0x0420000000047989 */ /* 0x004e2400000e00ff */
[----:B0-----:R-:W-:-:S05]  /*ac90*/  SEL R7, R4, RZ, P1 ;  /* 0x000000ff04077207 */ /* 0x001fca0000800000 */
[----:B------:R-:W-:-:S05]  /*aca0*/  IMAD.IADD R7, R0, 0x1, R7 ;  /* 0x0000000100077824 */ /* 0x000fca00078e0207 */
[----:B------:R-:W0:Y:S02]  /*acb0*/  SHFL.UP PT, R4, R7, 0x2, RZ ;  /* 0x0440000007047989 */ /* 0x000e2400000e00ff */
        /* <DEDUP_REMOVED lines=11> */
[----:B------:R-:W0:Y:S02]  /*ad70*/  SHFL.IDX PT, R4, R7, 0x1f, 0x1f ;  /* 0x03e01f0007047f89 */ /* 0x000e2400000e0000 */
[----:B0-----:R-:W-:-:S04]  /*ad80*/  IMAD R4, R4, UR5, RZ ;  /* 0x0000000504047c24 */ /* 0x001fc8000f8e02ff */
[----:B------:R-:W-:Y:S01]  /*ad90*/  IMAD.MOV.U32 R3, RZ, RZ, R4 ;  /* 0x000000ffff037224 */ /* 0x000fe200078e0004 */
[----:B-1----:R-:W-:-:S13]  /*ada0*/  ISETP.GT.AND P6, PT, R4, UR6, PT ;  /* 0x0000000604007c0c */ /* 0x002fda000bfc4270 */
[----:B------:R-:W-:Y:S05]  /*adb0*/  @P6 BRA `(.L_x_210) ;  /* 0x00000000009c6947 */ /* 0x000fea0003800000 */
[----:B------:R-:W0:Y:S01]  /*adc0*/  LDC R6, c[0x0][0xc3c] ;  /* 0x00030f00ff067b82 */ /* 0x000e220000000800 */
[----:B------:R-:W-:Y:S01]  /*add0*/  IMAD.MOV.U32 R4, RZ, RZ, R3 ;  /* 0x000000ffff047224 */ /* 0x000fe200078e0003 */
[----:B------:R-:W-:Y:S01]  /*ade0*/  UMOV UR4, URZ ;  /* 0x0000003f00047c82 */ /* 0x000fe20008000000 */
[----:B------:R-:W-:Y:S01]  /*adf0*/  ULDC UR7, c[0x0][0xc3c] ;  /* 0x00030f0000077ab9 */ /* 0x000fe20000000800 */
[----:B------:R-:W-:-:S05]  /*ae00*/  ULDC UR5, c[0x0][0xc38] ;  /* 0x00030e0000057ab9 */ /* 0x000fca0000000800 */
.L_x_214:
[----:B------:R-:W-:Y:S01]  /*ae10*/  UIADD3 UR4, UR4, 0x1f, URZ ;  /* 0x0000001f04047890 */ /* 0x000fe2000fffe03f */
[----:B------:R-:W-:-:S05]  /*ae20*/  IMAD.U32 R19, RZ, RZ, UR7 ;  /* 0x00000007ff137e24 */ /* 0x000fca000f8e00ff */
[----:B0-----:R-:W-:-:S13]  /*ae30*/  ISETP.LE.AND P6, PT, R6, UR4, PT ;  /* 0x0000000406007c0c */ /* 0x001fda000bfc3270 */
[----:B------:R-:W-:Y:S05]  /*ae40*/  @P6 BRA `(.L_x_211) ;  /* 0x0000000400246947 */ /* 0x000fea0003800000 */
[----:B------:R-:W-:Y:S01]  /*ae50*/  VIADD R7, R5, UR4 ;  /* 0x0000000405077c36 */ /* 0x000fe20008000000 */
[----:B------:R-:W-:Y:S01]  /*ae60*/  BSSY B0, `(.L_x_212) ;  /* 0x0000007000007945 */ /* 0x000fe20003800000 */
[----:B------:R-:W-:-:S03]  /*ae70*/  IMAD.MOV.U32 R0, RZ, RZ, RZ ;  /* 0x000000ffff007224 */ /* 0x000fc600078e00ff */
[----:B------:R-:W-:-:S13]  /*ae80*/  ISETP.GE.OR P6, PT, R7, R6, !P0 ;  /* 0x000000060700720c */ /* 0x000fda00047c6670 */
[----:B------:R-:W-:Y:S05]  /*ae90*/  @P6 BRA `(.L_x_213) ;  /* 0x00000000000c6947 */ /* 0x000fea0003800000 */
[----:B------:R-:W0:Y:S02]  /*aea0*/  LDC.64 R2, c[0x0][0xc80] ;  /* 0x00032000ff027b82 */ /* 0x000e240000000a00 */
[----:B0-----:R-:W-:-:S05]  /*aeb0*/  IMAD.WIDE R2, R7, 0x4, R2 ;  /* 0x0000000407027825 */ /* 0x001fca00078e0202 */
[----:B------:R0:W5:Y:S02]  /*aec0*/  LDG.E R0, desc[UR56][R2.64] ;  /* 0x0000003802007981 */ /* 0x000164000c1e1900 */
.L_x_213:
[----:B------:R-:W-:Y:S05]  /*aed0*/  BSYNC B0 ;  /* 0x0000000000007941 */ /* 0x000fea0003800000 */
.L_x_212:
[----:B0----5:R-:W0:Y:S02]  /*aee0*/  SHFL.UP PT, R2, R0, 0x1, RZ ;  /* 0x0420000000027989 */ /* 0x021e2400000e00ff */
        /* <DEDUP_REMOVED lines=16> */
[----:B------:R-:W-:-:S05]  /*aff0*/  IMAD.IADD R4, R3, 0x1, R4 ;  /* 0x0000000103047824 */ /* 0x000fca00078e0204 */
[----:B------:R-:W-:-:S13]  /*b000*/  ISETP.GT.AND P6, PT, R4, UR6, PT ;  /* 0x0000000604007c0c */ /* 0x000fda000bfc4270 */
[----:B------:R-:W-:Y:S05]  /*b010*/  @!P6 BRA `(.L_x_214) ;  /* 0xfffffffc007ce947 */ /* 0x000fea000383ffff */
[----:B------:R-:W-:-:S07]  /*b020*/  IMAD.MOV.U32 R7, RZ, RZ, R9 ;  /* 0x000000ffff077224 */ /* 0x000fce00078e0009 */
.L_x_210:
[----:B------:R-:W-:-:S04]  /*b030*/  IMAD.IADD R9, R4, 0x1, -R3 ;  /* 0x0000000104097824 */ /* 0x000fc800078e0a03 */
[----:B------:R-:W-:-:S05]  /*b040*/  IMAD R2, R7, UR5, R9 ;  /* 0x0000000507027c24 */ /* 0x000fca000f8e0209 */
[----:B------:R-:W-:-:S13]  /*b050*/  ISETP.GT.AND P0, PT, R2, UR6, PT ;  /* 0x0000000602007c0c */ /* 0x000fda000bf04270 */
[----:B------:R-:W-:-:S04]  /*b060*/  VOTE.ANY R6, PT, !P0 ;  /* 0x0000000000067806 */ /* 0x000fc800040e0100 */
[----:B------:R-:W0:Y:S01]  /*b070*/  POPC R19, R6 ;  /* 0x0000000600137309 */ /* 0x000e220000000000 */
[----:B------:R-:W-:Y:S01]  /*b080*/  ISETP.NE.AND P0, PT, R6, RZ, PT ;  /* 0x000000ff0600720c */ /* 0x000fe20003f05270 */
[----:B0-----:R-:W0:Y:S02]  /*b090*/  SHFL.IDX PT, R0, R0, R19, 0x1f ;  /* 0x00001f1300007589 */ /* 0x001e2400000e0000 */
[----:B0-----:R-:W-:-:S04]  /*b0a0*/  IABS R4, R0 ;  /* 0x0000000000047213 */ /* 0x001fc80000000000 */
[----:B------:R-:W0:Y:S08]  /*b0b0*/  I2F.RP R8, R4 ;  /* 0x0000000400087306 */ /* 0x000e300000209400 */
[----:B0-----:R-:W0:Y:S02]  /*b0c0*/  MUFU.RCP R8, R8 ;  /* 0x0000000800087308 */ /* 0x001e240000001000 */
[----:B0-----:R-:W-:-:S06]  /*b0d0*/  VIADD R2, R8, 0xffffffe ;  /* 0x0ffffffe08027836 */ /* 0x001fcc0000000000 */
[----:B------:R0:W1:Y:S01]  /*b0e0*/  F2I.FTZ.U32.TRUNC.NTZ R3, R2 ;  /* 0x0000000200037305 */ /* 0x000062000021f000 */
[----:B------:R-:W-:Y:S05]  /*b0f0*/  @!P0 BRA `(.L_x_215) ;  /* 0x0000000000088947 */ /* 0x000fea0003800000 */
[----:B------:R-:W-:-:S06]  /*b100*/  VIADD R16, R19, 0xffffffff ;  /* 0xffffffff13107836 */ /* 0x000fcc0000000000 */
[----:B------:R2:W3:Y:S02]  /*b110*/  SHFL.IDX PT, R16, R7, R16, 0x1f ;  /* 0x00001f1007107589 */ /* 0x0004e400000e0000 */
.L_x_215:
[----:B---3--:R-:W-:Y:S01]  /*b120*/  IMAD R16, R16, UR5, R9 ;  /* 0x0000000510107c24 */ /* 0x008fe2000f8e0209 */
[----:B0-----:R-:W-:Y:S01]  /*b130*/  IABS R2, R0 ;  /* 0x0000000000027213 */ /* 0x001fe20000000000 */
[----:B-12---:R-:W-:Y:S02]  /*b140*/  IMAD.MOV R7, RZ, RZ, -R3 ;  /* 0x000000ffff077224 */ /* 0x006fe400078e0a03 */
[----:B------:R-:W-:Y:S01]  /*b150*/  VIADD R19, R19, UR4 ;  /* 0x0000000413137c36 */ /* 0x000fe20008000000 */
[----:B------:R-:W-:Y:S01]  /*b160*/  IADD3 R9, -R16, UR6, RZ ;  /* 0x0000000610097c10 */ /* 0x000fe2000fffe1ff */
[----:B------:R-:W-:Y:S02]  /*b170*/  IMAD.MOV R8, RZ, RZ, -R2 ;  /* 0x000000ffff087224 */ /* 0x000fe400078e0a02 */
[----:B------:R-:W-:Y:S01]  /*b180*/  IMAD R7, R7, R4, RZ ;  /* 0x0000000407077224 */ /* 0x000fe200078e02ff */
[----:B------:R-:W-:Y:S01]  /*b190*/  IABS R6, R9 ;  /* 0x0000000900067213 */ /* 0x000fe20000000000 */
[----:B------:R-:W-:-:S04]  /*b1a0*/  IMAD.MOV.U32 R2, RZ, RZ, RZ ;  /* 0x000000ffff027224 */ /* 0x000fc800078e00ff */
[----:B------:R-:W-:-:S04]  /*b1b0*/  IMAD.HI.U32 R2, R3, R7, R2 ;  /* 0x0000000703027227 */ /* 0x000fc800078e0002 */
[----:B------:R-:W-:Y:S02]  /*b1c0*/  IMAD.MOV.U32 R3, RZ, RZ, R6 ;  /* 0x000000ffff037224 */ /* 0x000fe400078e0006 */
[----:B------:R-:W-:Y:S02]  /*b1d0*/  IMAD.MOV.U32 R6, RZ, RZ, R8 ;  /* 0x000000ffff067224 */ /* 0x000fe400078e0008 */
[----:B------:R-:W-:-:S04]  /*b1e0*/  IMAD.HI.U32 R2, R2, R3, RZ ;  /* 0x0000000302027227 */ /* 0x000fc800078e00ff */
[----:B------:R-:W-:-:S05]  /*b1f0*/  IMAD R3, R2, R6, R3 ;  /* 0x0000000602037224 */ /* 0x000fca00078e0203 */
[----:B------:R-:W-:-:S13]  /*b200*/  ISETP.GT.U32.AND P1, PT, R4, R3, PT ;  /* 0x000000030400720c */ /* 0x000fda0003f24070 */
[----:B------:R-:W-:Y:S02]  /*b210*/  @!P1 IMAD.IADD R3, R3, 0x1, -R4 ;  /* 0x0000000103039824 */ /* 0x000fe400078e0a04 */
[----:B------:R-:W-:Y:S01]  /*b220*/  @!P1 VIADD R2, R2, 0x1 ;  /* 0x0000000102029836 */ /* 0x000fe20000000000 */
[----:B------:R-:W-:Y:S02]  /*b230*/  ISETP.NE.AND P1, PT, R0, RZ, PT ;  /* 0x000000ff0000720c */ /* 0x000fe40003f25270 */
[----:B------:R-:W-:Y:S02]  /*b240*/  ISETP.GE.U32.AND P0, PT, R3, R4, PT ;  /* 0x000000040300720c */ /* 0x000fe40003f06070 */
[----:B------:R-:W-:-:S04]  /*b250*/  LOP3.LUT R3, R9, R0, RZ, 0x3c, !PT ;  /* 0x0000000009037212 */ /* 0x000fc800078e3cff */
[----:B------:R-:W-:-:S07]  /*b260*/  ISETP.GE.AND P2, PT, R3, RZ, PT ;  /* 0x000000ff0300720c */ /* 0x000fce0003f46270 */
[----:B------:R-:W-:-:S06]  /*b270*/  @P0 VIADD R2, R2, 0x1 ;  /* 0x0000000102020836 */ /* 0x000fcc0000000000 */
[----:B------:R-:W-:Y:S01]  /*b280*/  @!P2 IMAD.MOV R2, RZ, RZ, -R2 ;  /* 0x000000ffff02a224 */ /* 0x000fe200078e0a02 */
[----:B------:R-:W-:-:S05]  /*b290*/  @!P1 LOP3.LUT R2, RZ, R0, RZ, 0x33, !PT ;  /* 0x00000000ff029212 */ /* 0x000fca00078e33ff */
[--C-:B------:R-:W-:Y:S02]  /*b2a0*/  IMAD.MOV R17, RZ, RZ, -R2.reuse ;  /* 0x000000ffff117224 */ /* 0x100fe400078e0a02 */
[----:B------:R-:W-:Y:S02]  /*b2b0*/  IMAD.MOV.U32 R18, RZ, RZ, R2 ;  /* 0x000000ffff127224 */ /* 0x000fe400078e0002 */
[----:B------:R-:W-:Y:S01]  /*b2c0*/  IMAD R17, R0, R17, R9 ;  /* 0x0000001100117224 */ /* 0x000fe200078e0209 */
[----:B------:R-:W-:Y:S06]  /*b2d0*/  BRA `(.L_x_216) ;  /* 0x00000000000c7947 */ /* 0x000fec0003800000 */
.L_x_211:
[----:B------:R-:W-:Y:S02]  /*b2e0*/  IMAD.MOV.U32 R17, RZ, RZ, RZ ;  /* 0x000000ffff117224 */ /* 0x000fe400078e00ff */
[----:B------:R-:W-:Y:S02]  /*b2f0*/  IMAD.U32 R16, RZ, RZ, UR6 ;  /* 0x00000006ff107e24 */ /* 0x000fe4000f8e00ff */
[----:B------:R-:W-:-:S07]  /*b300*/  IMAD.MOV.U32 R18, RZ, RZ, RZ ;  /* 0x000000ffff127224 */ /* 0x000fce00078e00ff */
.L_x_216:
[----:B------:R-:W-:-:S13]  /*b310*/  ISETP.NE.AND P0, PT, R5, RZ, PT ;  /* 0x000000ff0500720c */ /* 0x000fda0003f05270 */
[----:B------:R-:W0:Y:S01]  /*b320*/  @!P0 S2R R3, SR_CgaCtaId ;  /* 0x0000000000038919 */ /* 0x000e220000008800 */
[----:B------:R-:W-:-:S04]  /*b330*/  @!P0 MOV R0, 0x400 ;  /* 0x0000040000008802 */ /* 0x000fc80000000f00 */
[----:B0-----:R-:W-:-:S05]  /*b340*/  @!P0 LEA R0, R3, R0, 0x18 ;  /* 0x0000000003008211 */ /* 0x001fca00078ec0ff */
[----:B------:R1:W-:Y:S01]  /*b350*/  @!P0 STS.128 [R0+0x31cd0], R16 ;  /* 0x031cd01000008388 */ /* 0x0003e20000000c00 */
[----:B------:R-:W-:Y:S06]  /*b360*/  BAR.ARV 0x5, 0x200 ;  /* 0x0148000000007b1d */ /* 0x000fec0000002000 */
.L_x_209:
[----:B------:R2:W-:Y:S01]  /*b370*/  STL [R1+0x30], RZ ;  /* 0x000030ff01007387 */ /* 0x0005e20000100800 */
[----:B------:R-:W-:Y:S01]  /*b380*/  ULDC UR4, c[0x0][0xc3c] ;  /* 0x00030f0000047ab9 */ /* 0x000fe20000000800 */
[----:B------:R-:W-:Y:S01]  /*b390*/  IMAD.MOV.U32 R26, RZ, RZ, 0x1 ;  /* 0x00000001ff1a7424 */ /* 0x000fe200078e00ff */
[----:B0-----:R-:W-:Y:S01]  /*b3a0*/  ISETP.GE.AND P0, PT, R19, UR4, PT ;  /* 0x0000000413007c0c */ /* 0x001fe2000bf06270 */
[----:B------:R-:W-:-:S12]  /*b3b0*/  IMAD.MOV.U32 R23, RZ, RZ, RZ ;  /* 0x000000ffff177224 */ /* 0x000fd800078e00ff */
[----:B--2---:R-:W-:Y:S05]  /*b3c0*/  @P0 BRA `(.L_x_217) ;  /* 0x0000005000700947 */ /* 0x004fea0003800000 */
[----:B------:R-:W0:Y:S01]  /*b3d0*/  S2R R6, SR_TID.X ;  /* 0x0000000000067919 */ /* 0x000e220000002100 */
[----:B------:R-:W2:Y:S01]  /*b3e0*/  S2UR UR5, SR_CgaCtaId ;  /* 0x00000000000579c3 */ /* 0x000ea20000008800 */
[----:B------:R-:W-:Y:S01]  /*b3f0*/  UMOV UR4, 0x400 ;  /* 0x0000040000047882 */ /* 0x000fe20000000000 */
[----:B------:R-:W-:Y:S01]  /*b400*/  BSSY B8, `(.L_x_217) ;  /* 0x0000518000087945 */ /* 0x000fe20003800000 */
[----:B------:R3:W-:Y:S01]  /*b410*/  STL [R1+0x30], RZ ;  /* 0x000030ff01007387 */ /* 0x0007e20000100800 */
[----:B------:R-:W-:Y:S01]  /*b420*/  IMAD.MOV.U32 R26, RZ, RZ, 0x1 ;  /* 0x00000001ff1a7424 */ /* 0x000fe200078e00ff */
[----:B------:R-:W-:Y:S01]  /*b430*/  ULDC UR36, c[0x0][0xc] ;  /* 0x0000030000247ab9 */ /* 0x000fe20000000800 */
[----:B------:R-:W-:Y:S01]  /*b440*/  IMAD.MOV.U32 R23, RZ, RZ, RZ ;  /* 0x000000ffff177224 */ /* 0x000fe200078e00ff */
[----:B------:R-:W-:Y:S01]  /*b450*/  ULDC.64 UR38, c[0x0][0x198] ;  /* 0x0000660000267ab9 */ /* 0x000fe20000000a00 */
[----:B--2---:R-:W-:-:S06]  /*b460*/  ULEA UR4, UR5, UR4, 0x18 ;  /* 0x0000000405047291 */ /* 0x004fcc000f8ec03f */
[----:B------:R-:W-:Y:S01]  /*b470*/  IMAD.U32 R22, RZ, RZ, UR4 ;  /* 0x00000004ff167e24 */ /* 0x000fe2000f8e00ff */
[C---:B0-----:R-:W-:Y:S01]  /*b480*/  LOP3.LUT R5, R6.reuse, 0x7f, RZ, 0xc0, !PT ;  /* 0x0000007f06057812 */ /* 0x041fe200078ec0ff */
[----:B-1----:R-:W-:-:S04]  /*b490*/  IMAD.SHL.U32 R0, R6, 0x8, RZ ;  /* 0x0000000806007824 */ /* 0x002fc800078e00ff */
[----:B------:R-:W-:Y:S01]  /*b4a0*/  IMAD.SHL.U32 R4, R5, 0x8, RZ ;  /* 0x0000000805047824 */ /* 0x000fe200078e00ff */
[C---:B------:R-:W-:Y:S02]  /*b4b0*/  LOP3.LUT R3, R0.reuse, 0x20, RZ, 0xc0, !PT ;  /* 0x0000002000037812 */ /* 0x040fe400078ec0ff */
[----:B------:R-:W-:Y:S02]  /*b4c0*/  LOP3.LUT R2, R0, 0xd8, RZ, 0xc0, !PT ;  /* 0x000000d800027812 */ /* 0x000fe400078ec0ff */
[----:B------:R-:W-:Y:S02]  /*b4d0*/  LOP3.LUT R3, R3, 0x300, R4, 0xf8, !PT ;  /* 0x0000030003037812 */ /* 0x000fe400078ef804 */
[----:B------:R-:W-:Y:S02]  /*b4e0*/  LOP3.LUT R2, R2, 0x18, R6, 0x78, !PT ;  /* 0x0000001802027812 */ /* 0x000fe400078e7806 */
[----:B------:R-:W-:Y:S02]  /*b4f0*/  SHF.R.U32.HI R4, RZ, 0x2, R5 ;  /* 0x00000002ff047819 */ /* 0x000fe40000011605 */
[----:B------:R-:W-:Y:S01]  /*b500*/  LOP3.LUT R3, R3, R2, RZ, 0xfc, !PT ;  /* 0x0000000203037212 */ /* 0x000fe200078efcff */
[----:B------:R-:W-:Y:S01]  /*b510*/  IMAD.SHL.U32 R2, R6, 0x20, RZ ;  /* 0x0000002006027824 */ /* 0x000fe200078e00ff */
[----:B------:R-:W-:-:S03]  /*b520*/  LOP3.LUT R0, R0, 0x18, RZ, 0xc0, !PT ;  /* 0x0000001800007812 */ /* 0x000fc600078ec0ff */
[----:B------:R-:W-:Y:S01]  /*b530*/  IMAD R3, R3, 0x2, R22 ;  /* 0x0000000203037824 */ /* 0x000fe200078e0216 */
[----:B------:R-:W-:Y:S02]  /*b540*/  LOP3.LUT R4, R4, 0x60, R2, 0xf8, !PT ;  /* 0x0000006004047812 */ /* 0x000fe400078ef802 */
[C---:B------:R-:W-:Y:S02]  /*b550*/  LOP3.LUT R2, R0.reuse, 0x20, RZ, 0xfc, !PT ;  /* 0x0000002000027812 */ /* 0x040fe400078efcff */
[----:B------:R3:W-:Y:S01]  /*b560*/  STL [R1+0x4], R3 ;  /* 0x0000040301007387 */ /* 0x0007e20000100800 */
[----:B------:R-:W-:-:S07]  /*b570*/  LOP3.LUT R0, R0, 0x40, RZ, 0xfc, !PT ;  /* 0x0000004000007812 */ /* 0x000fce00078efcff */
.L_x_321:
[----:B0--3--:R-:W0:Y:S02]  /*b580*/  LDC.64 R2, c[0x0][0xc88] ;  /* 0x00032200ff027b82 */ /* 0x009e240000000a00 */
[----:B0-----:R-:W-:-:S05]  /*b590*/  IMAD.WIDE R2, R19, 0x4, R2 ;  /* 0x0000000413027825 */ /* 0x001fca00078e0202 */
[----:B--2---:R-:W2:Y:S01]  /*b5a0*/  LDG.E R9, desc[UR56][R2.64] ;  /* 0x0000003802097981 */ /* 0x004ea2000c1e1900 */
[----:B------:R-:W-:Y:S05]  /*b5b0*/  YIELD ;  /* 0x0000000000007946 */ /* 0x000fea0003800000 */
[----:B------:R-:W-:Y:S01]  /*b5c0*/  ULDC.64 UR4, c[0x0][0xa28] ;  /* 0x00028a0000047ab9 */ /* 0x000fe20000000a00 */
[----:B-1----:R-:W-:Y:S01]  /*b5d0*/  IMAD.MOV.U32 R0, RZ, RZ, RZ ;  /* 0x000000ffff007224 */ /* 0x002fe200078e00ff */
[----:B------:R-:W-:Y:S01]  /*b5e0*/  ISETP.NE.U32.AND P0, PT, RZ, UR4, PT ;  /* 0x00000004ff007c0c */ /* 0x000fe2000bf05070 */
[----:B------:R-:W-:Y:S01]  /*b5f0*/  IMAD.MOV.U32 R6, RZ, RZ, RZ ;  /* 0x000000ffff067224 */ /* 0x000fe200078e00ff */
[----:B------:R-:W-:Y:S01]  /*b600*/  ULDC.64 UR6, c[0x0][0xa18] ;  /* 0x0002860000067ab9 */ /* 0x000fe20000000a00 */
[----:B------:R-:W-:Y:S01]  /*b610*/  ULDC.64 UR8, c[0x0][0xa08] ;  /* 0x0002820000087ab9 */ /* 0x000fe20000000a00 */
[----:B------:R-:W-:-:S02]  /*b620*/  ISETP.NE.AND.EX P0, PT, RZ, UR5, PT, P0 ;  /* 0x00000005ff007c0c */ /* 0x000fc4000bf05300 */
[----:B--2---:R-:W-:Y:S01]  /*b630*/  SHF.R.S32.HI R4, RZ, 0x1f, R9 ;  /* 0x0000001fff047819 */ /* 0x004fe20000011409 */
[----:B------:R-:W-:-:S10]  /*b640*/  IMAD.SHL.U32 R24, R9, 0x4, RZ ;  /* 0x0000000409187824 */ /* 0x000fd400078e00ff */
[C---:B------:R-:W-:Y:S01]  /*b650*/  @P0 LEA R2, P1, R9.reuse, UR4, 0x2 ;  /* 0x0000000409020c11 */ /* 0x040fe2000f8210ff */
[----:B------:R-:W-:Y:S03]  /*b660*/  STL [R1+0x8], R9 ;  /* 0x0000080901007387 */ /* 0x000fe60000100800 */
[C-C-:B------:R-:W-:Y:S01]  /*b670*/  @P0 LEA.HI.X R3, R9.reuse, UR5, R4.reuse, 0x2, P1 ;  /* 0x0000000509030c11 */ /* 0x140fe200088f1404 */
[----:B------:R-:W-:Y:S01]  /*b680*/  ULDC.64 UR4, c[0x0][0xa00] ;  /* 0x0002800000047ab9 */ /* 0x000fe20000000a00 */
[----:B------:R-:W-:Y:S01]  /*b690*/  SHF.L.U64.HI R8, R9, 0x2, R4 ;  /* 0x0000000209087819 */ /* 0x000fe20000010204 */
[----:B------:R0:W-:Y:S01]  /*b6a0*/  STL [R1+0x18], R4 ;  /* 0x0000180401007387 */ /* 0x0001e20000100800 */
[----:B------:R-:W-:-:S03]  /*b6b0*/  ISETP.NE.U32.AND P1, PT, RZ, UR4, PT ;  /* 0x00000004ff007c0c */ /* 0x000fc6000bf25070 */
[----:B------:R1:W5:Y:S01]  /*b6c0*/  @P0 LDG.E R0, desc[UR56][R2.64] ;  /* 0x0000003802000981 */ /* 0x000362000c1e1900 */
[----:B------:R-:W-:Y:S01]  /*b6d0*/  ISETP.NE.AND.EX P1, PT, RZ, UR5, PT, P1 ;  /* 0x00000005ff007c0c */ /* 0x000fe2000bf25310 */
[----:B------:R-:W-:Y:S01]  /*b6e0*/  IMAD.MOV.U32 R28, RZ, RZ, RZ ;  /* 0x000000ffff1c7224 */ /* 0x000fe200078e00ff */
[----:B------:R-:W-:Y:S01]  /*b6f0*/  ISETP.NE.U32.AND P2, PT, RZ, UR6, PT ;  /* 0x00000006ff007c0c */ /* 0x000fe2000bf45070 */
[----:B------:R-:W-:Y:S01]  /*b700*/  STL [R1], R8 ;  /* 0x0000000801007387 */ /* 0x000fe20000100800 */
[----:B------:R-:W-:Y:S02]  /*b710*/  ISETP.NE.U32.AND P0, PT, RZ, UR8, PT ;  /* 0x00000008ff007c0c */ /* 0x000fe4000bf05070 */
[----:B------:R-:W-:Y:S02]  /*b720*/  ISETP.NE.AND.EX P2, PT, RZ, UR7, PT, P2 ;  /* 0x00000007ff007c0c */ /* 0x000fe4000bf45320 */
[----:B------:R-:W-:Y:S02]  /*b730*/  ISETP.NE.AND.EX P0, PT, RZ, UR9, PT, P0 ;  /* 0x00000009ff007c0c */ /* 0x000fe4000bf05300 */
[----:B-1----:R-:W-:-:S02]  /*b740*/  IADD3 R2, P3, R24, UR4, RZ ;  /* 0x0000000418027c10 */ /* 0x002fc4000ff7e0ff */
[----:B0-----:R-:W-:Y:S02]  /*b750*/  IADD3 R4, P4, R24, UR8, RZ ;  /* 0x0000000818047c10 */ /* 0x001fe4000ff9e0ff */
[C---:B------:R-:W-:Y:S01]  /*b760*/  IADD3.X R3, R8.reuse, UR5, RZ, P3, !PT ;  /* 0x0000000508037c10 */ /* 0x040fe20009ffe4ff */
[----:B------:R-:W-:Y:S01]  /*b770*/  ULDC UR4, c[0x0][0x288] ;  /* 0x0000a20000047ab9 */ /* 0x000fe20000000800 */
[----:B------:R-:W-:-:S03]  /*b780*/  IADD3.X R5, R8, UR9, RZ, P4, !PT ;  /* 0x0000000908057c10 */ /* 0x000fc6000a7fe4ff */
[----:B------:R-:W2:Y:S01]  /*b790*/  @P1 LDG.E R6, desc[UR56][R2.64] ;  /* 0x0000003802061981 */ /* 0x000ea2000c1e1900 */
[----:B------:R-:W-:Y:S01]  /*b7a0*/  IMAD.U32 R10, RZ, RZ, UR4 ;  /* 0x00000004ff0a7e24 */ /* 0x000fe2000f8e00ff */
[----:B------:R-:W-:Y:S02]  /*b7b0*/  ULDC.64 UR4, c[0x0][0x418] ;  /* 0x0001060000047ab9 */ /* 0x000fe40000000a00 */
[----:B------:R-:W5:Y:S04]  /*b7c0*/  @P0 LDG.E R28, desc[UR56][R4.64] ;  /* 0x00000038041c0981 */ /* 0x000f68000c1e1900 */
[----:B--2---:R0:W-:Y:S02]  /*b7d0*/  STL [R1+0x14], R6 ;  /* 0x0000140601007387 */ /* 0x0041e40000100800 */
[----:B0-----:R-:W-:-:S04]  /*b7e0*/  @P2 IADD3 R6, P3, R24, UR6, RZ ;  /* 0x0000000618062c10 */ /* 0x001fc8000ff7e0ff */
[----:B------:R-:W-:-:S05]  /*b7f0*/  @P2 IADD3.X R7, R8, UR7, RZ, P3, !PT ;  /* 0x0000000708072c10 */ /* 0x000fca0009ffe4ff */
[----:B------:R0:W2:Y:S01]  /*b800*/  @P2 LDG.E R10, desc[UR56][R6.64] ;  /* 0x00000038060a2981 */ /* 0x0000a2000c1e1900 */
[----:B------:R-:W-:-:S03]  /*b810*/  UISETP.NE.U32.AND UP0, UPT, UR4, URZ, UPT ;  /* 0x0000003f0400728c */ /* 0x000fc6000bf05070 */
[----:B------:R-:W-:Y:S01]  /*b820*/  ULDC UR4, c[0x0][0x424] ;  /* 0x0001090000047ab9 */ /* 0x000fe20000000800 */
[----:B------:R-:W-:-:S03]  /*b830*/  UISETP.NE.AND.EX UP0, UPT, UR5, URZ, UPT, UP0 ;  /* 0x0000003f0500728c */ /* 0x000fc6000bf05300 */
[----:B------:R-:W-:Y:S01]  /*b840*/  ULDC UR5, c[0x0][0x2f0] ;  /* 0x0000bc0000057ab9 */ /* 0x000fe20000000800 */
[----:B------:R-:W-:-:S04]  /*b850*/  USEL UR4, UR4, 0x1, UP0 ;  /* 0x0000000104047887 */ /* 0x000fc80008000000 */
[----:B------:R-:W-:-:S06]  /*b860*/  UIMAD UR4, UR4, UR5, URZ ;  /* 0x00000005040472a4 */ /* 0x000fcc000f8e023f */
[----:B0-----:R-:W-:Y:S01]  /*b870*/  IMAD.U32 R6, RZ, RZ, UR4 ;  /* 0x00000004ff067e24 */ /* 0x001fe2000f8e00ff */
[----:B--2---:R0:W-:Y:S01]  /*b880*/  STL [R1+0x2c], R10 ;  /* 0x00002c0a01007387 */ /* 0x0041e20000100800 */
[----:B----4-:R-:W-:Y:S05]  /*b890*/  @P2 BRA `(.L_x_218) ;  /* 0x0000000000142947 */ /* 0x010fea0003800000 */
[----:B------:R-:W-:Y:S05]  /*b8a0*/  @!P1 BRA `(.L_x_218) ;  /* 0x0000000000109947 */ /* 0x000fea0003800000 */
[----:B------:R-:W2:Y:S04]  /*b8b0*/  LDG.E R7, desc[UR56][R2.64] ;  /* 0x0000003802077981 */ /* 0x000ea8000c1e1900 */
[----:B------:R-:W2:Y:S02]  /*b8c0*/  LDG.E R2, desc[UR56][R2.64+0x4] ;  /* 0x0000043802027981 */ /* 0x000ea4000c1e1900 */
[----:B--2---:R-:W-:-:S05]  /*b8d0*/  IMAD.IADD R2, R2, 0x1, -R7 ;  /* 0x0000000102027824 */ /* 0x004fca00078e0a07 */
[----:B------:R1:W-:Y:S02]  /*b8e0*/  STL [R1+0x2c], R2 ;  /* 0x00002c0201007387 */ /* 0x0003e40000100800 */
.L_x_218:
[----:B------:R-:W-:Y:S01]  /*b8f0*/  ULDC.64 UR4, c[0x0][0xa20] ;  /* 0x0002880000047ab9 */ /* 0x000fe20000000a00 */
[----:B-----5:R-:W-:Y:S01]  /*b900*/  IMAD.IADD R28, R28, 0x1, R0 ;  /* 0x000000011c1c7824 */ /* 0x020fe200078e0200 */
[----:B------:R-:W-:Y:S01]  /*b910*/  ISETP.NE.U32.AND P1, PT, RZ, UR4, PT ;  /* 0x00000004ff007c0c */ /* 0x000fe2000bf25070 */
[----:B------:R-:W-:-:S03]  /*b920*/  IMAD.MOV.U32 R25, RZ, RZ, R9 ;  /* 0x000000ffff197224 */ /* 0x000fc600078e0009 */
[----:B------:R-:W-:-:S13]  /*b930*/  ISETP.NE.AND.EX P1, PT, RZ, UR5, PT, P1 ;  /* 0x00000005ff007c0c */ /* 0x000fda000bf25310 */
[----:B------:R-:W-:Y:S05]  /*b940*/  @!P1 BRA `(.L_x_219) ;  /* 0x0000000000109947 */ /* 0x000fea0003800000 */
[----:B-1----:R-:W-:-:S04]  /*b950*/  IADD3 R2, P0, R24, UR4, RZ ;  /* 0x0000000418027c10 */ /* 0x002fc8000ff1e0ff */
[----:B------:R-:W-:-:S05]  /*b960*/  IADD3.X R3, R8, UR5, RZ, P0, !PT ;  /* 0x0000000508037c10 */ /* 0x000fca00087fe4ff */
[----:B------:R1:W5:Y:S01]  /*b970*/  LDG.E R6, desc[UR56][R2.64] ;  /* 0x0000003802067981 */ /* 0x000362000c1e1900 */
[----:B------:R-:W-:Y:S05]  /*b980*/  BRA `(.L_x_220) ;  /* 0x0000000000107947 */ /* 0x000fea0003800000 */
.L_x_219:
[----:B------:R-:W-:Y:S05]  /*b990*/  @!P0 BRA `(.L_x_220) ;  /* 0x00000000000c8947 */ /* 0x000fea0003800000 */
[----:B------:R-:W2:Y:S04]  /*b9a0*/  LDG.E R6, desc[UR56][R4.64] ;  /* 0x0000003804067981 */ /* 0x000ea8000c1e1900 */
[----:B------:R-:W2:Y:S02]  /*b9b0*/  LDG.E R4, desc[UR56][R4.64+0x4] ;  /* 0x0000043804047981 */ /* 0x000ea4000c1e1900 */
[----:B--2---:R-:W-:-:S07]  /*b9c0*/  IMAD.IADD R6, R4, 0x1, -R6 ;  /* 0x0000000104067824 */ /* 0x004fce00078e0a06 */
.L_x_220:
[----:B-1---5:R-:W-:Y:S01]  /*b9d0*/  IMAD.IADD R2, R6, 0x1, -R0 ;  /* 0x0000000106027824 */ /* 0x022fe200078e0a00 */
[----:B------:R-:W-:Y:S03]  /*b9e0*/  BSSY B7, `(.L_x_221) ;  /* 0x000041b000077945 */ /* 0x000fe60003800000 */
[C---:B------:R-:W-:Y:S01]  /*b9f0*/  VIADD R0, R2.reuse, 0x8f ;  /* 0x0000008f02007836 */ /* 0x040fe20000000000 */
[----:B------:R1:W-:Y:S01]  /*ba00*/  STL [R1+0x28], R2 ;  /* 0x0000280201007387 */ /* 0x0003e20000100800 */
[----:B------:R-:W-:Y:S02]  /*ba10*/  ISETP.GT.AND P0, PT, R2, RZ, PT ;  /* 0x000000ff0200720c */ /* 0x000fe40003f04270 */
[----:B------:R-:W-:-:S05]  /*ba20*/  IMAD.HI R0, R0, 0x38e38e39, RZ ;  /* 0x38e38e3900007827 */ /* 0x000fca00078e02ff */
[----:B-1----:R-:W-:-:S04]  /*ba30*/  SHF.R.U32.HI R2, RZ, 0x1f, R0 ;  /* 0x0000001fff027819 */ /* 0x002fc80000011600 */
[----:B------:R-:W-:-:S05]  /*ba40*/  LEA.HI.SX32 R0, R0, R2, 0x1b ;  /* 0x0000000200007211 */ /* 0x000fca00078fdaff */
[----:B------:R1:W-:Y:S01]  /*ba50*/  STL [R1+0x10], R0 ;  /* 0x0000100001007387 */ /* 0x0003e20000100800 */
[----:B------:R-:W-:Y:S05]  /*ba60*/  @P0 BRA `(.L_x_222) ;  /* 0x0000000000440947 */ /* 0x000fea0003800000 */
[----:B------:R-:W2:Y:S02]  /*ba70*/  S2R R3, SR_TID.X ;  /* 0x0000000000037919 */ /* 0x000ea40000002100 */
[----:B--2---:R-:W-:-:S04]  /*ba80*/  LOP3.LUT R3, R3, 0x7f, RZ, 0xc0, !PT ;  /* 0x0000007f03037812 */ /* 0x004fc800078ec0ff */
[----:B------:R-:W-:-:S13]  /*ba90*/  ISETP.NE.AND P0, PT, R3, RZ, PT ;  /* 0x000000ff0300720c */ /* 0x000fda0003f05270 */
[----:B------:R-:W-:Y:S05]  /*baa0*/  @P0 BRA `(.L_x_223) ;  /* 0x0000004000380947 */ /* 0x000fea0003800000 */
[----:B------:R-:W2:Y:S01]  /*bab0*/  S2R R5, SR_LANEID ;  /* 0x0000000000057919 */ /* 0x000ea20000000000 */
[----:B------:R-:W-:Y:S01]  /*bac0*/  VOTEU.ANY UR4, UPT, PT ;  /* 0x0000000000047886 */ /* 0x000fe200038e0100 */
[----:B------:R-:W3:Y:S01]  /*bad0*/  LDC.64 R2, c[0x0][0xc60] ;  /* 0x00031800ff027b82 */ /* 0x000ee20000000a00 */
[----:B-1----:R-:W2:Y:S02]  /*bae0*/  FLO.U32 R0, UR4 ;  /* 0x0000000400007d00 */ /* 0x002ea400080e0000 */
[----:B--2---:R-:W-:-:S06]  /*baf0*/  ISETP.EQ.U32.AND P0, PT, R0, R5, PT ;  /* 0x000000050000720c */ /* 0x004fcc0003f02070 */
[----:B------:R-:W3:Y:S07]  /*bb00*/  POPC R5, UR4 ;  /* 0x0000000400057d09 */ /* 0x000eee0008000000 */
[----:B---3--:R-:W2:Y:S01]  /*bb10*/  @P0 ATOMG.E.ADD.STRONG.GPU PT, R3, desc[UR56][R2.64], R5 ;  /* 0x00000005020309a8 */ /* 0x008ea200081ee1f8 */
[----:B------:R-:W1:Y:S02]  /*bb20*/  S2R R4, SR_LTMASK ;  /* 0x0000000000047919 */ /* 0x000e640000003900 */
[----:B-1----:R-:W-:-:S04]  /*bb30*/  LOP3.LUT R4, R4, UR4, RZ, 0xc0, !PT ;  /* 0x0000000404047c12 */ /* 0x002fc8000f8ec0ff */
[----:B------:R-:W1:Y:S01]  /*bb40*/  POPC R7, R4 ;  /* 0x0000000400077309 */ /* 0x000e620000000000 */
[----:B--2---:R-:W1:Y:S02]  /*bb50*/  SHFL.IDX PT, R0, R3, R0, 0x1f ;  /* 0x00001f0003007589 */ /* 0x004e6400000e0000 */
[----:B-1----:R-:W-:Y:S01]  /*bb60*/  IADD3 R16, R0, UR36, R7 ;  /* 0x0000002400107c10 */ /* 0x002fe2000fffe007 */
[----:B------:R-:W-:Y:S06]  /*bb70*/  BRA `(.L_x_223) ;  /* 0x0000004000047947 */ /* 0x000fec0003800000 */
.L_x_222:
[----:B-1----:R-:W-:Y:S01]  /*bb80*/  VIADD R0, R22, 0x16a00 ;  /* 0x00016a0016007836 */ /* 0x002fe20000000000 */
[----:B------:R-:W-:Y:S04]  /*bb90*/  BSSY B6, `(.L_x_224) ;  /* 0x0000013000067945 */ /* 0x000fe80003800000 */
[----:B------:R-:W-:-:S13]  /*bba0*/  LOP3.LUT P0, RZ, R0, 0x1bf, RZ, 0xc0, !PT ;  /* 0x000001bf00ff7812 */ /* 0x000fda000780c0ff */
        /* <DEDUP_REMOVED lines=8> */
[----:B------:R-:W-:Y:S02]  /*bc30*/  IMAD.U32 R6, RZ, RZ, UR8 ;  /* 0x00000008ff067e24 */ /* 0x000fe4000f8e00ff */
[----:B------:R-:W-:-:S02]  /*bc40*/  IMAD.U32 R7, RZ, RZ, UR9 ;  /* 0x00000009ff077e24 */ /* 0x000fc4000f8e00ff */
[----:B0-----:R-:W-:Y:S02]  /*bc50*/  IMAD.U32 R10, RZ, RZ, UR4 ;  /* 0x00000004ff0a7e24 */ /* 0x001fe4000f8e00ff */
[----:B------:R-:W-:Y:S02]  /*bc60*/  IMAD.U32 R11, RZ, RZ, UR5 ;  /* 0x00000005ff0b7e24 */ /* 0x000fe4000f8e00ff */
[----:B------:R-:W-:Y:S02]  /*bc70*/  IMAD.MOV.U32 R8, RZ, RZ, 0x70 ;  /* 0x00000070ff087424 */ /* 0x000fe400078e00ff */
[----:B------:R-:W-:Y:S02]  /*bc80*/  IMAD.MOV.U32 R12, RZ, RZ, 0x1 ;  /* 0x00000001ff0c7424 */ /* 0x000fe400078e00ff */
[----:B------:R-:W-:-:S07]  /*bc90*/  IMAD.MOV.U32 R13, RZ, RZ, RZ ;  /* 0x000000ffff0d7224 */ /* 0x000fce00078e00ff */
[----:B------:R-:W-:-:S07]  /*bca0*/  LEPC R20, `(.L_x_225) ;  /* 0x000000001014794e */ /* 0x000fce0000000000 */
[----:B-1----:R-:W-:Y:S05]  /*bcb0*/  CALL.ABS.NOINC R2 ;  /* 0x0000000002007343 */ /* 0x002fea0003c00000 */
.L_x_225:
[----:B------:R-:W-:Y:S05]  /*bcc0*/  BSYNC B6 ;  /* 0x0000000000067941 */ /* 0x000fea0003800000 */
.L_x_224:
[----:B------:R-:W-:Y:S01]  /*bcd0*/  VIADD R0, R22, 0x200 ;  /* 0x0000020016007836 */ /* 0x000fe20000000000 */
[----:B------:R-:W-:Y:S04]  /*bce0*/  BSSY B6, `(.L_x_226) ;  /* 0x0000023000067945 */ /* 0x000fe80003800000 */
[----:B------:R-:W-:-:S13]  /*bcf0*/  LOP3.LUT P0, RZ, R0, 0x1bf, RZ, 0xc0, !PT ;  /* 0x000001bf00ff7812 */ /* 0x000fda000780c0ff */
        /* <DEDUP_REMOVED lines=8> */
[----:B------:R-:W-:Y:S02]  /*bd80*/  IMAD.U32 R6, RZ, RZ, UR8 ;  /* 0x00000008ff067e24 */ /* 0x000fe4000f8e00ff */
[----:B------:R-:W-:-:S02]  /*bd90*/  IMAD.U32 R7, RZ, RZ, UR9 ;  /* 0x00000009ff077e24 */ /* 0x000fc4000f8e00ff */
[----:B0-----:R-:W-:Y:S02]  /*bda0*/  IMAD.U32 R10, RZ, RZ, UR4 ;  /* 0x00000004ff0a7e24 */ /* 0x001fe4000f8e00ff */
[----:B------:R-:W-:Y:S02]  /*bdb0*/  IMAD.U32 R11, RZ, RZ, UR5 ;  /* 0x00000005ff0b7e24 */ /* 0x000fe4000f8e00ff */
[----:B------:R-:W-:Y:S02]  /*bdc0*/  IMAD.MOV.U32 R8, RZ, RZ, 0x70 ;  /* 0x00000070ff087424 */ /* 0x000fe400078e00ff */
[----:B------:R-:W-:Y:S02]  /*bdd0*/  IMAD.MOV.U32 R12, RZ, RZ, 0x1 ;  /* 0x00000001ff0c7424 */ /* 0x000fe400078e00ff */
[----:B-1----:R-:W-:-:S07]  /*bde0*/  IMAD.MOV.U32 R13, RZ, RZ, RZ ;  /* 0x000000ffff0d7224 */ /* 0x002fce00078e00ff */
[----:B------:R-:W-:-:S07]  /*bdf0*/  LEPC R20, `(.L_x_228) ;  /* 0x000000001014794e */ /* 0x000fce0000000000 */
[----:B--2---:R-:W-:Y:S05]  /*be00*/  CALL.ABS.NOINC R2 ;  /* 0x0000000002007343 */ /* 0x004fea0003c00000 */
.L_x_228:
[----:B------:R-:W-:Y:S01]  /*be10*/  MOV R2, 0x0 ;  /* 0x0000000000027802 */ /* 0x000fe20000000f00 */
        /* <DEDUP_REMOVED lines=15> */
.L_x_227:
[----:B------:R-:W-:Y:S05]  /*bf10*/  BSYNC B6 ;  /* 0x0000000000067941 */ /* 0x000fea0003800000 */
.L_x_226:
[----:B------:R-:W2:Y:S01]  /*bf20*/  LDL.LU R21, [R1] ;  /* 0x0000000001157983 */ /* 0x000ea20000300800 */
[----:B------:R-:W-:Y:S02]  /*bf30*/  ULDC.64 UR4, c[0x0][0x9f8] ;  /* 0x00027e0000047ab9 */ /* 0x000fe40000000a00 */
[----:B------:R-:W-:Y:S01]  /*bf40*/  ISETP.NE.U32.AND P0, PT, RZ, UR4, PT ;  /* 0x00000004ff007c0c */ /* 0x000fe2000bf05070 */
[----:B------:R-:W3:Y:S03]  /*bf50*/  LDL R20, [R1+0x10] ;  /* 0x0000100001147983 */ /* 0x000ee60000100800 */
[----:B------:R-:W-:-:S13]  /*bf60*/  ISETP.NE.AND.EX P0, PT, RZ, UR5, PT, P0 ;  /* 0x00000005ff007c0c */ /* 0x000fda000bf05300 */
[----:B------:R-:W-:-:S04]  /*bf70*/  @P0 IADD3 R2, P1, R24, UR4, RZ ;  /* 0x0000000418020c10 */ /* 0x000fc8000ff3e0ff */
[----:B--2---:R-:W-:Y:S01]  /*bf80*/  @P0 IADD3.X R3, R21, UR5, RZ, P1, !PT ;  /* 0x0000000515030c10 */ /* 0x004fe20008ffe4ff */
[----:B------:R-:W-:-:S04]  /*bf90*/  ULDC.64 UR4, c[0x0][0xa08] ;  /* 0x0002820000047ab9 */ /* 0x000fc80000000a00 */
[----:B------:R1:W2:Y:S01]  /*bfa0*/  @P0 LDG.E R25, desc[UR56][R2.64] ;  /* 0x0000003802190981 */ /* 0x0002a2000c1e1900 */
[----:B---3--:R-:W-:-:S05]  /*bfb0*/  VIADD R8, R20, 0xffffffff ;  /* 0xffffffff14087836 */ /* 0x008fca0000000000 */
[----:B------:R3:W-:Y:S01]  /*bfc0*/  STL [R1+0xc], R8 ;  /* 0x00000c0801007387 */ /* 0x0007e20000100800 */
[----:B-1----:R-:W1:Y:S02]  /*bfd0*/  LDC.64 R2, c[0x0][0x418] ;  /* 0x00010600ff027b82 */ /* 0x002e640000000a00 */
[----:B-1----:R-:W-:Y:S01]  /*bfe0*/  LOP3.LUT P0, RZ, R2, UR4, RZ, 0xfc, !PT ;  /* 0x0000000402ff7c12 */ /* 0x002fe2000f80fcff */
[----:B------:R-:W-:-:S03]  /*bff0*/  UMOV UR4, 0xffffffff ;  /* 0xffffffff00047882 */ /* 0x000fc60000000000 */
[----:B------:R-:W-:Y:S02]  /*c000*/  LOP3.LUT P0, RZ, R3, UR5, RZ, 0xfc, P0 ;  /* 0x0000000503ff7c12 */ /* 0x000fe4000800fcff */
[----:B--2---:R-:W-:Y:S02]  /*c010*/  SHF.R.S32.HI R7, RZ, 0x1f, R25 ;  /* 0x0000001fff077819 */ /* 0x004fe40000011419 */
[----:B------:R-:W-:-:S03]  /*c020*/  SEL R24, R25, RZ, !P0 ;  /* 0x000000ff19187207 */ /* 0x000fc60004000000 */
[----:B------:R3:W-:Y:S01]  /*c030*/  STL [R1], R7 ;  /* 0x0000000701007387 */ /* 0x0007e20000100800 */
[----:B------:R-:W-:Y:S05]  /*c040*/  BRA.DIV UR4, `(.L_x_229) ;  /* 0x0000004a04ac7947 */ /* 0x000fea000b800000 */
[----:B------:R-:W1:Y:S02]  /*c050*/  S2R R0, SR_TID.X ;  /* 0x0000000000007919 */ /* 0x000e640000002100 */
[----:B-1----:R-:W-:-:S04]  /*c060*/  SHF.R.U32.HI R0, RZ, 0x5, R0 ;  /* 0x00000005ff007819 */ /* 0x002fc80000011600 */
[----:B------:R-:W-:-:S05]  /*c070*/  LOP3.LUT R0, R0, 0x3, RZ, 0xc0, !PT ;  /* 0x0000000300007812 */ /* 0x000fca00078ec0ff */
[----:B------:R1:W2:Y:S02]  /*c080*/  SHFL.IDX PT, R14, R0, RZ, 0x1f ;  /* 0x00001fff000e7589 */ /* 0x0002a400000e0000 */
.L_x_337:
[----:B--2---:R-:W-:Y:S02]  /*c090*/  ISETP.NE.AND P0, PT, R14, RZ, PT ;  /* 0x000000ff0e00720c */ /* 0x004fe40003f05270 */
[----:B------:R-:W-:Y:S02]  /*c0a0*/  PLOP3.LUT P1, PT, PT, PT, PT, 0x8, 0x0 ;  /* 0x000000000000781c */ /* 0x000fe40003f2e170 */
[----:B------:R-:W-:-:S11]  /*c0b0*/  LOP3.LUT R29, R29, 0xfffffffe, RZ, 0xc0, !PT ;  /* 0xfffffffe1d1d7812 */ /* 0x000fd600078ec0ff */
[----:B------:R-:W-:Y:S01]  /*c0c0*/  @P1 LOP3.LUT R29, R29, 0x1, RZ, 0xfc, !PT ;  /* 0x000000011d1d1812 */ /* 0x000fe200078efcff */
[----:B------:R-:W-:Y:S06]  /*c0d0*/  @P0 BRA `(.L_x_230) ;  /* 0x00000004001c0947 */ /* 0x000fec0003800000 */
[----:B------:R-:W-:-:S03]  /*c0e0*/  UMOV UR4, 0xffffffff ;  /* 0xffffffff00047882 */ /* 0x000fc60000000000 */
[----:B------:R-:W-:Y:S05]  /*c0f0*/  BRA.DIV UR4, `(.L_x_231) ;  /* 0x0000004a04b47947 */ /* 0x000fea000b800000 */
[----:B------:R-:W-:-:S13]  /*c100*/  ELECT P6, URZ, PT ;  /* 0x00000000003f782f */ /* 0x000fda00038c0000 */
.L_x_340:
[----:B------:R-:W-:Y:S05]  /*c110*/  @!P6 BRA `(.L_x_230) ;  /* 0x00000004000ce947 */ /* 0x000fea0003800000 */
[----:B------:R-:W-:Y:S01]  /*c120*/  ISETP.NE.U32.AND P0, PT, R2, RZ, PT ;  /* 0x000000ff0200720c */ /* 0x000fe20003f05070 */
[----:B------:R-:W-:-:S03]  /*c130*/  IMAD.MOV.U32 R27, RZ, RZ, R8 ;  /* 0x000000ffff1b7224 */ /* 0x000fc600078e0008 */
[----:B------:R-:W-:-:S13]  /*c140*/  ISETP.NE.AND.EX P0, PT, R3, RZ, PT, P0 ;  /* 0x000000ff0300720c */ /* 0x000fda0003f05300 */
[----:B------:R-:W-:Y:S05]  /*c150*/  @!P0 BRA `(.L_x_232) ;  /* 0x0000000000448947 */ /* 0x000fea0003800000 */
[----:B------:R-:W2:Y:S01]  /*c160*/  LDC R6, c[0x0][0x43c] ;  /* 0x00010f00ff067b82 */ /* 0x000ea20000000800 */
[----:B------:R-:W-:Y:S01]  /*c170*/  ULDC.64 UR4, c[0x0][0x428] ;  /* 0x00010a0000047ab9 */ /* 0x000fe20000000a00 */
[----:B--2---:R-:W-:-:S13]  /*c180*/  ISETP.NE.AND P0, PT, R6, 0x1, PT ;  /* 0x000000010600780c */ /* 0x004fda0003f05270 */
[----:B------:R-:W1:Y:S02]  /*c190*/  @P0 LDC.64 R4, c[0x0][0x440] ;  /* 0x00011000ff040b82 */ /* 0x000e640000000a00 */
[----:B-1----:R-:W-:-:S04]  /*c1a0*/  @P0 IMAD.HI.U32 R0, R8, R4, RZ ;  /* 0x0000000408000227 */ /* 0x002fc800078e00ff */
        /* <DEDUP_REMOVED lines=12> */
.L_x_232:
[----:B-1----:R-:W-:Y:S01]  /*c270*/  IMAD R0, R23, 0x8, R22 ;  /* 0x0000000817007824 */ /* 0x002fe200078e0216 */
[----:B--2---:R-:W-:-:S04]  /*c280*/  SHF.L.U32 R2, R26, 0x1f, RZ ;  /* 0x0000001f1a027819 */ /* 0x004fc800000006ff */
[----:B------:R-:W1:Y:S02]  /*c290*/  SYNCS.PHASECHK.TRANS64.TRYWAIT P0, [R0+URZ+0x31c40], R2 ;  /* 0x031c4002000075a7 */ /* 0x000e64000800017f */
[----:B-1----:R-:W-:Y:S05]  /*c2a0*/  @!P0 BRA `(.L_x_233) ;  /* 0x0000004800688947 */ /* 0x002fea0003800000 */
.L_x_341:
[----:B------:R-:W2:Y:S02]  /*c2b0*/  S2R R3, SR_TID.X ;  /* 0x0000000000037919 */ /* 0x000ea40000002100 */
[----:B--2---:R-:W-:-:S04]  /*c2c0*/  LOP3.LUT R3, R3, 0x7f, RZ, 0xc0, !PT ;  /* 0x0000007f03037812 */ /* 0x004fc800078ec0ff */
[----:B------:R-:W-:-:S13]  /*c2d0*/  ISETP.NE.AND P0, PT, R3, RZ, PT ;  /* 0x000000ff0300720c */ /* 0x000fda0003f05270 */
[----:B------:R-:W-:Y:S05]  /*c2e0*/  @P0 BRA `(.L_x_234) ;  /* 0x00000000001c0947 */ /* 0x000fea0003800000 */
[----:B------:R-:W2:Y:S01]  /*c2f0*/  S2R R3, SR_TID.X ;  /* 0x0000000000037919 */ /* 0x000ea20000002100 */
[----:B-1----:R-:W-:-:S04]  /*c300*/  IMAD.MOV.U32 R2, RZ, RZ, 0x6c00 ;  /* 0x00006c00ff027424 */ /* 0x002fc800078e00ff */
[----:B------:R4:W-:Y:S01]  /*c310*/  SYNCS.ARRIVE.TRANS64 RZ, [R0+URZ+0x31c30], R2 ;  /* 0x031c300200ff79a7 */ /* 0x0009e2000800003f */
[----:B--2---:R-:W-:-:S04]  /*c320*/  LOP3.LUT R3, R3, 0x1f, RZ, 0xc0, !PT ;  /* 0x0000001f03037812 */ /* 0x004fc800078ec0ff */
[----:B------:R-:W-:-:S13]  /*c330*/  ISETP.NE.AND P0, PT, R3, RZ, PT ;  /* 0x000000ff0300720c */ /* 0x000fda0003f05270 */
[----:B----4-:R-:W-:Y:S05]  /*c340*/  @!P0 BRA `(.L_x_234) ;  /* 0x0000000000048947 */ /* 0x010fea0003800000 */
[----:B------:R-:W-:Y:S01]  /*c350*/  BPT.TRAP 0x1 ;  /* 0x000000040000795c */ /* 0x000fe20000300000 */
.L_x_234:
[----:B------:R-:W-:Y:S01]  /*c360*/  R2UR UR9, R0 ;  /* 0x00000000000972ca */ /* 0x000fe200000e0000 */
[----:B-1----:R-:W-:Y:S01]  /*c370*/  IMAD R0, R23, 0x6c00, R22 ;  /* 0x00006c0017007824 */ /* 0x002fe200078e0216 */
[----:B------:R-:W-:Y:S01]  /*c380*/  R2UR UR11, R27 ;  /* 0x000000001b0b72ca */ /* 0x000fe200000e0000 */
[----:B------:R-:W-:Y:S01]  /*c390*/  UIADD3 UR4, UP0, UR38, 0x370, URZ ;  /* 0x0000037026047890 */ /* 0x000fe2000ff1e03f */
[----:B------:R-:W-:Y:S01]  /*c3a0*/  R2UR UR5, R28 ;  /* 0x000000001c0572ca */ /* 0x000fe200000e0000 */
[----:B------:R-:W-:Y:S01]  /*c3b0*/  UMOV UR10, URZ ;  /* 0x0000003f000a7c82 */ /* 0x000fe20008000000 */
[----:B------:R-:W-:Y:S01]  /*c3c0*/  R2UR UR8, R0 ;  /* 0x00000000000872ca */ /* 0x000fe200000e0000 */
[----:B------:R-:W-:Y:S01]  /*c3d0*/  UMOV UR6, 0x0 ;  /* 0x0000000000067882 */ /* 0x000fe20000000000 */
[----:B------:R-:W-:Y:S01]  /*c3e0*/  R2UR UR12, R18 ;  /* 0x00000000120c72ca */ /* 0x000fe200000e0000 */
[----:B------:R-:W-:Y:S01]  /*c3f0*/  UMOV UR7, 0x14f00000 ;  /* 0x14f0000000077882 */ /* 0x000fe20000000000 */
[----:B-----5:R-:W-:Y:S01]  /*c400*/  R2UR UR13, R24 ;  /* 0x00000000180d72ca */ /* 0x020fe200000e0000 */
[----:B------:R-:W-:Y:S01]  /*c410*/  UMOV UR16, 0x20 ;  /* 0x0000002000107882 */ /* 0x000fe20000000000 */
[----:B------:R-:W-:Y:S01]  /*c420*/  PLOP3.LUT P0, PT, PT, PT, PT, 0x80, 0x0 ;  /* 0x000000000000781c */ /* 0x000fe20003f0f070 */
[----:B------:R-:W-:Y:S01]  /*c430*/  UIADD3 UR9, UR9, 0x31c30, URZ ;  /* 0x00031c3009097890 */ /* 0x000fe2000fffe03f */
[----:B------:R-:W-:-:S03]  /*c440*/  LOP3.LUT R29, R29, 0xfffffffe, RZ, 0xc0, !PT ;  /* 0xfffffffe1d1d7812 */ /* 0x000fc600078ec0ff */
[----:B------:R-:W-:Y:S02]  /*c450*/  UIMAD UR11, UR11, 0x90, UR5 ;  /* 0x000000900b0b78a4 */ /* 0x000fe4000f8e0205 */
[----:B------:R-:W-:Y:S02]  /*c460*/  UIADD3 UR14, UR8, 0x16a00, URZ ;  /* 0x00016a00080e7890 */ /* 0x000fe4000fffe03f */
[----:B------:R-:W-:Y:S02]  /*c470*/  UIADD3.X UR5, URZ, UR39, URZ, UP0, !UPT ;  /* 0x000000273f057290 */ /* 0x000fe400087fe43f */
[----:B------:R-:W-:Y:S02]  /*c480*/  UIADD3 UR15, UR8, 0x18e00, URZ ;  /* 0x00018e00080f7890 */ /* 0x000fe4000fffe03f */
[----:B------:R-:W-:Y:S01]  /*c490*/  UIADD3 UR17, UR8, 0x1b200, URZ ;  /* 0x0001b20008117890 */ /* 0x000fe2000fffe03f */
[----:B------:R-:W-:Y:S02]  /*c4a0*/  @P0 LOP3.LUT R29, R29, 0x1, RZ, 0xfc, !PT ;  /* 0x000000011d1d0812 */ /* 0x000fe400078efcff */
[----:B------:R-:W-:Y:S01]  /*c4b0*/  UMOV UR8, UR14 ;  /* 0x0000000e00087c82 */ /* 0x000fe20008000000 */
[----:B------:R-:W-:Y:S01]  /*c4c0*/  UMOV UR14, 0x40 ;  /* 0x00000040000e7882 */ /* 0x000fe20000000000 */
[----:B------:R1:W-:Y:S02]  /*c4d0*/  UTMALDG.4D [UR8], [UR4], desc[UR6] ;  /* 0x00000608040075b4 */ /* 0x0003e40008019000 */
[----:B-1----:R-:W-:Y:S01]  /*c4e0*/  UMOV UR8, UR15 ;  /* 0x0000000f00087c82 */ /* 0x002fe20008000000 */
[----:B------:R-:W-:-:S02]  /*c4f0*/  UMOV UR10, UR16 ;  /* 0x00000010000a7c82 */ /* 0x000fc40008000000 */
[----:B------:R1:W-:Y:S02]  /*c500*/  UTMALDG.4D [UR8], [UR4], desc[UR6] ;  /* 0x00000608040075b4 */ /* 0x0003e40008019000 */
[----:B-1----:R-:W-:Y:S01]  /*c510*/  UMOV UR8, UR17 ;  /* 0x0000001100087c82 */ /* 0x002fe20008000000 */
[----:B------:R-:W-:Y:S02]  /*c520*/  UMOV UR10, UR14 ;  /* 0x0000000e000a7c82 */ /* 0x000fe40008000000 */
[----:B------:R2:W-:Y:S02]  /*c530*/  UTMALDG.4D [UR8], [UR4], desc[UR6] ;  /* 0x00000608040075b4 */ /* 0x0005e40008019000 */
[----:B--2---:R-:W-:Y:S01]  /*c540*/  NOP ;  /* 0x0000000000007918 */ /* 0x004fe20000000000 */
.L_x_230:
[----:B------:R-:W2:Y:S04]  /*c550*/  LDL.LU R4, [R1+0x14] ;  /* 0x0000140001047983 */ /* 0x000ea80000300800 */
[----:B------:R-:W4:Y:S04]  /*c560*/  LDL.LU R6, [R1+0x8] ;  /* 0x0000080001067983 */ /* 0x000f280000300800 */
[----:B------:R-:W5:Y:S01]  /*c570*/  LDL.LU R3, [R1+0x18] ;  /* 0x0000180001037983 */ /* 0x000f620000300800 */
[----:B------:R-:W-:Y:S05]  /*c580*/  WARPSYNC.ALL ;  /* 0x0000000000007948 */ /* 0x000fea0003800000 */
[----:B------:R-:W-:Y:S01]  /*c590*/  ULDC.64 UR6, c[0x0][0xa00] ;  /* 0x0002800000067ab9 */ /* 0x000fe20000000a00 */
[----:B------:R-:W-:Y:S01]  /*c5a0*/  ULDC.64 UR4, c[0x0][0x298] ;  /* 0x0000a60000047ab9 */ /* 0x000fe20000000a00 */
[----:B------:R-:W-:Y:S01]  /*c5b0*/  BAR.SYNC.DEFER_BLOCKING 0x8, 0x200 ;  /* 0x0208000000007b1d */ /* 0x000fe20000010000 */
[----:B------:R-:W-:Y:S01]  /*c5c0*/  ISETP.NE.U32.AND P0, PT, RZ, UR6, PT ;  /* 0x00000006ff007c0c */ /* 0x000fe2000bf05070 */
[----:B-1----:R-:W-:-:S03]  /*c5d0*/  VIADD R0, R22, 0xda00 ;  /* 0x0000da0016007836 */ /* 0x002fc60000000000 */
[----:B------:R-:W-:Y:S01]  /*c5e0*/  ISETP.NE.AND.EX P0, PT, RZ, UR7, PT, P0 ;  /* 0x00000007ff007c0c */ /* 0x000fe2000bf05300 */
[----:B------:R-:W-:Y:S01]  /*c5f0*/  BSSY B6, `(.L_x_235) ;  /* 0x0000020000067945 */ /* 0x000fe20003800000 */
[----:B------:R-:W-:Y:S02]  /*c600*/  LOP3.LUT P1, RZ, R0, 0x1bf, RZ, 0xc0, !PT ;  /* 0x000001bf00ff7812 */ /* 0x000fe4000782c0ff */
[----:B--2---:R-:W-:-:S05]  /*c610*/  SHF.R.S32.HI R2, RZ, 0x1f, R4 ;  /* 0x0000001fff027819 */ /* 0x004fca0000011404 */
[----:B------:R-:W-:Y:S01]  /*c620*/  IMAD R2, R2, UR4, RZ ;  /* 0x0000000402027c24 */ /* 0x000fe2000f8e02ff */
[----:B-----5:R-:W-:-:S03]  /*c630*/  SEL R3, R3, RZ, !P0 ;  /* 0x000000ff03037207 */ /* 0x020fc60004000000 */
[----:B------:R-:W-:Y:S01]  /*c640*/  IMAD R0, R4, UR5, R2 ;  /* 0x0000000504007c24 */ /* 0x000fe2000f8e0202 */
[----:B----4-:R-:W-:Y:S01]  /*c650*/  SEL R2, R6, RZ, !P0 ;  /* 0x000000ff06027207 */ /* 0x010fe20004000000 */
[----:B------:R-:W-:-:S05]  /*c660*/  IMAD.WIDE.U32 R4, R4, UR4, RZ ;  /* 0x0000000404047c25 */ /* 0x000fca000f8e00ff */
[----:B------:R-:W-:Y:S04]  /*c670*/  STL.64 [R1+0x20], R4 ;  /* 0x0000200401007387 */ /* 0x000fe80000100a00 */
[----:B------:R1:W-:Y:S04]  /*c680*/  STL [R1+0x8], R2 ;  /* 0x0000080201007387 */ /* 0x0003e80000100800 */
[----:B------:R2:W-:Y:S01]  /*c690*/  STL [R1+0x34], R3 ;  /* 0x0000340301007387 */ /* 0x0005e20000100800 */
[----:B-1----:R-:W-:Y:S01]  /*c6a0*/  IMAD.IADD R2, R5, 0x1, R0 ;  /* 0x0000000105027824 */ /* 0x002fe200078e0200 */
[----:B------:R-:W-:-:S05]  /*c6b0*/  SHF.R.S32.HI R0, RZ, 0x1f, R18 ;  /* 0x0000001fff007819 */ /* 0x000fca0000011412 */
[----:B------:R2:W-:Y:S04]  /*c6c0*/  STL [R1+0x18], R0 ;  /* 0x0000180001007387 */ /* 0x0005e80000100800 */
[----:B------:R2:W-:Y:S01]  /*c6d0*/  STL [R1+0x14], R2 ;  /* 0x0000140201007387 */ /* 0x0005e20000100800 */
[----:B------:R-:W-:Y:S05]  /*c6e0*/  @!P1 BRA `(.L_x_236) ;  /* 0x0000000000409947 */ /* 0x000fea0003800000 */
[----:B--2---:R-:W-:Y:S01]  /*c6f0*/  MOV R2, 0x0 ;  /* 0x0000000000027802 */ /* 0x004fe20000000f00 */
[----:B------:R-:W-:Y:S01]  /*c700*/  ULDC.64 UR6, c[0x4][0xa8] ;  /* 0x01002a0000067ab9 */ /* 0x000fe20000000a00 */
[----:B------:R-:W-:Y:S01]  /*c710*/  ULDC.64 UR8, c[0x4][0xb0] ;  /* 0x01002c0000087ab9 */ /* 0x000fe20000000a00 */
[----:B------:R-:W-:Y:S01]  /*c720*/  ULDC.64 UR4, c[0x4][0x20] ;  /* 0x0100080000047ab9 */ /* 0x000fe20000000a00 */
[----:B------:R-:W-:Y:S02]  /*c730*/  IMAD.U32 R4, RZ, RZ, UR6 ;  /* 0x00000006ff047e24 */ /* 0x000fe4000f8e00ff */
[----:B------:R-:W1:Y:S01]  /*c740*/  LDC.64 R2, c[0x4][R2] ;  /* 0x0100000002027b82 */ /* 0x000e620000000a00 */
[----:B------:R-:W-:Y:S02]  /*c750*/  IMAD.U32 R5, RZ, RZ, UR7 ;  /* 0x00000007ff057e24 */ /* 0x000fe4000f8e00ff */
[----:B------:R-:W-:Y:S02]  /*c760*/  IMAD.U32 R6, RZ, RZ, UR8 ;  /* 0x00000008ff067e24 */ /* 0x000fe4000f8e00ff */
[----:B---3--:R-:W-:-:S02]  /*c770*/  IMAD.U32 R7, RZ, RZ, UR9 ;  /* 0x00000009ff077e24 */ /* 0x008fc4000f8e00ff */
[----:B0-----:R-:W-:Y:S02]  /*c780*/  IMAD.U32 R10, RZ, RZ, UR4 ;  /* 0x00000004ff0a7e24 */ /* 0x001fe4000f8e00ff */
[----:B------:R-:W-:Y:S02]  /*c790*/  IMAD.U32 R11, RZ, RZ, UR5 ;  /* 0x00000005ff0b7e24 */ /* 0x000fe4000f8e00ff */
[----:B------:R-:W-:Y:S02]  /*c7a0*/  IMAD.MOV.U32 R8, RZ, RZ, 0x70 ;  /* 0x00000070ff087424 */ /* 0x000fe400078e00ff */
[----:B------:R-:W-:Y:S02]  /*c7b0*/  IMAD.MOV.U32 R12, RZ, RZ, 0x1 ;  /* 0x00000001ff0c7424 */ /* 0x000fe400078e00ff */
[----:B------:R-:W-:-:S07]  /*c7c0*/  IMAD.MOV.U32 R13, RZ, RZ, RZ ;  /* 0x000000ffff0d7224 */ /* 0x000fce00078e00ff */
[----:B------:R-:W-:-:S07]  /*c7d0*/  LEPC R20, `(.L_x_236) ;  /* 0x000000001014794e */ /* 0x000fce0000000000 */
[----:B-1----:R-:W-:Y:S05]  /*c7e0*/  CALL.ABS.NOINC R2 ;  /* 0x0000000002007343 */ /* 0x002fea0003c00000 */
.L_x_236:
[----:B------:R-:W-:Y:S05]  /*c7f0*/  BSYNC B6 ;  /* 0x0000000000067941 */ /* 0x000fea0003800000 */
.L_x_235:
[----:B--2---:R-:W2:Y:S01]  /*c800*/  LDL.LU R0, [R1+0x14] ;  /* 0x0000140001007983 */ /* 0x004ea20000300800 */
[----:B------:R-:W1:Y:S01]  /*c810*/  LDC R9, c[0x0][0x448] ;  /* 0x00011200ff097b82 */ /* 0x000e620000000800 */
[----:B------:R-:W-:Y:S01]  /*c820*/  ULDC.64 UR4, c[0x0][0x2d8] ;  /* 0x0000b60000047ab9 */ /* 0x000fe20000000a00 */
[----:B------:R-:W-:Y:S01]  /*c830*/  ULDC.64 UR6, c[0x0][0x2c8] ;  /* 0x0000b20000067ab9 */ /* 0x000fe20000000a00 */
[----:B------:R-:W2:Y:S01]  /*c840*/  LDL.LU.64 R2, [R1+0x20] ;  /* 0x0000200001027983 */ /* 0x000ea20000300a00 */
[----:B------:R-:W-:-:S03]  /*c850*/  ULDC.64 UR8, c[0x0][0x280] ;  /* 0x0000a00000087ab9 */ /* 0x000fc60000000a00 */
[----:B------:R-:W4:Y:S04]  /*c860*/  LDL.LU R20, [R1+0x18] ;  /* 0x0000180001147983 */ /* 0x000f280000300800 */
[----:B------:R-:W4:Y:S04]  /*c870*/  LDL.LU R21, [R1+0x34] ;  /* 0x0000340001157983 */ /* 0x000f280000300800 */
[----:B------:R-:W4:Y:S01]  /*c880*/  LDL.LU R4, [R1+0x8] ;  /* 0x0000080001047983 */ /* 0x000f220000300800 */
[----:B0-----:R-:W0:Y:S01]  /*c890*/  S2R R10, SR_TID.X ;  /* 0x00000000000a7919 */ /* 0x001e220000002100 */
[----:B------:R-:W0:Y:S01]  /*c8a0*/  S2R R11, SR_TID.X ;  /* 0x00000000000b7919 */ /* 0x000e220000002100 */
[----:B-1----:R-:W-:-:S13]  /*c8b0*/  ISETP.NE.AND P0, PT, R9, 0x1, PT ;  /* 0x000000010900780c */ /* 0x002fda0003f05270 */
[----:B------:R-:W1:Y:S08]  /*c8c0*/  @P0 LDC R5, c[0x0][0x450] ;  /* 0x00011400ff050b82 */ /* 0x000e700000000800 */
[----:B---3--:R-:W3:Y:S01]  /*c8d0*/  @P0 LDC R8, c[0x0][0x44c] ;  /* 0x00011300ff080b82 */ /* 0x008ee20000000800 */
[----:B--2---:R-:W-:Y:S02]  /*c8e0*/  IMAD.MOV.U32 R3, RZ, RZ, R0 ;  /* 0x000000ffff037224 */ /* 0x004fe400078e0000 */
[----:B----4-:R-:W-:-:S02]  /*c8f0*/  IMAD R0, R20, UR4, RZ ;  /* 0x0000000414007c24 */ /* 0x010fc4000f8e02ff */
[C---:B------:R-:W-:Y:S01]  /*c900*/  IMAD.WIDE.U32 R2, R18.reuse, UR4, R2 ;  /* 0x0000000412027c25 */ /* 0x040fe2000f8e0002 */
[----:B------:R-:W2:Y:S03]  /*c910*/  S2R R20, SR_TID.X ;  /* 0x0000000000147919 */ /* 0x000ea60000002100 */
[----:B------:R-:W-:Y:S01]  /*c920*/  IMAD R0, R18, UR5, R0 ;  /* 0x0000000512007c24 */ /* 0x000fe2000f8e0200 */
[----:B------:R-:W-:-:S03]  /*c930*/  ULDC.64 UR4, c[0x0][0x2e0] ;  /* 0x0000b80000047ab9 */ /* 0x000fc60000000a00 */
[----:B------:R-:W-:Y:S02]  /*c940*/  IMAD.IADD R3, R3, 0x1, R0 ;  /* 0x0000000103037824 */ /* 0x000fe400078e0200 */
[----:B------:R-:W-:Y:S02]  /*c950*/  IMAD R0, R21, UR4, RZ ;  /* 0x0000000415007c24 */ /* 0x000fe4000f8e02ff */
[----:B------:R-:W4:Y:S01]  /*c960*/  S2R R21, SR_TID.X ;  /* 0x0000000000157919 */ /* 0x000f220000002100 */
[----:B------:R-:W-:-:S04]  /*c970*/  IMAD.WIDE.U32 R2, R4, UR4, R2 ;  /* 0x0000000404027c25 */ /* 0x000fc8000f8e0002 */
[----:B------:R-:W-:Y:S01]  /*c980*/  IMAD R0, R4, UR5, R0 ;  /* 0x0000000504007c24 */ /* 0x000fe2000f8e0200 */
[----:B------:R-:W-:Y:S01]  /*c990*/  ULDC.64 UR4, c[0x0][0x2d0] ;  /* 0x0000b40000047ab9 */ /* 0x000fe20000000a00 */
[----:B------:R-:W1:Y:S02]  /*c9a0*/  @P0 LDC R4, c[0x0][0x44c] ;  /* 0x00011300ff040b82 */ /* 0x000e640000000800 */
[----:B------:R-:W-:Y:S01]  /*c9b0*/  IMAD.IADD R3, R3, 0x1, R0 ;  /* 0x0000000103037824 */ /* 0x000fe200078e0200 */
[----:B--2---:R-:W-:-:S04]  /*c9c0*/  LOP3.LUT R20, R20, 0x7f, RZ, 0xc0, !PT ;  /* 0x0000007f14147812 */ /* 0x004fc800078ec0ff */
[----:B------:R-:W-:Y:S01]  /*c9d0*/  SHF.R.U32.HI R20, RZ, 0x2, R20 ;  /* 0x00000002ff147819 */ /* 0x000fe20000011614 */
[----:B----4-:R-:W-:Y:S02]  /*c9e0*/  IMAD.SHL.U32 R6, R21, 0x20, RZ ;  /* 0x0000002015067824 */ /* 0x010fe400078e00ff */
[----:B0-----:R-:W-:-:S03]  /*c9f0*/  IMAD.SHL.U32 R21, R10, 0x8, RZ ;  /* 0x000000080a157824 */ /* 0x001fc600078e00ff */
[----:B------:R-:W-:Y:S01]  /*ca00*/  LOP3.LUT R6, R20, 0x60, R6, 0xf8, !PT ;  /* 0x0000006014067812 */ /* 0x000fe200078ef806 */
[----:B------:R-:W-:Y:S01]  /*ca10*/  IMAD.SHL.U32 R20, R11, 0x8, RZ ;  /* 0x000000080b147824 */ /* 0x000fe200078e00ff */
[----:B------:R-:W-:-:S03]  /*ca20*/  LOP3.LUT R21, R21, 0x18, RZ, 0xc0, !PT ;  /* 0x0000001815157812 */ /* 0x000fc600078ec0ff */
[----:B------:R-:W-:Y:S01]  /*ca30*/  IMAD R6, R17, 0xc0, R6 ;  /* 0x000000c011067824 */ /* 0x000fe200078e0206 */
[C---:B------:R-:W-:Y:S02]  /*ca40*/  LOP3.LUT R10, R21.reuse, 0x40, RZ, 0xfc, !PT ;  /* 0x00000040150a7812 */ /* 0x040fe400078efcff */
[----:B------:R-:W-:Y:S01]  /*ca50*/  LOP3.LUT R20, R20, 0x18, RZ, 0xc0, !PT ;  /* 0x0000001814147812 */ /* 0x000fe200078ec0ff */
[----:B-1----:R-:W-:Y:S01]  /*ca60*/  @P0 IMAD.HI.U32 R0, R6, R4, RZ ;  /* 0x0000000406000227 */ /* 0x002fe200078e00ff */
[----:B------:R-:W-:-:S03]  /*ca70*/  LOP3.LUT R12, R21, 0x20, RZ, 0xfc, !PT ;  /* 0x00000020150c7812 */ /* 0x000fc600078efcff */
[----:B------:R-:W-:Y:S01]  /*ca80*/  IMAD.MOV.U32 R4, RZ, RZ, R6 ;  /* 0x000000ffff047224 */ /* 0x000fe200078e0006 */
[----:B------:R-:W-:-:S04]  /*ca90*/  @P0 SHF.R.U32.HI R4, RZ, R5, R0 ;  /* 0x00000005ff040219 */ /* 0x000fc80000011600 */
[----:B------:R-:W-:-:S05]  /*caa0*/  SHF.R.S32.HI R0, RZ, 0x1f, R4 ;  /* 0x0000001fff007819 */ /* 0x000fca0000011404 */
        /* <DEDUP_REMOVED lines=14> */
[----:B---3--:R-:W-:Y:S01]  /*cb90*/  @P0 IMAD.HI.U32 R8, R7, R8, RZ ;  /* 0x0000000807080227 */ /* 0x008fe200078e00ff */
[----:B------:R-:W0:Y:S03]  /*cba0*/  @P0 LDC R5, c[0x0][0x450] ;  /* 0x00011400ff050b82 */ /* 0x000e260000000800 */
[----:B------:R-:W-:Y:S01]  /*cbb0*/  IMAD.MOV.U32 R6, RZ, RZ, R7 ;  /* 0x000000ffff067224 */ /* 0x000fe200078e0007 */
[----:B0-----:R-:W-:-:S05]  /*cbc0*/  @P0 SHF.R.U32.HI R6, RZ, R5, R8 ;  /* 0x00000005ff060219 */ /* 0x001fca0000011608 */
        /* <DEDUP_REMOVED lines=8> */
[----:B------:R0:W5:Y:S01]  /*cc50*/  LDL R10, [R1+0x4] ;  /* 0x00000400010a7983 */ /* 0x0001620000100800 */
[----:B------:R-:W-:Y:S02]  /*cc60*/  SHF.R.S32.HI R6, RZ, 0x1f, R5 ;  /* 0x0000001fff067819 */ /* 0x000fe40000011405 */
[----:B------:R-:W-:Y:S01]  /*cc70*/  IMAD.IADD R3, R3, 0x1, R7 ;  /* 0x0000000103037824 */ /* 0x000fe200078e0207 */
[----:B------:R-:W-:Y:S02]  /*cc80*/  ISETP.GE.AND P2, PT, R20, UR4, PT ;  /* 0x0000000414007c0c */ /* 0x000fe4000bf46270 */
[----:B------:R-:W-:Y:S01]  /*cc90*/  IMAD R6, R6, UR6, RZ ;  /* 0x0000000606067c24 */ /* 0x000fe2000f8e02ff */
[----:B------:R-:W-:Y:S01]  /*cca0*/  ISETP.GE.AND P1, PT, R12, UR4, PT ;  /* 0x000000040c007c0c */ /* 0x000fe2000bf26270 */
[----:B------:R-:W-:-:S04]  /*ccb0*/  IMAD.WIDE.U32 R2, R5, UR6, R2 ;  /* 0x0000000605027c25 */ /* 0x000fc8000f8e0002 */
[----:B------:R-:W-:Y:S01]  /*ccc0*/  IMAD R6, R5, UR7, R6 ;  /* 0x0000000705067c24 */ /* 0x000fe2000f8e0206 */
[----:B------:R-:W-:-:S03]  /*ccd0*/  LEA R7, P3, R2, UR8, 0x1 ;  /* 0x0000000802077c11 */ /* 0x000fc6000f8608ff */
[----:B------:R-:W-:Y:S01]  /*cce0*/  IMAD.IADD R6, R3, 0x1, R6 ;  /* 0x0000000103067824 */ /* 0x000fe200078e0206 */
[----:B------:R-:W-:Y:S01]  /*ccf0*/  UMOV UR4, 0xffffffff ;  /* 0xffffffff00047882 */ /* 0x000fe20000000000 */
[----:B------:R-:W-:-:S03]  /*cd00*/  LOP3.LUT R21, R11, 0x7f, RZ, 0xc0, !PT ;  /* 0x0000007f0b157812 */ /* 0x000fc600078ec0ff */
[----:B------:R-:W-:Y:S02]  /*cd10*/  LEA.HI.X R6, R2, UR9, R6, 0x1, P3 ;  /* 0x0000000902067c11 */ /* 0x000fe400098f0c06 */
[----:B------:R-:W-:Y:S01]  /*cd20*/  SHF.R.U32.HI R21, RZ, 0x2, R21 ;  /* 0x00000002ff157819 */ /* 0x000fe20000011615 */
[----:B0-----:R-:W-:Y:S06]  /*cd30*/  BRA.DIV UR4, `(.L_x_237) ;  /* 0x0000003e04d87947 */ /* 0x001fec000b800000 */
[----:B------:R-:W2:Y:S01]  /*cd40*/  LDL.LU R3, [R1+0x2c] ;  /* 0x00002c0001037983 */ /* 0x000ea20000300800 */
[----:B------:R-:W-:-:S03]  /*cd50*/  IMAD R17, R17, 0xc0, R21 ;  /* 0x000000c011117824 */ /* 0x000fc600078e0215 */
[----:B------:R-:W-:Y:S01]  /*cd60*/  SHFL.IDX PT, R2, R4, RZ, 0x1c1f ;  /* 0x001c1fff04027589 */ /* 0x000fe200000e0000 */
[----:B--2---:R-:W-:-:S03]  /*cd70*/  IMAD R5, R3, R9, RZ ;  /* 0x0000000903057224 */ /* 0x004fc600078e02ff */
[----:B------:R-:W0:Y:S02]  /*cd80*/  SHFL.IDX PT, R3, R0, RZ, 0x1c1f ;  /* 0x001c1fff00037589 */ /* 0x000e2400000e0000 */
[----:B------:R-:W-:-:S13]  /*cd90*/  ISETP.GE.AND P4, PT, R17, R5, PT ;  /* 0x000000051100720c */ /* 0x000fda0003f86270 */
[----:B0-----:R-:W-:-:S05]  /*cda0*/  @!P4 LEA R3, P3, R20, R3, 0x1 ;  /* 0x000000031403c211 */ /* 0x001fca00078608ff */
[----:B------:R-:W-:-:S05]  /*cdb0*/  @!P4 IMAD.X R2, RZ, RZ, R2, P3 ;  /* 0x000000ffff02c224 */ /* 0x000fca00018e0602 */
[----:B------:R-:W-:-:S04]  /*cdc0*/  @!P4 LOP3.LUT R3, R3, R2, RZ, 0x3c, !PT ;  /* 0x000000020303c212 */ /* 0x000fc800078e3cff */
[----:B------:R-:W-:-:S04]  /*cdd0*/  @!P4 LOP3.LUT R2, R3, R2, RZ, 0x3c, !PT ;  /* 0x000000020302c212 */ /* 0x000fc800078e3cff */
[----:B------:R-:W-:-:S05]  /*cde0*/  @!P4 LOP3.LUT R3, R3, R2, RZ, 0x3c, !PT ;  /* 0x000000020303c212 */ /* 0x000fca00078e3cff */
[----:B------:R-:W-:Y:S01]  /*cdf0*/  @!PT LDS RZ, [RZ] ;  /* 0x00000000fffff984 */ /* 0x000fe20000000800 */
[----:B-----5:R-:W-:Y:S04]  /*ce00*/  @!P4 LDGSTS.E.BYPASS.LTC128B.128 [R10+0xda00], desc[UR56][R2.64], !P2 ;  /* 0x0da00000020acfae */ /* 0x020fe8000d101d78 */
        /* <DEDUP_REMOVED lines=44> */
[----:B------:R-:W-:Y:S04]  /*d0d0*/  @!P3 LDGSTS.E.BYPASS.LTC128B.128 [R10+0xfa00], desc[UR56][R2.64], !P2 ;  /* 0x0fa00000020abfae */ /* 0x000fe8000d101d78 */
[----:B------:R-:W-:Y:S04]  /*d0e0*/  @!P3 LDGSTS.E.BYPASS.LTC128B.128 [R10+0x12a00], desc[UR56][R2.64+0x40], !P1 ;  /* 0x12a00040020abfae */ /* 0x000fe8000c901d78 */
[----:B------:R0:W-:Y:S04]  /*d0f0*/  @!P3 LDGSTS.E.BYPASS.LTC128B.128 [R10+0x15a00], desc[UR56][R2.64+0x80], !P0 ;  /* 0x15a00080020abfae */ /* 0x0001e8000c101d78 */
[----:B0-----:R0:W1:Y:S02]  /*d100*/  SHFL.IDX PT, R2, R7, 0x1, 0x1c1f ;  /* 0x003c1f0007027f89 */ /* 0x00106400000e0000 */
.L_x_354:
[----:B------:R-:W-:Y:S02]  /*d110*/  VIADD R17, R17, 0xa0 ;  /* 0x000000a011117836 */ /* 0x000fe40000000000 */
[----:B------:R-:W-:-:S03]  /*d120*/  VIADD R0, R22, 0x31c00 ;  /* 0x00031c0016007836 */ /* 0x000fc60000000000 */
[----:B------:R-:W-:-:S13]  /*d130*/  ISETP.GE.AND P3, PT, R17, R5, PT ;  /* 0x000000051100720c */ /* 0x000fda0003f66270 */
[----:B-1----:R-:W-:-:S05]  /*d140*/  @!P3 LEA R2, P4, R20, R2, 0x1 ;  /* 0x000000021402b211 */ /* 0x002fca00078808ff */
[----:B------:R-:W-:-:S05]  /*d150*/  @!P3 IMAD.X R3, RZ, RZ, R6, P4 ;  /* 0x000000ffff03b224 */ /* 0x000fca00020e0606 */
[----:B------:R-:W-:Y:S01]  /*d160*/  @!PT LDS RZ, [RZ] ;  /* 0x00000000fffff984 */ /* 0x000fe20000000800 */
[----:B------:R-:W-:Y:S01]  /*d170*/  @!PT LDS RZ, [RZ] ;  /* 0x00000000fffff984 */ /* 0x000fe20000000800 */
[----:B------:R-:W-:Y:S01]  /*d180*/  @!PT LDS RZ, [RZ] ;  /* 0x00000000fffff984 */ /* 0x000fe20000000800 */
[----:B------:R1:W-:Y:S04]  /*d190*/  @!P3 LDGSTS.E.BYPASS.LTC128B.128 [R10+0x10200], desc[UR56][R2.64], !P2 ;  /* 0x10200000020abfae */ /* 0x0003e8000d101d78 */
[----:B------:R1:W-:Y:S04]  /*d1a0*/  @!P3 LDGSTS.E.BYPASS.LTC128B.128 [R10+0x13200], desc[UR56][R2.64+0x40], !P1 ;  /* 0x13200040020abfae */ /* 0x0003e8000c901d78 */
[----:B------:R1:W-:Y:S01]  /*d1b0*/  @!P3 LDGSTS.E.BYPASS.LTC128B.128 [R10+0x16200], desc[UR56][R2.64+0x80], !P0 ;  /* 0x16200080020abfae */ /* 0x0003e2000c101d78 */
[----:B------:R-:W-:Y:S01]  /*d1c0*/  PLOP3.LUT P0, PT, PT, PT, PT, 0x80, 0x0 ;  /* 0x000000000000781c */ /* 0x000fe20003f0f070 */
[----:B------:R-:W-:-:S12]  /*d1d0*/  NOP ;  /* 0x0000000000007918 */ /* 0x000fd80000000000 */
.L_x_238:
[----:B------:R-:W-:Y:S02]  /*d1e0*/  PLOP3.LUT P1, PT, P1, P0, PT, 0xa2, 0x0 ;  /* 0x000000000000781c */ /* 0x000fe40000f21472 */
[----:B------:R-:W-:-:S08]  /*d1f0*/  @P0 R2UR P1, UR4, R22 ;  /* 0x00000000160402ca */ /* 0x000fd00000020000 */
[----:B------:R-:W-:-:S05]  /*d200*/  @P0 PLOP3.LUT P0, PT, P1, PT, PT, 0x80, 0x0 ;  /* 0x000000000000081c */ /* 0x000fca0000f0f070 */
[----:B------:R-:W-:Y:S01]  /*d210*/  @!P1 SYNCS.ARRIVE.TRANS64.RED.A0T1 RZ, [UR4+0x31c00], RZ ;  /* 0x031c00ffffff99a7 */ /* 0x000fe20008200404 */
[----:B------:R-:W-:Y:S07]  /*d220*/  @!P1 ARRIVES.LDGSTSBAR.64.TRANSCNT [UR4+0x31c00] ;  /* 0x031c0000ff0099b0 */ /* 0x000fee0008000a84 */
[----:B------:R-:W-:Y:S05]  /*d230*/  @P0 BRA.U.ANY `(.L_x_238) ;  /* 0xfffffffd00e80947 */ /* 0x000fea000393ffff */
[----:B-1----:R-:W2:Y:S02]  /*d240*/  LDL.LU R3, [R1+0x30] ;  /* 0x0000300001037983 */ /* 0x002ea40000300800 */
[----:B--2---:R-:W-:-:S05]  /*d250*/  VIADD R3, R3, 0x1 ;  /* 0x0000000103037836 */ /* 0x004fca0000000000 */
[----:B------:R-:W-:Y:S01]  /*d260*/  LEA.HI R2, R3, R3, RZ, 0x1 ;  /* 0x0000000303027211 */ /* 0x000fe200078f08ff */
[----:B------:R1:W-:Y:S03]  /*d270*/  STL [R1+0x30], R3 ;  /* 0x0000300301007387 */ /* 0x0003e60000100800 */
[----:B------:R-:W-:-:S05]  /*d280*/  LOP3.LUT R2, R2, 0xfffffffe, RZ, 0xc0, !PT ;  /* 0xfffffffe02027812 */ /* 0x000fca00078ec0ff */
[----:B------:R-:W-:-:S05]  /*d290*/  IMAD.IADD R2, R3, 0x1, -R2 ;  /* 0x0000000103027824 */ /* 0x000fca00078e0a02 */
[----:B-1----:R-:W-:Y:S01]  /*d2a0*/  SHF.L.U32 R3, R2, 0x1f, RZ ;  /* 0x0000001f02037819 */ /* 0x002fe200000006ff */
[----:B------:R-:W-:Y:S01]  /*d2b0*/  NOP ;  /* 0x0000000000007918 */ /* 0x000fe20000000000 */
[----:B------:R-:W2:Y:S01]  /*d2c0*/  LDL.LU R4, [R1+0x28] ;  /* 0x0000280001047983 */ /* 0x000ea20000300800 */
[----:B------:R1:W-:Y:S01]  /*d2d0*/  SYNCS.ARRIVE.TRANS64.A1T0 RZ, [R22+URZ+0x31c00], RZ ;  /* 0x031c00ff16ff79a7 */ /* 0x0003e2000810003f */
[----:B------:R-:W-:Y:S01]  /*d2e0*/  BSSY B0, `(.L_x_239) ;  /* 0x0000004000007945 */ /* 0x000fe20003800000 */
[----:B------:R-:W3:Y:S01]  /*d2f0*/  SYNCS.PHASECHK.TRANS64.TRYWAIT P0, [R22+URZ+0x31c20], R3 ;  /* 0x031c2003160075a7 */ /* 0x000ee2000800017f */
[----:B--2---:R-:W-:Y:S02]  /*d300*/  ISETP.GE.AND P1, PT, R4, 0x91, PT ;  /* 0x000000910400780c */ /* 0x004fe40003f26270 */
[----:B-1-3--:R-:W-:Y:S11]  /*d310*/  @!P0 BRA `(.L_x_240) ;  /* 0x0000004000708947 */ /* 0x00aff60003800000 */
.L_x_355:
[----:B------:R-:W-:Y:S05]  /*d320*/  BSYNC B0 ;  /* 0x0000000000007941 */ /* 0x000fea0003800000 */
.L_x_239:
[----:B------:R-:W-:Y:S04]  /*d330*/  BSSY B0, `(.L_x_241) ;  /* 0x0000227000007945 */ /* 0x000fe80003800000 */
[----:B------:R-:W-:Y:S05]  /*d340*/  @!P1 BRA `(.L_x_242) ;  /* 0x0000002000949947 */ /* 0x000fea0003800000 */
[----:B------:R-:W0:Y:S01]  /*d350*/  LDL R4, [R1+0x10] ;  /* 0x0000100001047983 */ /* 0x000e220000100800 */
[----:B------:R-:W-:Y:S01]  /*d360*/  IMAD.MOV.U32 R2, RZ, RZ, 0x1 ;  /* 0x00000001ff027424 */ /* 0x000fe200078e00ff */
[----:B------:R-:W-:Y:S01]  /*d370*/  BSSY B2, `(.L_x_243) ;  /* 0x00000bc000027945 */ /* 0x000fe20003800000 */
[----:B0-----:R-:W-:Y:S02]  /*d380*/  IMAD.MOV R7, RZ, RZ, -R4 ;  /* 0x000000ffff077224 */ /* 0x001fe400078e0a04 */
[----:B------:R-:W-:-:S03]  /*d390*/  VIADD R6, R4, 0xfffffffe ;  /* 0xfffffffe04067836 */ /* 0x000fc60000000000 */
[----:B------:R-:W-:-:S05]  /*d3a0*/  VIADDMNMX R7, R7, R2, 0xffffffff, !PT ;  /* 0xffffffff07077446 */ /* 0x000fca0007800102 */
[----:B------:R-:W-:-:S05]  /*d3b0*/  IMAD.IADD R2, R4, 0x1, R7 ;  /* 0x0000000104027824 */ /* 0x000fca00078e0207 */
[----:B------:R-:W-:-:S04]  /*d3c0*/  LOP3.LUT R2, R2, 0x1, RZ, 0xc0, !PT ;  /* 0x0000000102027812 */ /* 0x000fc800078ec0ff */
[----:B------:R-:W-:-:S13]  /*d3d0*/  ISETP.NE.U32.AND P0, PT, R2, 0x1, PT ;  /* 0x000000010200780c */ /* 0x000fda0003f05070 */
        /* <DEDUP_REMOVED lines=9> */
[----:B------:R-:W-:Y:S01]  /*d470*/  ULDC.64 UR4, c[0x0][0x418] ;  /* 0x0001060000047ab9 */ /* 0x000fe20000000a00 */
[----:B------:R-:W-:Y:S01]  /*d480*/  IMAD.MOV.U32 R5, RZ, RZ, R24 ;  /* 0x000000ffff057224 */ /* 0x000fe200078e0018 */
[----:B------:R-:W-:-:S04]  /*d490*/  ISETP.NE.U32.AND P0, PT, RZ, UR4, PT ;  /* 0x00000004ff007c0c */ /* 0x000fc8000bf05070 */
[----:B------:R-:W-:-:S13]  /*d4a0*/  ISETP.NE.AND.EX P0, PT, RZ, UR5, PT, P0 ;  /* 0x00000005ff007c0c */ /* 0x000fda000bf05300 */
[----:B------:R-:W-:Y:S05]  /*d4b0*/  @!P0 BRA `(.L_x_247) ;  /* 0x0000000000488947 */ /* 0x000fea0003800000 */
[----:B------:R-:W2:Y:S01]  /*d4c0*/  LDL R10, [R1] ;  /* 0x00000000010a7983 */ /* 0x000ea20000100800 */
[----:B------:R-:W0:Y:S01]  /*d4d0*/  LDC R5, c[0x0][0x43c] ;  /* 0x00010f00ff057b82 */ /* 0x000e220000000800 */
[----:B------:R-:W-:Y:S01]  /*d4e0*/  ULDC.64 UR6, c[0x0][0x428] ;  /* 0x00010a0000067ab9 */ /* 0x000fe20000000a00 */
[----:B0-----:R-:W-:-:S13]  /*d4f0*/  ISETP.NE.AND P0, PT, R5, 0x1, PT ;  /* 0x000000010500780c */ /* 0x001fda0003f05270 */
[----:B-1----:R-:W0:Y:S02]  /*d500*/  @P0 LDC.64 R2, c[0x0][0x440] ;  /* 0x00011000ff020b82 */ /* 0x002e240000000a00 */
[----:B0-----:R-:W-:-:S04]  /*d510*/  @P0 IMAD.HI.U32 R4, R6, R2, RZ ;  /* 0x0000000206040227 */ /* 0x001fc800078e00ff */
[----:B------:R-:W-:Y:S01]  /*d520*/  IMAD.MOV.U32 R2, RZ, RZ, R6 ;  /* 0x000000ffff027224 */ /* 0x000fe200078e0006 */
[----:B------:R-:W-:-:S05]  /*d530*/  @P0 SHF.R.U32.HI R2, RZ, R3, R4 ;  /* 0x00000003ff020219 */ /* 0x000fca0000011604 */
[----:B------:R-:W-:-:S04]  /*d540*/  IMAD.MOV R3, RZ, RZ, -R2 ;  /* 0x000000ffff037224 */ /* 0x000fc800078e0a02 */
[----:B------:R-:W-:Y:S01]  /*d550*/  IMAD R6, R5, R3, R6 ;  /* 0x0000000305067224 */ /* 0x000fe200078e0206 */
[----:B------:R-:W-:-:S03]  /*d560*/  SHF.R.S32.HI R3, RZ, 0x1f, R2 ;  /* 0x0000001fff037819 */ /* 0x000fc60000011402 */
[----:B------:R-:W-:-:S04]  /*d570*/  IMAD.WIDE.U32 R2, R25, UR6, R2 ;  /* 0x0000000619027c25 */ /* 0x000fc8000f8e0002 */
[----:B--2---:R-:W-:-:S04]  /*d580*/  IMAD R4, R10, UR6, RZ ;  /* 0x000000060a047c24 */ /* 0x004fc8000f8e02ff */
[----:B------:R-:W-:-:S04]  /*d590*/  IMAD R4, R25, UR7, R4 ;  /* 0x0000000719047c24 */ /* 0x000fc8000f8e0204 */
[----:B------:R-:W-:Y:S01]  /*d5a0*/  IMAD.IADD R3, R4, 0x1, R3 ;  /* 0x0000000104037824 */ /* 0x000fe200078e0203 */
[----:B------:R-:W-:-:S04]  /*d5b0*/  LEA R4, P0, R2, UR4, 0x2 ;  /* 0x0000000402047c11 */ /* 0x000fc8000f8010ff */
[----:B------:R-:W-:-:S06]  /*d5c0*/  LEA.HI.X R5, R2, UR5, R3, 0x2, P0 ;  /* 0x0000000502057c11 */ /* 0x000fcc00080f1403 */
[----:B------:R0:W5:Y:S03]  /*d5d0*/  LDG.E R5, desc[UR56][R4.64] ;  /* 0x0000003804057981 */ /* 0x000166000c1e1900 */
.L_x_247:
[----:B-1----:R-:W-:Y:S01]  /*d5e0*/  IMAD R3, R8, 0x8, R22 ;  /* 0x0000000808037824 */ /* 0x002fe200078e0216 */
[----:B------:R-:W-:Y:S01]  /*d5f0*/  SHF.L.U32 R2, R9, 0x1f, RZ ;  /* 0x0000001f09027819 */ /* 0x000fe200000006ff */
[----:B------:R-:W-:Y:S03]  /*d600*/  BSSY B3, `(.L_x_248) ;  /* 0x0000003000037945 */ /* 0x000fe60003800000 */
[----:B------:R-:W1:Y:S02]  /*d610*/  SYNCS.PHASECHK.TRANS64.TRYWAIT P0, [R3+URZ+0x31c40], R2 ;  /* 0x031c4002030075a7 */ /* 0x000e64000800017f */
[----:B-1----:R-:W-:Y:S05]  /*d620*/  @!P0 BRA `(.L_x_249) ;  /* 0x0000003c00c08947 */ /* 0x002fea0003800000 */
.L_x_356:
[----:B------:R-:W-:Y:S05]  /*d630*/  BSYNC B3 ;  /* 0x0000000000037941 */ /* 0x000fea0003800000 */
.L_x_248:
        /* <DEDUP_REMOVED lines=12> */
.L_x_251:
[----:B------:R-:W-:Y:S05]  /*d700*/  BSYNC B3 ;  /* 0x0000000000037941 */ /* 0x000fea0003800000 */
.L_x_250:
[----:B------:R-:W-:Y:S01]  /*d710*/  IMAD.MOV.U32 R11, RZ, RZ, RZ ;  /* 0x000000ffff0b7224 */ /* 0x000fe200078e00ff */
[----:B------:R-:W-:Y:S01]  /*d720*/  UIADD3 UR4, UP0, UR38, 0x370, URZ ;  /* 0x0000037026047890 */ /* 0x000fe2000ff1e03f */
[----:B------:R-:W-:Y:S01]  /*d730*/  IMAD R4, R8, 0x6c00, R22 ;  /* 0x00006c0008047824 */ /* 0x000fe200078e0216 */
[----:B------:R-:W-:Y:S01]  /*d740*/  PLOP3.LUT P0, PT, PT, PT, PT, 0x80, 0x0 ;  /* 0x000000000000781c */ /* 0x000fe20003f0f070 */
[----:B-1----:R-:W-:Y:S01]  /*d750*/  VIADD R3, R3, 0x31c30 ;  /* 0x00031c3003037836 */ /* 0x002fe20000000000 */
[----:B------:R-:W-:Y:S01]  /*d760*/  R2UR UR10, R11 ;  /* 0x000000000b0a72ca */ /* 0x000fe200000e0000 */
[----:B------:R-:W-:Y:S01]  /*d770*/  IMAD R2, R6, 0x90, R28 ;  /* 0x0000009006027824 */ /* 0x000fe200078e021c */
[----:B------:R-:W-:Y:S01]  /*d780*/  UIADD3.X UR5, URZ, UR39, URZ, UP0, !UPT ;  /* 0x000000273f057290 */ /* 0x000fe200087fe43f */
[----:B------:R-:W-:Y:S01]  /*d790*/  VIADD R10, R4, 0x16a00 ;  /* 0x00016a00040a7836 */ /* 0x000fe20000000000 */
[----:B------:R-:W-:Y:S01]  /*d7a0*/  UMOV UR6, 0x0 ;  /* 0x0000000000067882 */ /* 0x000fe20000000000 */
[----:B------:R-:W-:-:S10]  /*d7b0*/  UMOV UR7, 0x14f00000 ;  /* 0x14f0000000077882 */ /* 0x000fd40000000000 */
.L_x_252:
        /* <DEDUP_REMOVED lines=16> */
.L_x_253:
        /* <DEDUP_REMOVED lines=16> */
.L_x_254:
        /* <DEDUP_REMOVED lines=15> */
.L_x_357:
[----:B------:R-:W-:Y:S05]  /*dab0*/  BSYNC B3 ;  /* 0x0000000000037941 */ /* 0x000fea0003800000 */
.L_x_255:
[----:B------:R-:W-:Y:S01]  /*dac0*/  BSSY B3, `(.L_x_257) ;  /* 0x000000c000037945 */ /* 0x000fe20003800000 */
[----:B------:R-:W-:Y:S02]  /*dad0*/  IMAD.MOV.U32 R12, RZ, RZ, 0x0 ;  /* 0x00000000ff0c7424 */ /* 0x000fe400078e00ff */
[----:B------:R-:W-:Y:S01]  /*dae0*/  IMAD.MOV.U32 R13, RZ, RZ, 0x14f00000 ;  /* 0x14f00000ff0d7424 */ /* 0x000fe200078e00ff */
[----:B------:R-:W-:Y:S06]  /*daf0*/  @P1 BRA `(.L_x_258) ;  /* 0x0000000000201947 */ /* 0x000fec0003800000 */
[----:B------:R-:W1:Y:S01]  /*db00*/  S2R R4, SR_TID.X ;  /* 0x0000000000047919 */ /* 0x000e620000002100 */
[----:B0-----:R-:W-:Y:S02]  /*db10*/  IMAD R2, R23, 0x8, R22 ;  /* 0x0000000817027824 */ /* 0x001fe400078e0216 */
[----:B------:R-:W-:-:S04]  /*db20*/  IMAD.MOV.U32 R3, RZ, RZ, 0x6c00 ;  /* 0x00006c00ff037424 */ /* 0x000fc800078e00ff */
[----:B------:R2:W-:Y:S01]  /*db30*/  SYNCS.ARRIVE.TRANS64 RZ, [R2+URZ+0x31c50], R3 ;  /* 0x031c500302ff79a7 */ /* 0x0005e2000800003f */
[----:B-1----:R-:W-:-:S04]  /*db40*/  LOP3.LUT R4, R4, 0x1f, RZ, 0xc0, !PT ;  /* 0x0000001f04047812 */ /* 0x002fc800078ec0ff */
[----:B------:R-:W-:-:S13]  /*db50*/  ISETP.NE.AND P0, PT, R4, RZ, PT ;  /* 0x000000ff0400720c */ /* 0x000fda0003f05270 */
[----:B--2---:R-:W-:Y:S05]  /*db60*/  @!P0 BRA `(.L_x_258) ;  /* 0x0000000000048947 */ /* 0x004fea0003800000 */
[----:B------:R-:W-:Y:S01]  /*db70*/  BPT.TRAP 0x1 ;  /* 0x000000040000795c */ /* 0x000fe20000300000 */
.L_x_258:
[----:B------:R-:W-:Y:S05]  /*db80*/  BSYNC B3 ;  /* 0x0000000000037941 */ /* 0x000fea0003800000 */
.L_x_257:
[----:B------:R-:W-:Y:S01]  /*db90*/  R2UR UR10, R11 ;  /* 0x000000000b0a72ca */ /* 0x000fe200000e0000 */
[C-C-:B0-----:R-:W-:Y:S01]  /*dba0*/  IMAD R2, R23.reuse, 0x8, R22.reuse ;  /* 0x0000000817027824 */ /* 0x141fe200078e0216 */
[----:B------:R-:W-:Y:S01]  /*dbb0*/  R2UR UR6, R12 ;  /* 0x000000000c0672ca */ /* 0x000fe200000e0000 */
[----:B------:R-:W-:Y:S01]  /*dbc0*/  IMAD R3, R23, 0x6c00, R22 ;  /* 0x00006c0017037824 */ /* 0x000fe200078e0216 */
[----:B------:R-:W-:Y:S01]  /*dbd0*/  R2UR UR7, R13 ;  /* 0x000000000d0772ca */ /* 0x000fe200000e0000 */
[----:B------:R-:W-:Y:S01]  /*dbe0*/  UIADD3 UR4, UP0, UR38, 0x470, URZ ;  /* 0x0000047026047890 */ /* 0x000fe2000ff1e03f */
[----:B------:R-:W-:Y:S01]  /*dbf0*/  PLOP3.LUT P0, PT, PT, PT, PT, 0x80, 0x0 ;  /* 0x000000000000781c */ /* 0x000fe20003f0f070 */
[----:B------:R-:W-:Y:S02]  /*dc00*/  IMAD R4, R27, 0x90, R28 ;  /* 0x000000901b047824 */ /* 0x000fe400078e021c */
[----:B------:R-:W-:Y:S01]  /*dc10*/  VIADD R2, R2, 0x31c50 ;  /* 0x00031c5002027836 */ /* 0x000fe20000000000 */
[----:B------:R-:W-:Y:S01]  /*dc20*/  UIADD3.X UR5, URZ, UR39, URZ, UP0, !UPT ;  /* 0x000000273f057290 */ /* 0x000fe200087fe43f */
[----:B------:R-:W-:-:S11]  /*dc30*/  VIADD R10, R3, 0x200 ;  /* 0x00000200030a7836 */ /* 0x000fd60000000000 */
.L_x_259:
        /* <DEDUP_REMOVED lines=15> */
.L_x_260:
        /* <DEDUP_REMOVED lines=15> */
.L_x_261:
        /* <DEDUP_REMOVED lines=12> */
.L_x_246:
[----:B------:R-:W-:Y:S05]  /*dee0*/  BSYNC B1 ;  /* 0x0000000000017941 */ /* 0x000fea0003800000 */
.L_x_245:
[----:B------:R-:W2:Y:S01]  /*def0*/  LDL.LU R2, [R1+0x10] ;  /* 0x0000100001027983 */ /* 0x000ea20000300800 */
[----:B------:R-:W-:Y:S02]  /*df00*/  IMAD.MOV.U32 R23, RZ, RZ, R8 ;  /* 0x000000ffff177224 */ /* 0x000fe400078e0008 */
[----:B------:R-:W-:Y:S02]  /*df10*/  IMAD.MOV.U32 R26, RZ, RZ, R9 ;  /* 0x000000ffff1a7224 */ /* 0x000fe400078e0009 */
[----:B--2---:R-:W-:-:S07]  /*df20*/  VIADD R6, R2, 0xfffffffd ;  /* 0xfffffffd02067836 */ /* 0x004fce0000000000 */
.L_x_244:
[----:B------:R-:W-:Y:S05]  /*df30*/  BSYNC B2 ;  /* 0x0000000000027941 */ /* 0x000fea0003800000 */
.L_x_243:
[----:B------:R-:W2:Y:S01]  /*df40*/  LDL.LU R2, [R1+0xc] ;  /* 0x00000c0001027983 */ /* 0x000ea20000300800 */
[----:B------:R-:W-:-:S05]  /*df50*/  IMAD.MOV R7, RZ, RZ, -R7 ;  /* 0x000000ffff077224 */ /* 0x000fca00078e0a07 */
[----:B--2---:R-:W-:-:S13]  /*df60*/  ISETP.NE.AND P0, PT, R2, R7, PT ;  /* 0x000000070200720c */ /* 0x004fda0003f05270 */
[----:B------:R-:W-:Y:S05]  /*df70*/  @!P0 BRA `(.L_x_242) ;  /* 0x0000001400888947 */ /* 0x000fea0003800000 */
[----:B------:R-:W-:-:S07]  /*df80*/  IMAD.MOV.U32 R4, RZ, RZ, R24 ;  /* 0x000000ffff047224 */ /* 0x000fce00078e0018 */
.L_x_296:
[----:B------:R-:W-:Y:S01]  /*df90*/  LOP3.LUT P1, RZ, R29, 0x1, RZ, 0xc0, !PT ;  /* 0x000000011dff7812 */ /* 0x000fe2000782c0ff */
[----:B------:R-:W-:Y:S01]  /*dfa0*/  VIADD R7, R23, 0x1 ;  /* 0x0000000117077836 */ /* 0x000fe20000000000 */
[----:B------:R-:W-:Y:S05]  /*dfb0*/  YIELD ;  /* 0x0000000000007946 */ /* 0x000fea0003800000 */
[----:B------:R-:W-:Y:S01]  /*dfc0*/  ISETP.NE.AND P0, PT, R7, 0x2, PT ;  /* 0x000000020700780c */ /* 0x000fe20003f05270 */
[----:B------:R-:W-:Y:S03]  /*dfd0*/  BSSY B1, `(.L_x_262) ;  /* 0x00000aa000017945 */ /* 0x000fe60003800000 */
[----:B-1----:R-:W-:-:S02]  /*dfe0*/  SEL R3, RZ, 0x1, P0 ;  /* 0x00000001ff037807 */ /* 0x002fc40000000000 */
        /* <DEDUP_REMOVED lines=24> */
[----:B------:R-:W-:-:S05]  /*e170*/  LEA.HI.X R5, R2, UR5, R3, 0x2, P0 ;  /* 0x0000000502057c11 */ /* 0x000fca00080f1403 */
[----:B------:R0:W5:Y:S04]  /*e180*/  LDG.E R4, desc[UR56][R4.64] ;  /* 0x0000003804047981 */ /* 0x000168000c1e1900 */
.L_x_264:
[----:B------:R-:W-:Y:S01]  /*e190*/  IMAD R3, R7, 0x8, R22 ;  /* 0x0000000807037824 */ /* 0x000fe200078e0216 */
[----:B------:R-:W-:Y:S01]  /*e1a0*/  SHF.L.U32 R2, R8, 0x1f, RZ ;  /* 0x0000001f08027819 */ /* 0x000fe200000006ff */
[----:B------:R-:W-:Y:S03]  /*e1b0*/  BSSY B2, `(.L_x_265) ;  /* 0x0000003000027945 */ /* 0x000fe60003800000 */
[----:B------:R-:W1:Y:S02]  /*e1c0*/  SYNCS.PHASECHK.TRANS64.TRYWAIT P0, [R3+URZ+0x31c40], R2 ;  /* 0x031c4002030075a7 */ /* 0x000e64000800017f */
[----:B-1----:R-:W-:Y:S05]  /*e1d0*/  @!P0 BRA `(.L_x_266) ;  /* 0x0000003000fc8947 */ /* 0x002fea0003800000 */
.L_x_358:
[----:B------:R-:W-:Y:S05]  /*e1e0*/  BSYNC B2 ;  /* 0x0000000000027941 */ /* 0x000fea0003800000 */
.L_x_265:
        /* <DEDUP_REMOVED lines=12> */
.L_x_268:
[----:B------:R-:W-:Y:S05]  /*e2b0*/  BSYNC B2 ;  /* 0x0000000000027941 */ /* 0x000fea0003800000 */
.L_x_267:
        /* <DEDUP_REMOVED lines=11> */
.L_x_269:
        /* <DEDUP_REMOVED lines=16> */
.L_x_270:
        /* <DEDUP_REMOVED lines=16> */
.L_x_271:
        /* <DEDUP_REMOVED lines=15> */
.L_x_359:
[----:B------:R-:W-:Y:S05]  /*e660*/  BSYNC B2 ;  /* 0x0000000000027941 */ /* 0x000fea0003800000 */
.L_x_272:
        /* <DEDUP_REMOVED lines=11> */
.L_x_275:
[----:B------:R-:W-:Y:S05]  /*e720*/  BSYNC B2 ;  /* 0x0000000000027941 */ /* 0x000fea0003800000 */
.L_x_274:
[----:B------:R-:W-:Y:S01]  /*e730*/  R2UR UR6, R2 ;  /* 0x00000000020672ca */ /* 0x000fe200000e0000 */
[----:B------:R-:W-:Y:S01]  /*e740*/  IMAD R23, R23, 0x6c00, R22 ;  /* 0x00006c0017177824 */ /* 0x000fe200078e0216 */
[----:B------:R-:W-:Y:S01]  /*e750*/  R2UR UR7, R3 ;  /* 0x00000000030772ca */ /* 0x000fe200000e0000 */
[----:B------:R-:W-:Y:S01]  /*e760*/  UIADD3 UR4, UP0, UR38, 0x470, URZ ;  /* 0x0000047026047890 */ /* 0x000fe2000ff1e03f */
[----:B------:R-:W-:Y:S01]  /*e770*/  R2UR UR10, R5 ;  /* 0x00000000050a72ca */ /* 0x000fe200000e0000 */
[----:B------:R-:W-:Y:S01]  /*e780*/  IMAD R5, R27, 0x90, R28 ;  /* 0x000000901b057824 */ /* 0x000fe200078e021c */
[----:B------:R-:W-:Y:S01]  /*e790*/  PLOP3.LUT P0, PT, PT, PT, PT, 0x80, 0x0 ;  /* 0x000000000000781c */ /* 0x000fe20003f0f070 */
[----:B0-----:R-:W-:Y:S01]  /*e7a0*/  VIADD R12, R12, 0x50 ;  /* 0x000000500c0c7836 */ /* 0x001fe20000000000 */
[----:B------:R-:W-:Y:S01]  /*e7b0*/  UIADD3.X UR5, URZ, UR39, URZ, UP0, !UPT ;  /* 0x000000273f057290 */ /* 0x000fe200087fe43f */
[----:B------:R-:W-:-:S11]  /*e7c0*/  VIADD R13, R23, 0x200 ;  /* 0x00000200170d7836 */ /* 0x000fd60000000000 */
.L_x_276:
        /* <DEDUP_REMOVED lines=15> */
.L_x_277:
        /* <DEDUP_REMOVED lines=15> */
.L_x_278:
        /* <DEDUP_REMOVED lines=12> */
.L_x_263:
[----:B------:R-:W-:Y:S05]  /*ea70*/  BSYNC B1 ;  /* 0x0000000000017941 */ /* 0x000fea0003800000 */
.L_x_262:
        /* <DEDUP_REMOVED lines=9> */
[----:B------:R-:W-:Y:S01]  /*eb10*/  VIADD R9, R6, 0xffffffff ;  /* 0xffffffff06097836 */ /* 0x000fe20000000000 */
        /* <DEDUP_REMOVED lines=21> */
.L_x_281:
[----:B------:R-:W-:Y:S01]  /*ec70*/  IMAD R2, R23, 0x8, R22 ;  /* 0x0000000817027824 */ /* 0x000fe200078e0216 */
[----:B------:R-:W-:Y:S01]  /*ec80*/  SHF.L.U32 R3, R26, 0x1f, RZ ;  /* 0x0000001f1a037819 */ /* 0x000fe200000006ff */
[----:B------:R-:W-:Y:S03]  /*ec90*/  BSSY B2, `(.L_x_282) ;  /* 0x0000003000027945 */ /* 0x000fe60003800000 */
[----:B------:R-:W1:Y:S02]  /*eca0*/  SYNCS.PHASECHK.TRANS64.TRYWAIT P0, [R2+URZ+0x31c40], R3 ;  /* 0x031c4003020075a7 */ /* 0x000e64000800017f */
[----:B-1----:R-:W-:Y:S05]  /*ecb0*/  @!P0 BRA `(.L_x_283) ;  /* 0x00000028006c8947 */ /* 0x002fea0003800000 */
.L_x_360:
[----:B------:R-:W-:Y:S05]  /*ecc0*/  BSYNC B2 ;  /* 0x0000000000027941 */ /* 0x000fea0003800000 */
.L_x_282:
        /* <DEDUP_REMOVED lines=12> */
.L_x_285:
[----:B------:R-:W-:Y:S05]  /*ed90*/  BSYNC B2 ;  /* 0x0000000000027941 */ /* 0x000fea0003800000 */
.L_x_284:
        /* <DEDUP_REMOVED lines=8> */
[----:B------:R-:W-:Y:S01]  /*ee20*/  IMAD R2, R9, 0x90, R28 ;  /* 0x0000009009027824 */ /* 0x000fe200078e021c */
[----:B------:R-:W-:Y:S01]  /*ee30*/  UMOV UR6, 0x0 ;  /* 0x0000000000067882 */ /* 0x000fe20000000000 */
[----:B------:R-:W-:Y:S01]  /*ee40*/  VIADD R10, R12, 0x16a00 ;  /* 0x00016a000c0a7836 */ /* 0x000fe20000000000 */
[----:B------:R-:W-:-:S09]  /*ee50*/  UMOV UR7, 0x14f00000 ;  /* 0x14f0000000077882 */ /* 0x000fd20000000000 */
.L_x_286:
        /* <DEDUP_REMOVED lines=16> */
.L_x_287:
        /* <DEDUP_REMOVED lines=16> */
.L_x_288:
        /* <DEDUP_REMOVED lines=15> */
.L_x_361:
[----:B------:R-:W-:Y:S05]  /*f150*/  BSYNC B2 ;  /* 0x0000000000027941 */ /* 0x000fea0003800000 */
.L_x_289:
        /* <DEDUP_REMOVED lines=11> */
.L_x_292:
[----:B------:R-:W-:Y:S05]  /*f210*/  BSYNC B2 ;  /* 0x0000000000027941 */ /* 0x000fea0003800000 */
.L_x_291:
[----:B------:R-:W-:Y:S01]  /*f220*/  R2UR UR6, R2 ;  /* 0x00000000020672ca */ /* 0x000fe200000e0000 */
[----:B------:R-:W-:Y:S01]  /*f230*/  IMAD R7, R7, 0x6c00, R22 ;  /* 0x00006c0007077824 */ /* 0x000fe200078e0216 */
[----:B------:R-:W-:Y:S01]  /*f240*/  R2UR UR7, R3 ;  /* 0x00000000030772ca */ /* 0x000fe200000e0000 */
[----:B------:R-:W-:Y:S01]  /*f250*/  UIADD3 UR4, UP0, UR38, 0x470, URZ ;  /* 0x0000047026047890 */ /* 0x000fe2000ff1e03f */
[----:B------:R-:W-:Y:S01]  /*f260*/  R2UR UR10, R5 ;  /* 0x00000000050a72ca */ /* 0x000fe200000e0000 */
[----:B------:R-:W-:Y:S01]  /*f270*/  IMAD R5, R27, 0x90, R28 ;  /* 0x000000901b057824 */ /* 0x000fe200078e021c */
[----:B------:R-:W-:Y:S01]  /*f280*/  PLOP3.LUT P0, PT, PT, PT, PT, 0x80, 0x0 ;  /* 0x000000000000781c */ /* 0x000fe20003f0f070 */
[----:B------:R-:W-:Y:S01]  /*f290*/  VIADD R8, R8, 0x50 ;  /* 0x0000005008087836 */ /* 0x000fe20000000000 */
[----:B------:R-:W-:Y:S01]  /*f2a0*/  UIADD3.X UR5, URZ, UR39, URZ, UP0, !UPT ;  /* 0x000000273f057290 */ /* 0x000fe200087fe43f */
[----:B------:R-:W-:-:S11]  /*f2b0*/  VIADD R12, R7, 0x200 ;  /* 0x00000200070c7836 */ /* 0x000fd60000000000 */
.L_x_293:
        /* <DEDUP_REMOVED lines=15> */
.L_x_294:
        /* <DEDUP_REMOVED lines=15> */
.L_x_295:
        /* <DEDUP_REMOVED lines=12> */
.L_x_280:
[----:B------:R-:W-:Y:S05]  /*f560*/  BSYNC B1 ;  /* 0x0000000000017941 */ /* 0x000fea0003800000 */
.L_x_279:
[C---:B------:R-:W-:Y:S01]  /*f570*/  ISETP.GT.AND P0, PT, R6.reuse, 0x1, PT ;  /* 0x000000010600780c */ /* 0x040fe20003f04270 */
[----:B------:R-:W-:-:S12]  /*f580*/  VIADD R6, R6, 0xfffffffe ;  /* 0xfffffffe06067836 */ /* 0x000fd80000000000 */
[----:B------:R-:W-:Y:S05]  /*f590*/  @P0 BRA `(.L_x_296) ;  /* 0xffffffe8007c0947 */ /* 0x000fea000383ffff */
.L_x_242:
[----:B------:R-:W-:Y:S05]  /*f5a0*/  BSYNC B0 ;  /* 0x0000000000007941 */ /* 0x000fea0003800000 */
.L_x_241:
[----:B------:R-:W2:Y:S01]  /*f5b0*/  S2R R2, SR_TID.X ;  /* 0x0000000000027919 */ /* 0x000ea20000002100 */
[----:B------:R-:W-:Y:S01]  /*f5c0*/  BSSY B0, `(.L_x_297) ;  /* 0x0000010000007945 */ /* 0x000fe20003800000 */
[----:B--2---:R-:W-:-:S04]  /*f5d0*/  LOP3.LUT R8, R2, 0x7f, RZ, 0xc0, !PT ;  /* 0x0000007f02087812 */ /* 0x004fc800078ec0ff */
[----:B------:R-:W-:-:S13]  /*f5e0*/  ISETP.NE.AND P0, PT, R8, RZ, PT ;  /* 0x000000ff0800720c */ /* 0x000fda0003f05270 */
[----:B------:R-:W-:Y:S05]  /*f5f0*/  @P0 BRA `(.L_x_298) ;  /* 0x0000000000300947 */ /* 0x000fea0003800000 */
[----:B------:R-:W2:Y:S01]  /*f600*/  S2R R5, SR_LANEID ;  /* 0x0000000000057919 */ /* 0x000ea20000000000 */
[----:B------:R-:W-:Y:S01]  /*f610*/  VOTEU.ANY UR4, UPT, PT ;  /* 0x0000000000047886 */ /* 0x000fe200038e0100 */
[----:B-1----:R-:W1:Y:S01]  /*f620*/  LDC.64 R2, c[0x0][0xc60] ;  /* 0x00031800ff027b82 */ /* 0x002e620000000a00 */
[----:B------:R-:W2:Y:S02]  /*f630*/  FLO.U32 R0, UR4 ;  /* 0x0000000400007d00 */ /* 0x000ea400080e0000 */
[----:B--2---:R-:W-:-:S06]  /*f640*/  ISETP.EQ.U32.AND P0, PT, R0, R5, PT ;  /* 0x000000050000720c */ /* 0x004fcc0003f02070 */
[----:B------:R-:W1:Y:S07]  /*f650*/  POPC R5, UR4 ;  /* 0x0000000400057d09 */ /* 0x000e6e0008000000 */
[----:B-1----:R-:W2:Y:S01]  /*f660*/  @P0 ATOMG.E.ADD.STRONG.GPU PT, R3, desc[UR56][R2.64], R5 ;  /* 0x00000005020309a8 */ /* 0x002ea200081ee1f8 */
[----:B------:R-:W1:Y:S02]  /*f670*/  S2R R4, SR_LTMASK ;  /* 0x0000000000047919 */ /* 0x000e640000003900 */
[----:B-1----:R-:W-:-:S04]  /*f680*/  LOP3.LUT R4, R4, UR4, RZ, 0xc0, !PT ;  /* 0x0000000404047c12 */ /* 0x002fc8000f8ec0ff */
[----:B0-----:R-:W0:Y:S01]  /*f690*/  POPC R7, R4 ;  /* 0x0000000400077309 */ /* 0x001e220000000000 */
[----:B--2---:R-:W0:Y:S02]  /*f6a0*/  SHFL.IDX PT, R0, R3, R0, 0x1f ;  /* 0x00001f0003007589 */ /* 0x004e2400000e0000 */
[----:B0-----:R-:W-:-:S07]  /*f6b0*/  IADD3 R16, R0, UR36, R7 ;  /* 0x0000002400107c10 */ /* 0x001fce000fffe007 */
.L_x_298:
[----:B------:R-:W-:Y:S05]  /*f6c0*/  BSYNC B0 ;  /* 0x0000000000007941 */ /* 0x000fea0003800000 */
.L_x_297:
[----:B------:R-:W-:Y:S01]  /*f6d0*/  LOP3.LUT P0, RZ, R29, 0x1, RZ, 0xc0, !PT ;  /* 0x000000011dff7812 */ /* 0x000fe2000780c0ff */
[----:B------:R-:W-:-:S12]  /*f6e0*/  BSSY B0, `(.L_x_299) ;  /* 0x0000045000007945 */ /* 0x000fd80003800000 */
[----:B------:R-:W-:Y:S05]  /*f6f0*/  @!P0 BRA `(.L_x_300) ;  /* 0x00000004000c8947 */ /* 0x000fea0003800000 */
[----:B-1----:R-:W-:Y:S01]  /*f700*/  IMAD R3, R23, 0x8, R22 ;  /* 0x0000000817037824 */ /* 0x002fe200078e0216 */
[----:B------:R-:W-:Y:S01]  /*f710*/  SHF.L.U32 R0, R26, 0x1f, RZ ;  /* 0x0000001f1a007819 */ /* 0x000fe200000006ff */
[----:B------:R-:W-:Y:S01]  /*f720*/  BSSY B1, `(.L_x_301) ;  /* 0x0000004000017945 */ /* 0x000fe20003800000 */
[----:B------:R-:W-:Y:S02]  /*f730*/  ISETP.NE.AND P1, PT, R8, RZ, PT ;  /* 0x000000ff0800720c */ /* 0x000fe40003f25270 */
[----:B------:R-:W1:Y:S02]  /*f740*/  SYNCS.PHASECHK.TRANS64.TRYWAIT P0, [R3+URZ+0x31c60], R0 ;  /* 0x031c6000030075a7 */ /* 0x000e64000800017f */
[----:B-1----:R-:W-:Y:S09]  /*f750*/  @!P0 BRA `(.L_x_302) ;  /* 0x0000001c00ec8947 */ /* 0x002ff20003800000 */
.L_x_362:
[----:B------:R-:W-:Y:S05]  /*f760*/  BSYNC B1 ;  /* 0x0000000000017941 */ /* 0x000fea0003800000 */
.L_x_301:
[----:B------:R-:W-:Y:S04]  /*f770*/  BSSY B1, `(.L_x_303) ;  /* 0x0000009000017945 */ /* 0x000fe80003800000 */
[----:B------:R-:W-:Y:S05]  /*f780*/  @P1 BRA `(.L_x_304) ;  /* 0x00000000001c1947 */ /* 0x000fea0003800000 */
[----:B------:R-:W2:Y:S01]  /*f790*/  S2R R2, SR_TID.X ;  /* 0x0000000000027919 */ /* 0x000ea20000002100 */
[----:B-1----:R-:W-:-:S04]  /*f7a0*/  IMAD.MOV.U32 R0, RZ, RZ, 0x6c00 ;  /* 0x00006c00ff007424 */ /* 0x002fc800078e00ff */
[----:B------:R3:W-:Y:S01]  /*f7b0*/  SYNCS.ARRIVE.TRANS64 RZ, [R3+URZ+0x31c50], R0 ;  /* 0x031c500003ff79a7 */ /* 0x0007e2000800003f */
[----:B--2---:R-:W-:-:S04]  /*f7c0*/  LOP3.LUT R2, R2, 0x1f, RZ, 0xc0, !PT ;  /* 0x0000001f02027812 */ /* 0x004fc800078ec0ff */
[----:B------:R-:W-:-:S13]  /*f7d0*/  ISETP.NE.AND P0, PT, R2, RZ, PT ;  /* 0x000000ff0200720c */ /* 0x000fda0003f05270 */
[----:B---3--:R-:W-:Y:S05]  /*f7e0*/  @!P0 BRA `(.L_x_304) ;  /* 0x0000000000048947 */ /* 0x008fea0003800000 */
[----:B------:R-:W-:Y:S01]  /*f7f0*/  BPT.TRAP 0x1 ;  /* 0x000000040000795c */ /* 0x000fe20000300000 */
.L_x_304:
[----:B------:R-:W-:Y:S05]  /*f800*/  BSYNC B1 ;  /* 0x0000000000017941 */ /* 0x000fea0003800000 */
.L_x_303:
[----:B-1----:R-:W-:Y:S01]  /*f810*/  IMAD R0, R23, 0x6c00, R22 ;  /* 0x00006c0017007824 */ /* 0x002fe200078e0216 */
[----:B------:R-:W-:Y:S01]  /*f820*/  UIADD3 UR4, UP0, UR38, 0x470, URZ ;  /* 0x0000047026047890 */ /* 0x000fe2000ff1e03f */
[----:B------:R-:W-:Y:S01]  /*f830*/  VIADD R2, R3, 0x31c50 ;  /* 0x00031c5003027836 */ /* 0x000fe20000000000 */
[----:B------:R-:W-:Y:S01]  /*f840*/  PLOP3.LUT P0, PT, PT, PT, PT, 0x80, 0x0 ;  /* 0x000000000000781c */ /* 0x000fe20003f0f070 */
[----:B------:R-:W-:Y:S01]  /*f850*/  IMAD R28, R27, 0x90, R28 ;  /* 0x000000901b1c7824 */ /* 0x000fe200078e021c */
[----:B------:R-:W-:Y:S01]  /*f860*/  UIADD3.X UR5, URZ, UR39, URZ, UP0, !UPT ;  /* 0x000000273f057290 */ /* 0x000fe200087fe43f */
[----:B------:R-:W-:Y:S01]  /*f870*/  VIADD R3, R0, 0x200 ;  /* 0x0000020000037836 */ /* 0x000fe20000000000 */
[----:B------:R-:W-:Y:S01]  /*f880*/  UMOV UR6, 0x0 ;  /* 0x0000000000067882 */ /* 0x000fe20000000000 */
[----:B------:R-:W-:Y:S01]  /*f890*/  UMOV UR7, 0x14f00000 ;  /* 0x14f0000000077882 */ /* 0x000fe20000000000 */
[----:B------:R-:W-:-:S08]  /*f8a0*/  UMOV UR10, URZ ;  /* 0x0000003f000a7c82 */ /* 0x000fd00008000000 */
.L_x_305:
        /* <DEDUP_REMOVED lines=10> */
[----:B------:R-:W-:Y:S01]  /*f950*/  PLOP3.LUT P0, PT, PT, PT, PT, 0x80, 0x0 ;  /* 0x000000000000781c */ /* 0x000fe20003f0f070 */
[----:B------:R-:W-:Y:S01]  /*f960*/  VIADD R3, R0, 0x2600 ;  /* 0x0000260000037836 */ /* 0x000fe20000000000 */
[----:B------:R-:W-:Y:S01]  /*f970*/  UMOV UR6, 0x0 ;  /* 0x0000000000067882 */ /* 0x000fe20000000000 */
[----:B------:R-:W-:Y:S01]  /*f980*/  UMOV UR7, 0x14f00000 ;  /* 0x14f0000000077882 */ /* 0x000fe20000000000 */
[----:B------:R-:W-:-:S09]  /*f990*/  UMOV UR10, 0x20 ;  /* 0x00000020000a7882 */ /* 0x000fd20000000000 */
.L_x_306:
        /* <DEDUP_REMOVED lines=15> */
.L_x_307:
        /* <DEDUP_REMOVED lines=9> */
[----:B--2---:R-:W-:Y:S05]  /*fb20*/  @P0 BRA.U.ANY `(.L_x_307) ;  /* 0xfffffffd00d80947 */ /* 0x004fea000393ffff */
.L_x_300:
[----:B------:R-:W-:Y:S05]  /*fb30*/  BSYNC B0 ;  /* 0x0000000000007941 */ /* 0x000fea0003800000 */
.L_x_299:
[----:B------:R-:W-:-:S05]  /*fb40*/  VIADD R23, R23, 0x1 ;  /* 0x0000000117177836 */ /* 0x000fca0000000000 */
[----:B------:R-:W-:-:S04]  /*fb50*/  ISETP.NE.AND P0, PT, R23, 0x2, PT ;  /* 0x000000021700780c */ /* 0x000fc80003f05270 */
[----:B-1----:R-:W-:Y:S02]  /*fb60*/  SEL R3, RZ, 0x1, P0 ;  /* 0x00000001ff037807 */ /* 0x002fe40000000000 */
[----:B------:R-:W-:Y:S02]  /*fb70*/  SEL R23, R23, RZ, P0 ;  /* 0x000000ff17177207 */ /* 0x000fe40000000000 */
[----:B------:R-:W-:-:S07]  /*fb80*/  LOP3.LUT R26, R26, R3, RZ, 0x3c, !PT ;  /* 0x000000031a1a7212 */ /* 0x000fce00078e3cff */
.L_x_223:
[----:B------:R-:W-:Y:S05]  /*fb90*/  BSYNC B7 ;  /* 0x0000000000077941 */ /* 0x000fea0003800000 */
.L_x_221:
[----:B------:R-:W-:-:S13]  /*fba0*/  LOP3.LUT P0, RZ, R29, 0x2, RZ, 0xc0, !PT ;  /* 0x000000021dff7812 */ /* 0x000fda000780c0ff */
[----:B------:R-:W-:Y:S05]  /*fbb0*/  @!P0 BRA `(.L_x_308) ;  /* 0x0000000000248947 */ /* 0x000fea0003800000 */
[----:B------:R-:W-:Y:S05]  /*fbc0*/  WARPSYNC.ALL ;  /* 0x0000000000007948 */ /* 0x000fea0003800000 */
[----:B------:R-:W2:Y:S08]  /*fbd0*/  S2UR UR5, SR_CgaCtaId ;  /* 0x00000000000579c3 */ /* 0x000eb00000008800 */
[----:B------:R-:W-:Y:S06]  /*fbe0*/  BAR.SYNC.DEFER_BLOCKING 0x5, 0x200 ;  /* 0x0148000000007b1d */ /* 0x000fec0000010000 */
[----:B------:R-:W-:-:S02]  /*fbf0*/  UMOV UR4, 0x400 ;  /* 0x0000040000047882 */ /* 0x000fc40000000000 */
[----:B--2---:R-:W-:-:S06]  /*fc00*/  ULEA UR4, UR5, UR4, 0x18 ;  /* 0x0000000405047291 */ /* 0x004fcc000f8ec03f */
[----:B------:R-:W-:-:S05]  /*fc10*/  IMAD.U32 R22, RZ, RZ, UR4 ;  /* 0x00000004ff167e24 */ /* 0x000fca000f8e00ff */
[----:B------:R2:W3:Y:S01]  /*fc20*/  LDS.128 R16, [R22+0x31cd0] ;  /* 0x031cd00016107984 */ /* 0x0004e20000000c00 */
[----:B------:R-:W-:Y:S06]  /*fc30*/  BAR.ARV 0x4, 0x200 ;  /* 0x0108000000007b1d */ /* 0x000fec0000002000 */
[----:B------:R-:W-:Y:S05]  /*fc40*/  BRA `(.L_x_309) ;  /* 0x0000000800407947 */ /* 0x000fea0003800000 */
.L_x_308:
[----:B-1----:R-:W1:Y:S01]  /*fc50*/  S2R R0, SR_TID.X ;  /* 0x0000000000007919 */ /* 0x002e620000002100 */
[----:B------:R-:W-:Y:S01]  /*fc60*/  UMOV UR4, 0xffffffff ;  /* 0xffffffff00047882 */ /* 0x000fe20000000000 */
[----:B-1----:R-:W-:-:S04]  /*fc70*/  LOP3.LUT R8, R0, 0x1f, RZ, 0xc0, !PT ;  /* 0x0000001f00087812 */ /* 0x002fc800078ec0ff */
[----:B------:R-:W-:Y:S01]  /*fc80*/  ISETP.NE.AND P0, PT, R8, 0x1f, PT ;  /* 0x0000001f0800780c */ /* 0x000fe20003f05270 */
[----:B------:R-:W-:-:S12]  /*fc90*/  BRA.DIV UR4, `(.L_x_310) ;  /* 0x0000001a04b07947 */ /* 0x000fd8000b800000 */
[----:B------:R-:W-:Y:S01]  /*fca0*/  IMAD.IADD R5, R19, 0x1, R8 ;  /* 0x0000000113057824 */ /* 0x000fe200078e0208 */
[----:B------:R-:W-:-:S04]  /*fcb0*/  ULDC UR4, c[0x0][0xc3c] ;  /* 0x00030f0000047ab9 */ /* 0x000fc80000000800 */
[----:B------:R-:W-:-:S13]  /*fcc0*/  ISETP.GE.OR P1, PT, R5, UR4, !P0 ;  /* 0x0000000405007c0c */ /* 0x000fda000c726670 */
[----:B------:R-:W1:Y:S02]  /*fcd0*/  @!P1 LDC.64 R2, c[0x0][0xc80] ;  /* 0x00032000ff029b82 */ /* 0x000e640000000a00 */
[----:B-1----:R-:W-:-:S06]  /*fce0*/  @!P1 IMAD.WIDE R2, R5, 0x4, R2 ;  /* 0x0000000405029825 */ /* 0x002fcc00078e0202 */
[----:B------:R1:W2:Y:S01]  /*fcf0*/  @!P1 LDG.E R3, desc[UR56][R2.64] ;  /* 0x0000003802039981 */ /* 0x0002a2000c1e1900 */
[C---:B------:R-:W-:Y:S02]  /*fd00*/  ISETP.GE.U32.AND P2, PT, R8.reuse, 0x2, PT ;  /* 0x000000020800780c */ /* 0x040fe40003f46070 */
[C---:B------:R-:W-:Y:S01]  /*fd10*/  ISETP.GE.U32.AND P3, PT, R8.reuse, 0x4, PT ;  /* 0x000000040800780c */ /* 0x040fe20003f66070 */
[----:B------:R-:W-:Y:S01]  /*fd20*/  SHFL.IDX PT, R0, R16, RZ, 0x1f ;  /* 0x00001fff10007589 */ /* 0x000fe200000e0000 */
[C---:B------:R-:W-:Y:S02]  /*fd30*/  ISETP.GE.U32.AND P4, PT, R8.reuse, 0x8, PT ;  /* 0x000000080800780c */ /* 0x040fe40003f86070 */
[C---:B------:R-:W-:Y:S01]  /*fd40*/  ISETP.GE.U32.AND P5, PT, R8.reuse, 0x10, PT ;  /* 0x000000100800780c */ /* 0x040fe20003fa6070 */
[----:B------:R-:W-:Y:S01]  /*fd50*/  SHFL.IDX PT, R4, R16, 0x1, 0x1f ;  /* 0x00201f0010047f89 */ /* 0x000fe200000e0000 */
[----:B-1----:R-:W-:Y:S02]  /*fd60*/  IMAD.MOV.U32 R2, RZ, RZ, RZ ;  /* 0x000000ffff027224 */ /* 0x002fe400078e00ff */
[----:B--2---:R-:W-:Y:S01]  /*fd70*/  @!P1 IMAD.MOV.U32 R2, RZ, RZ, R3 ;  /* 0x000000ffff029224 */ /* 0x004fe200078e0003 */
[----:B------:R-:W-:-:S04]  /*fd80*/  ISETP.NE.AND P1, PT, R8, RZ, PT ;  /* 0x000000ff0800720c */ /* 0x000fc80003f25270 */
[----:B------:R-:W1:Y:S02]  /*fd90*/  SHFL.UP PT, R14, R2, 0x1, RZ ;  /* 0x04200000020e7989 */ /* 0x000e6400000e00ff */
[----:B-1----:R-:W-:-:S05]  /*fda0*/  SEL R5, R14, RZ, P1 ;  /* 0x000000ff0e057207 */ /* 0x002fca0000800000 */
[----:B------:R-:W-:-:S05]  /*fdb0*/  IMAD.IADD R5, R2, 0x1, R5 ;  /* 0x0000000102057824 */ /* 0x000fca00078e0205 */
[----:B------:R-:W1:Y:S02]  /*fdc0*/  SHFL.UP PT, R14, R5, 0x2, RZ ;  /* 0x04400000050e7989 */ /* 0x000e6400000e00ff */
[----:B-1----:R-:W-:-:S05]  /*fdd0*/  SEL R6, R14, RZ, P2 ;  /* 0x000000ff0e067207 */ /* 0x002fca0001000000 */
        /* <DEDUP_REMOVED lines=10> */
[----:B------:R0:W1:Y:S02]  /*fe80*/  SHFL.IDX PT, R14, R3, 0x1f, 0x1f ;  /* 0x03e01f00030e7f89 */ /* 0x00006400000e0000 */
.L_x_372:
[----:B------:R-:W-:Y:S02]  /*fe90*/  ULDC UR4, c[0x0][0xc38] ;  /* 0x00030e0000047ab9 */ /* 0x000fe40000000800 */
[----:B------:R-:W-:-:S04]  /*fea0*/  IMAD.U32 R16, RZ, RZ, UR4 ;  /* 0x00000004ff107e24 */ /* 0x000fc8000f8e00ff */
[----:B-1----:R-:W-:-:S04]  /*feb0*/  IMAD R5, R14, R16, RZ ;  /* 0x000000100e057224 */ /* 0x002fc800078e02ff */
[----:B------:R-:W-:-:S05]  /*fec0*/  IMAD.IADD R4, R4, 0x1, R5 ;  /* 0x0000000104047824 */ /* 0x000fca00078e0205 */
[----:B------:R-:W-:-:S13]  /*fed0*/  ISETP.GT.AND P6, PT, R4, R0, PT ;  /* 0x000000000400720c */ /* 0x000fda0003fc4270 */
[----:B------:R-:W-:Y:S05]  /*fee0*/  @P6 BRA `(.L_x_311) ;  /* 0x00000000009c6947 */ /* 0x000fea0003800000 */
.L_x_316:
[----:B------:R-:W1:Y:S01]  /*fef0*/  LDC R6, c[0x0][0xc3c] ;  /* 0x00030f00ff067b82 */ /* 0x000e620000000800 */
[----:B------:R-:W-:-:S05]  /*ff00*/  VIADD R19, R19, 0x1f ;  /* 0x0000001f13137836 */ /* 0x000fca0000000000 */
[----:B-1----:R-:W-:-:S13]  /*ff10*/  ISETP.GE.AND P6, PT, R19, R6, PT ;  /* 0x000000061300720c */ /* 0x002fda0003fc6270 */
[----:B------:R-:W-:Y:S05]  /*ff20*/  @P6 BRA `(.L_x_312) ;  /* 0x0000000400446947 */ /* 0x000fea0003800000 */
[----:B------:R-:W1:Y:S01]  /*ff30*/  S2R R2, SR_TID.X ;  /* 0x0000000000027919 */ /* 0x000e620000002100 */
[----:B------:R-:W-:Y:S01]  /*ff40*/  BSSY B0, `(.L_x_313) ;  /* 0x0000009000007945 */ /* 0x000fe20003800000 */
[----:B-1----:R-:W-:-:S05]  /*ff50*/  LOP3.LUT R2, R2, 0x1f, RZ, 0xc0, !PT ;  /* 0x0000001f02027812 */ /* 0x002fca00078ec0ff */
[----:B------:R-:W-:Y:S02]  /*ff60*/  IMAD.IADD R5, R19, 0x1, R2 ;  /* 0x0000000113057824 */ /* 0x000fe400078e0202 */
[----:B------:R-:W-:-:S03]  /*ff70*/  IMAD.MOV.U32 R2, RZ, RZ, RZ ;  /* 0x000000ffff027224 */ /* 0x000fc600078e00ff */
[----:B------:R-:W-:-:S13]  /*ff80*/  ISETP.GE.OR P6, PT, R5, R6, !P0 ;  /* 0x000000060500720c */ /* 0x000fda00047c6670 */
[----:B------:R-:W-:Y:S05]  /*ff90*/  @P6 BRA `(.L_x_314) ;  /* 0x00000000000c6947 */ /* 0x000fea0003800000 */
[----:B0-----:R-:W0:Y:S02]  /*ffa0*/  LDC.64 R2, c[0x0][0xc80] ;  /* 0x00032000ff027b82 */ /* 0x001e240000000a00 */
[----:B0-----:R-:W-:-:S06]  /*ffb0*/  IMAD.WIDE R2, R5, 0x4, R2 ;  /* 0x0000000405027825 */ /* 0x001fcc00078e0202 */
[----:B------:R1:W5:Y:S02]  /*ffc0*/  LDG.E R2, desc[UR56][R2.64] ;  /* 0x0000003802027981 */ /* 0x000364000c1e1900 */
.L_x_314:
[----:B------:R-:W-:Y:S05]  /*ffd0*/  BSYNC B0 ;  /* 0x0000000000007941 */ /* 0x000fea0003800000 */
.L_x_313:
[----:B------:R-:W-:-:S03]  /*ffe0*/  UMOV UR4, 0xffffffff ;  /* 0xffffffff00047882 */ /* 0x000fc60000000000 */
[----:B------:R-:W-:Y:S05]  /*fff0*/  BRA.DIV UR4, `(.L_x_315) ;  /* 0x0000001a04fc7947 */ /* 0x000fea000b800000 */
[----:B-----5:R-:W2:Y:S02]  /*10000*/  SHFL.UP PT, R14, R2, 0x1, RZ ;  /* 0x04200000020e7989 */ /* 0x020ea400000e00ff */
[----:B--2---:R-:W-:-:S05]  /*10010*/  SEL R13, R14, RZ, P1 ;  /* 0x000000ff0e0d7207 */ /* 0x004fca0000800000 */
[----:B------:R-:W-:-:S05]  /*10020*/  IMAD.IADD R13, R2, 0x1, R13 ;  /* 0x00000001020d7824 */ /* 0x000fca00078e020d */
[----:B------:R-:W2:Y:S02]  /*10030*/  SHFL.UP PT, R14, R13, 0x2, RZ ;  /* 0x044000000d0e7989 */ /* 0x000ea400000e00ff */
[----:B--2---:R-:W-:-:S05]  /*10040*/  SEL R14, R14, RZ, P2 ;  /* 0x000000ff0e0e7207 */ /* 0x004fca0001000000 */
[----:B01----:R-:W-:-:S05]  /*10050*/  IMAD.IADD R3, R13, 0x1, R14 ;  /* 0x000000010d037824 */ /* 0x003fca00078e020e */
        /* <DEDUP_REMOVED lines=10> */
.L_x_380:
[----:B------:R-:W-:Y:S02]  /*10100*/  ULDC UR4, c[0x0][0xc38] ;  /* 0x00030e0000047ab9 */ /* 0x000fe40000000800 */
[----:B------:R-:W-:-:S04]  /*10110*/  IMAD.U32 R16, RZ, RZ, UR4 ;  /* 0x00000004ff107e24 */ /* 0x000fc8000f8e00ff */
[----:B-1----:R-:W-:-:S04]  /*10120*/  IMAD R5, R14, R16, RZ ;  /* 0x000000100e057224 */ /* 0x002fc800078e02ff */
[----:B------:R-:W-:-:S05]  /*10130*/  IMAD.IADD R4, R5, 0x1, R4 ;  /* 0x0000000105047824 */ /* 0x000fca00078e0204 */
[----:B------:R-:W-:-:S13]  /*10140*/  ISETP.GT.AND P6, PT, R4, R0, PT ;  /* 0x000000000400720c */ /* 0x000fda0003fc4270 */
[----:B------:R-:W-:Y:S05]  /*10150*/  @!P6 BRA `(.L_x_316) ;  /* 0xfffffffc0064e947 */ /* 0x000fea000383ffff */
.L_x_311:
[----:B------:R-:W-:Y:S01]  /*10160*/  IMAD.IADD R5, R4, 0x1, -R5 ;  /* 0x0000000104057824 */ /* 0x000fe200078e0a05 */
[----:B------:R-:W-:-:S03]  /*10170*/  UMOV UR4, 0xffffffff ;  /* 0xffffffff00047882 */ /* 0x000fc60000000000 */
[----:B------:R-:W-:-:S05]  /*10180*/  IMAD R7, R3, R16, R5 ;  /* 0x0000001003077224 */ /* 0x000fca00078e0205 */
[----:B------:R-:W-:Y:S01]  /*10190*/  ISETP.GT.AND P6, PT, R7, R0, PT ;  /* 0x000000000700720c */ /* 0x000fe20003fc4270 */
[----:B------:R-:W-:-:S12]  /*101a0*/  BRA.DIV UR4, `(.L_x_317) ;  /* 0x0000001e044c7947 */ /* 0x000fd8000b800000 */
[----:B------:R-:W-:-:S04]  /*101b0*/  VOTE.ANY R6, PT, !P6 ;  /* 0x0000000000067806 */ /* 0x000fc800070e0100 */
[----:B------:R-:W1:Y:S02]  /*101c0*/  POPC R4, R6 ;  /* 0x0000000600047309 */ /* 0x000e640000000000 */
[----:B-1----:R1:W2:Y:S02]  /*101d0*/  SHFL.IDX PT, R17, R2, R4, 0x1f ;  /* 0x00001f0402117589 */ /* 0x0022a400000e0000 */
.L_x_384:
[----:B------:R-:W-:Y:S01]  /*101e0*/  ISETP.NE.AND P0, PT, R6, RZ, PT ;  /* 0x000000ff0600720c */ /* 0x000fe20003f05270 */
[----:B------:R-:W-:-:S12]  /*101f0*/  IMAD.MOV.U32 R14, RZ, RZ, RZ ;  /* 0x000000ffff0e7224 */ /* 0x000fd800078e00ff */
[----:B------:R-:W-:Y:S05]  /*10200*/  @!P0 BRA `(.L_x_318) ;  /* 0x0000000000108947 */ /* 0x000fea0003800000 */
[----:B------:R-:W-:Y:S01]  /*10210*/  UMOV UR4, 0xffffffff ;  /* 0xffffffff00047882 */ /* 0x000fe20000000000 */
[----:B------:R-:W-:Y:S02]  /*10220*/  VIADD R12, R4, 0xffffffff ;  /* 0xffffffff040c7836 */ /* 0x000fe40000000000 */
[----:B------:R-:W-:Y:S05]  /*10230*/  BRA.DIV UR4, `(.L_x_319) ;  /* 0x0000001e04707947 */ /* 0x000fea000b800000 */
[----:B------:R3:W4:Y:S02]  /*10240*/  SHFL.IDX PT, R14, R3, R12, 0x1f ;  /* 0x00001f0c030e7589 */ /* 0x00072400000e0000 */
.L_x_318:
[----:B--2---:R-:W-:Y:S01]  /*10250*/  IABS R6, R17 ;  /* 0x0000001100067213 */ /* 0x004fe20000000000 */
[----:B----4-:R-:W-:Y:S02]  /*10260*/  IMAD R16, R14, R16, R5 ;  /* 0x000000100e107224 */ /* 0x010fe400078e0205 */
[----:B------:R-:W-:Y:S01]  /*10270*/  IMAD.IADD R19, R4, 0x1, R19 ;  /* 0x0000000104137824 */ /* 0x000fe200078e0213 */
[----:B------:R-:W2:Y:S01]  /*10280*/  I2F.RP R7, R6 ;  /* 0x0000000600077306 */ /* 0x000ea20000209400 */
[----:B------:R-:W-:-:S07]  /*10290*/  IMAD.IADD R0, R0, 0x1, -R16 ;  /* 0x0000000100007824 */ /* 0x000fce00078e0a10 */
[----:B--2---:R-:W1:Y:S02]  /*102a0*/  MUFU.RCP R7, R7 ;  /* 0x0000000700077308 */ /* 0x004e640000001000 */
[----:B-1----:R-:W-:-:S06]  /*102b0*/  VIADD R2, R7, 0xffffffe ;  /* 0x0ffffffe07027836 */ /* 0x002fcc0000000000 */
[----:B0--3--:R0:W1:Y:S02]  /*102c0*/  F2I.FTZ.U32.TRUNC.NTZ R3, R2 ;  /* 0x0000000200037305 */ /* 0x009064000021f000 */
[----:B0-----:R-:W-:Y:S02]  /*102d0*/  IMAD.MOV.U32 R2, RZ, RZ, RZ ;  /* 0x000000ffff027224 */ /* 0x001fe400078e00ff */
[----:B-1----:R-:W-:-:S04]  /*102e0*/  IMAD.MOV R5, RZ, RZ, -R3 ;  /* 0x000000ffff057224 */ /* 0x002fc800078e0a03 */
[----:B------:R-:W-:-:S04]  /*102f0*/  IMAD R5, R5, R6, RZ ;  /* 0x0000000605057224 */ /* 0x000fc800078e02ff */
[----:B------:R-:W-:Y:S01]  /*10300*/  IMAD.HI.U32 R3, R3, R5, R2 ;  /* 0x0000000503037227 */ /* 0x000fe200078e0002 */
[----:B------:R-:W-:Y:S02]  /*10310*/  IABS R5, R17 ;  /* 0x0000001100057213 */ /* 0x000fe40000000000 */
[----:B------:R-:W-:-:S03]  /*10320*/  IABS R2, R0 ;  /* 0x0000000000027213 */ /* 0x000fc60000000000 */
[----:B------:R-:W-:Y:S02]  /*10330*/  IMAD.MOV R5, RZ, RZ, -R5 ;  /* 0x000000ffff057224 */ /* 0x000fe400078e0a05 */
[----:B------:R-:W-:-:S04]  /*10340*/  IMAD.HI.U32 R3, R3, R2, RZ ;  /* 0x0000000203037227 */ /* 0x000fc800078e00ff */
[----:B------:R-:W-:Y:S01]  /*10350*/  IMAD R5, R3, R5, R2 ;  /* 0x0000000503057224 */ /* 0x000fe200078e0202 */
[----:B------:R-:W-:-:S04]  /*10360*/  LOP3.LUT R2, R0, R17, RZ, 0x3c, !PT ;  /* 0x0000001100027212 */ /* 0x000fc800078e3cff */
[----:B------:R-:W-:Y:S02]  /*10370*/  ISETP.GT.U32.AND P1, PT, R6, R5, PT ;  /* 0x000000050600720c */ /* 0x000fe40003f24070 */
[----:B------:R-:W-:-:S11]  /*10380*/  ISETP.GE.AND P2, PT, R2, RZ, PT ;  /* 0x000000ff0200720c */ /* 0x000fd60003f46270 */
[----:B------:R-:W-:Y:S02]  /*10390*/  @!P1 IMAD.IADD R5, R5, 0x1, -R6 ;  /* 0x0000000105059824 */ /* 0x000fe400078e0a06 */
[----:B------:R-:W-:Y:S01]  /*103a0*/  @!P1 VIADD R3, R3, 0x1 ;  /* 0x0000000103039836 */ /* 0x000fe20000000000 */
[----:B------:R-:W-:Y:S02]  /*103b0*/  ISETP.NE.AND P1, PT, R17, RZ, PT ;  /* 0x000000ff1100720c */ /* 0x000fe40003f25270 */
[----:B------:R-:W-:-:S13]  /*103c0*/  ISETP.GE.U32.AND P0, PT, R5, R6, PT ;  /* 0x000000060500720c */ /* 0x000fda0003f06070 */
[----:B------:R-:W-:-:S04]  /*103d0*/  @P0 VIADD R3, R3, 0x1 ;  /* 0x0000000103030836 */ /* 0x000fc80000000000 */
[----:B------:R-:W-:Y:S01]  /*103e0*/  @!P2 IMAD.MOV R3, RZ, RZ, -R3 ;  /* 0x000000ffff03a224 */ /* 0x000fe200078e0a03 */
[----:B------:R-:W-:-:S05]  /*103f0*/  @!P1 LOP3.LUT R3, RZ, R17, RZ, 0x33, !PT ;  /* 0x00000011ff039212 */ /* 0x000fca00078e33ff */
[--C-:B------:R-:W-:Y:S02]  /*10400*/  IMAD.MOV R2, RZ, RZ, -R3.reuse ;  /* 0x000000ffff027224 */ /* 0x100fe400078e0a03 */
[----:B------:R-:W-:Y:S02]  /*10410*/  IMAD.MOV.U32 R18, RZ, RZ, R3 ;  /* 0x000000ffff127224 */ /* 0x000fe400078e0003 */
[----:B------:R-:W-:Y:S01]  /*10420*/  IMAD R17, R17, R2, R0 ;  /* 0x0000000211117224 */ /* 0x000fe200078e0200 */
[----:B------:R-:W-:Y:S06]  /*10430*/  BRA `(.L_x_320) ;  /* 0x00000000001c7947 */ /* 0x000fec0003800000 */
.L_x_312:
[----:B------:R-:W-:Y:S01]  /*10440*/  UMOV UR4, URZ ;  /* 0x0000003f00047c82 */ /* 0x000fe20008000000 */
[----:B------:R-:W-:Y:S01]  /*10450*/  UMOV UR5, URZ ;  /* 0x0000003f00057c82 */ /* 0x000fe20008000000 */
[----:B------:R-:W-:Y:S01]  /*10460*/  ULDC UR6, c[0x0][0xc3c] ;  /* 0x00030f0000067ab9 */ /* 0x000fe20000000800 */
[----:B------:R-:W-:Y:S02]  /*10470*/  IMAD.MOV.U32 R16, RZ, RZ, R0 ;  /* 0x000000ffff107224 */ /* 0x000fe400078e0000 */
[----:B------:R-:W-:Y:S02]  /*10480*/  IMAD.U32 R17, RZ, RZ, UR4 ;  /* 0x00000004ff117e24 */ /* 0x000fe4000f8e00ff */
[----:B------:R-:W-:Y:S02]  /*10490*/  IMAD.U32 R18, RZ, RZ, UR5 ;  /* 0x00000005ff127e24 */ /* 0x000fe4000f8e00ff */
[----:B------:R-:W-:-:S07]  /*104a0*/  IMAD.U32 R19, RZ, RZ, UR6 ;  /* 0x00000006ff137e24 */ /* 0x000fce000f8e00ff */
.L_x_320:
[----:B------:R-:W1:Y:S01]  /*104b0*/  S2R R0, SR_TID.X ;  /* 0x0000000000007919 */ /* 0x000e620000002100 */
[----:B------:R-:W-:Y:S05]  /*104c0*/  WARPSYNC.ALL ;  /* 0x0000000000007948 */ /* 0x000fea0003800000 */
[----:B------:R-:W-:Y:S01]  /*104d0*/  BAR.SYNC.DEFER_BLOCKING 0x4, 0x200 ;  /* 0x0108000000007b1d */ /* 0x000fe20000010000 */
[----:B-1----:R-:W-:-:S04]  /*104e0*/  LOP3.LUT R0, R0, 0x1f, RZ, 0xc0, !PT ;  /* 0x0000001f00007812 */ /* 0x002fc800078ec0ff */
[----:B------:R-:W-:-:S13]  /*104f0*/  ISETP.NE.AND P0, PT, R0, RZ, PT ;  /* 0x000000ff0000720c */ /* 0x000fda0003f05270 */
[----:B0-----:R-:W0:Y:S01]  /*10500*/  @!P0 S2R R3, SR_CgaCtaId ;  /* 0x0000000000038919 */ /* 0x001e220000008800 */
[----:B------:R-:W-:-:S04]  /*10510*/  @!P0 MOV R0, 0x400 ;  /* 0x0000040000008802 */ /* 0x000fc80000000f00 */
[----:B0-----:R-:W-:-:S05]  /*10520*/  @!P0 LEA R22, R3, R0, 0x18 ;  /* 0x0000000003168211 */ /* 0x001fca00078ec0ff */
[----:B------:R4:W-:Y:S01]  /*10530*/  @!P0 STS.128 [R22+0x31cd0], R16 ;  /* 0x031cd01016008388 */ /* 0x0009e20000000c00 */
[----:B------:R-:W-:Y:S06]  /*10540*/  BAR.ARV 0x5, 0x200 ;  /* 0x0148000000007b1d */ /* 0x000fec0000002000 */
.L_x_309:
[----:B------:R-:W-:Y:S02]  /*10550*/  ULDC UR4, c[0x0][0xc3c] ;  /* 0x00030f0000047ab9 */ /* 0x000fe40000000800 */
[----:B---3--:R-:W-:-:S13]  /*10560*/  ISETP.GE.AND P0, PT, R19, UR4, PT ;  /* 0x0000000413007c0c */ /* 0x008fda000bf06270 */
[----:B------:R-:W-:Y:S05]  /*10570*/  @!P0 BRA `(.L_x_321) ;  /* 0xffffffb000008947 */ /* 0x000fea000383ffff */
[----:B------:R-:W-:Y:S05]  /*10580*/  BSYNC B8 ;  /* 0x0000000000087941 */ /* 0x000fea0003800000 */
.L_x_217:
[----:B-1----:R-:W3:Y:S01]  /*10590*/  LDL.LU R0, [R1+0x30] ;  /* 0x0000300001007983 */ /* 0x002ee20000300800 */
[----:B------:R-:W-:Y:S01]  /*105a0*/  BSSY B0, `(.L_x_322) ;  /* 0x000000b000007945 */ /* 0x000fe20003800000 */
[----:B------:R-:W1:Y:S01]  /*105b0*/  S2R R5, SR_CgaCtaId ;  /* 0x0000000000057919 */ /* 0x000e620000008800 */
[----:B---3--:R-:W-:-:S05]  /*105c0*/  VIADD R0, R0, 0x1 ;  /* 0x0000000100007836 */ /* 0x008fca0000000000 */
[----:B------:R-:W-:-:S04]  /*105d0*/  LEA.HI R2, R0, R0, RZ, 0x1 ;  /* 0x0000000000027211 */ /* 0x000fc800078f08ff */
[----:B------:R-:W-:Y:S02]  /*105e0*/  LOP3.LUT R3, R2, 0xfffffffe, RZ, 0xc0, !PT ;  /* 0xfffffffe02037812 */ /* 0x000fe400078ec0ff */
[----:B------:R-:W-:-:S03]  /*105f0*/  MOV R2, 0x400 ;  /* 0x0000040000027802 */ /* 0x000fc60000000f00 */
[----:B------:R-:W-:Y:S01]  /*10600*/  IMAD.IADD R0, R0, 0x1, -R3 ;  /* 0x0000000100007824 */ /* 0x000fe200078e0a03 */
[----:B-1----:R-:W-:-:S04]  /*10610*/  LEA R9, R5, R2, 0x18 ;  /* 0x0000000205097211 */ /* 0x002fc800078ec0ff */
[----:B------:R-:W-:-:S04]  /*10620*/  SHF.L.U32 R0, R0, 0x1f, RZ ;  /* 0x0000001f00007819 */ /* 0x000fc800000006ff */
[----:B------:R-:W1:Y:S02]  /*10630*/  SYNCS.PHASECHK.TRANS64.TRYWAIT P0, [R9+URZ+0x31c20], R0 ;  /* 0x031c2000090075a7 */ /* 0x000e64000800017f */
[----:B-1----:R-:W-:Y:S05]  /*10640*/  @!P0 BRA `(.L_x_323) ;  /* 0x0000001800908947 */ /* 0x002fea0003800000 */
.L_x_387:
[----:B------:R-:W-:Y:S05]  /*10650*/  BSYNC B0 ;  /* 0x0000000000007941 */ /* 0x000fea0003800000 */
.L_x_322:
[----:B------:R-:W-:-:S03]  /*10660*/  UMOV UR4, 0xffffffff ;  /* 0xffffffff00047882 */ /* 0x000fc60000000000 */
[----:B------:R-:W-:Y:S05]  /*10670*/  BRA.DIV UR4, `(.L_x_324) ;  /* 0x0000001a04987947 */ /* 0x000fea000b800000 */
[----:B-1----:R-:W1:Y:S02]  /*10680*/  S2R R0, SR_TID.X ;  /* 0x0000000000007919 */ /* 0x002e640000002100 */
[----:B-1----:R-:W-:-:S04]  /*10690*/  SHF.R.U32.HI R0, RZ, 0x5, R0 ;  /* 0x00000005ff007819 */ /* 0x002fc80000011600 */
[----:B------:R-:W-:-:S05]  /*106a0*/  LOP3.LUT R0, R0, 0x3, RZ, 0xc0, !PT ;  /* 0x0000000300007812 */ /* 0x000fca00078ec0ff */
[----:B------:R1:W3:Y:S02]  /*106b0*/  SHFL.IDX PT, R14, R0, RZ, 0x1f ;  /* 0x00001fff000e7589 */ /* 0x0002e400000e0000 */
.L_x_390:
[----:B---3--:R-:W-:Y:S01]  /*106c0*/  ISETP.NE.AND P0, PT, R14, RZ, PT ;  /* 0x000000ff0e00720c */ /* 0x008fe20003f05270 */
[----:B------:R-:W-:-:S12]  /*106d0*/  BSSY B0, `(.L_x_325) ;  /* 0x0000024000007945 */ /* 0x000fd80003800000 */
[----:B------:R-:W-:Y:S05]  /*106e0*/  @P0 BRA `(.L_x_326) ;  /* 0x0000000000880947 */ /* 0x000fea0003800000 */
[----:B------:R-:W-:-:S03]  /*106f0*/  UMOV UR4, 0xffffffff ;  /* 0xffffffff00047882 */ /* 0x000fc60000000000 */
[----:B------:R-:W-:Y:S05]  /*10700*/  BRA.DIV UR4, `(.L_x_327) ;  /* 0x0000001a04a87947 */ /* 0x000fea000b800000 */
[----:B------:R-:W-:-:S13]  /*10710*/  ELECT P6, URZ, PT ;  /* 0x00000000003f782f */ /* 0x000fda00038c0000 */
.L_x_393:
[----:B------:R-:W-:Y:S05]  /*10720*/  @!P6 BRA `(.L_x_326) ;  /* 0x000000000078e947 */ /* 0x000fea0003800000 */
[----:B-1----:R-:W3:Y:S02]  /*10730*/  LDL.LU R0, [R1+0x38] ;  /* 0x0000380001007983 */ /* 0x002ee40000300800 */
[----:B---3--:R-:W-:-:S04]  /*10740*/  LOP3.LUT R0, R0, 0x2, RZ, 0xfc, !PT ;  /* 0x0000000200007812 */ /* 0x008fc800078efcff */
[----:B------:R-:W-:-:S13]  /*10750*/  ISETP.NE.AND P2, PT, R0, 0x3, PT ;  /* 0x000000030000780c */ /* 0x000fda0003f45270 */
[----:B------:R-:W-:Y:S05]  /*10760*/  @!P2 BRA `(.L_x_328) ;  /* 0x000000000004a947 */ /* 0x000fea0003800000 */
[----:B------:R-:W-:Y:S01]  /*10770*/  BPT.TRAP 0x1 ;  /* 0x000000040000795c */ /* 0x000fe20000300000 */
.L_x_328:
[----:B------:R-:W-:Y:S01]  /*10780*/  VIADD R0, R9, 0x31c40 ;  /* 0x00031c4009007836 */ /* 0x000fe20000000000 */
[----:B------:R-:W-:Y:S01]  /*10790*/  SHF.L.U32 R4, R26, 0x1f, RZ ;  /* 0x0000001f1a047819 */ /* 0x000fe200000006ff */
[C---:B------:R-:W-:Y:S02]  /*107a0*/  VIADD R2, R23.reuse, 0x1 ;  /* 0x0000000117027836 */ /* 0x040fe40000000000 */
[----:B------:R-:W-:-:S03]  /*107b0*/  IMAD R5, R23, 0x8, R0 ;  /* 0x0000000817057824 */ /* 0x000fc600078e0200 */
[C---:B------:R-:W-:Y:S01]  /*107c0*/  ISETP.NE.AND P1, PT, R2.reuse, 0x2, PT ;  /* 0x000000020200780c */ /* 0x040fe20003f25270 */
[----:B------:R-:W1:Y:S03]  /*107d0*/  SYNCS.PHASECHK.TRANS64.TRYWAIT P0, [R5+URZ], R4 ;  /* 0x00000004050075a7 */ /* 0x000e66000800017f */
[----:B------:R-:W-:Y:S02]  /*107e0*/  SEL R3, RZ, 0x1, P1 ;  /* 0x00000001ff037807 */ /* 0x000fe40000800000 */
[----:B0-----:R-:W-:Y:S02]  /*107f0*/  SEL R7, R2, RZ, P1 ;  /* 0x000000ff02077207 */ /* 0x001fe40000800000 */
[----:B------:R-:W-:-:S03]  /*10800*/  LOP3.LUT R2, R26, R3, RZ, 0x3c, !PT ;  /* 0x000000031a027212 */ /* 0x000fc600078e3cff */
[----:B------:R-:W-:Y:S01]  /*10810*/  IMAD R3, R7, 0x8, R0 ;  /* 0x0000000807037824 */ /* 0x000fe200078e0200 */
[----:B------:R-:W-:Y:S01]  /*10820*/  SHF.L.U32 R2, R2, 0x1f, RZ ;  /* 0x0000001f02027819 */ /* 0x000fe200000006ff */
[----:B-1----:R-:W-:Y:S06]  /*10830*/  @!P0 BRA `(.L_x_329) ;  /* 0x00000018007c8947 */ /* 0x002fec0003800000 */
.L_x_394:
[----:B------:R-:W1:Y:S02]  /*10840*/  SYNCS.PHASECHK.TRANS64.TRYWAIT P0, [R3+URZ], R2 ;  /* 0x00000002030075a7 */ /* 0x000e64000800017f */
[----:B-1----:R-:W-:Y:S05]  /*10850*/  @!P0 BRA `(.L_x_330) ;  /* 0x0000001800888947 */ /* 0x002fea0003800000 */
.L_x_395:
[----:B------:R-:W-:Y:S05]  /*10860*/  @!P2 BRA `(.L_x_331) ;  /* 0x000000000004a947 */ /* 0x000fea0003800000 */
[----:B------:R-:W-:Y:S01]  /*10870*/  BPT.TRAP 0x1 ;  /* 0x000000040000795c */ /* 0x000fe20000300000 */
.L_x_331:
[----:B------:R-:W-:-:S04]  /*10880*/  VIADD R0, R9, 0x31c60 ;  /* 0x00031c6009007836 */ /* 0x000fc80000000000 */
[----:B------:R-:W-:-:S04]  /*10890*/  IMAD R23, R23, 0x8, R0 ;  /* 0x0000000817177824 */ /* 0x000fc800078e0200 */
[----:B------:R-:W3:Y:S02]  /*108a0*/  SYNCS.PHASECHK.TRANS64.TRYWAIT P0, [R23+URZ], R4 ;  /* 0x00000004170075a7 */ /* 0x000ee4000800017f */
[----:B---3--:R-:W-:Y:S05]  /*108b0*/  @!P0 BRA `(.L_x_332) ;  /* 0x0000001800848947 */ /* 0x008fea0003800000 */
.L_x_396:
[----:B------:R-:W-:-:S07]  /*108c0*/  IMAD R7, R7, 0x8, R0 ;  /* 0x0000000807077824 */ /* 0x000fce00078e0200 */
.L_x_333:
[----:B------:R0:W0:Y:S02]  /*108d0*/  SYNCS.PHASECHK.TRANS64.TRYWAIT P0, [R7+URZ], R2 ;  /* 0x00000002070075a7 */ /* 0x000024000800017f */
[----:B0-----:R-:W-:Y:S05]  /*108e0*/  @!P0 NANOSLEEP.SYNCS 0x989680 ;  /* 0x009896800000895d */ /* 0x001fea0003900000 */
[----:B------:R-:W0:Y:S02]  /*108f0*/  @!P0 SYNCS.PHASECHK.TRANS64 P0, [R7+URZ], R2 ;  /* 0x00000002070085a7 */ /* 0x000e24000800007f */
[----:B0-----:R-:W-:Y:S05]  /*10900*/  @!P0 BRA `(.L_x_333) ;  /* 0xfffffffc00f08947 */ /* 0x001fea000383ffff */
.L_x_326:
[----:B------:R-:W-:Y:S05]  /*10910*/  BSYNC B0 ;  /* 0x0000000000007941 */ /* 0x000fea0003800000 */
.L_x_325:
[----:B------:R-:W-:Y:S05]  /*10920*/  EXIT ;  /* 0x000000000000794d */ /* 0x000fea0003800000 */
.L_x_177:
[----:B0-----:R-:W-:-:S04]  /*10930*/  IMAD.U32 R3, RZ, RZ, UR36 ;  /* 0x00000024ff037e24 */ /* 0x001fc8000f8e00ff */
[----:B------:R0:W1:Y:S03]  /*10940*/  SYNCS.PHASECHK.TRANS64.TRYWAIT P1, [R3+URZ+0x31c00], R0 ;  /* 0x031c0000030075a7 */ /* 0x000066000802017f */
[----:B-1----:R-:W-:Y:S05]  /*10950*/  @!P1 NANOSLEEP.SYNCS 0x989680 ;  /* 0x009896800000995d */ /* 0x002fea0003900000 */
[----:B------:R-:W1:Y:S02]  /*10960*/  @!P1 SYNCS.PHASECHK.TRANS64 P1, [R3+URZ+0x31c00], R0 ;  /* 0x031c0000030095a7 */ /* 0x000e64000802007f */
[----:B-1----:R-:W-:Y:S05]  /*10970*/  @!P1 BRA `(.L_x_177) ;  /* 0xfffffffc00ec9947 */ /* 0x002fea000383ffff */
[----:B------:R-:W-:Y:S05]  /*10980*/  BRA `(.L_x_334) ;  /* 0xffffff0c00147947 */ /* 0x000fea000383ffff */
.L_x_181:
[----:B-1----:R1:W2:Y:S02]  /*10990*/  SYNCS.PHASECHK.TRANS64.TRYWAIT P2, [R4+URZ+0x31c30], R3 ;  /* 0x031c3003040075a7 */ /* 0x0022a4000804017f */
[----:B--2---:R-:W-:Y:S05]  /*109a0*/  @!P2 NANOSLEEP.SYNCS 0x989680 ;  /* 0x009896800000a95d */ /* 0x004fea0003900000 */
[----:B------:R-:W2:Y:S02]  /*109b0*/  @!P2 SYNCS.PHASECHK.TRANS64 P2, [R4+URZ+0x31c30], R3 ;  /* 0x031c30030400a5a7 */ /* 0x000ea4000804007f */
[----:B--2---:R-:W-:Y:S05]  /*109c0*/  @!P2 BRA `(.L_x_181) ;  /* 0xfffffffc00f0a947 */ /* 0x004fea000383ffff */
[----:B------:R-:W-:Y:S05]  /*109d0*/  BRA `(.L_x_180) ;  /* 0xffffff0c00387947 */ /* 0x000fea000383ffff */
.L_x_186:
[----:B--2---:R-:W-:-:S04]  /*109e0*/  IMAD.U32 R3, RZ, RZ, UR6 ;  /* 0x00000006ff037e24 */ /* 0x004fc8000f8e00ff */
[----:B------:R2:W3:Y:S03]  /*109f0*/  SYNCS.PHASECHK.TRANS64.TRYWAIT P2, [R3+URZ+0x31c30], R0 ;  /* 0x031c3000030075a7 */ /* 0x0004e6000804017f */
[----:B---3--:R-:W-:Y:S05]  /*10a00*/  @!P2 NANOSLEEP.SYNCS 0x989680 ;  /* 0x009896800000a95d */ /* 0x008fea0003900000 */
[----:B------:R-:W3:Y:S02]  /*10a10*/  @!P2 SYNCS.PHASECHK.TRANS64 P2, [R3+URZ+0x31c30], R0 ;  /* 0x031c30000300a5a7 */ /* 0x000ee4000804007f */
[----:B---3--:R-:W-:Y:S05]  /*10a20*/  @!P2 BRA `(.L_x_186) ;  /* 0xfffffffc00eca947 */ /* 0x008fea000383ffff */
[----:B------:R-:W-:Y:S05]  /*10a30*/  BRA `(.L_x_183) ;  /* 0xffffff44005c7947 */ /* 0x000fea000383ffff */
.L_x_190:
[----:B-1----:R-:W-:-:S04]  /*10a40*/  IMAD.U32 R3, RZ, RZ, UR6 ;  /* 0x00000006ff037e24 */ /* 0x002fc8000f8e00ff */
[----:B------:R1:W2:Y:S03]  /*10a50*/  SYNCS.PHASECHK.TRANS64.TRYWAIT P2, [R3+URZ+0x31c50], R0 ;  /* 0x031c5000030075a7 */ /* 0x0002a6000804017f */
[----:B--2---:R-:W-:Y:S05]  /*10a60*/  @!P2 NANOSLEEP.SYNCS 0x989680 ;  /* 0x009896800000a95d */ /* 0x004fea0003900000 */
[----:B------:R-:W2:Y:S02]  /*10a70*/  @!P2 SYNCS.PHASECHK.TRANS64 P2, [R3+URZ+0x31c50], R0 ;  /* 0x031c50000300a5a7 */ /* 0x000ea4000804007f */
[----:B--2---:R-:W-:Y:S05]  /*10a80*/  @!P2 BRA `(.L_x_190) ;  /* 0xfffffffc00eca947 */ /* 0x004fea000383ffff */
[----:B------:R-:W-:Y:S05]  /*10a90*/  BRA `(.L_x_187) ;  /* 0xffffff5c00007947 */ /* 0x000fea000383ffff */
.L_x_195:
[----:B--2---:R-:W-:-:S04]  /*10aa0*/  IMAD.U32 R7, RZ, RZ, UR9 ;  /* 0x00000009ff077e24 */ /* 0x004fc8000f8e00ff */
[----:B------:R2:W4:Y:S03]  /*10ab0*/  SYNCS.PHASECHK.TRANS64.TRYWAIT P0, [R7+URZ+0x31c50], R6 ;  /* 0x031c5006070075a7 */ /* 0x000526000800017f */
[----:B----4-:R-:W-:Y:S05]  /*10ac0*/  @!P0 NANOSLEEP.SYNCS 0x989680 ;  /* 0x009896800000895d */ /* 0x010fea0003900000 */
[----:B------:R-:W4:Y:S02]  /*10ad0*/  @!P0 SYNCS.PHASECHK.TRANS64 P0, [R7+URZ+0x31c50], R6 ;  /* 0x031c5006070085a7 */ /* 0x000f24000800007f */
[----:B----4-:R-:W-:Y:S05]  /*10ae0*/  @!P0 BRA `(.L_x_195) ;  /* 0xfffffffc00ec8947 */ /* 0x010fea000383ffff */
[----:B------:R-:W-:Y:S05]  /*10af0*/  BRA `(.L_x_194) ;  /* 0xffffff7800d87947 */ /* 0x000fea000383ffff */
.L_x_229:
        /* <DEDUP_REMOVED lines=8> */
[----:B0--3--:R-:W-:Y:S05]  /*10b80*/  WARPSYNC.COLLECTIVE R15, `(.L_x_336) ;  /* 0x000000000f087348 */ /* 0x009fea0003c00000 */
[----:B------:R1:W2:Y:S02]  /*10b90*/  SHFL.IDX P6, R14, R13, R12, R11 ;  /* 0x0000000c0d0e7389 */ /* 0x0002a400000c000b */
[----:B0123--:R-:W-:Y:S01]  /*10ba0*/  ENDCOLLECTIVE ;  /* 0x000000000000791b */ /* 0x00ffe20003800000 */
.L_x_336:
[----:B------:R-:W-:Y:S05]  /*10bb0*/  BSYNC B0 ;  /* 0x0000000000007941 */ /* 0x000fea0003800000 */
.L_x_335:
[----:B------:R-:W-:Y:S05]  /*10bc0*/  BRA `(.L_x_337) ;  /* 0xffffffb400307947 */ /* 0x000fea000383ffff */
.L_x_231:
[----:B------:R-:W-:Y:S01]  /*10bd0*/  BSSY B0, `(.L_x_338) ;  /* 0x0000006000007945 */ /* 0x000fe20003800000 */
[----:B------:R-:W-:-:S07]  /*10be0*/  IMAD.MOV.U32 R15, RZ, RZ, -0x1 ;  /* 0xffffffffff0f7424 */ /* 0x000fce00078e00ff */
[----:B01-3--:R-:W-:Y:S05]  /*10bf0*/  WARPSYNC.COLLECTIVE R15, `(.L_x_339) ;  /* 0x000000000f0c7348 */ /* 0x00bfea0003c00000 */
[----:B------:R-:W-:Y:S02]  /*10c00*/  ELECT P6, UR62, PT ;  /* 0x00000000003e782f */ /* 0x000fe400038c0000 */
[----:B------:R-:W-:Y:S01]  /*10c10*/  MOV R14, UR62 ;  /* 0x0000003e000e7c02 */ /* 0x000fe20008000f00 */
[----:B01-3--:R-:W-:Y:S10]  /*10c20*/  ENDCOLLECTIVE ;  /* 0x000000000000791b */ /* 0x00bff40003800000 */
.L_x_339:
[----:B------:R-:W-:Y:S05]  /*10c30*/  BSYNC B0 ;  /* 0x0000000000007941 */ /* 0x000fea0003800000 */
.L_x_338:
[----:B------:R-:W-:Y:S05]  /*10c40*/  BRA `(.L_x_340) ;  /* 0xffffffb400307947 */ /* 0x000fea000383ffff */
.L_x_233:
[----:B-1----:R1:W2:Y:S02]  /*10c50*/  SYNCS.PHASECHK.TRANS64.TRYWAIT P0, [R0+URZ+0x31c40], R2 ;  /* 0x031c4002000075a7 */ /* 0x0022a4000800017f */
[----:B--2---:R-:W-:Y:S05]  /*10c60*/  @!P0 NANOSLEEP.SYNCS 0x989680 ;  /* 0x009896800000895d */ /* 0x004fea0003900000 */
[----:B------:R-:W2:Y:S02]  /*10c70*/  @!P0 SYNCS.PHASECHK.TRANS64 P0, [R0+URZ+0x31c40], R2 ;  /* 0x031c4002000085a7 */ /* 0x000ea4000800007f */
[----:B--2---:R-:W-:Y:S05]  /*10c80*/  @!P0 BRA `(.L_x_233) ;  /* 0xfffffffc00f08947 */ /* 0x004fea000383ffff */
[----:B------:R-:W-:Y:S05]  /*10c90*/  BRA `(.L_x_341) ;  /* 0xffffffb400847947 */ /* 0x000fea000383ffff */
.L_x_237:
[----:B------:R-:W2:Y:S01]  /*10ca0*/  LDL.LU R11, [R1+0x2c] ;  /* 0x00002c00010b7983 */ /* 0x000ea20000300800 */
[----:B------:R-:W-:Y:S02]  /*10cb0*/  IMAD.MOV.U32 R13, RZ, RZ, R4 ;  /* 0x000000ffff0d7224 */ /* 0x000fe400078e0004 */
[----:B------:R-:W-:Y:S02]  /*10cc0*/  IMAD.MOV.U32 R12, RZ, RZ, RZ ;  /* 0x000000ffff0c7224 */ /* 0x000fe400078e00ff */
[----:B------:R-:W-:Y:S02]  /*10cd0*/  IMAD.MOV.U32 R15, RZ, RZ, -0x1 ;  /* 0xffffffffff0f7424 */ /* 0x000fe400078e00ff */
[----:B------:R-:W-:-:S04]  /*10ce0*/  IMAD R17, R17, 0xc0, R21 ;  /* 0x000000c011117824 */ /* 0x000fc800078e0215 */
[----:B------:R-:W-:Y:S02]  /*10cf0*/  VIADD R8, R17, 0x20 ;  /* 0x0000002011087836 */ /* 0x000fe40000000000 */
[----:B--2---:R-:W-:Y:S02]  /*10d00*/  IMAD R5, R11, R9, RZ ;  /* 0x000000090b057224 */ /* 0x004fe400078e02ff */
[----:B------:R-:W-:-:S03]  /*10d10*/  IMAD.MOV.U32 R11, RZ, RZ, 0x1c1f ;  /* 0x00001c1fff0b7424 */ /* 0x000fc600078e00ff */
[----:B------:R-:W-:-:S13]  /*10d20*/  ISETP.GE.AND P4, PT, R17, R5, PT ;  /* 0x000000051100720c */ /* 0x000fda0003f86270 */
[----:B-----5:R-:W-:Y:S05]  /*10d30*/  WARPSYNC.COLLECTIVE R15, `(.L_x_342) ;  /* 0x000000000f087348 */ /* 0x020fea0003c00000 */
[----:B------:R0:W1:Y:S02]  /*10d40*/  SHFL.IDX P6, R14, R13, R12, R11 ;  /* 0x0000000c0d0e7389 */ /* 0x00006400000c000b */
[----:B01---5:R-:W-:Y:S01]  /*10d50*/  ENDCOLLECTIVE ;  /* 0x000000000000791b */ /* 0x023fe20003800000 */
.L_x_342:
[----:B------:R-:W-:Y:S02]  /*10d60*/  IMAD.MOV.U32 R13, RZ, RZ, R0 ;  /* 0x000000ffff0d7224 */ /* 0x000fe400078e0000 */
[----:B------:R-:W-:-:S07]  /*10d70*/  IMAD.MOV.U32 R2, RZ, RZ, R14 ;  /* 0x000000ffff027224 */ /* 0x000fce00078e000e */
[----:B------:R-:W-:Y:S05]  /*10d80*/  WARPSYNC.COLLECTIVE R15, `(.L_x_343) ;  /* 0x000000000f087348 */ /* 0x000fea0003c00000 */
[----:B------:R0:W1:Y:S02]  /*10d90*/  SHFL.IDX P6, R14, R13, R12, R11 ;  /* 0x0000000c0d0e7389 */ /* 0x00006400000c000b */
[----:B01----:R-:W-:Y:S01]  /*10da0*/  ENDCOLLECTIVE ;  /* 0x000000000000791b */ /* 0x003fe20003800000 */
.L_x_343:
[----:B------:R-:W-:Y:S02]  /*10db0*/  IMAD.MOV.U32 R13, RZ, RZ, R4 ;  /* 0x000000ffff0d7224 */ /* 0x000fe400078e0004 */
[----:B------:R-:W-:Y:S02]  /*10dc0*/  IMAD.MOV.U32 R12, RZ, RZ, 0x1 ;  /* 0x00000001ff0c7424 */ /* 0x000fe400078e00ff */
[----:B------:R-:W-:-:S07]  /*10dd0*/  IMAD.MOV.U32 R3, RZ, RZ, R14 ;  /* 0x000000ffff037224 */ /* 0x000fce00078e000e */
[----:B------:R-:W-:Y:S05]  /*10de0*/  WARPSYNC.COLLECTIVE R15, `(.L_x_344) ;  /* 0x000000000f087348 */ /* 0x000fea0003c00000 */
[----:B------:R0:W1:Y:S02]  /*10df0*/  SHFL.IDX P6, R14, R13, R12, R11 ;  /* 0x0000000c0d0e7389 */ /* 0x00006400000c000b */
[----:B01----:R-:W-:Y:S01]  /*10e00*/  ENDCOLLECTIVE ;  /* 0x000000000000791b */ /* 0x003fe20003800000 */
.L_x_344:
        /* <DEDUP_REMOVED lines=17> */
.L_x_345:
[----:B------:R-:W-:Y:S02]  /*10f20*/  IMAD.MOV.U32 R13, RZ, RZ, R4 ;  /* 0x000000ffff0d7224 */ /* 0x000fe400078e0004 */
[----:B------:R-:W-:Y:S02]  /*10f30*/  IMAD.MOV.U32 R12, RZ, RZ, 0x2 ;  /* 0x00000002ff0c7424 */ /* 0x000fe400078e00ff */
[----:B------:R-:W-:-:S07]  /*10f40*/  IMAD.MOV.U32 R3, RZ, RZ, R14 ;  /* 0x000000ffff037224 */ /* 0x000fce00078e000e */
[----:B------:R-:W-:Y:S05]  /*10f50*/  WARPSYNC.COLLECTIVE R15, `(.L_x_346) ;  /* 0x000000000f087348 */ /* 0x000fea0003c00000 */
[----:B------:R0:W1:Y:S02]  /*10f60*/  SHFL.IDX P6, R14, R13, R12, R11 ;  /* 0x0000000c0d0e7389 */ /* 0x00006400000c000b */
[----:B01----:R-:W-:Y:S01]  /*10f70*/  ENDCOLLECTIVE ;  /* 0x000000000000791b */ /* 0x003fe20003800000 */
.L_x_346:
        /* <DEDUP_REMOVED lines=18> */
.L_x_347:
[----:B------:R-:W-:Y:S02]  /*110a0*/  IMAD.MOV.U32 R13, RZ, RZ, R4 ;  /* 0x000000ffff0d7224 */ /* 0x000fe400078e0004 */
[----:B------:R-:W-:Y:S02]  /*110b0*/  IMAD.MOV.U32 R12, RZ, RZ, 0x3 ;  /* 0x00000003ff0c7424 */ /* 0x000fe400078e00ff */
[----:B------:R-:W-:-:S07]  /*110c0*/  IMAD.MOV.U32 R3, RZ, RZ, R14 ;  /* 0x000000ffff037224 */ /* 0x000fce00078e000e */
[----:B------:R-:W-:Y:S05]  /*110d0*/  WARPSYNC.COLLECTIVE R15, `(.L_x_348) ;  /* 0x000000000f087348 */ /* 0x000fea0003c00000 */
[----:B------:R0:W1:Y:S02]  /*110e0*/  SHFL.IDX P6, R14, R13, R12, R11 ;  /* 0x0000000c0d0e7389 */ /* 0x00006400000c000b */
[----:B01----:R-:W-:Y:S01]  /*110f0*/  ENDCOLLECTIVE ;  /* 0x000000000000791b */ /* 0x003fe20003800000 */
.L_x_348:
        /* <DEDUP_REMOVED lines=11> */
.L_x_349:
        /* <DEDUP_REMOVED lines=13> */
.L_x_350:
        /* <DEDUP_REMOVED lines=13> */
.L_x_351:
        /* <DEDUP_REMOVED lines=8> */
.L_x_352:
        /* <DEDUP_REMOVED lines=15> */
.L_x_353:
[----:B------:R-:W-:Y:S01]  /*114c0*/  IMAD.MOV.U32 R2, RZ, RZ, R14 ;  /* 0x000000ffff027224 */ /* 0x000fe200078e000e */
[----:B------:R-:W-:Y:S06]  /*114d0*/  BRA `(.L_x_354) ;  /* 0xffffffbc000c7947 */ /* 0x000fec000383ffff */
.L_x_240:
[----:B-1----:R1:W2:Y:S02]  /*114e0*/  SYNCS.PHASECHK.TRANS64.TRYWAIT P0, [R22+URZ+0x31c20], R3 ;  /* 0x031c2003160075a7 */ /* 0x0022a4000800017f */
[----:B--2---:R-:W-:Y:S05]  /*114f0*/  @!P0 NANOSLEEP.SYNCS 0x989680 ;  /* 0x009896800000895d */ /* 0x004fea0003900000 */
[----:B------:R-:W2:Y:S02]  /*11500*/  @!P0 SYNCS.PHASECHK.TRANS64 P0, [R22+URZ+0x31c20], R3 ;  /* 0x031c2003160085a7 */ /* 0x000ea4000800007f */
[----:B--2---:R-:W-:Y:S05]  /*11510*/  @!P0 BRA `(.L_x_240) ;  /* 0xfffffffc00f08947 */ /* 0x004fea000383ffff */
[----:B------:R-:W-:Y:S05]  /*11520*/  BRA `(.L_x_355) ;  /* 0xffffffbc007c7947 */ /* 0x000fea000383ffff */
.L_x_249:
[----:B-1----:R1:W2:Y:S02]  /*11530*/  SYNCS.PHASECHK.TRANS64.TRYWAIT P0, [R3+URZ+0x31c40], R2 ;  /* 0x031c4002030075a7 */ /* 0x0022a4000800017f */
[----:B--2---:R-:W-:Y:S05]  /*11540*/  @!P0 NANOSLEEP.SYNCS 0x989680 ;  /* 0x009896800000895d */ /* 0x004fea0003900000 */
[----:B------:R-:W2:Y:S02]  /*11550*/  @!P0 SYNCS.PHASECHK.TRANS64 P0, [R3+URZ+0x31c40], R2 ;  /* 0x031c4002030085a7 */ /* 0x000ea4000800007f */
[----:B--2---:R-:W-:Y:S05]  /*11560*/  @!P0 BRA `(.L_x_249) ;  /* 0xfffffffc00f08947 */ /* 0x004fea000383ffff */
[----:B------:R-:W-:Y:S05]  /*11570*/  BRA `(.L_x_356) ;  /* 0xffffffc0002c7947 */ /* 0x000fea000383ffff */
.L_x_256:
[----:B0-----:R0:W1:Y:S02]  /*11580*/  SYNCS.PHASECHK.TRANS64.TRYWAIT P0, [R3+URZ+0x60], R2 ;  /* 0x00006002030075a7 */ /* 0x001064000800017f */
[----:B-1----:R-:W-:Y:S05]  /*11590*/  @!P0 NANOSLEEP.SYNCS 0x989680 ;  /* 0x009896800000895d */ /* 0x002fea0003900000 */
[----:B------:R-:W1:Y:S02]  /*115a0*/  @!P0 SYNCS.PHASECHK.TRANS64 P0, [R3+URZ+0x60], R2 ;  /* 0x00006002030085a7 */ /* 0x000e64000800007f */
[----:B-1----:R-:W-:Y:S05]  /*115b0*/  @!P0 BRA `(.L_x_256) ;  /* 0xfffffffc00f08947 */ /* 0x002fea000383ffff */
[----:B------:R-:W-:Y:S05]  /*115c0*/  BRA `(.L_x_357) ;  /* 0xffffffc400387947 */ /* 0x000fea000383ffff */
.L_x_266:
[----:B-1----:R1:W2:Y:S02]  /*115d0*/  SYNCS.PHASECHK.TRANS64.TRYWAIT P0, [R3+URZ+0x31c40], R2 ;  /* 0x031c4002030075a7 */ /* 0x0022a4000800017f */
[----:B--2---:R-:W-:Y:S05]  /*115e0*/  @!P0 NANOSLEEP.SYNCS 0x989680 ;  /* 0x009896800000895d */ /* 0x004fea0003900000 */
[----:B------:R-:W2:Y:S02]  /*115f0*/  @!P0 SYNCS.PHASECHK.TRANS64 P0, [R3+URZ+0x31c40], R2 ;  /* 0x031c4002030085a7 */ /* 0x000ea4000800007f */
[----:B--2---:R-:W-:Y:S05]  /*11600*/  @!P0 BRA `(.L_x_266) ;  /* 0xfffffffc00f08947 */ /* 0x004fea000383ffff */
[----:B------:R-:W-:Y:S05]  /*11610*/  BRA `(.L_x_358) ;  /* 0xffffffc800f07947 */ /* 0x000fea000383ffff */
.L_x_273:
[----:B0-----:R0:W1:Y:S02]  /*11620*/  SYNCS.PHASECHK.TRANS64.TRYWAIT P0, [R12+URZ+0x60], R26 ;  /* 0x0000601a0c0075a7 */ /* 0x001064000800017f */
[----:B-1----:R-:W-:Y:S05]  /*11630*/  @!P0 NANOSLEEP.SYNCS 0x989680 ;  /* 0x009896800000895d */ /* 0x002fea0003900000 */
[----:B------:R-:W1:Y:S02]  /*11640*/  @!P0 SYNCS.PHASECHK.TRANS64 P0, [R12+URZ+0x60], R26 ;  /* 0x0000601a0c0085a7 */ /* 0x000e64000800007f */
[----:B-1----:R-:W-:Y:S05]  /*11650*/  @!P0 BRA `(.L_x_273) ;  /* 0xfffffffc00f08947 */ /* 0x002fea000383ffff */
[----:B------:R-:W-:Y:S05]  /*11660*/  BRA `(.L_x_359) ;  /* 0xffffffcc00fc7947 */ /* 0x000fea000383ffff */
.L_x_283:
[----:B-1----:R1:W2:Y:S02]  /*11670*/  SYNCS.PHASECHK.TRANS64.TRYWAIT P0, [R2+URZ+0x31c40], R3 ;  /* 0x031c4003020075a7 */ /* 0x0022a4000800017f */
[----:B--2---:R-:W-:Y:S05]  /*11680*/  @!P0 NANOSLEEP.SYNCS 0x989680 ;  /* 0x009896800000895d */ /* 0x004fea0003900000 */
[----:B------:R-:W2:Y:S02]  /*11690*/  @!P0 SYNCS.PHASECHK.TRANS64 P0, [R2+URZ+0x31c40], R3 ;  /* 0x031c4003020085a7 */ /* 0x000ea4000800007f */
[----:B--2---:R-:W-:Y:S05]  /*116a0*/  @!P0 BRA `(.L_x_283) ;  /* 0xfffffffc00f08947 */ /* 0x004fea000383ffff */
[----:B------:R-:W-:Y:S05]  /*116b0*/  BRA `(.L_x_360) ;  /* 0xffffffd400807947 */ /* 0x000fea000383ffff */
.L_x_290:
[----:B0-----:R0:W1:Y:S02]  /*116c0*/  SYNCS.PHASECHK.TRANS64.TRYWAIT P0, [R8+URZ+0x60], R2 ;  /* 0x00006002080075a7 */ /* 0x001064000800017f */
[----:B-1----:R-:W-:Y:S05]  /*116d0*/  @!P0 NANOSLEEP.SYNCS 0x989680 ;  /* 0x009896800000895d */ /* 0x002fea0003900000 */
[----:B------:R-:W1:Y:S02]  /*116e0*/  @!P0 SYNCS.PHASECHK.TRANS64 P0, [R8+URZ+0x60], R2 ;  /* 0x00006002080085a7 */ /* 0x000e64000800007f */
[----:B-1----:R-:W-:Y:S05]  /*116f0*/  @!P0 BRA `(.L_x_290) ;  /* 0xfffffffc00f08947 */ /* 0x002fea000383ffff */
[----:B------:R-:W-:Y:S05]  /*11700*/  BRA `(.L_x_361) ;  /* 0xffffffd800907947 */ /* 0x000fea000383ffff */
.L_x_302:
[----:B-1----:R1:W2:Y:S02]  /*11710*/  SYNCS.PHASECHK.TRANS64.TRYWAIT P0, [R3+URZ+0x31c60], R0 ;  /* 0x031c6000030075a7 */ /* 0x0022a4000800017f */
[----:B--2---:R-:W-:Y:S05]  /*11720*/  @!P0 NANOSLEEP.SYNCS 0x989680 ;  /* 0x009896800000895d */ /* 0x004fea0003900000 */
[----:B------:R-:W2:Y:S02]  /*11730*/  @!P0 SYNCS.PHASECHK.TRANS64 P0, [R3+URZ+0x31c60], R0 ;  /* 0x031c6000030085a7 */ /* 0x000ea4000800007f */
[----:B--2---:R-:W-:Y:S05]  /*11740*/  @!P0 BRA `(.L_x_302) ;  /* 0xfffffffc00f08947 */ /* 0x004fea000383ffff */
[----:B------:R-:W-:Y:S05]  /*11750*/  BRA `(.L_x_362) ;  /* 0xffffffe000007947 */ /* 0x000fea000383ffff */
.L_x_310:
[----:B------:R-:W-:Y:S01]  /*11760*/  BSSY B0, `(.L_x_363) ;  /* 0x0000008000007945 */ /* 0x000fe20003800000 */
[----:B------:R-:W-:Y:S02]  /*11770*/  IMAD.MOV.U32 R13, RZ, RZ, R16 ;  /* 0x000000ffff0d7224 */ /* 0x000fe400078e0010 */
[----:B------:R-:W-:Y:S02]  /*11780*/  IMAD.MOV.U32 R12, RZ, RZ, RZ ;  /* 0x000000ffff0c7224 */ /* 0x000fe400078e00ff */
[----:B------:R-:W-:Y:S02]  /*11790*/  IMAD.MOV.U32 R11, RZ, RZ, 0x1f ;  /* 0x0000001fff0b7424 */ /* 0x000fe400078e00ff */
[----:B------:R-:W-:-:S07]  /*117a0*/  IMAD.MOV.U32 R15, RZ, RZ, -0x1 ;  /* 0xffffffffff0f7424 */ /* 0x000fce00078e00ff */
[----:B0-----:R-:W-:Y:S05]  /*117b0*/  WARPSYNC.COLLECTIVE R15, `(.L_x_364) ;  /* 0x000000000f087348 */ /* 0x001fea0003c00000 */
[----:B------:R1:W2:Y:S02]  /*117c0*/  SHFL.IDX P6, R14, R13, R12, R11 ;  /* 0x0000000c0d0e7389 */ /* 0x0002a400000c000b */
[----:B012---:R-:W-:Y:S01]  /*117d0*/  ENDCOLLECTIVE ;  /* 0x000000000000791b */ /* 0x007fe20003800000 */
.L_x_364:
[----:B------:R-:W-:Y:S05]  /*117e0*/  BSYNC B0 ;  /* 0x0000000000007941 */ /* 0x000fea0003800000 */
.L_x_363:
[----:B------:R-:W-:Y:S02]  /*117f0*/  IMAD.MOV.U32 R13, RZ, RZ, R16 ;  /* 0x000000ffff0d7224 */ /* 0x000fe400078e0010 */
[----:B------:R-:W-:Y:S02]  /*11800*/  IMAD.MOV.U32 R12, RZ, RZ, 0x1 ;  /* 0x00000001ff0c7424 */ /* 0x000fe400078e00ff */
[----:B------:R-:W-:Y:S02]  /*11810*/  IMAD.MOV.U32 R11, RZ, RZ, 0x1f ;  /* 0x0000001fff0b7424 */ /* 0x000fe400078e00ff */
[----:B------:R-:W-:Y:S02]  /*11820*/  IMAD.MOV.U32 R15, RZ, RZ, -0x1 ;  /* 0xffffffffff0f7424 */ /* 0x000fe400078e00ff */
[----:B------:R-:W-:Y:S02]  /*11830*/  IMAD.IADD R5, R19, 0x1, R8 ;  /* 0x0000000113057824 */ /* 0x000fe400078e0208 */
[----:B------:R-:W-:-:S07]  /*11840*/  IMAD.MOV.U32 R0, RZ, RZ, R14 ;  /* 0x000000ffff007224 */ /* 0x000fce00078e000e */
[----:B------:R-:W-:Y:S05]  /*11850*/  WARPSYNC.COLLECTIVE R15, `(.L_x_365) ;  /* 0x000000000f087348 */ /* 0x000fea0003c00000 */
[----:B------:R0:W1:Y:S02]  /*11860*/  SHFL.IDX P6, R14, R13, R12, R11 ;  /* 0x0000000c0d0e7389 */ /* 0x00006400000c000b */
[----:B01----:R-:W-:Y:S01]  /*11870*/  ENDCOLLECTIVE ;  /* 0x000000000000791b */ /* 0x003fe20003800000 */
.L_x_365:
[----:B------:R-:W-:Y:S02]  /*11880*/  ULDC UR4, c[0x0][0xc3c] ;  /* 0x00030f0000047ab9 */ /* 0x000fe40000000800 */
[----:B------:R-:W-:-:S13]  /*11890*/  ISETP.GE.OR P1, PT, R5, UR4, !P0 ;  /* 0x0000000405007c0c */ /* 0x000fda000c726670 */
[----:B------:R-:W0:Y:S01]  /*118a0*/  @!P1 LDC.64 R2, c[0x0][0xc80] ;  /* 0x00032000ff029b82 */ /* 0x000e220000000a00 */
[----:B------:R-:W-:Y:S02]  /*118b0*/  IMAD.MOV.U32 R11, RZ, RZ, RZ ;  /* 0x000000ffff0b7224 */ /* 0x000fe400078e00ff */
[----:B------:R-:W-:Y:S02]  /*118c0*/  IMAD.MOV.U32 R4, RZ, RZ, R14 ;  /* 0x000000ffff047224 */ /* 0x000fe400078e000e */
[----:B0-----:R-:W-:-:S06]  /*118d0*/  @!P1 IMAD.WIDE R2, R5, 0x4, R2 ;  /* 0x0000000405029825 */ /* 0x001fcc00078e0202 */
[----:B------:R0:W2:Y:S01]  /*118e0*/  @!P1 LDG.E R3, desc[UR56][R2.64] ;  /* 0x0000003802039981 */ /* 0x0000a2000c1e1900 */
[C---:B------:R-:W-:Y:S02]  /*118f0*/  ISETP.GE.U32.AND P2, PT, R8.reuse, 0x2, PT ;  /* 0x000000020800780c */ /* 0x040fe40003f46070 */
[C---:B------:R-:W-:Y:S02]  /*11900*/  ISETP.GE.U32.AND P3, PT, R8.reuse, 0x4, PT ;  /* 0x000000040800780c */ /* 0x040fe40003f66070 */
[C---:B------:R-:W-:Y:S02]  /*11910*/  ISETP.GE.U32.AND P4, PT, R8.reuse, 0x8, PT ;  /* 0x000000080800780c */ /* 0x040fe40003f86070 */
[C---:B------:R-:W-:Y:S01]  /*11920*/  ISETP.GE.U32.AND P5, PT, R8.reuse, 0x10, PT ;  /* 0x000000100800780c */ /* 0x040fe20003fa6070 */
[----:B0-----:R-:W-:Y:S02]  /*11930*/  IMAD.MOV.U32 R2, RZ, RZ, RZ ;  /* 0x000000ffff027224 */ /* 0x001fe400078e00ff */
[----:B--2---:R-:W-:Y:S01]  /*11940*/  @!P1 IMAD.MOV.U32 R2, RZ, RZ, R3 ;  /* 0x000000ffff029224 */ /* 0x004fe200078e0003 */
[----:B------:R-:W-:-:S03]  /*11950*/  ISETP.NE.AND P1, PT, R8, RZ, PT ;  /* 0x000000ff0800720c */ /* 0x000fc60003f25270 */
[----:B------:R-:W-:-:S10]  /*11960*/  IMAD.MOV.U32 R13, RZ, RZ, R2 ;  /* 0x000000ffff0d7224 */ /* 0x000fd400078e0002 */
[----:B------:R-:W-:Y:S05]  /*11970*/  WARPSYNC.COLLECTIVE R15, `(.L_x_366) ;  /* 0x000000000f087348 */ /* 0x000fea0003c00000 */
[----:B------:R0:W1:Y:S02]  /*11980*/  SHFL.UP P6, R14, R13, R12, R11 ;  /* 0x0400000c0d0e7389 */ /* 0x00006400000c000b */
[----:B01----:R-:W-:Y:S01]  /*11990*/  ENDCOLLECTIVE ;  /* 0x000000000000791b */ /* 0x003fe20003800000 */
.L_x_366:
[----:B------:R-:W-:Y:S01]  /*119a0*/  IMAD.MOV.U32 R12, RZ, RZ, 0x2 ;  /* 0x00000002ff0c7424 */ /* 0x000fe200078e00ff */
[----:B------:R-:W-:-:S05]  /*119b0*/  SEL R5, R14, RZ, P1 ;  /* 0x000000ff0e057207 */ /* 0x000fca0000800000 */
[----:B------:R-:W-:-:S04]  /*119c0*/  IMAD.IADD R5, R2, 0x1, R5 ;  /* 0x0000000102057824 */ /* 0x000fc800078e0205 */
[----:B------:R-:W-:-:S07]  /*119d0*/  IMAD.MOV.U32 R13, RZ, RZ, R5 ;  /* 0x000000ffff0d7224 */ /* 0x000fce00078e0005 */
[----:B------:R-:W-:Y:S05]  /*119e0*/  WARPSYNC.COLLECTIVE R15, `(.L_x_367) ;  /* 0x000000000f087348 */ /* 0x000fea0003c00000 */
[----:B------:R0:W1:Y:S02]  /*119f0*/  SHFL.UP P6, R14, R13, R12, R11 ;  /* 0x0400000c0d0e7389 */ /* 0x00006400000c000b */
[----:B01----:R-:W-:Y:S01]  /*11a00*/  ENDCOLLECTIVE ;  /* 0x000000000000791b */ /* 0x003fe20003800000 */
.L_x_367:
[----:B------:R-:W-:Y:S01]  /*11a10*/  IMAD.MOV.U32 R12, RZ, RZ, 0x4 ;  /* 0x00000004ff0c7424 */ /* 0x000fe200078e00ff */
[----:B------:R-:W-:-:S05]  /*11a20*/  SEL R6, R14, RZ, P2 ;  /* 0x000000ff0e067207 */ /* 0x000fca0001000000 */
[----:B------:R-:W-:-:S04]  /*11a30*/  IMAD.IADD R6, R5, 0x1, R6 ;  /* 0x0000000105067824 */ /* 0x000fc800078e0206 */
[----:B------:R-:W-:-:S07]  /*11a40*/  IMAD.MOV.U32 R13, RZ, RZ, R6 ;  /* 0x000000ffff0d7224 */ /* 0x000fce00078e0006 */
[----:B------:R-:W-:Y:S05]  /*11a50*/  WARPSYNC.COLLECTIVE R15, `(.L_x_368) ;  /* 0x000000000f087348 */ /* 0x000fea0003c00000 */
[----:B------:R0:W1:Y:S02]  /*11a60*/  SHFL.UP P6, R14, R13, R12, R11 ;  /* 0x0400000c0d0e7389 */ /* 0x00006400000c000b */
[----:B01----:R-:W-:Y:S01]  /*11a70*/  ENDCOLLECTIVE ;  /* 0x000000000000791b */ /* 0x003fe20003800000 */
.L_x_368:
[----:B------:R-:W-:Y:S01]  /*11a80*/  IMAD.MOV.U32 R12, RZ, RZ, 0x8 ;  /* 0x00000008ff0c7424 */ /* 0x000fe200078e00ff */
[----:B------:R-:W-:-:S05]  /*11a90*/  SEL R7, R14, RZ, P3 ;  /* 0x000000ff0e077207 */ /* 0x000fca0001800000 */
[----:B------:R-:W-:-:S04]  /*11aa0*/  IMAD.IADD R7, R6, 0x1, R7 ;  /* 0x0000000106077824 */ /* 0x000fc800078e0207 */
[----:B------:R-:W-:-:S07]  /*11ab0*/  IMAD.MOV.U32 R13, RZ, RZ, R7 ;  /* 0x000000ffff0d7224 */ /* 0x000fce00078e0007 */
[----:B------:R-:W-:Y:S05]  /*11ac0*/  WARPSYNC.COLLECTIVE R15, `(.L_x_369) ;  /* 0x000000000f087348 */ /* 0x000fea0003c00000 */
[----:B------:R0:W1:Y:S02]  /*11ad0*/  SHFL.UP P6, R14, R13, R12, R11 ;  /* 0x0400000c0d0e7389 */ /* 0x00006400000c000b */
[----:B01----:R-:W-:Y:S01]  /*11ae0*/  ENDCOLLECTIVE ;  /* 0x000000000000791b */ /* 0x003fe20003800000 */
.L_x_369:
[----:B------:R-:W-:Y:S01]  /*11af0*/  IMAD.MOV.U32 R12, RZ, RZ, 0x10 ;  /* 0x00000010ff0c7424 */ /* 0x000fe200078e00ff */
[----:B------:R-:W-:-:S05]  /*11b00*/  SEL R14, R14, RZ, P4 ;  /* 0x000000ff0e0e7207 */ /* 0x000fca0002000000 */
[----:B------:R-:W-:-:S04]  /*11b10*/  IMAD.IADD R5, R7, 0x1, R14 ;  /* 0x0000000107057824 */ /* 0x000fc800078e020e */
[----:B------:R-:W-:-:S07]  /*11b20*/  IMAD.MOV.U32 R13, RZ, RZ, R5 ;  /* 0x000000ffff0d7224 */ /* 0x000fce00078e0005 */
[----:B------:R-:W-:Y:S05]  /*11b30*/  WARPSYNC.COLLECTIVE R15, `(.L_x_370) ;  /* 0x000000000f087348 */ /* 0x000fea0003c00000 */
[----:B------:R0:W1:Y:S02]  /*11b40*/  SHFL.UP P6, R14, R13, R12, R11 ;  /* 0x0400000c0d0e7389 */ /* 0x00006400000c000b */
[----:B01----:R-:W-:Y:S01]  /*11b50*/  ENDCOLLECTIVE ;  /* 0x000000000000791b */ /* 0x003fe20003800000 */
.L_x_370:
[----:B------:R-:W-:Y:S02]  /*11b60*/  IMAD.MOV.U32 R12, RZ, RZ, 0x1f ;  /* 0x0000001fff0c7424 */ /* 0x000fe400078e00ff */
[----:B------:R-:W-:Y:S01]  /*11b70*/  IMAD.MOV.U32 R11, RZ, RZ, 0x1f ;  /* 0x0000001fff0b7424 */ /* 0x000fe200078e00ff */
[----:B------:R-:W-:-:S05]  /*11b80*/  SEL R14, R14, RZ, P5 ;  /* 0x000000ff0e0e7207 */ /* 0x000fca0002800000 */
[----:B------:R-:W-:-:S04]  /*11b90*/  IMAD.IADD R3, R5, 0x1, R14 ;  /* 0x0000000105037824 */ /* 0x000fc800078e020e */
[----:B------:R-:W-:-:S07]  /*11ba0*/  IMAD.MOV.U32 R13, RZ, RZ, R3 ;  /* 0x000000ffff0d7224 */ /* 0x000fce00078e0003 */
[----:B------:R-:W-:Y:S05]  /*11bb0*/  WARPSYNC.COLLECTIVE R15, `(.L_x_371) ;  /* 0x000000000f087348 */ /* 0x000fea0003c00000 */
[----:B------:R0:W1:Y:S02]  /*11bc0*/  SHFL.IDX P6, R14, R13, R12, R11 ;  /* 0x0000000c0d0e7389 */ /* 0x00006400000c000b */
[----:B01----:R-:W-:Y:S01]  /*11bd0*/  ENDCOLLECTIVE ;  /* 0x000000000000791b */ /* 0x003fe20003800000 */
.L_x_371:
[----:B------:R-:W-:Y:S05]  /*11be0*/  BRA `(.L_x_372) ;  /* 0xffffffe000a87947 */ /* 0x000fea000383ffff */
.L_x_315:
[----:B------:R-:W-:Y:S01]  /*11bf0*/  BSSY B0, `(.L_x_373) ;  /* 0x0000008000007945 */ /* 0x000fe20003800000 */
[----:B-----5:R-:W-:Y:S02]  /*11c00*/  IMAD.MOV.U32 R13, RZ, RZ, R2 ;  /* 0x000000ffff0d7224 */ /* 0x020fe400078e0002 */
[----:B------:R-:W-:Y:S02]  /*11c10*/  IMAD.MOV.U32 R12, RZ, RZ, 0x1 ;  /* 0x00000001ff0c7424 */ /* 0x000fe400078e00ff */
[----:B------:R-:W-:Y:S02]  /*11c20*/  IMAD.MOV.U32 R11, RZ, RZ, RZ ;  /* 0x000000ffff0b7224 */ /* 0x000fe400078e00ff */
[----:B------:R-:W-:-:S07]  /*11c30*/  IMAD.MOV.U32 R15, RZ, RZ, -0x1 ;  /* 0xffffffffff0f7424 */ /* 0x000fce00078e00ff */
[----:B01----:R-:W-:Y:S05]  /*11c40*/  WARPSYNC.COLLECTIVE R15, `(.L_x_374) ;  /* 0x000000000f087348 */ /* 0x003fea0003c00000 */
[----:B------:R2:W3:Y:S02]  /*11c50*/  SHFL.UP P6, R14, R13, R12, R11 ;  /* 0x0400000c0d0e7389 */ /* 0x0004e400000c000b */
[----:B0123--:R-:W-:Y:S01]  /*11c60*/  ENDCOLLECTIVE ;  /* 0x000000000000791b */ /* 0x00ffe20003800000 */
.L_x_374:
[----:B------:R-:W-:Y:S05]  /*11c70*/  BSYNC B0 ;  /* 0x0000000000007941 */ /* 0x000fea0003800000 */
.L_x_373:
[----:B------:R-:W-:Y:S01]  /*11c80*/  SEL R13, R14, RZ, P1 ;  /* 0x000000ff0e0d7207 */ /* 0x000fe20000800000 */
[----:B------:R-:W-:Y:S02]  /*11c90*/  IMAD.MOV.U32 R12, RZ, RZ, 0x2 ;  /* 0x00000002ff0c7424 */ /* 0x000fe400078e00ff */
[----:B------:R-:W-:Y:S02]  /*11ca0*/  IMAD.MOV.U32 R11, RZ, RZ, RZ ;  /* 0x000000ffff0b7224 */ /* 0x000fe400078e00ff */
[----:B------:R-:W-:Y:S02]  /*11cb0*/  IMAD.IADD R13, R2, 0x1, R13 ;  /* 0x00000001020d7824 */ /* 0x000fe400078e020d */
[----:B------:R-:W-:-:S07]  /*11cc0*/  IMAD.MOV.U32 R15, RZ, RZ, -0x1 ;  /* 0xffffffffff0f7424 */ /* 0x000fce00078e00ff */
[----:B------:R-:W-:Y:S05]  /*11cd0*/  WARPSYNC.COLLECTIVE R15, `(.L_x_375) ;  /* 0x000000000f087348 */ /* 0x000fea0003c00000 */
[----:B------:R0:W1:Y:S02]  /*11ce0*/  SHFL.UP P6, R14, R13, R12, R11 ;  /* 0x0400000c0d0e7389 */ /* 0x00006400000c000b */
[----:B01----:R-:W-:Y:S01]  /*11cf0*/  ENDCOLLECTIVE ;  /* 0x000000000000791b */ /* 0x003fe20003800000 */
.L_x_375:
[----:B------:R-:W-:Y:S01]  /*11d00*/  IMAD.MOV.U32 R12, RZ, RZ, 0x4 ;  /* 0x00000004ff0c7424 */ /* 0x000fe200078e00ff */
[----:B------:R-:W-:-:S05]  /*11d10*/  SEL R14, R14, RZ, P2 ;  /* 0x000000ff0e0e7207 */ /* 0x000fca0001000000 */
[----:B------:R-:W-:-:S04]  /*11d20*/  IMAD.IADD R3, R13, 0x1, R14 ;  /* 0x000000010d037824 */ /* 0x000fc800078e020e */
[----:B------:R-:W-:-:S07]  /*11d30*/  IMAD.MOV.U32 R13, RZ, RZ, R3 ;  /* 0x000000ffff0d7224 */ /* 0x000fce00078e0003 */
[----:B------:R-:W-:Y:S05]  /*11d40*/  WARPSYNC.COLLECTIVE R15, `(.L_x_376) ;  /* 0x000000000f087348 */ /* 0x000fea0003c00000 */
[----:B------:R0:W1:Y:S02]  /*11d50*/  SHFL.UP P6, R14, R13, R12, R11 ;  /* 0x0400000c0d0e7389 */ /* 0x00006400000c000b */
[----:B01----:R-:W-:Y:S01]  /*11d60*/  ENDCOLLECTIVE ;  /* 0x000000000000791b */ /* 0x003fe20003800000 */
.L_x_376:
[----:B------:R-:W-:Y:S01]  /*11d70*/  IMAD.MOV.U32 R12, RZ, RZ, 0x8 ;  /* 0x00000008ff0c7424 */ /* 0x000fe200078e00ff */
[----:B------:R-:W-:-:S05]  /*11d80*/  SEL R14, R14, RZ, P3 ;  /* 0x000000ff0e0e7207 */ /* 0x000fca0001800000 */
[----:B------:R-:W-:-:S04]  /*11d90*/  IMAD.IADD R5, R3, 0x1, R14 ;  /* 0x0000000103057824 */ /* 0x000fc800078e020e */
[----:B------:R-:W-:-:S07]  /*11da0*/  IMAD.MOV.U32 R13, RZ, RZ, R5 ;  /* 0x000000ffff0d7224 */ /* 0x000fce00078e0005 */
[----:B------:R-:W-:Y:S05]  /*11db0*/  WARPSYNC.COLLECTIVE R15, `(.L_x_377) ;  /* 0x000000000f087348 */ /* 0x000fea0003c00000 */
[----:B------:R0:W1:Y:S02]  /*11dc0*/  SHFL.UP P6, R14, R13, R12, R11 ;  /* 0x0400000c0d0e7389 */ /* 0x00006400000c000b */
[----:B01----:R-:W-:Y:S01]  /*11dd0*/  ENDCOLLECTIVE ;  /* 0x000000000000791b */ /* 0x003fe20003800000 */
.L_x_377:
[----:B------:R-:W-:Y:S01]  /*11de0*/  IMAD.MOV.U32 R12, RZ, RZ, 0x10 ;  /* 0x00000010ff0c7424 */ /* 0x000fe200078e00ff */
[----:B------:R-:W-:-:S05]  /*11df0*/  SEL R6, R14, RZ, P4 ;  /* 0x000000ff0e067207 */ /* 0x000fca0002000000 */
[----:B------:R-:W-:-:S04]  /*11e00*/  IMAD.IADD R6, R5, 0x1, R6 ;  /* 0x0000000105067824 */ /* 0x000fc800078e0206 */
[----:B------:R-:W-:-:S07]  /*11e10*/  IMAD.MOV.U32 R13, RZ, RZ, R6 ;  /* 0x000000ffff0d7224 */ /* 0x000fce00078e0006 */
[----:B------:R-:W-:Y:S05]  /*11e20*/  WARPSYNC.COLLECTIVE R15, `(.L_x_378) ;  /* 0x000000000f087348 */ /* 0x000fea0003c00000 */
[----:B------:R0:W1:Y:S02]  /*11e30*/  SHFL.UP P6, R14, R13, R12, R11 ;  /* 0x0400000c0d0e7389 */ /* 0x00006400000c000b */
[----:B01----:R-:W-:Y:S01]  /*11e40*/  ENDCOLLECTIVE ;  /* 0x000000000000791b */ /* 0x003fe20003800000 */
.L_x_378:
        /* <DEDUP_REMOVED lines=8> */
.L_x_379:
[----:B------:R-:W-:Y:S05]  /*11ed0*/  BRA `(.L_x_380) ;  /* 0xffffffe000887947 */ /* 0x000fea000383ffff */
.L_x_317:
[----:B------:R-:W-:Y:S01]  /*11ee0*/  BSSY B0, `(.L_x_381) ;  /* 0x0000006000007945 */ /* 0x000fe20003800000 */
[----:B------:R-:W-:Y:S01]  /*11ef0*/  PLOP3.LUT P6, PT, P6, PT, PT, 0x8, 0x0 ;  /* 0x000000000000781c */ /* 0x000fe200037ce170 */
[----:B------:R-:W-:-:S12]  /*11f00*/  IMAD.MOV.U32 R15, RZ, RZ, -0x1 ;  /* 0xffffffffff0f7424 */ /* 0x000fd800078e00ff */
[----:B0-----:R-:W-:Y:S05]  /*11f10*/  WARPSYNC.COLLECTIVE R15, `(.L_x_382) ;  /* 0x000000000f087348 */ /* 0x001fea0003c00000 */
[----:B------:R-:W-:Y:S01]  /*11f20*/  VOTE.ANY R14, PT, P6 ;  /* 0x00000000000e7806 */ /* 0x000fe200030e0100 */
[----:B0-----:R-:W-:Y:S06]  /*11f30*/  ENDCOLLECTIVE ;  /* 0x000000000000791b */ /* 0x001fec0003800000 */
.L_x_382:
[----:B------:R-:W-:Y:S05]  /*11f40*/  BSYNC B0 ;  /* 0x0000000000007941 */ /* 0x000fea0003800000 */
.L_x_381:
[----:B------:R-:W-:Y:S02]  /*11f50*/  IMAD.MOV.U32 R6, RZ, RZ, R14 ;  /* 0x000000ffff067224 */ /* 0x000fe400078e000e */
[----:B------:R-:W-:Y:S02]  /*11f60*/  IMAD.MOV.U32 R13, RZ, RZ, R2 ;  /* 0x000000ffff0d7224 */ /* 0x000fe400078e0002 */
[----:B------:R-:W0:Y:S01]  /*11f70*/  POPC R4, R6 ;  /* 0x0000000600047309 */ /* 0x000e220000000000 */
[----:B------:R-:W-:Y:S02]  /*11f80*/  IMAD.MOV.U32 R11, RZ, RZ, 0x1f ;  /* 0x0000001fff0b7424 */ /* 0x000fe400078e00ff */
[----:B------:R-:W-:Y:S02]  /*11f90*/  IMAD.MOV.U32 R15, RZ, RZ, -0x1 ;  /* 0xffffffffff0f7424 */ /* 0x000fe400078e00ff */
[----:B0-----:R-:W-:-:S07]  /*11fa0*/  IMAD.MOV.U32 R12, RZ, RZ, R4 ;  /* 0x000000ffff0c7224 */ /* 0x001fce00078e0004 */
[----:B------:R-:W-:Y:S05]  /*11fb0*/  WARPSYNC.COLLECTIVE R15, `(.L_x_383) ;  /* 0x000000000f087348 */ /* 0x000fea0003c00000 */
[----:B------:R0:W1:Y:S02]  /*11fc0*/  SHFL.IDX P6, R14, R13, R12, R11 ;  /* 0x0000000c0d0e7389 */ /* 0x00006400000c000b */
[----:B01----:R-:W-:Y:S01]  /*11fd0*/  ENDCOLLECTIVE ;  /* 0x000000000000791b */ /* 0x003fe20003800000 */
.L_x_383:
[----:B------:R-:W-:Y:S01]  /*11fe0*/  IMAD.MOV.U32 R17, RZ, RZ, R14 ;  /* 0x000000ffff117224 */ /* 0x000fe200078e000e */
[----:B------:R-:W-:Y:S06]  /*11ff0*/  BRA `(.L_x_384) ;  /* 0xffffffe000787947 */ /* 0x000fec000383ffff */
.L_x_319:
[----:B------:R-:W-:Y:S01]  /*12000*/  BSSY B0, `(.L_x_385) ;  /* 0x0000007000007945 */ /* 0x000fe20003800000 */
[----:B------:R-:W-:Y:S02]  /*12010*/  IMAD.MOV.U32 R13, RZ, RZ, R3 ;  /* 0x000000ffff0d7224 */ /* 0x000fe400078e0003 */
[----:B------:R-:W-:Y:S02]  /*12020*/  IMAD.MOV.U32 R11, RZ, RZ, 0x1f ;  /* 0x0000001fff0b7424 */ /* 0x000fe400078e00ff */
[----:B------:R-:W-:-:S07]  /*12030*/  IMAD.MOV.U32 R15, RZ, RZ, -0x1 ;  /* 0xffffffffff0f7424 */ /* 0x000fce00078e00ff */
[----:B012---:R-:W-:Y:S05]  /*12040*/  WARPSYNC.COLLECTIVE R15, `(.L_x_386) ;  /* 0x000000000f087348 */ /* 0x007fea0003c00000 */
[----:B------:R3:W4:Y:S02]  /*12050*/  SHFL.IDX P6, R14, R13, R12, R11 ;  /* 0x0000000c0d0e7389 */ /* 0x00072400000c000b */
[----:B01234-:R-:W-:Y:S01]  /*12060*/  ENDCOLLECTIVE ;  /* 0x000000000000791b */ /* 0x01ffe20003800000 */
.L_x_386:
[----:B------:R-:W-:Y:S05]  /*12070*/  BSYNC B0 ;  /* 0x0000000000007941 */ /* 0x000fea0003800000 */
.L_x_385:
[----:B------:R-:W-:Y:S05]  /*12080*/  BRA `(.L_x_318) ;  /* 0xffffffe000707947 */ /* 0x000fea000383ffff */
.L_x_323:
[----:B-1----:R1:W3:Y:S02]  /*12090*/  SYNCS.PHASECHK.TRANS64.TRYWAIT P0, [R9+URZ+0x31c20], R0 ;  /* 0x031c2000090075a7 */ /* 0x0022e4000800017f */
[----:B---3--:R-:W-:Y:S05]  /*120a0*/  @!P0 NANOSLEEP.SYNCS 0x989680 ;  /* 0x009896800000895d */ /* 0x008fea0003900000 */
[----:B------:R-:W3:Y:S02]  /*120b0*/  @!P0 SYNCS.PHASECHK.TRANS64 P0, [R9+URZ+0x31c20], R0 ;  /* 0x031c2000090085a7 */ /* 0x000ee4000800007f */
[----:B---3--:R-:W-:Y:S05]  /*120c0*/  @!P0 BRA `(.L_x_323) ;  /* 0xfffffffc00f08947 */ /* 0x008fea000383ffff */
[----:B------:R-:W-:Y:S05]  /*120d0*/  BRA `(.L_x_387) ;  /* 0xffffffe4005c7947 */ /* 0x000fea000383ffff */
.L_x_324:
[----:B------:R-:W3:Y:S01]  /*120e0*/  S2R R2, SR_TID.X ;  /* 0x0000000000027919 */ /* 0x000ee20000002100 */
[----:B------:R-:W-:Y:S01]  /*120f0*/  BSSY B0, `(.L_x_388) ;  /* 0x000000a000007945 */ /* 0x000fe20003800000 */
[----:B------:R-:W-:Y:S02]  /*12100*/  IMAD.MOV.U32 R12, RZ, RZ, RZ ;  /* 0x000000ffff0c7224 */ /* 0x000fe400078e00ff */
[----:B------:R-:W-:Y:S02]  /*12110*/  IMAD.MOV.U32 R11, RZ, RZ, 0x1f ;  /* 0x0000001fff0b7424 */ /* 0x000fe400078e00ff */
[----:B------:R-:W-:Y:S01]  /*12120*/  IMAD.MOV.U32 R15, RZ, RZ, -0x1 ;  /* 0xffffffffff0f7424 */ /* 0x000fe200078e00ff */
[----:B---3--:R-:W-:-:S04]  /*12130*/  SHF.R.U32.HI R2, RZ, 0x5, R2 ;  /* 0x00000005ff027819 */ /* 0x008fc80000011602 */
[----:B------:R-:W-:-:S05]  /*12140*/  LOP3.LUT R2, R2, 0x3, RZ, 0xc0, !PT ;  /* 0x0000000302027812 */ /* 0x000fca00078ec0ff */
[----:B------:R-:W-:-:S07]  /*12150*/  IMAD.MOV.U32 R13, RZ, RZ, R2 ;  /* 0x000000ffff0d7224 */ /* 0x000fce00078e0002 */
[----:B012-4-:R-:W-:Y:S05]  /*12160*/  WARPSYNC.COLLECTIVE R15, `(.L_x_389) ;  /* 0x000000000f087348 */ /* 0x017fea0003c00000 */
[----:B------:R3:W0:Y:S02]  /*12170*/  SHFL.IDX P6, R14, R13, R12, R11 ;  /* 0x0000000c0d0e7389 */ /* 0x00062400000c000b */
[----:B01234-:R-:W-:Y:S01]  /*12180*/  ENDCOLLECTIVE ;  /* 0x000000000000791b */ /* 0x01ffe20003800000 */
.L_x_389:
[----:B------:R-:W-:Y:S05]  /*12190*/  BSYNC B0 ;  /* 0x0000000000007941 */ /* 0x000fea0003800000 */
.L_x_388:
[----:B------:R-:W-:Y:S05]  /*121a0*/  BRA `(.L_x_390) ;  /* 0xffffffe400447947 */ /* 0x000fea000383ffff */
.L_x_327:
[----:B------:R-:W-:Y:S01]  /*121b0*/  BSSY B1, `(.L_x_391) ;  /* 0x0000006000017945 */ /* 0x000fe20003800000 */
[----:B------:R-:W-:-:S07]  /*121c0*/  IMAD.MOV.U32 R15, RZ, RZ, -0x1 ;  /* 0xffffffffff0f7424 */ /* 0x000fce00078e00ff */
[----:B012-4-:R-:W-:Y:S05]  /*121d0*/  WARPSYNC.COLLECTIVE R15, `(.L_x_392) ;  /* 0x000000000f0c7348 */ /* 0x017fea0003c00000 */
[----:B------:R-:W-:Y:S02]  /*121e0*/  ELECT P6, UR62, PT ;  /* 0x00000000003e782f */ /* 0x000fe400038c0000 */
[----:B------:R-:W-:Y:S01]  /*121f0*/  MOV R14, UR62 ;  /* 0x0000003e000e7c02 */ /* 0x000fe20008000f00 */
[----:B012-4-:R-:W-:Y:S10]  /*12200*/  ENDCOLLECTIVE ;  /* 0x000000000000791b */ /* 0x017ff40003800000 */
.L_x_392:
[----:B------:R-:W-:Y:S05]  /*12210*/  BSYNC B1 ;  /* 0x0000000000017941 */ /* 0x000fea0003800000 */
.L_x_391:
[----:B------:R-:W-:Y:S05]  /*12220*/  BRA `(.L_x_393) ;  /* 0xffffffe4003c7947 */ /* 0x000fea000383ffff */
.L_x_329:
[----:B0-----:R0:W1:Y:S02]  /*12230*/  SYNCS.PHASECHK.TRANS64.TRYWAIT P0, [R5+URZ], R4 ;  /* 0x00000004050075a7 */ /* 0x001064000800017f */
[----:B-1----:R-:W-:Y:S05]  /*12240*/  @!P0 NANOSLEEP.SYNCS 0x989680 ;  /* 0x009896800000895d */ /* 0x002fea0003900000 */
[----:B------:R-:W1:Y:S02]  /*12250*/  @!P0 SYNCS.PHASECHK.TRANS64 P0, [R5+URZ], R4 ;  /* 0x00000004050085a7 */ /* 0x000e64000800007f */
[----:B-1----:R-:W-:Y:S05]  /*12260*/  @!P0 BRA `(.L_x_329) ;  /* 0xfffffffc00f08947 */ /* 0x002fea000383ffff */
[----:B------:R-:W-:Y:S05]  /*12270*/  BRA `(.L_x_394) ;  /* 0xffffffe400707947 */ /* 0x000fea000383ffff */
.L_x_330:
[----:B-1----:R1:W3:Y:S02]  /*12280*/  SYNCS.PHASECHK.TRANS64.TRYWAIT P0, [R3+URZ], R2 ;  /* 0x00000002030075a7 */ /* 0x0022e4000800017f */
[----:B---3--:R-:W-:Y:S05]  /*12290*/  @!P0 NANOSLEEP.SYNCS 0x989680 ;  /* 0x009896800000895d */ /* 0x008fea0003900000 */
[----:B------:R-:W3:Y:S02]  /*122a0*/  @!P0 SYNCS.PHASECHK.TRANS64 P0, [R3+URZ], R2 ;  /* 0x00000002030085a7 */ /* 0x000ee4000800007f */
[----:B---3--:R-:W-:Y:S05]  /*122b0*/  @!P0 BRA `(.L_x_330) ;  /* 0xfffffffc00f08947 */ /* 0x008fea000383ffff */
[----:B------:R-:W-:Y:S05]  /*122c0*/  BRA `(.L_x_395) ;  /* 0xffffffe400647947 */ /* 0x000fea000383ffff */
.L_x_332:
[----:B---3--:R3:W0:Y:S02]  /*122d0*/  SYNCS.PHASECHK.TRANS64.TRYWAIT P0, [R23+URZ], R4 ;  /* 0x00000004170075a7 */ /* 0x008624000800017f */
[----:B0-----:R-:W-:Y:S05]  /*122e0*/  @!P0 NANOSLEEP.SYNCS 0x989680 ;  /* 0x009896800000895d */ /* 0x001fea0003900000 */
[----:B------:R-:W0:Y:S02]  /*122f0*/  @!P0 SYNCS.PHASECHK.TRANS64 P0, [R23+URZ], R4 ;  /* 0x00000004170085a7 */ /* 0x000e24000800007f */
[----:B0-----:R-:W-:Y:S05]  /*12300*/  @!P0 BRA `(.L_x_332) ;  /* 0xfffffffc00f08947 */ /* 0x001fea000383ffff */
[----:B------:R-:W-:Y:S05]  /*12310*/  BRA `(.L_x_396) ;  /* 0xffffffe400687947 */ /* 0x000fea000383ffff */
.L_x_397:
        /* <DEDUP_REMOVED lines=14> */
.L_x_2725:


//--------------------- .text._ZN7cutlass13device_kernelIN5flash11enable_sm90INS1_16FlashAttnFwdSm90INS1_25CollectiveMainloopFwdSm90ILi2EN4cute5tupleIJNS5_1CILi1EEES8_S8_EEENS6_IJNS7_ILi192EEENS7_ILi144EEENS7_ILi96EEEEEELi96ENS_6half_tEfNS_4arch4Sm90ELb0ELb0ELb0ELb1ELb0ELb1ELb0ELb0ELb1ELb1ELb0ELb0EEENS1_21CollectiveEpilogueFwdINS6_IJSA_SC_SB_EEES9_SE_SG_Li384ELb1ELb1ELb0ELb0EEENS1_36VarlenDynamicPersistentTileSchedulerILi192ELi144ELi384ELi128ELb0ELb1ELb1ELb0ELb1ELb1EEEEEEEEEvNT_6ParamsE --------------------------
	.section	.text._ZN7cutlass13device_kernelIN5flash11enable_sm90INS1_16FlashAttnFwdSm90INS1_25CollectiveMainloopFwdSm90ILi2EN4cute5tupleIJNS5_1CILi1EEES8_S8_EEENS6_IJNS7_ILi192EEENS7_ILi144EEENS7_ILi96EEEEEELi96ENS_6half_tEfNS_4arch4Sm90ELb0ELb0ELb0ELb1ELb0ELb1ELb0ELb0ELb1ELb1ELb0ELb0EEENS1_21CollectiveEpilogueFwdINS6_IJSA_SC_SB_EEES9_SE_SG_Li384ELb1ELb1ELb0ELb0EEENS1_36VarlenDynamicPersistentTileSchedulerILi192ELi144ELi384ELi128ELb0ELb1ELb1ELb0ELb1ELb1EEEEEEEEEvNT_6ParamsE,"ax",@progbits
	.align	128
.text._ZN7cutlass13device_kernelIN5flash11enable_sm90INS1_16FlashAttnFwdSm90INS1_25CollectiveMainloopFwdSm90ILi2EN4cute5tupleIJNS5_1CILi1EEES8_S8_EEENS6_IJNS7_ILi192EEENS7_ILi144EEENS7_ILi96EEEEEELi96ENS_6half_tEfNS_4arch4Sm90ELb0ELb0ELb0ELb1ELb0ELb1ELb0ELb0ELb1ELb1ELb0ELb0EEENS1_21CollectiveEpilogueFwdINS6_IJSA_SC_SB_EEES9_SE_SG_Li384ELb1ELb1ELb0ELb0EEENS1_36VarlenDynamicPersistentTileSchedulerILi192ELi144ELi384ELi128ELb0ELb1ELb1ELb0ELb1ELb1EEEEEEEEEvNT_6ParamsE:
        .type           _ZN7cutlass13device_kernelIN5flash11enable_sm90INS1_16FlashAttnFwdSm90INS1_25CollectiveMainloopFwdSm90ILi2EN4cute5tupleIJNS5_1CILi1EEES8_S8_EEENS6_IJNS7_ILi192EEENS7_ILi144EEENS7_ILi96EEEEEELi96ENS_6half_tEfNS_4arch4Sm90ELb0ELb0ELb0ELb1ELb0ELb1ELb0ELb0ELb1ELb1ELb0ELb0EEENS1_21CollectiveEpilogueFwdINS6_IJSA_SC_SB_EEES9_SE_SG_Li384ELb1ELb1ELb0ELb0EEENS1_36VarlenDynamicPersistentTileSchedulerILi192ELi144ELi384ELi128ELb0ELb1ELb1ELb0ELb1ELb1EEEEEEEEEvNT_6ParamsE,@function
        .size           _ZN7cutlass13device_kernelIN5flash11enable_sm90INS1_16FlashAttnFwdSm90INS1_25CollectiveMainloopFwdSm90ILi2EN4cute5tupleIJNS5_1CILi1EEES8_S8_EEENS6_IJNS7_ILi192EEENS7_ILi144EEENS7_ILi96EEEEEELi96ENS_6half_tEfNS_4arch4Sm90ELb0ELb0ELb0ELb1ELb0ELb1ELb0ELb0ELb1ELb1ELb0ELb0EEENS1_21CollectiveEpilogueFwdINS6_IJSA_SC_SB_EEES9_SE_SG_Li384ELb1ELb1ELb0ELb0EEENS1_36VarlenDynamicPersistentTileSchedulerILi192ELi144ELi384ELi128ELb0ELb1ELb1ELb0ELb1ELb1EEEEEEEEEvNT_6ParamsE,(.L_x_2726 - _ZN7cutlass13device_kernelIN5flash11enable_sm90INS1_16FlashAttnFwdSm90INS1_25CollectiveMainloopFwdSm90ILi2EN4cute5tupleIJNS5_1CILi1EEES8_S8_EEENS6_IJNS7_ILi192EEENS7_ILi144EEENS7_ILi96EEEEEELi96ENS_6half_tEfNS_4arch4Sm90ELb0ELb0ELb0ELb1ELb0ELb1ELb0ELb0ELb1ELb1ELb0ELb0EEENS1_21CollectiveEpilogueFwdINS6_IJSA_SC_SB_EEES9_SE_SG_Li384ELb1ELb1ELb0ELb0EEENS1_36VarlenDynamicPersistentTileSchedulerILi192ELi144ELi384ELi128ELb0ELb1ELb1ELb0ELb1ELb1EEEEEEEEEvNT_6ParamsE)
        .other          _ZN7cutlass13device_kernelIN5flash11enable_sm90INS1_16FlashAttnFwdSm90INS1_25CollectiveMainloopFwdSm90ILi2EN4cute5tupleIJNS5_1CILi1EEES8_S8_EEENS6_IJNS7_ILi192EEENS7_ILi144EEENS7_ILi96EEEEEELi96ENS_6half_tEfNS_4arch4Sm90ELb0ELb0ELb0ELb1ELb0ELb1ELb0ELb0ELb1ELb1ELb0ELb0EEENS1_21CollectiveEpilogueFwdINS6_IJSA_SC_SB_EEES9_SE_SG_Li384ELb1ELb1ELb0ELb0EEENS1_36VarlenDynamicPersistentTileSchedulerILi192ELi144ELi384ELi128ELb0ELb1ELb1ELb0ELb1ELb1EEEEEEEEEvNT_6ParamsE,@"STO_CUDA_ENTRY STV_DEFAULT"
_ZN7cutlass13device_kernelIN5flash11enable_sm90INS1_16FlashAttnFwdSm90INS1_25CollectiveMainloopFwdSm90ILi2EN4cute5tupleIJNS5_1CILi1EEES8_S8_EEENS6_IJNS7_ILi192EEENS7_ILi144EEENS7_ILi96EEEEEELi96ENS_6half_tEfNS_4arch4Sm90ELb0ELb0ELb0ELb1ELb0ELb1ELb0ELb0ELb1ELb1ELb0ELb0EEENS1_21CollectiveEpilogueFwdINS6_IJSA_SC_SB_EEES9_SE_SG_Li384ELb1ELb1ELb0ELb0EEENS1_36VarlenDynamicPersistentTileSchedulerILi192ELi144ELi384ELi128ELb0ELb1ELb1ELb0ELb1ELb1EEEEEEEEEvNT_6ParamsE:
        /* <DEDUP_REMOVED lines=12> */
[----:B------:R-:W-:Y:S02]  /*00c0*/  UIADD3 UR10, UP2, UR4, 0x570, URZ ;  /* 0x00000570040a7890 */ /* 0x000fe4000ff5e03f */
[----:B------:R-:W-:Y:S02]  /*00d0*/  UIADD3 UR4, UP3, UR4, 0x670, URZ ;  /* 0x0000067004047890 */ /* 0x000fe4000ff7e03f */
[----:B------:R-:W-:-:S02]  /*00e0*/  UIADD3.X UR7, URZ, UR5, URZ, UP0, !UPT ;  /* 0x000000053f077290 */ /* 0x000fc400087fe43f */
[----:B------:R-:W-:Y:S02]  /*00f0*/  UIADD3.X UR9, URZ, UR5, URZ, UP1, !UPT ;  /* 0x000000053f097290 */ /* 0x000fe40008ffe43f */
[----:B------:R-:W-:Y:S02]  /*0100*/  UIADD3.X UR11, URZ, UR5, URZ, UP2, !UPT ;  /* 0x000000053f0b7290 */ /* 0x000fe400097fe43f */
[----:B------:R-:W-:-:S03]  /*0110*/  UIADD3.X UR5, URZ, UR5, URZ, UP3, !UPT ;  /* 0x000000053f057290 */ /* 0x000fc60009ffe43f */
[----:B------:R0:W-:Y:S02]  /*0120*/  UTMACCTL.PF [UR6] ;  /* 0x00000000060079b9 */ /* 0x0001e40008040000 */
[----:B------:R0:W-:Y:S02]  /*0130*/  UTMACCTL.PF [UR8] ;  /* 0x00000000080079b9 */ /* 0x0001e40008040000 */
[----:B------:R0:W-:Y:S02]  /*0140*/  UTMACCTL.PF [UR10] ;  /* 0x000000000a0079b9 */ /* 0x0001e40008040000 */
[----:B------:R0:W-:Y:S02]  /*0150*/  UTMACCTL.PF [UR4] ;  /* 0x00000000040079b9 */ /* 0x0001e40008040000 */
[----:B0-----:R-:W-:Y:S01]  /*0160*/  NOP ;  /* 0x0000000000007918 */ /* 0x001fe20000000000 */
.L_x_399:
[----:B------:R-:W-:Y:S05]  /*0170*/  BSYNC B0 ;  /* 0x0000000000007941 */ /* 0x000fea0003800000 */
.L_x_398:
        /* <DEDUP_REMOVED lines=40> */
.L_x_400:
        /* <DEDUP_REMOVED lines=22> */
.L_x_401:
        /* <DEDUP_REMOVED lines=18> */
.L_x_402:
        /* <DEDUP_REMOVED lines=22> */
.L_x_403:
        /* <DEDUP_REMOVED lines=22> */
.L_x_404:
[----:B--2---:R-:W-:Y:S01]  /*0940*/  ISETP.NE.AND P0, PT, R2, RZ, PT ;  /* 0x000000ff0200720c */ /* 0x004fe20003f05270 */
[----:B------:R-:W-:Y:S01]  /*0950*/  IMAD.MOV.U32 R2, RZ, RZ, 0x1 ;  /* 0x00000001ff027424 */ /* 0x000fe200078e00ff */
[----:B------:R-:W-:Y:S01]  /*0960*/  NOP ;  /* 0x0000000000007918 */ /* 0x000fe20000000000 */
[----:B------:R-:W-:Y:S01]  /*0970*/  ULDC.64 UR60, c[0x0][0x208] ;  /* 0x00008200003c7ab9 */ /* 0x000fe20000000a00 */
[----:B------:R-:W-:Y:S02]  /*0980*/  BSSY B9, `(.L_x_405) ;  /* 0x0001cd0000097945 */ /* 0x000fe40003800000 */
[----:B------:R-:W-:-:S05]  /*0990*/  SEL R2, R2, 0x2, !P0 ;  /* 0x0000000202027807 */ /* 0x000fca0004000000 */
[----:B------:R2:W-:Y:S01]  /*09a0*/  STL [R1+0x58], R2 ;  /* 0x0000580201007387 */ /* 0x0005e20000100800 */
[----:B01-34-:R-:W-:Y:S06]  /*09b0*/  BAR.SYNC.DEFER_BLOCKING 0x0 ;  /* 0x0000000000007b1d */ /* 0x01bfec0000010000 */
[----:B------:R-:W-:Y:S05]  /*09c0*/  @!P0 BRA `(.L_x_406) ;  /* 0x0000015400b48947 */ /* 0x000fea0003800000 */
.L_x_407:
[----:B------:R-:W-:-:S08]  /*09d0*/  NOP ;  /* 0x0000000000007918 */ /* 0x000fd00000000000 */
[----:B------:R-:W0:Y:S02]  /*09e0*/  USETMAXREG.TRY_ALLOC.CTAPOOL UP0, 0xa0 ;  /* 0x000000a0000079c8 */ /* 0x000e240008000600 */
[----:B0-----:R-:W-:-:S13]  /*09f0*/  PLOP3.LUT P0, PT, PT, PT, UP0, 0x80, 0x0 ;  /* 0x000000000000781c */ /* 0x001fda0003f0f008 */
[----:B------:R-:W-:Y:S05]  /*0a00*/  @!P0 BRA `(.L_x_407) ;  /* 0xfffffffc00f08947 */ /* 0x000fea000383ffff */
[----:B------:R-:W3:Y:S01]  /*0a10*/  LDL.LU R0, [R1+0x4c] ;  /* 0x00004c0001007983 */ /* 0x000ee20000300800 */
[----:B--2---:R-:W0:Y:S01]  /*0a20*/  S2R R2, SR_TID.X ;  /* 0x0000000000027919 */ /* 0x004e220000002100 */
[----:B------:R-:W1:Y:S01]  /*0a30*/  S2UR UR5, SR_CgaCtaId ;  /* 0x00000000000579c3 */ /* 0x000e620000008800 */
[----:B------:R-:W-:Y:S01]  /*0a40*/  UMOV UR4, 0x400 ;  /* 0x0000040000047882 */ /* 0x000fe20000000000 */
[----:B0-----:R-:W-:-:S06]  /*0a50*/  SHF.R.U32.HI R2, RZ, 0x7, R2 ;  /* 0x00000007ff027819 */ /* 0x001fcc0000011602 */
[----:B------:R-:W-:Y:S06]  /*0a60*/  BAR.ARV 0x8, 0x200 ;  /* 0x0208000000007b1d */ /* 0x000fec0000002000 */
[----:B------:R-:W-:-:S13]  /*0a70*/  ISETP.NE.AND P0, PT, R2, 0x1, PT ;  /* 0x000000010200780c */ /* 0x000fda0003f05270 */
[----:B------:R-:W-:Y:S08]  /*0a80*/  @!P0 BAR.ARV 0x9, 0x100 ;  /* 0x0244000000008b1d */ /* 0x000ff00000002000 */
[----:B------:R-:W-:Y:S01]  /*0a90*/  BAR.SYNC.DEFER_BLOCKING 0x5, 0x200 ;  /* 0x0148000000007b1d */ /* 0x000fe20000010000 */
[----:B-1----:R-:W-:-:S06]  /*0aa0*/  ULEA UR4, UR5, UR4, 0x18 ;  /* 0x0000000405047291 */ /* 0x002fcc000f8ec03f */
[----:B------:R-:W-:Y:S01]  /*0ab0*/  IMAD.U32 R16, RZ, RZ, UR4 ;  /* 0x00000004ff107e24 */ /* 0x000fe2000f8e00ff */
[----:B------:R-:W-:-:S04]  /*0ac0*/  ULDC UR4, c[0x0][0xc3c] ;  /* 0x00030f0000047ab9 */ /* 0x000fc80000000800 */
[----:B------:R-:W0:Y:S01]  /*0ad0*/  LDS.128 R104, [R16+0x31cd0] ;  /* 0x031cd00010687984 */ /* 0x000e220000000c00 */
[----:B------:R-:W-:Y:S06]  /*0ae0*/  BAR.ARV 0x4, 0x200 ;  /* 0x0108000000007b1d */ /* 0x000fec0000002000 */
[----:B---3--:R-:W-:-:S04]  /*0af0*/  LOP3.LUT R0, R0, 0xffffffef, RZ, 0xc0, !PT ;  /* 0xffffffef00007812 */ /* 0x008fc800078ec0ff */
[----:B------:R-:W-:-:S05]  /*0b00*/  @P0 LOP3.LUT R0, R0, 0x10, RZ, 0xfc, !PT ;  /* 0x0000001000000812 */ /* 0x000fca00078efcff */
[----:B------:R1:W-:Y:S01]  /*0b10*/  STL [R1+0x4c], R0 ;  /* 0x00004c0001007387 */ /* 0x0003e20000100800 */
[----:B0-----:R-:W-:-:S13]  /*0b20*/  ISETP.GE.AND P0, PT, R107, UR4, PT ;  /* 0x000000046b007c0c */ /* 0x001fda000bf06270 */
[----:B-1----:R-:W-:Y:S05]  /*0b30*/  @P0 BRA `(.L_x_408) ;  /* 0x000001c800d00947 */ /* 0x002fea0003800000 */
[----:B------:R-:W0:Y:S01]  /*0b40*/  S2R R0, SR_TID.X ;  /* 0x0000000000007919 */ /* 0x000e220000002100 */
[----:B------:R-:W-:Y:S02]  /*0b50*/  IMAD.MOV.U32 R20, RZ, RZ, -0x2 ;  /* 0xfffffffeff147424 */ /* 0x000fe400078e00ff */
[----:B0-----:R-:W-:-:S05]  /*0b60*/  VIADD R24, R0, 0xffffff80 ;  /* 0xffffff8000187836 */ /* 0x001fca0000000000 */
[-C--:B------:R-:W-:Y:S02]  /*0b70*/  LEA.HI R4, R24, R24.reuse, RZ, 0x1 ;  /* 0x0000001818047211 */ /* 0x080fe400078f08ff */
[----:B------:R-:W-:Y:S02]  /*0b80*/  SHF.R.S32.HI R0, RZ, 0x1f, R24 ;  /* 0x0000001fff007819 */ /* 0x000fe40000011418 */
[----:B------:R-:W-:Y:S02]  /*0b90*/  LOP3.LUT R2, R4, 0xfffffffe, RZ, 0xc0, !PT ;  /* 0xfffffffe04027812 */ /* 0x000fe400078ec0ff */
[----:B------:R-:W-:Y:S02]  /*0ba0*/  LEA.HI R3, R0, R24, RZ, 0x4 ;  /* 0x0000001800037211 */ /* 0x000fe400078f20ff */
[----:B------:R-:W-:Y:S01]  /*0bb0*/  SHF.R.S32.HI R19, RZ, 0x1, R4 ;  /* 0x00000001ff137819 */ /* 0x000fe20000011404 */
[----:B------:R-:W-:Y:S01]  /*0bc0*/  IMAD.IADD R21, R24, 0x1, -R2 ;  /* 0x0000000118157824 */ /* 0x000fe200078e0a02 */
[----:B------:R-:W-:-:S02]  /*0bd0*/  SHF.R.S32.HI R2, RZ, 0x4, R3 ;  /* 0x00000004ff027819 */ /* 0x000fc40000011403 */
[----:B------:R-:W-:Y:S01]  /*0be0*/  LEA.HI R5, R4, R19, RZ, 0x1 ;  /* 0x0000001304057211 */ /* 0x000fe200078f08ff */
[----:B------:R-:W-:Y:S01]  /*0bf0*/  IMAD.SHL.U32 R22, R21, 0x4, RZ ;  /* 0x0000000415167824 */ /* 0x000fe200078e00ff */
[----:B------:R-:W-:Y:S02]  /*0c00*/  LEA.HI R4, R3, R2, RZ, 0x1 ;  /* 0x0000000203047211 */ /* 0x000fe400078f08ff */
[----:B------:R-:W-:Y:S01]  /*0c10*/  LOP3.LUT R6, R5, 0x7fffffe, RZ, 0xc0, !PT ;  /* 0x07fffffe05067812 */ /* 0x000fe200078ec0ff */
[----:B------:R-:W-:Y:S01]  /*0c20*/  VIADD R7, R22, 0x10 ;  /* 0x0000001016077836 */ /* 0x000fe20000000000 */
[----:B------:R-:W-:Y:S01]  /*0c30*/  STL [R1+0x40], R22 ;  /* 0x0000401601007387 */ /* 0x000fe20000100800 */
[----:B------:R-:W-:Y:S01]  /*0c40*/  LOP3.LUT R5, R4, 0x1ffffffe, RZ, 0xc0, !PT ;  /* 0x1ffffffe04057812 */ /* 0x000fe200078ec0ff */
[C---:B------:R-:W-:Y:S01]  /*0c50*/  VIADD R8, R22.reuse, 0x20 ;  /* 0x0000002016087836 */ /* 0x040fe20000000000 */
[----:B------:R-:W-:Y:S01]  /*0c60*/  LOP3.LUT R3, R3, 0xfffffff0, RZ, 0xc0, !PT ;  /* 0xfffffff003037812 */ /* 0x000fe200078ec0ff */
[----:B------:R0:W-:Y:S01]  /*0c70*/  STL [R1+0x64], R7 ;  /* 0x0000640701007387 */ /* 0x0001e20000100800 */
[----:B------:R-:W-:-:S02]  /*0c80*/  IMAD.IADD R4, R22, 0x1, R7 ;  /* 0x0000000116047824 */ /* 0x000fc400078e0207 */
[----:B------:R-:W-:Y:S01]  /*0c90*/  IMAD.IADD R5, R2, 0x1, -R5 ;  /* 0x0000000102057824 */ /* 0x000fe200078e0a05 */
[----:B------:R1:W-:Y:S01]  /*0ca0*/  STL [R1+0x60], R8 ;  /* 0x0000600801007387 */ /* 0x0003e20000100800 */
[----:B------:R-:W-:Y:S01]  /*0cb0*/  IMAD.IADD R3, R24, 0x1, -R3 ;  /* 0x0000000118037824 */ /* 0x000fe200078e0a03 */
[----:B------:R-:W-:Y:S01]  /*0cc0*/  SHF.R.S32.HI R9, RZ, 0x1f, R4 ;  /* 0x0000001fff097819 */ /* 0x000fe20000011404 */
[----:B------:R-:W-:Y:S02]  /*0cd0*/  IMAD.SHL.U32 R5, R5, 0x8, RZ ;  /* 0x0000000805057824 */ /* 0x000fe400078e00ff */
[----:B0-----:R-:W-:Y:S01]  /*0ce0*/  IMAD.IADD R7, R19, 0x1, -R6 ;  /* 0x0000000113077824 */ /* 0x001fe200078e0a06 */
[CC--:B------:R-:W-:Y:S01]  /*0cf0*/  LEA.HI R12, R9.reuse, R4.reuse, RZ, 0x3 ;  /* 0x00000004090c7211 */ /* 0x0c0fe200078f18ff */
[----:B------:R-:W-:Y:S01]  /*0d00*/  IMAD.IADD R6, R22, 0x1, R8 ;  /* 0x0000000116067824 */ /* 0x000fe200078e0208 */
[----:B------:R-:W-:Y:S01]  /*0d10*/  LEA.HI R14, R9, R4, RZ, 0x5 ;  /* 0x00000004090e7211 */ /* 0x000fe200078f28ff */
[----:B------:R-:W-:Y:S01]  /*0d20*/  IMAD R17, R2, 0x8, R7 ;  /* 0x0000000802117824 */ /* 0x000fe200078e0207 */
[----:B------:R-:W-:-:S02]  /*0d30*/  LEA.HI R2, R0, R24, RZ, 0x7 ;  /* 0x0000001800027211 */ /* 0x000fc400078f38ff */
[----:B------:R-:W-:Y:S02]  /*0d40*/  SHF.R.S32.HI R7, RZ, 0x1f, R6 ;  /* 0x0000001fff077819 */ /* 0x000fe40000011406 */
[----:B------:R-:W-:Y:S02]  /*0d50*/  LOP3.LUT R4, R2, 0xffffff80, RZ, 0xc0, !PT ;  /* 0xffffff8002047812 */ /* 0x000fe400078ec0ff */
[CC--:B------:R-:W-:Y:S02]  /*0d60*/  LEA.HI R13, R7.reuse, R6.reuse, RZ, 0x3 ;  /* 0x00000006070d7211 */ /* 0x0c0fe400078f18ff */
[----:B------:R-:W-:Y:S01]  /*0d70*/  LEA.HI R15, R7, R6, RZ, 0x5 ;  /* 0x00000006070f7211 */ /* 0x000fe200078f28ff */
[----:B------:R-:W-:Y:S01]  /*0d80*/  IMAD.IADD R27, R24, 0x1, -R4 ;  /* 0x00000001181b7824 */ /* 0x000fe200078e0a04 */
[----:B------:R-:W-:Y:S02]  /*0d90*/  SHF.R.S32.HI R4, RZ, 0x1f, R3 ;  /* 0x0000001fff047819 */ /* 0x000fe40000011403 */
[----:B------:R-:W-:-:S02]  /*0da0*/  LEA.HI R6, R0, R24, RZ, 0x5 ;  /* 0x0000001800067211 */ /* 0x000fc400078f28ff */
[----:B-1----:R-:W-:Y:S02]  /*0db0*/  SHF.R.S32.HI R8, RZ, 0x1f, R27 ;  /* 0x0000001fff087819 */ /* 0x002fe4000001141b */
[----:B------:R-:W-:Y:S02]  /*0dc0*/  LEA.HI R7, R0, R24, RZ, 0x2 ;  /* 0x0000001800077211 */ /* 0x000fe400078f10ff */
[----:B------:R-:W-:Y:S02]  /*0dd0*/  LEA.HI R9, R8, R27, RZ, 0x2 ;  /* 0x0000001b08097211 */ /* 0x000fe400078f10ff */
[-C--:B------:R-:W-:Y:S02]  /*0de0*/  LEA.HI R0, R4, R3.reuse, RZ, 0x3 ;  /* 0x0000000304007211 */ /* 0x080fe400078f18ff */
[----:B------:R-:W-:Y:S02]  /*0df0*/  LOP3.LUT R10, R9, 0x7ffffffc, RZ, 0xc0, !PT ;  /* 0x7ffffffc090a7812 */ /* 0x000fe400078ec0ff */
[----:B------:R-:W-:Y:S01]  /*0e00*/  SHF.R.S32.HI R26, RZ, 0x7, R2 ;  /* 0x00000007ff1a7819 */ /* 0x000fe20000011402 */
[----:B------:R-:W-:Y:S01]  /*0e10*/  IMAD.SHL.U32 R2, R0, 0x10, RZ ;  /* 0x0000001000027824 */ /* 0x000fe200078e00ff */
[----:B------:R-:W-:Y:S01]  /*0e20*/  LEA.HI R4, R4, R3, RZ, 0x2 ;  /* 0x0000000304047211 */ /* 0x000fe200078f10ff */
[----:B------:R-:W-:Y:S01]  /*0e30*/  IMAD.IADD R11, R27, 0x1, -R10 ;  /* 0x000000011b0b7824 */ /* 0x000fe200078e0a0a */
[----:B------:R-:W-:-:S02]  /*0e40*/  SHF.R.S32.HI R25, RZ, 0x2, R7 ;  /* 0x00000002ff197819 */ /* 0x000fc40000011407 */
[----:B------:R-:W-:Y:S02]  /*0e50*/  SHF.R.S32.HI R10, RZ, 0x1f, R7 ;  /* 0x0000001fff0a7819 */ /* 0x000fe40000011407 */
[----:B------:R-:W-:Y:S02]  /*0e60*/  SHF.R.S32.HI R6, RZ, 0x5, R6 ;  /* 0x00000005ff067819 */ /* 0x000fe40000011406 */
[----:B------:R-:W-:Y:S02]  /*0e70*/  LOP3.LUT R0, R4, 0x7fffffc, RZ, 0xc0, !PT ;  /* 0x07fffffc04007812 */ /* 0x000fe400078ec0ff */
[----:B------:R-:W-:Y:S01]  /*0e80*/  LOP3.LUT R2, R2, 0x7fffff80, RZ, 0xc0, !PT ;  /* 0x7fffff8002027812 */ /* 0x000fe200078ec0ff */
[----:B------:R-:W-:Y:S01]  /*0e90*/  IMAD R18, R6, 0x10, R3 ;  /* 0x0000001006127824 */ /* 0x000fe200078e0203 */
[----:B------:R-:W-:Y:S01]  /*0ea0*/  LEA.HI R10, R10, R25, RZ, 0x2 ;  /* 0x000000190a0a7211 */ /* 0x000fe200078f10ff */
[----:B------:R-:W-:Y:S01]  /*0eb0*/  IMAD.IADD R0, R3, 0x1, -R0 ;  /* 0x0000000103007824 */ /* 0x000fe200078e0a00 */
[----:B------:R-:W-:Y:S01]  /*0ec0*/  SHF.R.S32.HI R4, RZ, 0x2, R4 ;  /* 0x00000002ff047819 */ /* 0x000fe20000011404 */
[----:B------:R-:W-:Y:S01]  /*0ed0*/  IMAD R3, R6, 0x100, R2 ;  /* 0x0000010006037824 */ /* 0x000fe200078e0202 */
[----:B------:R-:W-:Y:S01]  /*0ee0*/  LOP3.LUT R10, R10, 0xfffffffc, RZ, 0xc0, !PT ;  /* 0xfffffffc0a0a7812 */ /* 0x000fe200078ec0ff */
[----:B------:R-:W-:Y:S01]  /*0ef0*/  IMAD R2, R11, R20, 0x90 ;  /* 0x000000900b027424 */ /* 0x000fe200078e0214 */
[--C-:B------:R-:W-:Y:S01]  /*0f00*/  SHF.R.S32.HI R6, RZ, 0x2, R9.reuse ;  /* 0x00000002ff067819 */ /* 0x100fe20000011409 */
[----:B------:R-:W-:Y:S01]  /*0f10*/  IMAD.SHL.U32 R4, R4, 0x40, RZ ;  /* 0x0000004004047824 */ /* 0x000fe200078e00ff */
[----:B------:R-:W-:Y:S01]  /*0f20*/  SHF.R.S32.HI R9, RZ, 0x1f, R9 ;  /* 0x0000001fff097819 */ /* 0x000fe20000011409 */
[----:B------:R-:W-:Y:S01]  /*0f30*/  IMAD.IADD R11, R25, 0x1, -R10 ;  /* 0x00000001190b7824 */ /* 0x000fe200078e0a0a */
[----:B------:R0:W-:Y:S01]  /*0f40*/  STL [R1+0xb0], R2 ;  /* 0x0000b00201007387 */ /* 0x0001e20000100800 */
[----:B------:R-:W-:Y:S01]  /*0f50*/  IMAD R3, R0, 0x10, R3 ;  /* 0x0000001000037824 */ /* 0x000fe200078e0203 */
[----:B------:R-:W-:Y:S01]  /*0f60*/  LEA.HI R9, R9, R6, RZ, 0x3 ;  /* 0x0000000609097211 */ /* 0x000fe200078f18ff */
[----:B------:R-:W-:Y:S01]  /*0f70*/  IMAD.U32 R10, R18, 0x20, R5 ;  /* 0x00000020120a7824 */ /* 0x000fe200078e0005 */
[----:B------:R-:W2:Y:S01]  /*0f80*/  LDL.LU R25, [R1+0x58] ;  /* 0x0000580001197983 */ /* 0x000ea20000300800 */
[----:B------:R-:W-:Y:S01]  /*0f90*/  IMAD.SHL.U32 R0, R11, 0x40, RZ ;  /* 0x000000400b007824 */ /* 0x000fe200078e00ff */
[----:B------:R-:W-:-:S02]  /*0fa0*/  LOP3.LUT R9, R9, 0xfffffff8, RZ, 0xc0, !PT ;  /* 0xfffffff809097812 */ /* 0x000fc400078ec0ff */
[----:B------:R-:W-:Y:S01]  /*0fb0*/  LEA.HI R8, R8, R27, RZ, 0x5 ;  /* 0x0000001b08087211 */ /* 0x000fe200078f28ff */
[----:B0-----:R-:W-:Y:S01]  /*0fc0*/  IMAD.HI R2, R26, 0x55555556, RZ ;  /* 0x555555561a027827 */ /* 0x001fe200078e02ff */
[----:B------:R-:W-:Y:S02]  /*0fd0*/  LOP3.LUT R4, R4, 0x40, RZ, 0xc0, !PT ;  /* 0x0000004004047812 */ /* 0x000fe400078ec0ff */
[----:B------:R-:W-:Y:S01]  /*0fe0*/  SHF.R.S32.HI R8, RZ, 0x5, R8 ;  /* 0x00000005ff087819 */ /* 0x000fe20000011408 */
[----:B------:R-:W-:Y:S01]  /*0ff0*/  IMAD.IADD R9, R6, 0x1, -R9 ;  /* 0x0000000106097824 */ /* 0x000fe200078e0a09 */
[----:B------:R-:W-:Y:S02]  /*1000*/  LEA.HI R2, R2, R2, RZ, 0x1 ;  /* 0x0000000202027211 */ /* 0x000fe400078f08ff */
[----:B------:R-:W-:Y:S02]  /*1010*/  LOP3.LUT R20, R0, 0xc0, RZ, 0xc0, !PT ;  /* 0x000000c000147812 */ /* 0x000fe400078ec0ff */
[----:B------:R-:W-:Y:S01]  /*1020*/  LOP3.LUT R5, R4, 0x8, R5, 0xf8, !PT ;  /* 0x0000000804057812 */ /* 0x000fe200078ef805 */
[----:B------:R0:W-:Y:S01]  /*1030*/  STL [R1+0xb8], R10 ;  /* 0x0000b80a01007387 */ /* 0x0001e20000100800 */
[----:B------:R-:W-:Y:S01]  /*1040*/  SHF.R.U32.HI R4, RZ, 0x3, R4 ;  /* 0x00000003ff047819 */ /* 0x000fe20000011604 */
[----:B------:R-:W-:Y:S01]  /*1050*/  IMAD R2, R2, -0x3, R26 ;  /* 0xfffffffd02027824 */ /* 0x000fe200078e021a */
[----:B------:R-:W-:Y:S01]  /*1060*/  LOP3.LUT R0, R20, 0x18, R12, 0xf8, !PT ;  /* 0x0000001814007812 */ /* 0x000fe200078ef80c */
[----:B------:R-:W-:Y:S01]  /*1070*/  IMAD R9, R8, 0x10, R9 ;  /* 0x0000001008097824 */ /* 0x000fe200078e0209 */
[----:B------:R-:W-:Y:S01]  /*1080*/  SHF.R.U32.HI R18, RZ, 0x3, R20 ;  /* 0x00000003ff127819 */ /* 0x000fe20000011614 */
[----:B------:R1:W-:Y:S01]  /*1090*/  STL [R1+0x80], R11 ;  /* 0x0000800b01007387 */ /* 0x0003e20000100800 */
[----:B------:R-:W-:-:S02]  /*10a0*/  LOP3.LUT R7, R7, 0xfffffffc, RZ, 0xc0, !PT ;  /* 0xfffffffc07077812 */ /* 0x000fc400078ec0ff */
[----:B------:R-:W-:Y:S01]  /*10b0*/  LOP3.LUT R4, R5, R4, RZ, 0x3c, !PT ;  /* 0x0000000405047212 */ /* 0x000fe200078e3cff */
[----:B0-----:R-:W-:Y:S01]  /*10c0*/  IMAD R10, R2, 0x40, R9 ;  /* 0x00000040020a7824 */ /* 0x001fe200078e0209 */
[----:B------:R-:W-:Y:S01]  /*10d0*/  LOP3.LUT R5, R0, R18, RZ, 0x3c, !PT ;  /* 0x0000001200057212 */ /* 0x000fe200078e3cff */
[----:B------:R-:W-:Y:S01]  /*10e0*/  STL [R1+0x48], R20 ;  /* 0x0000481401007387 */ /* 0x000fe20000100800 */
[----:B-1----:R-:W-:Y:S01]  /*10f0*/  IMAD.SHL.U32 R11, R17, 0x20, RZ ;  /* 0x00000020110b7824 */ /* 0x002fe200078e00ff */
[----:B------:R-:W-:Y:S01]  /*1100*/  SHF.R.S32.HI R2, RZ, 0x1f, R19 ;  /* 0x0000001fff027819 */ /* 0x000fe20000011413 */
[----:B------:R-:W-:Y:S02]  /*1110*/  IMAD.IADD R7, R24, 0x1, -R7 ;  /* 0x0000000118077824 */ /* 0x000fe400078e0a07 */
[----:B------:R-:W-:Y:S01]  /*1120*/  VIADD R8, R16, 0xda00 ;  /* 0x0000da0010087836 */ /* 0x000fe20000000000 */
[----:B------:R-:W-:Y:S01]  /*1130*/  STL [R1+0x54], R11 ;  /* 0x0000540b01007387 */ /* 0x000fe20000100800 */
[----:B------:R-:W-:-:S03]  /*1140*/  VIADD R2, R22, 0x8 ;  /* 0x0000000816027836 */ /* 0x000fc60000000000 */
[----:B------:R-:W-:Y:S01]  /*1150*/  STL [R1+0x50], R18 ;  /* 0x0000501201007387 */ /* 0x000fe20000100800 */
[----:B------:R-:W-:-:S03]  /*1160*/  IMAD.SHL.U32 R144, R21, 0x8, RZ ;  /* 0x0000000815907824 */ /* 0x000fc600078e00ff */
[----:B------:R-:W-:Y:S01]  /*1170*/  STL [R1+0xac], R10 ;  /* 0x0000ac0a01007387 */ /* 0x000fe20000100800 */
[----:B------:R-:W-:Y:S02]  /*1180*/  VIADD R9, R22, 0x18 ;  /* 0x0000001816097836 */ /* 0x000fe40000000000 */
[----:B------:R-:W-:Y:S01]  /*1190*/  IMAD.IADD R3, R4, 0x1, R3 ;  /* 0x0000000104037824 */ /* 0x000fe200078e0203 */
[C---:B------:R-:W-:Y:S02]  /*11a0*/  LOP3.LUT R4, R20.reuse, 0x18, R144, 0xf8, !PT ;  /* 0x0000001814047812 */ /* 0x040fe400078ef890 */
[----:B------:R-:W-:Y:S02]  /*11b0*/  SHF.R.S32.HI R14, RZ, 0x5, R14 ;  /* 0x00000005ff0e7819 */ /* 0x000fe4000001140e */
[----:B------:R-:W-:Y:S02]  /*11c0*/  SHF.R.S32.HI R15, RZ, 0x5, R15 ;  /* 0x00000005ff0f7819 */ /* 0x000fe4000001140f */
[----:B------:R-:W-:-:S02]  /*11d0*/  LOP3.LUT R6, R20, 0x18, R13, 0xf8, !PT ;  /* 0x0000001814067812 */ /* 0x000fc400078ef80d */
[-C--:B------:R-:W-:Y:S01]  /*11e0*/  LOP3.LUT R4, R4, R18.reuse, RZ, 0x3c, !PT ;  /* 0x0000001204047212 */ /* 0x080fe200078e3cff */
[--C-:B------:R-:W-:Y:S01]  /*11f0*/  IMAD R14, R14, 0x1800, R11.reuse ;  /* 0x000018000e0e7824 */ /* 0x100fe200078e020b */
[----:B------:R-:W-:Y:S01]  /*1200*/  LOP3.LUT R6, R6, R18, RZ, 0x3c, !PT ;  /* 0x0000001206067212 */ /* 0x000fe200078e3cff */
[----:B------:R-:W-:Y:S02]  /*1210*/  IMAD R15, R15, 0x1800, R11 ;  /* 0x000018000f0f7824 */ /* 0x000fe400078e020b */
[----:B------:R-:W-:Y:S02]  /*1220*/  IMAD.IADD R4, R11, 0x1, R4 ;  /* 0x000000010b047824 */ /* 0x000fe400078e0204 */
[----:B------:R-:W-:Y:S02]  /*1230*/  IMAD.IADD R5, R14, 0x1, R5 ;  /* 0x000000010e057824 */ /* 0x000fe400078e0205 */
[----:B------:R-:W-:Y:S01]  /*1240*/  IMAD.IADD R6, R15, 0x1, R6 ;  /* 0x000000010f067824 */ /* 0x000fe200078e0206 */
[----:B------:R-:W-:Y:S01]  /*1250*/  CS2R R152, SRZ ;  /* 0x0000000000987805 */ /* 0x000fe2000001ff00 */
[----:B------:R-:W-:Y:S01]  /*1260*/  IMAD.MOV.U32 R17, RZ, RZ, RZ ;  /* 0x000000ffff117224 */ /* 0x000fe200078e00ff */
[----:B--2---:R-:W-:-:S05]  /*1270*/  LOP3.LUT R0, R25, 0x1, RZ, 0xfc, !PT ;  /* 0x0000000119007812 */ /* 0x004fca00078efcff */
[----:B------:R0:W-:Y:S04]  /*1280*/  STL [R1+0x3c], R0 ;  /* 0x00003c0001007387 */ /* 0x0001e80000100800 */
[----:B------:R-:W-:Y:S04]  /*1290*/  STL [R1+0x90], RZ ;  /* 0x000090ff01007387 */ /* 0x000fe80000100800 */
[----:B------:R-:W-:Y:S01]  /*12a0*/  STL [R1+0x58], RZ ;  /* 0x000058ff01007387 */ /* 0x000fe20000100800 */
[----:B0-----:R-:W-:-:S03]  /*12b0*/  LEA.HI R0, R7, R7, RZ, 0x1 ;  /* 0x0000000707007211 */ /* 0x001fc600078f08ff */
[----:B------:R-:W-:Y:S01]  /*12c0*/  STL [R1+0xa8], R8 ;  /* 0x0000a80801007387 */ /* 0x000fe20000100800 */
[----:B------:R-:W-:-:S03]  /*12d0*/  LOP3.LUT R0, R0, 0x1ffffffe, RZ, 0xc0, !PT ;  /* 0x1ffffffe00007812 */ /* 0x000fc600078ec0ff */
[----:B------:R0:W-:Y:S04]  /*12e0*/  STL [R1+0x5c], R2 ;  /* 0x00005c0201007387 */ /* 0x0001e80000100800 */
[----:B------:R1:W-:Y:S01]  /*12f0*/  STL [R1+0x68], R9 ;  /* 0x0000680901007387 */ /* 0x0003e20000100800 */
[----:B0-----:R-:W-:Y:S01]  /*1300*/  LOP3.LUT R2, R20, 0x8, R144, 0xf8, !PT ;  /* 0x0000000814027812 */ /* 0x001fe200078ef890 */
[----:B-1----:R-:W-:-:S03]  /*1310*/  VIADD R9, R22, 0x28 ;  /* 0x0000002816097836 */ /* 0x002fc60000000000 */
[----:B------:R-:W-:Y:S01]  /*1320*/  LOP3.LUT R2, R2, R18, RZ, 0x3c, !PT ;  /* 0x0000001202027212 */ /* 0x000fe200078e3cff */
[----:B------:R-:W-:Y:S01]  /*1330*/  IMAD.IADD R0, R7, 0x1, -R0 ;  /* 0x0000000107007824 */ /* 0x000fe200078e0a00 */
[----:B------:R-:W-:Y:S01]  /*1340*/  SHF.R.S32.HI R7, RZ, 0x3, R12 ;  /* 0x00000003ff077819 */ /* 0x000fe2000001140c */
[----:B------:R0:W-:Y:S02]  /*1350*/  STL [R1+0x6c], R9 ;  /* 0x00006c0901007387 */ /* 0x0001e40000100800 */
[----:B------:R-:W-:Y:S02]  /*1360*/  IMAD.IADD R2, R11, 0x1, R2 ;  /* 0x000000010b027824 */ /* 0x000fe400078e0202 */
[----:B------:R1:W-:Y:S01]  /*1370*/  STL [R1+0x94], R7 ;  /* 0x0000940701007387 */ /* 0x0003e20000100800 */
[----:B0-----:R-:W-:Y:S01]  /*1380*/  SHF.R.S32.HI R9, RZ, 0x3, R13 ;  /* 0x00000003ff097819 */ /* 0x001fe2000001140d */
[----:B------:R-:W-:Y:S02]  /*1390*/  IMAD R0, R0, 0x8, R10 ;  /* 0x0000000800007824 */ /* 0x000fe400078e020a */
[----:B-1----:R-:W-:-:S02]  /*13a0*/  IMAD R7, R4, 0x2, R8 ;  /* 0x0000000204077824 */ /* 0x002fc400078e0208 */
[----:B------:R-:W-:Y:S01]  /*13b0*/  STL [R1+0x98], R9 ;  /* 0x0000980901007387 */ /* 0x000fe20000100800 */
[----:B------:R-:W-:-:S03]  /*13c0*/  IMAD R4, R5, 0x2, R8 ;  /* 0x0000000205047824 */ /* 0x000fc600078e0208 */
[----:B------:R0:W-:Y:S04]  /*13d0*/  STL [R1+0x7c], R2 ;  /* 0x00007c0201007387 */ /* 0x0001e80000100800 */
[----:B------:R1:W-:Y:S01]  /*13e0*/  STL [R1+0xa4], R7 ;  /* 0x0000a40701007387 */ /* 0x0003e20000100800 */
[----:B0-----:R-:W-:-:S03]  /*13f0*/  IMAD R2, R6, 0x2, R8 ;  /* 0x0000000206027824 */ /* 0x001fc600078e0208 */
[----:B------:R1:W-:Y:S04]  /*1400*/  STL [R1+0xa0], R4 ;  /* 0x0000a00401007387 */ /* 0x0003e80000100800 */
[----:B------:R1:W-:Y:S04]  /*1410*/  STL [R1+0x9c], R2 ;  /* 0x00009c0201007387 */ /* 0x0003e80000100800 */
[----:B------:R1:W-:Y:S01]  /*1420*/  STL [R1+0xb4], R0 ;  /* 0x0000b40001007387 */ /* 0x0003e20000100800 */
[----:B------:R-:W-:-:S07]  /*1430*/  IMAD R18, R3, 0x2, R16 ;  /* 0x0000000203127824 */ /* 0x000fce00078e0210 */
.L_x_544:
[----:B01-3--:R-:W0:Y:S02]  /*1440*/  LDC.64 R2, c[0x0][0xc88] ;  /* 0x00032200ff027b82 */ /* 0x00be240000000a00 */
[----:B0-----:R-:W-:-:S05]  /*1450*/  IMAD.WIDE R2, R107, 0x4, R2 ;  /* 0x000000046b027825 */ /* 0x001fca00078e0202 */
[----:B--2-4-:R0:W2:Y:S01]  /*1460*/  LDG.E R10, desc[UR60][R2.64] ;  /* 0x0000003c020a7981 */ /* 0x0140a2000c1e1900 */
[----:B------:R-:W-:Y:S05]  /*1470*/  YIELD ;  /* 0x0000000000007946 */ /* 0x000fea0003800000 */
[----:B------:R-:W-:Y:S01]  /*1480*/  ULDC.64 UR4, c[0x0][0xa28] ;  /* 0x00028a0000047ab9 */ /* 0x000fe20000000a00 */
[----:B------:R-:W-:Y:S01]  /*1490*/  ULDC.64 UR8, c[0x0][0xa18] ;  /* 0x0002860000087ab9 */ /* 0x000fe20000000a00 */
[----:B------:R-:W-:Y:S01]  /*14a0*/  ISETP.NE.U32.AND P1, PT, RZ, UR4, PT ;  /* 0x00000004ff007c0c */ /* 0x000fe2000bf25070 */
[----:B------:R-:W-:Y:S01]  /*14b0*/  ULDC.64 UR6, c[0x0][0xa08] ;  /* 0x0002820000067ab9 */ /* 0x000fe20000000a00 */
[----:B0-----:R-:W-:Y:S01]  /*14c0*/  IMAD.MOV.U32 R3, RZ, RZ, RZ ;  /* 0x000000ffff037224 */ /* 0x001fe200078e00ff */
[----:B------:R-:W-:Y:S01]  /*14d0*/  ISETP.NE.U32.AND P0, PT, RZ, UR6, PT ;  /* 0x00000006ff007c0c */ /* 0x000fe2000bf05070 */
[----:B------:R-:W-:Y:S01]  /*14e0*/  IMAD.MOV.U32 R27, RZ, RZ, RZ ;  /* 0x000000ffff1b7224 */ /* 0x000fe200078e00ff */
[----:B------:R-:W-:-:S02]  /*14f0*/  ISETP.NE.AND.EX P1, PT, RZ, UR5, PT, P1 ;  /* 0x00000005ff007c0c */ /* 0x000fc4000bf25310 */
[----:B------:R-:W-:Y:S02]  /*1500*/  ISETP.NE.AND.EX P0, PT, RZ, UR7, PT, P0 ;  /* 0x00000007ff007c0c */ /* 0x000fe4000bf05300 */
[----:B--2---:R-:W-:Y:S01]  /*1510*/  SHF.R.S32.HI R0, RZ, 0x1f, R10 ;  /* 0x0000001fff007819 */ /* 0x004fe2000001140a */
[----:B------:R-:W-:-:S08]  /*1520*/  IMAD.SHL.U32 R26, R10, 0x4, RZ ;  /* 0x000000040a1a7824 */ /* 0x000fd000078e00ff */
[C---:B------:R-:W-:Y:S01]  /*1530*/  @P1 LEA R4, P2, R10.reuse, UR4, 0x2 ;  /* 0x000000040a041c11 */ /* 0x040fe2000f8410ff */
[----:B------:R0:W-:Y:S01]  /*1540*/  STL [R1+0x84], R10 ;  /* 0x0000840a01007387 */ /* 0x0001e20000100800 */
[C-C-:B------:R-:W-:Y:S02]  /*1550*/  SHF.L.U64.HI R28, R10.reuse, 0x2, R0.reuse ;  /* 0x000000020a1c7819 */ /* 0x140fe40000010200 */
[----:B------:R-:W-:Y:S02]  /*1560*/  @P1 LEA.HI.X R5, R10, UR5, R0, 0x2, P2 ;  /* 0x000000050a051c11 */ /* 0x000fe400090f1400 */
[----:B------:R-:W-:Y:S01]  /*1570*/  ISETP.NE.U32.AND P2, PT, RZ, UR8, PT ;  /* 0x00000008ff007c0c */ /* 0x000fe2000bf45070 */
[----:B------:R-:W-:Y:S01]  /*1580*/  ULDC UR4, c[0x0][0x288] ;  /* 0x0000a20000047ab9 */ /* 0x000fe20000000800 */
[----:B------:R-:W-:Y:S01]  /*1590*/  IADD3 R8, P3, R26, UR6, RZ ;  /* 0x000000061a087c10 */ /* 0x000fe2000ff7e0ff */
[----:B------:R0:W5:Y:S01]  /*15a0*/  @P1 LDG.E R3, desc[UR60][R4.64] ;  /* 0x0000003c04031981 */ /* 0x000162000c1e1900 */
[----:B------:R-:W-:Y:S01]  /*15b0*/  ISETP.NE.AND.EX P2, PT, RZ, UR9, PT, P2 ;  /* 0x00000009ff007c0c */ /* 0x000fe2000bf45320 */
[----:B------:R-:W-:Y:S01]  /*15c0*/  IMAD.U32 R108, RZ, RZ, UR4 ;  /* 0x00000004ff6c7e24 */ /* 0x000fe2000f8e00ff */
[----:B------:R-:W-:Y:S01]  /*15d0*/  IADD3.X R9, R28, UR7, RZ, P3, !PT ;  /* 0x000000071c097c10 */ /* 0x000fe20009ffe4ff */
[----:B------:R-:W-:-:S04]  /*15e0*/  ULDC.64 UR4, c[0x0][0x418] ;  /* 0x0001060000047ab9 */ /* 0x000fc80000000a00 */
[----:B------:R0:W5:Y:S06]  /*15f0*/  @P0 LDG.E R27, desc[UR60][R8.64] ;  /* 0x0000003c081b0981 */ /* 0x00016c000c1e1900 */
[----:B------:R-:W-:-:S04]  /*1600*/  @P2 IADD3 R6, P1, R26, UR8, RZ ;  /* 0x000000081a062c10 */ /* 0x000fc8000ff3e0ff */
[----:B------:R-:W-:-:S05]  /*1610*/  @P2 IADD3.X R7, R28, UR9, RZ, P1, !PT ;  /* 0x000000091c072c10 */ /* 0x000fca0008ffe4ff */
[----:B------:R0:W5:Y:S01]  /*1620*/  @P2 LDG.E R108, desc[UR60][R6.64] ;  /* 0x0000003c066c2981 */ /* 0x000162000c1e1900 */
[----:B------:R-:W-:-:S03]  /*1630*/  UISETP.NE.U32.AND UP0, UPT, UR4, URZ, UPT ;  /* 0x0000003f0400728c */ /* 0x000fc6000bf05070 */
[----:B------:R-:W-:Y:S01]  /*1640*/  ULDC UR4, c[0x0][0x424] ;  /* 0x0001090000047ab9 */ /* 0x000fe20000000800 */
[----:B------:R-:W-:-:S03]  /*1650*/  UISETP.NE.AND.EX UP0, UPT, UR5, URZ, UPT, UP0 ;  /* 0x0000003f0500728c */ /* 0x000fc6000bf05300 */
[----:B------:R-:W-:Y:S01]  /*1660*/  ULDC UR5, c[0x0][0x2f0] ;  /* 0x0000bc0000057ab9 */ /* 0x000fe20000000800 */
[----:B------:R-:W-:-:S04]  /*1670*/  USEL UR4, UR4, 0x1, UP0 ;  /* 0x0000000104047887 */ /* 0x000fc80008000000 */
[----:B------:R-:W-:-:S03]  /*1680*/  UIMAD UR4, UR4, UR5, URZ ;  /* 0x00000005040472a4 */ /* 0x000fc6000f8e023f */
[----:B------:R-:W-:Y:S02]  /*1690*/  ULDC UR5, c[0x0][0x348] ;  /* 0x0000d20000057ab9 */ /* 0x000fe40000000800 */
[----:B------:R-:W-:Y:S02]  /*16a0*/  IMAD.U32 R2, RZ, RZ, UR5 ;  /* 0x00000005ff027e24 */ /* 0x000fe4000f8e00ff */
[----:B------:R-:W-:Y:S02]  /*16b0*/  IMAD.U32 R24, RZ, RZ, UR4 ;  /* 0x00000004ff187e24 */ /* 0x000fe4000f8e00ff */
[----:B------:R-:W-:Y:S01]  /*16c0*/  IMAD.MOV.U32 R25, RZ, RZ, R10 ;  /* 0x000000ffff197224 */ /* 0x000fe200078e000a */
[----:B0-----:R-:W-:Y:S06]  /*16d0*/  @P2 BRA `(.L_x_409) ;  /* 0x0000000000242947 */ /* 0x001fec0003800000 */
[----:B------:R-:W-:Y:S02]  /*16e0*/  ULDC.64 UR4, c[0x0][0xa00] ;  /* 0x0002800000047ab9 */ /* 0x000fe40000000a00 */
[----:B------:R-:W-:-:S04]  /*16f0*/  ISETP.NE.U32.AND P1, PT, RZ, UR4, PT ;  /* 0x00000004ff007c0c */ /* 0x000fc8000bf25070 */
[----:B------:R-:W-:-:S13]  /*1700*/  ISETP.NE.AND.EX P1, PT, RZ, UR5, PT, P1 ;  /* 0x00000005ff007c0c */ /* 0x000fda000bf25310 */
[----:B------:R-:W-:Y:S05]  /*1710*/  @!P1 BRA `(.L_x_409) ;  /* 0x0000000000149947 */ /* 0x000fea0003800000 */
[----:B------:R-:W0:Y:S02]  /*1720*/  LDC.64 R4, c[0x0][0xa00] ;  /* 0x00028000ff047b82 */ /* 0x000e240000000a00 */
[----:B0-----:R-:W-:-:S05]  /*1730*/  IMAD.WIDE R4, R25, 0x4, R4 ;  /* 0x0000000419047825 */ /* 0x001fca00078e0204 */
[----:B-----5:R-:W2:Y:S04]  /*1740*/  LDG.E R108, desc[UR60][R4.64] ;  /* 0x0000003c046c7981 */ /* 0x020ea8000c1e1900 */
[----:B------:R-:W2:Y:S02]  /*1750*/  LDG.E R7, desc[UR60][R4.64+0x4] ;  /* 0x0000043c04077981 */ /* 0x000ea4000c1e1900 */
[----:B--2---:R-:W-:-:S07]  /*1760*/  IMAD.IADD R108, R7, 0x1, -R108 ;  /* 0x00000001076c7824 */ /* 0x004fce00078e0a6c */
.L_x_409:
[----:B------:R-:W-:Y:S01]  /*1770*/  ULDC.64 UR4, c[0x0][0xa20] ;  /* 0x0002880000047ab9 */ /* 0x000fe20000000a00 */
[----:B------:R0:W-:Y:S01]  /*1780*/  STL [R1+0x8c], R105 ;  /* 0x00008c6901007387 */ /* 0x0001e20000100800 */
[----:B------:R-:W-:-:S03]  /*1790*/  ISETP.NE.U32.AND P1, PT, RZ, UR4, PT ;  /* 0x00000004ff007c0c */ /* 0x000fc6000bf25070 */
[----:B------:R0:W-:Y:S01]  /*17a0*/  STL [R1+0x88], R106 ;  /* 0x0000886a01007387 */ /* 0x0001e20000100800 */
[----:B------:R-:W-:-:S13]  /*17b0*/  ISETP.NE.AND.EX P1, PT, RZ, UR5, PT, P1 ;  /* 0x00000005ff007c0c */ /* 0x000fda000bf25310 */
[----:B0-----:R-:W-:Y:S05]  /*17c0*/  @!P1 BRA `(.L_x_410) ;  /* 0x0000000000109947 */ /* 0x001fea0003800000 */
[----:B------:R-:W-:-:S04]  /*17d0*/  IADD3 R4, P0, R26, UR4, RZ ;  /* 0x000000041a047c10 */ /* 0x000fc8000ff1e0ff */
[----:B------:R-:W-:-:S05]  /*17e0*/  IADD3.X R5, R28, UR5, RZ, P0, !PT ;  /* 0x000000051c057c10 */ /* 0x000fca00087fe4ff */
[----:B------:R0:W5:Y:S01]  /*17f0*/  LDG.E R24, desc[UR60][R4.64] ;  /* 0x0000003c04187981 */ /* 0x000162000c1e1900 */
[----:B------:R-:W-:Y:S05]  /*1800*/  BRA `(.L_x_411) ;  /* 0x0000000000107947 */ /* 0x000fea0003800000 */
.L_x_410:
[----:B------:R-:W-:Y:S05]  /*1810*/  @!P0 BRA `(.L_x_411) ;  /* 0x00000000000c8947 */ /* 0x000fea0003800000 */
[----:B------:R-:W2:Y:S04]  /*1820*/  LDG.E R5, desc[UR60][R8.64] ;  /* 0x0000003c08057981 */ /* 0x000ea8000c1e1900 */
[----:B------:R-:W2:Y:S02]  /*1830*/  LDG.E R24, desc[UR60][R8.64+0x4] ;  /* 0x0000043c08187981 */ /* 0x000ea4000c1e1900 */
[----:B--2---:R-:W-:-:S07]  /*1840*/  IMAD.IADD R24, R24, 0x1, -R5 ;  /* 0x0000000118187824 */ /* 0x004fce00078e0a05 */
.L_x_411:
[----:B------:R-:W-:Y:S02]  /*1850*/  ULDC.64 UR4, c[0x0][0xa10] ;  /* 0x0002840000047ab9 */ /* 0x000fe40000000a00 */
[----:B------:R-:W-:-:S04]  /*1860*/  ISETP.NE.U32.AND P0, PT, RZ, UR4, PT ;  /* 0x00000004ff007c0c */ /* 0x000fc8000bf05070 */
[----:B------:R-:W-:Y:S01]  /*1870*/  ISETP.NE.AND.EX P0, PT, RZ, UR5, PT, P0 ;  /* 0x00000005ff007c0c */ /* 0x000fe2000bf05300 */
[----:B-----5:R-:W-:Y:S01]  /*1880*/  IMAD.IADD R3, R24, 0x1, -R3 ;  /* 0x0000000118037824 */ /* 0x020fe200078e0a03 */
[----:B------:R-:W-:-:S11]  /*1890*/  ULDC.64 UR4, c[0x0][0xa30] ;  /* 0x00028c0000047ab9 */ /* 0x000fd60000000a00 */
[----:B0-----:R-:W0:Y:S02]  /*18a0*/  @P0 LDC.64 R4, c[0x0][0xa10] ;  /* 0x00028400ff040b82 */ /* 0x001e240000000a00 */
[----:B0-----:R-:W-:-:S05]  /*18b0*/  @P0 IMAD.WIDE R4, R25, 0x4, R4 ;  /* 0x0000000419040825 */ /* 0x001fca00078e0204 */
[----:B------:R-:W2:Y:S04]  /*18c0*/  @P0 LDG.E R0, desc[UR60][R4.64] ;  /* 0x0000003c04000981 */ /* 0x000ea8000c1e1900 */
[----:B------:R-:W2:Y:S01]  /*18d0*/  @P0 LDG.E R9, desc[UR60][R4.64+0x4] ;  /* 0x0000043c04090981 */ /* 0x000ea2000c1e1900 */
[----:B------:R-:W-:Y:S01]  /*18e0*/  IMAD.MOV R80, RZ, RZ, -R3 ;  /* 0x000000ffff507224 */ /* 0x000fe200078e0a03 */
[----:B------:R-:W-:Y:S01]  /*18f0*/  ISETP.NE.U32.AND P1, PT, RZ, UR4, PT ;  /* 0x00000004ff007c0c */ /* 0x000fe2000bf25070 */
[----:B------:R-:W-:-:S03]  /*1900*/  IMAD.MOV.U32 R104, RZ, RZ, R24 ;  /* 0x000000ffff687224 */ /* 0x000fc600078e0018 */
[----:B------:R-:W-:Y:S02]  /*1910*/  VIMNMX R80, RZ, R80, !PT ;  /* 0x00000050ff507248 */ /* 0x000fe40007fe0100 */
[----:B------:R-:W-:-:S13]  /*1920*/  ISETP.NE.AND.EX P1, PT, RZ, UR5, PT, P1 ;  /* 0x00000005ff007c0c */ /* 0x000fda000bf25310 */
[----:B------:R-:W-:-:S04]  /*1930*/  @P1 IADD3 R6, P2, R26, UR4, RZ ;  /* 0x000000041a061c10 */ /* 0x000fc8000ff5e0ff */
[----:B------:R-:W-:-:S05]  /*1940*/  @P1 IADD3.X R7, R28, UR5, RZ, P2, !PT ;  /* 0x000000051c071c10 */ /* 0x000fca00097fe4ff */
[----:B------:R0:W5:Y:S01]  /*1950*/  @P1 LDG.E R104, desc[UR60][R6.64] ;  /* 0x0000003c06681981 */ /* 0x000162000c1e1900 */
[----:B--2---:R-:W-:-:S04]  /*1960*/  @P0 IMAD.IADD R2, R9, 0x1, -R0 ;  /* 0x0000000109020824 */ /* 0x004fc800078e0a00 */
[----:B------:R-:W-:-:S04]  /*1970*/  IMAD.IADD R109, R3, 0x1, R2 ;  /* 0x00000001036d7824 */ /* 0x000fc800078e0202 */
[----:B------:R-:W-:-:S04]  /*1980*/  VIADD R0, R109, 0x8f ;  /* 0x0000008f6d007836 */ /* 0x000fc80000000000 */
[----:B------:R-:W-:-:S05]  /*1990*/  IMAD.HI R0, R0, 0x38e38e39, RZ ;  /* 0x38e38e3900007827 */ /* 0x000fca00078e02ff */
[----:B------:R-:W-:-:S04]  /*19a0*/  SHF.R.U32.HI R113, RZ, 0x1f, R0 ;  /* 0x0000001fff717819 */ /* 0x000fc80000011600 */
[----:B------:R-:W-:-:S05]  /*19b0*/  LEA.HI.SX32 R113, R0, R113, 0x1b ;  /* 0x0000007100717211 */ /* 0x000fca00078fdaff */
[----:B------:R-:W-:-:S05]  /*19c0*/  IMAD R3, R113, 0x90, -R3 ;  /* 0x0000009071037824 */ /* 0x000fca00078e0a03 */
[----:B------:R-:W-:-:S04]  /*19d0*/  VIMNMX R3, R3, R2, PT ;  /* 0x0000000203037248 */ /* 0x000fc80003fe0100 */
[----:B------:R-:W-:Y:S01]  /*19e0*/  ISETP.GT.AND P0, PT, R3, R80, PT ;  /* 0x000000500300720c */ /* 0x000fe20003f04270 */
[----:B------:R-:W-:-:S05]  /*19f0*/  IMAD.WIDE.U32 R80, R80, 0x38e38e39, RZ ;  /* 0x38e38e3950507825 */ /* 0x000fca00078e00ff */
[----:B------:R-:W-:-:S05]  /*1a00*/  SHF.R.U32.HI R80, RZ, 0x5, R81 ;  /* 0x00000005ff507819 */ /* 0x000fca0000011651 */
[----:B------:R-:W-:Y:S02]  /*1a10*/  IMAD.MOV.U32 R22, RZ, RZ, R80 ;  /* 0x000000ffff167224 */ /* 0x000fe400078e0050 */
[----:B------:R-:W-:-:S04]  /*1a20*/  @P0 VIADD R0, R3, 0x8f ;  /* 0x0000008f03000836 */ /* 0x000fc80000000000 */
[----:B------:R-:W-:-:S05]  /*1a30*/  @P0 IMAD.HI R0, R0, 0x38e38e39, RZ ;  /* 0x38e38e3900000827 */ /* 0x000fca00078e02ff */
[----:B------:R-:W-:-:S04]  /*1a40*/  @P0 SHF.R.U32.HI R3, RZ, 0x1f, R0 ;  /* 0x0000001fff030819 */ /* 0x000fc80000011600 */
[----:B------:R-:W-:Y:S02]  /*1a50*/  @P0 LEA.HI.SX32 R22, R0, R3, 0x1b ;  /* 0x0000000300160211 */ /* 0x000fe400078fdaff */
[----:B------:R-:W-:Y:S02]  /*1a60*/  PLOP3.LUT P0, PT, PT, PT, PT, 0x80, 0x0 ;  /* 0x000000000000781c */ /* 0x000fe40003f0f070 */
[----:B------:R-:W-:-:S13]  /*1a70*/  ISETP.GT.AND P1, PT, R22, R80, PT ;  /* 0x000000501600720c */ /* 0x000fda0003f24270 */
[----:B0-----:R-:W-:Y:S05]  /*1a80*/  @!P1 BRA `(.L_x_412) ;  /* 0x0000005000449947 */ /* 0x001fea0003800000 */
[----:B------:R-:W-:Y:S01]  /*1a90*/  VIADD R0, R16, 0x16a00 ;  /* 0x00016a0010007836 */ /* 0x000fe20000000000 */
[----:B------:R-:W-:Y:S04]  /*1aa0*/  BSSY B6, `(.L_x_413) ;  /* 0x0000013000067945 */ /* 0x000fe80003800000 */
[----:B------:R-:W-:-:S13]  /*1ab0*/  LOP3.LUT P0, RZ, R0, 0x1bf, RZ, 0xc0, !PT ;  /* 0x000001bf00ff7812 */ /* 0x000fda000780c0ff */
[----:B------:R-:W-:Y:S05]  /*1ac0*/  @!P0 BRA `(.L_x_414) ;  /* 0x0000000000408947 */ /* 0x000fea0003800000 */
        /* <DEDUP_REMOVED lines=15> */
[----:B-1---5:R-:W-:Y:S05]  /*1bc0*/  CALL.ABS.NOINC R14 ;  /* 0x000000000e007343 */ /* 0x022fea0003c00000 */
.L_x_414:
[----:B------:R-:W-:Y:S05]  /*1bd0*/  BSYNC B6 ;  /* 0x0000000000067941 */ /* 0x000fea0003800000 */
.L_x_413:
        /* <DEDUP_REMOVED lines=20> */
.L_x_416:
[----:B------:R-:W-:Y:S05]  /*1d20*/  BSYNC B6 ;  /* 0x0000000000067941 */ /* 0x000fea0003800000 */
.L_x_415:
[----:B------:R-:W-:Y:S01]  /*1d30*/  ULDC.64 UR4, c[0x0][0x9f8] ;  /* 0x00027e0000047ab9 */ /* 0x000fe20000000a00 */
[----:B------:R-:W0:Y:S01]  /*1d40*/  LDC.64 R30, c[0x0][0x300] ;  /* 0x0000c000ff1e7b82 */ /* 0x000e220000000a00 */
[----:B------:R-:W-:Y:S01]  /*1d50*/  ISETP.NE.U32.AND P0, PT, RZ, UR4, PT ;  /* 0x00000004ff007c0c */ /* 0x000fe2000bf05070 */
[----:B------:R-:W-:Y:S01]  /*1d60*/  IMAD.IADD R76, R27, 0x1, R24 ;  /* 0x000000011b4c7824 */ /* 0x000fe200078e0218 */
[----:B------:R-:W-:Y:S01]  /*1d70*/  ULDC.64 UR6, c[0x0][0xa08] ;  /* 0x0002820000067ab9 */ /* 0x000fe20000000a00 */
[----:B------:R-:W2:Y:S01]  /*1d80*/  LDL.64 R14, [R1+0x40] ;  /* 0x00004000010e7983 */ /* 0x000ea20000100a00 */
[----:B------:R-:W-:-:S03]  /*1d90*/  ISETP.NE.AND.EX P0, PT, RZ, UR5, PT, P0 ;  /* 0x00000005ff007c0c */ /* 0x000fc6000bf05300 */
[----:B------:R-:W3:Y:S01]  /*1da0*/  LDL R38, [R1+0x48] ;  /* 0x0000480001267983 */ /* 0x000ee20000100800 */
[----:B------:R-:W1:Y:S01]  /*1db0*/  S2R R20, SR_TID.X ;  /* 0x0000000000147919 */ /* 0x000e620000002100 */
[----:B------:R-:W-:Y:S01]  /*1dc0*/  SHF.R.S32.HI R8, RZ, 0x1f, R106 ;  /* 0x0000001fff087819 */ /* 0x000fe2000001146a */
[----:B------:R-:W4:Y:S07]  /*1dd0*/  LDC.64 R68, c[0x0][0x408] ;  /* 0x00010200ff447b82 */ /* 0x000f2e0000000a00 */
[----:B------:R-:W-:-:S04]  /*1de0*/  @P0 IADD3 R4, P1, R26, UR4, RZ ;  /* 0x000000041a040c10 */ /* 0x000fc8000ff3e0ff */
[----:B------:R-:W-:Y:S01]  /*1df0*/  @P0 IADD3.X R5, R28, UR5, RZ, P1, !PT ;  /* 0x000000051c050c10 */ /* 0x000fe20008ffe4ff */
[----:B------:R-:W-:Y:S01]  /*1e00*/  ULDC.64 UR4, c[0x0][0x308] ;  /* 0x0000c20000047ab9 */ /* 0x000fe20000000a00 */
[----:B------:R-:W-:Y:S01]  /*1e10*/  SHF.R.S32.HI R32, RZ, 0x1f, R19 ;  /* 0x0000001fff207819 */ /* 0x000fe20000011413 */
[----:B------:R-:W4:Y:S02]  /*1e20*/  LDC R107, c[0x0][0x3f4] ;  /* 0x0000fd00ff6b7b82 */ /* 0x000f240000000800 */
[----:B------:R1:W4:Y:S01]  /*1e30*/  @P0 LDG.E R25, desc[UR60][R4.64] ;  /* 0x0000003c04190981 */ /* 0x000322000c1e1900 */
[----:B------:R-:W-:Y:S01]  /*1e40*/  SHF.R.S32.HI R11, RZ, 0x1f, R76 ;  /* 0x0000001fff0b7819 */ /* 0x000fe2000001144c */
[----:B0-----:R-:W-:Y:S01]  /*1e50*/  IMAD.WIDE.U32 R6, R76, R30, RZ ;  /* 0x0000001e4c067225 */ /* 0x001fe200078e00ff */
[----:B------:R-:W-:-:S03]  /*1e60*/  ISETP.NE.U32.AND P0, PT, RZ, UR6, PT ;  /* 0x00000006ff007c0c */ /* 0x000fc6000bf05070 */
[----:B------:R-:W-:Y:S01]  /*1e70*/  IMAD R0, R11, R30, RZ ;  /* 0x0000001e0b007224 */ /* 0x000fe200078e02ff */
[----:B------:R-:W-:Y:S01]  /*1e80*/  ISETP.NE.AND.EX P0, PT, RZ, UR7, PT, P0 ;  /* 0x00000007ff007c0c */ /* 0x000fe2000bf05300 */
[----:B------:R-:W0:Y:S02]  /*1e90*/  LDC.64 R74, c[0x0][0x3f8] ;  /* 0x0000fe00ff4a7b82 */ /* 0x000e240000000a00 */
[----:B------:R-:W-:-:S04]  /*1ea0*/  IMAD R3, R76, R31, R0 ;  /* 0x0000001f4c037224 */ /* 0x000fc800078e0200 */
[----:B------:R-:W-:Y:S02]  /*1eb0*/  IMAD.IADD R7, R7, 0x1, R3 ;  /* 0x0000000107077824 */ /* 0x000fe400078e0203 */
[----:B------:R-:W-:Y:S01]  /*1ec0*/  IMAD R3, R8, UR4, RZ ;  /* 0x0000000408037c24 */ /* 0x000fe2000f8e02ff */
[----:B-1----:R-:W-:Y:S01]  /*1ed0*/  SHF.R.U32.HI R33, RZ, 0x7, R20 ;  /* 0x00000007ff217819 */ /* 0x002fe20000011614 */
[----:B------:R-:W-:Y:S01]  /*1ee0*/  IMAD.WIDE.U32 R4, R106, UR4, R6 ;  /* 0x000000046a047c25 */ /* 0x000fe2000f8e0006 */
[----:B----4-:R-:W-:-:S03]  /*1ef0*/  SHF.R.S32.HI R0, RZ, 0x1f, R25 ;  /* 0x0000001fff007819 */ /* 0x010fc60000011419 */
[----:B------:R-:W-:Y:S01]  /*1f00*/  IMAD R3, R106, UR5, R3 ;  /* 0x000000056a037c24 */ /* 0x000fe2000f8e0203 */
[----:B------:R-:W-:Y:S01]  /*1f10*/  SEL R21, R25, RZ, !P0 ;  /* 0x000000ff19157207 */ /* 0x000fe20004000000 */
[----:B------:R-:W-:Y:S01]  /*1f20*/  ULDC.64 UR4, c[0x0][0x310] ;  /* 0x0000c40000047ab9 */ /* 0x000fe20000000a00 */
[----:B------:R1:W2:Y:S01]  /*1f30*/  LDL.64 R24, [R1+0x40] ;  /* 0x0000400001187983 */ /* 0x0002a20000100a00 */
[----:B------:R-:W-:Y:S01]  /*1f40*/  ISETP.NE.AND P6, PT, R33, 0x1, PT ;  /* 0x000000012100780c */ /* 0x000fe20003fc5270 */
[----:B------:R-:W-:Y:S01]  /*1f50*/  IMAD.IADD R5, R5, 0x1, R3 ;  /* 0x0000000105057824 */ /* 0x000fe200078e0203 */
[----:B------:R-:W-:Y:S01]  /*1f60*/  SEL R13, R0, RZ, !P0 ;  /* 0x000000ff000d7207 */ /* 0x000fe20004000000 */
[----:B------:R-:W4:Y:S04]  /*1f70*/  LDL.LU R34, [R1+0x4c] ;  /* 0x00004c0001227983 */ /* 0x000f280000300800 */
[----:B------:R-:W-:-:S02]  /*1f80*/  IMAD R0, R13, UR4, RZ ;  /* 0x000000040d007c24 */ /* 0x000fc4000f8e02ff */
[----:B------:R-:W-:-:S04]  /*1f90*/  IMAD.WIDE.U32 R26, R21, UR4, R4 ;  /* 0x00000004151a7c25 */ /* 0x000fc8000f8e0004 */
[----:B------:R-:W-:Y:S02]  /*1fa0*/  IMAD R3, R21, UR5, R0 ;  /* 0x0000000515037c24 */ /* 0x000fe4000f8e0200 */
[----:B------:R-:W-:Y:S01]  /*1fb0*/  VIADD R0, R144, 0x10 ;  /* 0x0000001090007836 */ /* 0x000fe20000000000 */
[----:B------:R-:W-:Y:S05]  /*1fc0*/  @!P6 WARPSYNC.ALL ;  /* 0x000000000000e948 */ /* 0x000fea0003800000 */
[----:B------:R-:W-:Y:S01]  /*1fd0*/  ULDC.64 UR6, c[0x0][0x330] ;  /* 0x0000cc0000067ab9 */ /* 0x000fe20000000a00 */
[----:B------:R-:W-:Y:S01]  /*1fe0*/  ULDC UR4, c[0x0][0x2f4] ;  /* 0x0000bd0000047ab9 */ /* 0x000fe20000000800 */
[----:B------:R-:W-:Y:S01]  /*1ff0*/  SHF.R.S32.HI R145, RZ, 0x1f, R144 ;  /* 0x0000001fff917819 */ /* 0x000fe20000011490 */
[----:B--2---:R-:W-:-:S05]  /*2000*/  IMAD.MOV.U32 R24, RZ, RZ, R14 ;  /* 0x000000ffff187224 */ /* 0x004fca00078e000e */
[----:B------:R-:W-:-:S05]  /*2010*/  SHF.R.S32.HI R25, RZ, 0x1f, R24 ;  /* 0x0000001fff197819 */ /* 0x000fca0000011418 */
[----:B------:R2:W-:Y:S04]  /*2020*/  STL [R1+0x44], R25 ;  /* 0x0000441901007387 */ /* 0x0005e80000100800 */
[----:B------:R-:W3:Y:S04]  /*2030*/  LDL R35, [R1+0x80] ;  /* 0x0000800001237983 */ /* 0x000ee80000100800 */
[----:B------:R-:W3:Y:S04]  /*2040*/  LDL R36, [R1+0x50] ;  /* 0x0000500001247983 */ /* 0x000ee80000100800 */
[----:B------:R-:W3:Y:S01]  /*2050*/  LDL R37, [R1+0x54] ;  /* 0x0000540001257983 */ /* 0x000ee20000100800 */
[----:B------:R-:W-:Y:S01]  /*2060*/  IMAD R6, R32, R30, RZ ;  /* 0x0000001e20067224 */ /* 0x000fe200078e02ff */
[----:B------:R-:W-:Y:S01]  /*2070*/  ISETP.GE.AND P1, PT, R0, UR4, PT ;  /* 0x0000000400007c0c */ /* 0x000fe2000bf26270 */
[----:B------:R-:W-:-:S02]  /*2080*/  IMAD R7, R8, UR6, RZ ;  /* 0x0000000608077c24 */ /* 0x000fc4000f8e02ff */
[C---:B------:R-:W-:Y:S01]  /*2090*/  IMAD R89, R19.reuse, R31, R6 ;  /* 0x0000001f13597224 */ /* 0x040fe200078e0206 */
[----:B------:R-:W-:Y:S01]  /*20a0*/  SEL R6, RZ, 0xffffffff, P1 ;  /* 0xffffffffff067807 */ /* 0x000fe20000800000 */
[----:B------:R-:W-:Y:S01]  /*20b0*/  IMAD.WIDE.U32 R4, R19, R30, R144 ;  /* 0x0000001e13047225 */ /* 0x000fe200078e0090 */
[----:B------:R-:W-:-:S03]  /*20c0*/  ISETP.GE.AND P0, PT, R144, UR4, PT ;  /* 0x0000000490007c0c */ /* 0x000fc6000bf06270 */
[C---:B------:R-:W-:Y:S02]  /*20d0*/  IMAD R7, R106.reuse, UR7, R7 ;  /* 0x000000076a077c24 */ /* 0x040fe4000f8e0207 */
[----:B------:R-:W-:Y:S01]  /*20e0*/  IMAD.WIDE.U32 R28, R106, UR6, R144 ;  /* 0x000000066a1c7c25 */ /* 0x000fe2000f8e0090 */
[----:B------:R-:W-:Y:S01]  /*20f0*/  IADD3 R94, P2, R26, R4, RZ ;  /* 0x000000041a5e7210 */ /* 0x000fe20007f5e0ff */
[----:B------:R-:W-:Y:S02]  /*2100*/  ULDC.64 UR6, c[0x0][0x338] ;  /* 0x0000ce0000067ab9 */ /* 0x000fe40000000a00 */
[----:B------:R-:W-:Y:S01]  /*2110*/  IMAD.IADD R29, R29, 0x1, R7 ;  /* 0x000000011d1d7824 */ /* 0x000fe200078e0207 */
[----:B------:R-:W-:Y:S01]  /*2120*/  SEL R4, RZ, 0x1, P0 ;  /* 0x00000001ff047807 */ /* 0x000fe20000000000 */
[----:B------:R-:W-:Y:S02]  /*2130*/  IMAD.SHL.U32 R7, R6, 0x2, RZ ;  /* 0x0000000206077824 */ /* 0x000fe400078e00ff */
[----:B------:R-:W-:-:S03]  /*2140*/  IMAD.IADD R3, R27, 0x1, R3 ;  /* 0x000000011b037824 */ /* 0x000fc600078e0203 */
[----:B------:R-:W-:Y:S01]  /*2150*/  LOP3.LUT R7, R7, 0x2, R4, 0xe2, !PT ;  /* 0x0000000207077812 */ /* 0x000fe200078ee204 */
[C---:B------:R-:W-:Y:S01]  /*2160*/  VIADD R4, R144.reuse, 0x20 ;  /* 0x0000002090047836 */ /* 0x040fe20000000000 */
[----:B------:R-:W-:Y:S01]  /*2170*/  IADD3.X R89, R3, R5, R89, P2, !PT ;  /* 0x0000000503597210 */ /* 0x000fe200017fe459 */
[----:B------:R-:W-:Y:S02]  /*2180*/  VIADD R5, R144, 0x30 ;  /* 0x0000003090057836 */ /* 0x000fe40000000000 */
[----:B------:R-:W-:Y:S01]  /*2190*/  IMAD R8, R32, R68, RZ ;  /* 0x0000004420087224 */ /* 0x000fe200078e02ff */
[----:B------:R-:W-:Y:S01]  /*21a0*/  ISETP.GE.AND P0, PT, R4, UR4, PT ;  /* 0x0000000404007c0c */ /* 0x000fe2000bf06270 */
[----:B------:R-:W-:Y:S01]  /*21b0*/  VIADD R6, R144, 0x40 ;  /* 0x0000004090067836 */ /* 0x000fe20000000000 */
[----:B------:R-:W-:Y:S02]  /*21c0*/  ISETP.GE.AND P3, PT, R4, R107, PT ;  /* 0x0000006b0400720c */ /* 0x000fe40003f66270 */
[----:B------:R-:W-:Y:S01]  /*21d0*/  ISETP.GE.AND P1, PT, R5, UR4, PT ;  /* 0x0000000405007c0c */ /* 0x000fe2000bf26270 */
[----:B------:R-:W-:Y:S01]  /*21e0*/  IMAD R15, R19, R69, R8 ;  /* 0x00000045130f7224 */ /* 0x000fe200078e0208 */
[----:B------:R-:W-:-:S02]  /*21f0*/  SEL R8, RZ, 0x4, P0 ;  /* 0x00000004ff087807 */ /* 0x000fc40000000000 */
[----:B------:R-:W-:Y:S02]  /*2200*/  SEL R9, RZ, 0x8, P1 ;  /* 0x00000008ff097807 */ /* 0x000fe40000800000 */
[----:B------:R-:W-:Y:S01]  /*2210*/  ISETP.GE.AND P0, PT, R6, UR4, PT ;  /* 0x0000000406007c0c */ /* 0x000fe2000bf06270 */
[-C--:B------:R-:W-:Y:S01]  /*2220*/  IMAD.WIDE.U32 R64, R19, R68.reuse, R144 ;  /* 0x0000004413407225 */ /* 0x080fe200078e0090 */
[----:B------:R-:W-:Y:S02]  /*2230*/  LOP3.LUT R7, R9, R7, R8, 0xfe, !PT ;  /* 0x0000000709077212 */ /* 0x000fe400078efe08 */
[----:B------:R-:W-:Y:S01]  /*2240*/  SEL R12, RZ, 0x10, P0 ;  /* 0x00000010ff0c7807 */ /* 0x000fe20000000000 */
[----:B------:R-:W-:Y:S01]  /*2250*/  IMAD.WIDE.U32 R66, R19, R68, R24 ;  /* 0x0000004413427225 */ /* 0x000fe200078e0018 */
[----:B----4-:R-:W-:Y:S02]  /*2260*/  LOP3.LUT R34, R34, 0xfffffffe, RZ, 0xc0, !PT ;  /* 0xfffffffe22227812 */ /* 0x010fe400078ec0ff */
[-C--:B------:R-:W-:Y:S01]  /*2270*/  ISETP.GE.AND P0, PT, R144, R107.reuse, PT ;  /* 0x0000006b9000720c */ /* 0x080fe20003f06270 */
[----:B------:R-:W-:Y:S01]  /*2280*/  IMAD.IADD R65, R65, 0x1, R15 ;  /* 0x0000000141417824 */ /* 0x000fe200078e020f */
[----:B------:R-:W-:Y:S01]  /*2290*/  ISETP.GE.AND P1, PT, R0, R107, PT ;  /* 0x0000006b0000720c */ /* 0x000fe20003f26270 */
[----:B------:R-:W-:Y:S01]  /*22a0*/  IMAD.IADD R67, R15, 0x1, R67 ;  /* 0x000000010f437824 */ /* 0x000fe200078e0243 */
[----:B------:R-:W-:Y:S01]  /*22b0*/  LOP3.LUT R12, R7, R12, RZ, 0xfc, !PT ;  /* 0x0000000c070c7212 */ /* 0x000fe200078efcff */
[----:B------:R-:W-:Y:S01]  /*22c0*/  IMAD R13, R13, UR6, RZ ;  /* 0x000000060d0d7c24 */ /* 0x000fe2000f8e02ff */
[----:B------:R-:W-:Y:S01]  /*22d0*/  @P3 LOP3.LUT R34, R34, 0x1, RZ, 0xfc, !PT ;  /* 0x0000000122223812 */ /* 0x000fe200078efcff */
[----:B0-----:R-:W-:Y:S01]  /*22e0*/  IMAD R8, R32, R74, RZ ;  /* 0x0000004a20087224 */ /* 0x001fe200078e02ff */
[----:B------:R-:W-:-:S02]  /*22f0*/  SEL R15, R107, RZ, P3 ;  /* 0x000000ff6b0f7207 */ /* 0x000fc40001800000 */
[C---:B------:R-:W-:Y:S02]  /*2300*/  SEL R7, R107.reuse, RZ, P0 ;  /* 0x000000ff6b077207 */ /* 0x040fe40000000000 */
[----:B------:R-:W-:Y:S01]  /*2310*/  SEL R9, R107, RZ, P1 ;  /* 0x000000ff6b097207 */ /* 0x000fe20000800000 */
[C---:B------:R-:W-:Y:S02]  /*2320*/  IMAD R13, R21.reuse, UR7, R13 ;  /* 0x00000007150d7c24 */ /* 0x040fe4000f8e020d */
[----:B------:R-:W-:-:S04]  /*2330*/  IMAD.WIDE.U32 R28, R21, UR6, R28 ;  /* 0x00000006151c7c25 */ /* 0x000fc8000f8e001c */
[C---:B------:R-:W-:Y:S02]  /*2340*/  IMAD R21, R19.reuse, R75, R8 ;  /* 0x0000004b13157224 */ /* 0x040fe400078e0208 */
[----:B------:R-:W-:Y:S02]  /*2350*/  IMAD.IADD R8, R144, 0x1, R7 ;  /* 0x0000000190087824 */ /* 0x000fe400078e0207 */
[----:B------:R-:W-:Y:S01]  /*2360*/  IMAD.IADD R14, R0, 0x1, R9 ;  /* 0x00000001000e7824 */ /* 0x000fe200078e0209 */
[----:B------:R-:W-:Y:S01]  /*2370*/  LOP3.LUT R34, R34, 0xfffffffd, RZ, 0xc0, !PT ;  /* 0xfffffffd22227812 */ /* 0x000fe200078ec0ff */
[----:B------:R-:W-:Y:S01]  /*2380*/  IMAD.WIDE.U32 R70, R19, R74, R144 ;  /* 0x0000004a13467225 */ /* 0x000fe200078e0090 */
[----:B------:R-:W-:-:S03]  /*2390*/  SHF.R.S32.HI R9, RZ, 0x1f, R8 ;  /* 0x0000001fff097819 */ /* 0x000fc60000011408 */
[----:B------:R-:W-:-:S04]  /*23a0*/  IMAD.WIDE.U32 R72, R19, R74, R24 ;  /* 0x0000004a13487225 */ /* 0x000fc800078e0018 */
[----:B------:R-:W-:Y:S01]  /*23b0*/  IMAD.IADD R20, R4, 0x1, R15 ;  /* 0x0000000104147824 */ /* 0x000fe200078e020f */
[----:B------:R-:W-:Y:S01]  /*23c0*/  SHF.R.S32.HI R15, RZ, 0x1f, R14 ;  /* 0x0000001fff0f7819 */ /* 0x000fe2000001140e */
[----:B------:R-:W-:Y:S01]  /*23d0*/  IMAD.IADD R71, R71, 0x1, R21 ;  /* 0x0000000147477824 */ /* 0x000fe200078e0215 */
[-C--:B------:R-:W-:Y:S01]  /*23e0*/  LEA.HI R7, R9, R8.reuse, RZ, 0x3 ;  /* 0x0000000809077211 */ /* 0x080fe200078f18ff */
[----:B------:R-:W-:Y:S01]  /*23f0*/  IMAD.IADD R73, R21, 0x1, R73 ;  /* 0x0000000115497824 */ /* 0x000fe200078e0249 */
[----:B------:R-:W-:Y:S02]  /*2400*/  SHF.R.S32.HI R21, RZ, 0x1f, R20 ;  /* 0x0000001fff157819 */ /* 0x000fe40000011414 */
[----:B------:R-:W-:Y:S02]  /*2410*/  LEA.HI R10, R9, R8, RZ, 0x5 ;  /* 0x00000008090a7211 */ /* 0x000fe400078f28ff */
[CC--:B------:R-:W-:Y:S02]  /*2420*/  LEA.HI R8, R15.reuse, R14.reuse, RZ, 0x3 ;  /* 0x0000000e0f087211 */ /* 0x0c0fe400078f18ff */
[----:B------:R-:W-:-:S02]  /*2430*/  LEA.HI R15, R15, R14, RZ, 0x5 ;  /* 0x0000000e0f0f7211 */ /* 0x000fc400078f28ff */
[CC--:B------:R-:W-:Y:S02]  /*2440*/  LEA.HI R9, R21.reuse, R20.reuse, RZ, 0x3 ;  /* 0x0000001415097211 */ /* 0x0c0fe400078f18ff */
[----:B------:R-:W-:Y:S01]  /*2450*/  SHF.R.S32.HI R14, RZ, 0x5, R10 ;  /* 0x00000005ff0e7819 */ /* 0x000fe2000001140a */
[----:B------:R-:W-:Y:S01]  /*2460*/  VIADD R79, R144, 0x50 ;  /* 0x00000050904f7836 */ /* 0x000fe20000000000 */
[----:B------:R-:W-:Y:S02]  /*2470*/  LEA.HI R21, R21, R20, RZ, 0x5 ;  /* 0x0000001415157211 */ /* 0x000fe400078f28ff */
[----:B--2--5:R-:W-:Y:S02]  /*2480*/  SHF.R.S32.HI R25, RZ, 0x1f, R104 ;  /* 0x0000001fff197819 */ /* 0x024fe40000011468 */
[----:B---3--:R-:W-:Y:S02]  /*2490*/  LOP3.LUT R10, R38, 0x18, R7, 0xf8, !PT ;  /* 0x00000018260a7812 */ /* 0x008fe400078ef807 */
[----:B------:R-:W-:-:S02]  /*24a0*/  IADD3 R76, P2, R19, R76, RZ ;  /* 0x0000004c134c7210 */ /* 0x000fc40007f5e0ff */
[----:B------:R-:W-:Y:S02]  /*24b0*/  SHF.R.S32.HI R20, RZ, 0x5, R15 ;  /* 0x00000005ff147819 */ /* 0x000fe4000001140f */
[----:B------:R-:W-:Y:S01]  /*24c0*/  LOP3.LUT R15, R38, 0x18, R8, 0xf8, !PT ;  /* 0x00000018260f7812 */ /* 0x000fe200078ef808 */
[----:B------:R-:W-:Y:S01]  /*24d0*/  IMAD.X R77, R32, 0x1, R11, P2 ;  /* 0x00000001204d7824 */ /* 0x000fe200010e060b */
[----:B------:R-:W-:Y:S01]  /*24e0*/  ISETP.GE.AND P2, PT, R79, UR4, PT ;  /* 0x000000044f007c0c */ /* 0x000fe2000bf46270 */
[-C--:B------:R-:W-:Y:S01]  /*24f0*/  IMAD.WIDE.U32 R70, R104, R74.reuse, R70 ;  /* 0x0000004a68467225 */ /* 0x080fe200078e0046 */
[----:B------:R-:W-:Y:S02]  /*2500*/  SHF.R.S32.HI R24, RZ, 0x5, R21 ;  /* 0x00000005ff187819 */ /* 0x000fe40000011415 */
[----:B------:R-:W-:Y:S01]  /*2510*/  LOP3.LUT R21, R38, 0x18, R9, 0xf8, !PT ;  /* 0x0000001826157812 */ /* 0x000fe200078ef809 */
[----:B------:R-:W-:Y:S01]  /*2520*/  IMAD.WIDE.U32 R72, R104, R74, R72 ;  /* 0x0000004a68487225 */ /* 0x000fe200078e0048 */
[----:B------:R-:W-:-:S03]  /*2530*/  SEL R11, RZ, 0x20, P2 ;  /* 0x00000020ff0b7807 */ /* 0x000fc60001000000 */
[----:B------:R-:W-:Y:S01]  /*2540*/  IMAD.WIDE.U32 R64, R104, R68, R64 ;  /* 0x0000004468407225 */ /* 0x000fe200078e0040 */
[----:B------:R-:W-:-:S03]  /*2550*/  LOP3.LUT R78, R7, 0xfffffff8, RZ, 0xc0, !PT ;  /* 0xfffffff8074e7812 */ /* 0x000fc600078ec0ff */
[----:B------:R-:W-:-:S04]  /*2560*/  IMAD.WIDE.U32 R66, R104, R68, R66 ;  /* 0x0000004468427225 */ /* 0x000fc800078e0042 */
[----:B------:R-:W-:Y:S02]  /*2570*/  IMAD R95, R31, 0x90, RZ ;  /* 0x000000901f5f7824 */ /* 0x000fe400078e02ff */
[----:B------:R-:W-:Y:S02]  /*2580*/  IMAD R97, R75, 0x90, RZ ;  /* 0x000000904b617824 */ /* 0x000fe400078e02ff */
[----:B------:R-:W-:Y:S01]  /*2590*/  IMAD.WIDE.U32 R30, R30, 0x90, RZ ;  /* 0x000000901e1e7825 */ /* 0x000fe200078e00ff */
[----:B------:R-:W-:-:S03]  /*25a0*/  SHF.R.S32.HI R100, RZ, 0x1f, R78 ;  /* 0x0000001fff647819 */ /* 0x000fc6000001144e */
[----:B------:R-:W-:Y:S02]  /*25b0*/  IMAD.IADD R88, R29, 0x1, R13 ;  /* 0x000000011d587824 */ /* 0x000fe400078e020d */
[----:B------:R-:W-:Y:S02]  /*25c0*/  VIADD R112, R33, 0x8 ;  /* 0x0000000821707836 */ /* 0x000fe40000000000 */
[----:B------:R-:W-:Y:S02]  /*25d0*/  IMAD.SHL.U32 R107, R107, 0x2, RZ ;  /* 0x000000026b6b7824 */ /* 0x000fe400078e00ff */
[----:B------:R-:W-:Y:S01]  /*25e0*/  IMAD.IADD R95, R31, 0x1, R95 ;  /* 0x000000011f5f7824 */ /* 0x000fe200078e025f */
[----:B------:R-:W-:Y:S01]  /*25f0*/  @!P6 BAR.SYNC.DEFER_BLOCKING 0x9, 0x100 ;  /* 0x024400000000eb1d */ /* 0x000fe20000010000 */
[----:B------:R-:W-:-:S13]  /*2600*/  LOP3.LUT P3, RZ, R35, 0x2, RZ, 0xc0, !PT ;  /* 0x0000000223ff7812 */ /* 0x000fda000786c0ff */
[----:B------:R-:W-:-:S05]  /*2610*/  @P3 LOP3.LUT R34, R34, 0x2, RZ, 0xfc, !PT ;  /* 0x0000000222223812 */ /* 0x000fca00078efcff */
[----:B------:R1:W-:Y:S01]  /*2620*/  STL [R1+0x4c], R34 ;  /* 0x00004c2201007387 */ /* 0x0003e20000100800 */
[----:B------:R-:W-:Y:S01]  /*2630*/  LOP3.LUT R103, R10, R36, RZ, 0x3c, !PT ;  /* 0x000000240a677212 */ /* 0x000fe200078e3cff */
[----:B------:R-:W-:Y:S01]  /*2640*/  IMAD R10, R25, R68, RZ ;  /* 0x00000044190a7224 */ /* 0x000fe200078e02ff */
[----:B------:R-:W-:Y:S01]  /*2650*/  LOP3.LUT R15, R15, R36, RZ, 0x3c, !PT ;  /* 0x000000240f0f7212 */ /* 0x000fe200078e3cff */
[----:B------:R-:W-:Y:S02]  /*2660*/  IMAD R25, R25, R74, RZ ;  /* 0x0000004a19197224 */ /* 0x000fe400078e02ff */
[----:B------:R-:W-:Y:S02]  /*2670*/  IMAD R20, R20, 0x1200, R37 ;  /* 0x0000120014147824 */ /* 0x000fe400078e0225 */
[----:B------:R-:W-:Y:S02]  /*2680*/  IMAD R25, R104, R75, R25 ;  /* 0x0000004b68197224 */ /* 0x000fe400078e0219 */
[----:B------:R-:W-:-:S02]  /*2690*/  IMAD.IADD R102, R20, 0x1, R15 ;  /* 0x0000000114667824 */ /* 0x000fc400078e020f */
[----:B------:R-:W-:Y:S02]  /*26a0*/  IMAD R83, R104, R69, R10 ;  /* 0x0000004568537224 */ /* 0x000fe400078e020a */
[----:B------:R-:W-:Y:S01]  /*26b0*/  IMAD R15, R69, 0x90, RZ ;  /* 0x00000090450f7824 */ /* 0x000fe200078e02ff */
[----:B------:R-:W-:Y:S01]  /*26c0*/  LOP3.LUT R21, R21, R36, RZ, 0x3c, !PT ;  /* 0x0000002415157212 */ /* 0x000fe200078e3cff */
[----:B------:R-:W-:Y:S01]  /*26d0*/  IMAD R14, R14, 0x1200, R37 ;  /* 0x000012000e0e7824 */ /* 0x000fe200078e0225 */
[----:B------:R-:W-:Y:S01]  /*26e0*/  LOP3.LUT R20, R12, R11, RZ, 0xfc, !PT ;  /* 0x0000000b0c147212 */ /* 0x000fe200078efcff */
[----:B------:R-:W-:Y:S01]  /*26f0*/  IMAD.WIDE.U32 R68, R68, 0x90, RZ ;  /* 0x0000009044447825 */ /* 0x000fe200078e00ff */
[----:B------:R-:W-:-:S03]  /*2700*/  LOP3.LUT R10, R9, 0xfffffff8, RZ, 0xc0, !PT ;  /* 0xfffffff8090a7812 */ /* 0x000fc600078ec0ff */
[----:B------:R-:W-:Y:S02]  /*2710*/  IMAD.IADD R84, R71, 0x1, R25 ;  /* 0x0000000147547824 */ /* 0x000fe400078e0219 */
[----:B------:R-:W-:Y:S01]  /*2720*/  IMAD.IADD R82, R25, 0x1, R73 ;  /* 0x0000000119527824 */ /* 0x000fe200078e0249 */
[----:B------:R-:W-:Y:S01]  /*2730*/  LOP3.LUT R25, R8, 0xfffffff8, RZ, 0xc0, !PT ;  /* 0xfffffff808197812 */ /* 0x000fe200078ec0ff */
[----:B------:R-:W-:Y:S02]  /*2740*/  IMAD R24, R24, 0x1200, R37 ;  /* 0x0000120018187824 */ /* 0x000fe400078e0225 */
[----:B------:R-:W-:Y:S01]  /*2750*/  IMAD.WIDE.U32 R74, R74, 0x90, RZ ;  /* 0x000000904a4a7825 */ /* 0x000fe200078e00ff */
[----:B------:R-:W-:Y:S02]  /*2760*/  LOP3.LUT R11, R12, 0x1, RZ, 0xc0, !PT ;  /* 0x000000010c0b7812 */ /* 0x000fe400078ec0ff */
[----:B------:R-:W-:Y:S01]  /*2770*/  LOP3.LUT R12, R20, 0x2, RZ, 0xc0, !PT ;  /* 0x00000002140c7812 */ /* 0x000fe200078ec0ff */
[----:B------:R-:W-:Y:S01]  /*2780*/  IMAD.IADD R103, R14, 0x1, R103 ;  /* 0x000000010e677824 */ /* 0x000fe200078e0267 */
[C---:B------:R-:W-:Y:S01]  /*2790*/  LOP3.LUT R13, R20.reuse, 0x4, RZ, 0xc0, !PT ;  /* 0x00000004140d7812 */ /* 0x040fe200078ec0ff */
[----:B------:R-:W-:Y:S01]  /*27a0*/  IMAD.IADD R96, R69, 0x1, R15 ;  /* 0x0000000145607824 */ /* 0x000fe200078e020f */
[C---:B------:R-:W-:Y:S01]  /*27b0*/  LOP3.LUT R14, R20.reuse, 0x8, RZ, 0xc0, !PT ;  /* 0x00000008140e7812 */ /* 0x040fe200078ec0ff */
[----:B------:R-:W-:Y:S01]  /*27c0*/  IMAD.IADD R85, R65, 0x1, R83 ;  /* 0x0000000141557824 */ /* 0x000fe200078e0253 */
[----:B------:R-:W-:Y:S01]  /*27d0*/  LOP3.LUT R15, R20, 0x10, RZ, 0xc0, !PT ;  /* 0x00000010140f7812 */ /* 0x000fe200078ec0ff */
[----:B------:R-:W-:Y:S01]  /*27e0*/  IMAD.IADD R101, R24, 0x1, R21 ;  /* 0x0000000118657824 */ /* 0x000fe200078e0215 */
[----:B------:R-:W-:Y:S01]  /*27f0*/  SHF.R.S32.HI R99, RZ, 0x1f, R25 ;  /* 0x0000001fff637819 */ /* 0x000fe20000011419 */
[----:B------:R-:W-:Y:S01]  /*2800*/  IMAD.IADD R97, R75, 0x1, R97 ;  /* 0x000000014b617824 */ /* 0x000fe200078e0261 */
[----:B------:R-:W-:Y:S01]  /*2810*/  SHF.R.S32.HI R98, RZ, 0x1f, R10 ;  /* 0x0000001fff627819 */ /* 0x000fe2000001140a */
[----:B------:R-:W-:Y:S01]  /*2820*/  IMAD.IADD R83, R83, 0x1, R67 ;  /* 0x0000000153537824 */ /* 0x000fe200078e0243 */
[----:B-1----:R-:W-:-:S07]  /*2830*/  LOP3.LUT R20, R20, 0x20, RZ, 0xc0, !PT ;  /* 0x0000002014147812 */ /* 0x002fce00078ec0ff */
.L_x_472:
[----:B-1-3--:R-:W2:Y:S01]  /*2840*/  LDL R32, [R1+0x7c] ;  /* 0x00007c0001207983 */ /* 0x00aea20000100800 */
[----:B0-----:R-:W0:Y:S03]  /*2850*/  LDC.64 R90, c[0x0][0x2e8] ;  /* 0x0000ba00ff5a7b82 */ /* 0x001e260000000a00 */
[----:B------:R-:W3:Y:S01]  /*2860*/  LDL R24, [R1+0x80] ;  /* 0x0000800001187983 */ /* 0x000ee20000100800 */
[----:B------:R-:W-:Y:S01]  /*2870*/  VIADD R35, R22, 0xffffffff ;  /* 0xffffffff16237836 */ /* 0x000fe20000000000 */
[----:B------:R-:W-:Y:S05]  /*2880*/  YIELD ;  /* 0x0000000000007946 */ /* 0x000fea0003800000 */
[----:B------:R-:W1:Y:S01]  /*2890*/  LDC R106, c[0x0][0x3f4] ;  /* 0x0000fd00ff6a7b82 */ /* 0x000e620000000800 */
[----:B------:R-:W-:Y:S01]  /*28a0*/  SHF.R.S32.HI R34, RZ, 0x1f, R35 ;  /* 0x0000001fff227819 */ /* 0x000fe20000011423 */
[-C--:B------:R-:W-:Y:S01]  /*28b0*/  IMAD R21, R95, R35.reuse, RZ ;  /* 0x000000235f157224 */ /* 0x080fe200078e02ff */
[----:B------:R-:W-:Y:S01]  /*28c0*/  BSSY B0, `(.L_x_417) ;  /* 0x00003e0000007945 */ /* 0x000fe20003800000 */
[----:B------:R-:W-:-:S04]  /*28d0*/  IMAD.WIDE.U32 R60, R30, R35, RZ ;  /* 0x000000231e3c7225 */ /* 0x000fc800078e00ff */
[----:B------:R-:W-:Y:S01]  /*28e0*/  IMAD R33, R34, R30, R21 ;  /* 0x0000001e22217224 */ /* 0x000fe200078e0215 */
[----:B------:R-:W-:-:S03]  /*28f0*/  IADD3 R21, P2, R94, R60, RZ ;  /* 0x0000003c5e157210 */ /* 0x000fc60007f5e0ff */
[----:B------:R-:W-:Y:S01]  /*2900*/  IMAD.IADD R92, R61, 0x1, R33 ;  /* 0x000000013d5c7824 */ /* 0x000fe200078e0221 */
[----:B0-----:R-:W-:Y:S01]  /*2910*/  LEA R36, P3, R21, R90, 0x1 ;  /* 0x0000005a15247211 */ /* 0x001fe200078608ff */
[----:B--2---:R-:W-:Y:S02]  /*2920*/  IMAD R22, R17, 0x3600, R32 ;  /* 0x0000360011167824 */ /* 0x004fe400078e0220 */
[----:B------:R-:W-:Y:S01]  /*2930*/  IMAD.X R32, R92, 0x1, R89, P2 ;  /* 0x000000015c207824 */ /* 0x000fe200010e0659 */
[----:B------:R-:W-:Y:S01]  /*2940*/  ISETP.GT.AND P2, PT, R35, R80, PT ;  /* 0x000000502300720c */ /* 0x000fe20003f44270 */
[----:B------:R-:W-:Y:S01]  /*2950*/  IMAD R81, R22, 0x2, R23 ;  /* 0x0000000216517824 */ /* 0x000fe200078e0217 */
[----:B---3--:R-:W-:Y:S01]  /*2960*/  LOP3.LUT P4, RZ, R24, 0x2, RZ, 0xc0, !PT ;  /* 0x0000000218ff7812 */ /* 0x008fe2000788c0ff */
[----:B------:R-:W-:Y:S01]  /*2970*/  VIADD R24, R22, 0x10 ;  /* 0x0000001016187836 */ /* 0x000fe20000000000 */
[----:B------:R-:W-:Y:S02]  /*2980*/  LEA.HI.X R37, R21, R91, R32, 0x1, P3 ;  /* 0x0000005b15257211 */ /* 0x000fe400018f0c20 */
[----:B-1----:R-:W-:-:S09]  /*2990*/  ISETP.GE.AND P3, PT, R106, 0x1, PT ;  /* 0x000000016a00780c */ /* 0x002fd20003f66270 */
[----:B------:R-:W-:Y:S02]  /*29a0*/  @P4 VIADD R24, R22, 0xfffffff0 ;  /* 0xfffffff016184836 */ /* 0x000fe40000000000 */
[----:B------:R-:W-:Y:S02]  /*29b0*/  IMAD.MOV.U32 R22, RZ, RZ, R35 ;  /* 0x000000ffff167224 */ /* 0x000fe400078e0023 */
[----:B------:R-:W-:Y:S01]  /*29c0*/  IMAD R24, R24, 0x2, R23 ;  /* 0x0000000218187824 */ /* 0x000fe200078e0217 */
[----:B------:R-:W-:Y:S06]  /*29d0*/  @!P3 BRA `(.L_x_418) ;  /* 0x0000003800b8b947 */ /* 0x000fec0003800000 */
[----:B------:R-:W-:Y:S01]  /*29e0*/  ULDC.U8 UR4, c[0x0][0x410] ;  /* 0x0001040000047ab9 */ /* 0x000fe20000000000 */
[-C--:B------:R-:W-:Y:S01]  /*29f0*/  IMAD R21, R97, R35.reuse, RZ ;  /* 0x0000002361157224 */ /* 0x080fe200078e02ff */
[----:B------:R-:W-:Y:S01]  /*2a00*/  ISETP.NE.AND P3, PT, RZ, UR4, PT ;  /* 0x00000004ff007c0c */ /* 0x000fe2000bf65270 */
[-C--:B------:R-:W-:Y:S02]  /*2a10*/  IMAD R33, R96, R35.reuse, RZ ;  /* 0x0000002360217224 */ /* 0x080fe400078e02ff */
[----:B------:R-:W-:Y:S02]  /*2a20*/  IMAD R86, R22, -0x90, R2 ;  /* 0xffffff7016567824 */ /* 0x000fe400078e0202 */
[C---:B------:R-:W-:Y:S02]  /*2a30*/  IMAD R21, R34.reuse, R74, R21 ;  /* 0x0000004a22157224 */ /* 0x040fe400078e0215 */
[----:B------:R-:W-:Y:S01]  /*2a40*/  IMAD R33, R34, R68, R33 ;  /* 0x0000004422217224 */ /* 0x000fe200078e0221 */
[----:B------:R-:W-:Y:S01]  /*2a50*/  VIMNMX R86, R86, 0x90, PT ;  /* 0x0000009056567848 */ /* 0x000fe20003fe0100 */
[----:B------:R-:W-:-:S04]  /*2a60*/  IMAD.WIDE.U32 R58, R74, R35, RZ ;  /* 0x000000234a3a7225 */ /* 0x000fc800078e00ff */
[----:B------:R-:W-:-:S04]  /*2a70*/  IMAD.WIDE.U32 R56, R68, R35, RZ ;  /* 0x0000002344387225 */ /* 0x000fc800078e00ff */
[----:B------:R-:W-:Y:S02]  /*2a80*/  IMAD.IADD R21, R59, 0x1, R21 ;  /* 0x000000013b157824 */ /* 0x000fe400078e0215 */
[----:B------:R-:W-:Y:S01]  /*2a90*/  IMAD.IADD R87, R57, 0x1, R33 ;  /* 0x0000000139577824 */ /* 0x000fe200078e0221 */
[----:B------:R-:W-:Y:S06]  /*2aa0*/  @!P3 BRA `(.L_x_419) ;  /* 0x0000001800a0b947 */ /* 0x000fec0003800000 */
[----:B------:R-:W-:Y:S01]  /*2ab0*/  ISETP.GE.AND P4, PT, R19, R86, PT ;  /* 0x000000561300720c */ /* 0x000fe20003f86270 */
[----:B------:R-:W-:Y:S01]  /*2ac0*/  BSSY B1, `(.L_x_420) ;  /* 0x000003c000017945 */ /* 0x000fe20003800000 */
        /* <DEDUP_REMOVED lines=11> */
[----:B------:R-:W-:Y:S01]  /*2b80*/  CS2R R90, SRZ ;  /* 0x00000000005a7805 */ /* 0x000fe2000001ff00 */
[----:B------:R-:W-:Y:S06]  /*2b90*/  @P4 BRA `(.L_x_421) ;  /* 0x0000000000b84947 */ /* 0x000fec0003800000 */
[----:B------:R-:W2:Y:S04]  /*2ba0*/  LDL.64 R116, [R1+0x40] ;  /* 0x0000400001747983 */ /* 0x000ea80000100a00 */
[----:B------:R-:W3:Y:S04]  /*2bb0*/  LDL R115, [R1+0x5c] ;  /* 0x00005c0001737983 */ /* 0x000ee80000100800 */
[----:B------:R-:W4:Y:S04]  /*2bc0*/  LDL R114, [R1+0x64] ;  /* 0x0000640001727983 */ /* 0x000f280000100800 */
[----:B------:R-:W4:Y:S04]  /*2bd0*/  LDL R111, [R1+0x68] ;  /* 0x00006800016f7983 */ /* 0x000f280000100800 */
[----:B------:R-:W4:Y:S04]  /*2be0*/  LDL R110, [R1+0x60] ;  /* 0x00006000016e7983 */ /* 0x000f280000100800 */
[----:B------:R-:W4:Y:S01]  /*2bf0*/  LDL R93, [R1+0x6c] ;  /* 0x00006c00015d7983 */ /* 0x000f220000100800 */
[----:B------:R-:W-:Y:S01]  /*2c00*/  IADD3 R58, P3, R72, R58, RZ ;  /* 0x0000003a483a7210 */ /* 0x000fe20007f7e0ff */
[----:B------:R-:W-:Y:S01]  /*2c10*/  ULDC.64 UR4, c[0x0][0x3e8] ;  /* 0x0000fa0000047ab9 */ /* 0x000fe20000000a00 */
[----:B------:R-:W-:-:S02]  /*2c20*/  CS2R R62, SRZ ;  /* 0x00000000003e7805 */ /* 0x000fc4000001ff00 */
[----:B------:R-:W-:Y:S01]  /*2c30*/  CS2R R90, SRZ ;  /* 0x00000000005a7805 */ /* 0x000fe2000001ff00 */
[----:B------:R-:W-:Y:S01]  /*2c40*/  IMAD.X R21, R21, 0x1, R82, P3 ;  /* 0x0000000115157824 */ /* 0x000fe200018e0652 */
[----:B------:R-:W-:-:S05]  /*2c50*/  IADD3 R56, P3, R66, R56, RZ ;  /* 0x0000003842387210 */ /* 0x000fca0007f7e0ff */
[----:B------:R-:W-:Y:S01]  /*2c60*/  IMAD.X R87, R87, 0x1, R83, P3 ;  /* 0x0000000157577824 */ /* 0x000fe200018e0653 */
[----:B------:R-:W-:-:S04]  /*2c70*/  LEA R32, P3, R58, UR4, 0x1 ;  /* 0x000000043a207c11 */ /* 0x000fc8000f8608ff */
[----:B------:R-:W-:Y:S01]  /*2c80*/  LEA.HI.X R33, R58, UR5, R21, 0x1, P3 ;  /* 0x000000053a217c11 */ /* 0x000fe200098f0c15 */
[----:B------:R-:W-:Y:S02]  /*2c90*/  ULDC.64 UR4, c[0x0][0x400] ;  /* 0x0001000000047ab9 */ /* 0x000fe40000000a00 */
[----:B------:R-:W-:-:S04]  /*2ca0*/  LEA R34, P3, R56, UR4, 0x1 ;  /* 0x0000000438227c11 */ /* 0x000fc8000f8608ff */
[----:B------:R-:W-:Y:S02]  /*2cb0*/  LEA.HI.X R35, R56, UR5, R87, 0x1, P3 ;  /* 0x0000000538237c11 */ /* 0x000fe400098f0c57 */
        /* <DEDUP_REMOVED lines=10> */
[----:B--2---:R-:W-:-:S13]  /*2d60*/  ISETP.GE.AND P3, PT, R116, R106, PT ;  /* 0x0000006a7400720c */ /* 0x004fda0003f66270 */
[----:B------:R0:W5:Y:S04]  /*2d70*/  @!P3 LDG.E.64 R62, desc[UR60][R32.64] ;  /* 0x0000003c203eb981 */ /* 0x000168000c1e1b00 */
[----:B------:R0:W5:Y:S01]  /*2d80*/  @!P3 LDG.E.64 R90, desc[UR60][R34.64] ;  /* 0x0000003c225ab981 */ /* 0x000162000c1e1b00 */
[----:B---3--:R-:W-:-:S13]  /*2d90*/  ISETP.GE.AND P3, PT, R115, R106, PT ;  /* 0x0000006a7300720c */ /* 0x008fda0003f66270 */
[----:B------:R0:W5:Y:S04]  /*2da0*/  @!P3 LDG.E.64 R54, desc[UR60][R32.64+0x10] ;  /* 0x0000103c2036b981 */ /* 0x000168000c1e1b00 */
[----:B------:R0:W5:Y:S01]  /*2db0*/  @!P3 LDG.E.64 R60, desc[UR60][R34.64+0x10] ;  /* 0x0000103c223cb981 */ /* 0x000162000c1e1b00 */
[----:B----4-:R-:W-:-:S13]  /*2dc0*/  ISETP.GE.AND P3, PT, R114, R106, PT ;  /* 0x0000006a7200720c */ /* 0x010fda0003f66270 */
[----:B------:R0:W5:Y:S04]  /*2dd0*/  @!P3 LDG.E.64 R50, desc[UR60][R32.64+0x20] ;  /* 0x0000203c2032b981 */ /* 0x000168000c1e1b00 */
[----:B------:R0:W5:Y:S01]  /*2de0*/  @!P3 LDG.E.64 R52, desc[UR60][R34.64+0x20] ;  /* 0x0000203c2234b981 */ /* 0x000162000c1e1b00 */
[----:B------:R-:W-:-:S13]  /*2df0*/  ISETP.GE.AND P3, PT, R111, R106, PT ;  /* 0x0000006a6f00720c */ /* 0x000fda0003f66270 */
[----:B------:R0:W5:Y:S04]  /*2e00*/  @!P3 LDG.E.64 R46, desc[UR60][R32.64+0x30] ;  /* 0x0000303c202eb981 */ /* 0x000168000c1e1b00 */
[----:B------:R0:W5:Y:S01]  /*2e10*/  @!P3 LDG.E.64 R48, desc[UR60][R34.64+0x30] ;  /* 0x0000303c2230b981 */ /* 0x000162000c1e1b00 */
[----:B------:R-:W-:-:S13]  /*2e20*/  ISETP.GE.AND P3, PT, R110, R106, PT ;  /* 0x0000006a6e00720c */ /* 0x000fda0003f66270 */
[----:B------:R0:W5:Y:S04]  /*2e30*/  @!P3 LDG.E.64 R42, desc[UR60][R32.64+0x40] ;  /* 0x0000403c202ab981 */ /* 0x000168000c1e1b00 */
[----:B------:R0:W5:Y:S01]  /*2e40*/  @!P3 LDG.E.64 R44, desc[UR60][R34.64+0x40] ;  /* 0x0000403c222cb981 */ /* 0x000162000c1e1b00 */
[----:B------:R-:W-:-:S13]  /*2e50*/  ISETP.GE.AND P3, PT, R93, R106, PT ;  /* 0x0000006a5d00720c */ /* 0x000fda0003f66270 */
[----:B------:R0:W5:Y:S04]  /*2e60*/  @!P3 LDG.E.64 R38, desc[UR60][R32.64+0x50] ;  /* 0x0000503c2026b981 */ /* 0x000168000c1e1b00 */
[----:B------:R0:W5:Y:S02]  /*2e70*/  @!P3 LDG.E.64 R40, desc[UR60][R34.64+0x50] ;  /* 0x0000503c2228b981 */ /* 0x000164000c1e1b00 */
.L_x_421:
[----:B------:R-:W-:Y:S05]  /*2e80*/  BSYNC B1 ;  /* 0x0000000000017941 */ /* 0x000fea0003800000 */
.L_x_420:
[----:B0-----:R-:W2:Y:S01]  /*2e90*/  LDL R35, [R1+0x3c] ;  /* 0x00003c0001237983 */ /* 0x001ea20000100800 */
[----:B-----5:R-:W-:Y:S02]  /*2ea0*/  IMAD.MOV.U32 R21, RZ, RZ, R38 ;  /* 0x000000ffff157224 */ /* 0x020fe400078e0026 */
[----:B------:R-:W-:Y:S02]  /*2eb0*/  IMAD.MOV.U32 R32, RZ, RZ, R39 ;  /* 0x000000ffff207224 */ /* 0x000fe400078e0027 */
[----:B------:R-:W-:Y:S02]  /*2ec0*/  IMAD.MOV.U32 R33, RZ, RZ, R42 ;  /* 0x000000ffff217224 */ /* 0x000fe400078e002a */
[----:B------:R-:W-:Y:S01]  /*2ed0*/  IMAD.MOV.U32 R34, RZ, RZ, R43 ;  /* 0x000000ffff227224 */ /* 0x000fe200078e002b */
[----:B------:R-:W-:Y:S01]  /*2ee0*/  PRMT R93, R32, 0x5410, R21 ;  /* 0x00005410205d7816 */ /* 0x000fe20000000015 */
[----:B------:R-:W-:Y:S02]  /*2ef0*/  IMAD.MOV.U32 R21, RZ, RZ, R46 ;  /* 0x000000ffff157224 */ /* 0x000fe400078e002e */
[----:B------:R-:W-:Y:S01]  /*2f00*/  IMAD.MOV.U32 R32, RZ, RZ, R47 ;  /* 0x000000ffff207224 */ /* 0x000fe200078e002f */
[----:B------:R-:W-:Y:S01]  /*2f10*/  PRMT R110, R33, 0x5410, R34 ;  /* 0x00005410216e7816 */ /* 0x000fe20000000022 */
[----:B------:R-:W-:-:S02]  /*2f20*/  IMAD.MOV.U32 R33, RZ, RZ, R50 ;  /* 0x000000ffff217224 */ /* 0x000fc400078e0032 */
[----:B------:R-:W-:Y:S01]  /*2f30*/  IMAD.MOV.U32 R34, RZ, RZ, R51 ;  /* 0x000000ffff227224 */ /* 0x000fe200078e0033 */
[----:B------:R-:W-:Y:S01]  /*2f40*/  PRMT R114, R21, 0x5410, R32 ;  /* 0x0000541015727816 */ /* 0x000fe20000000020 */
[----:B------:R-:W-:Y:S02]  /*2f50*/  IMAD.MOV.U32 R21, RZ, RZ, R54 ;  /* 0x000000ffff157224 */ /* 0x000fe400078e0036 */
[----:B------:R-:W-:Y:S01]  /*2f60*/  IMAD.MOV.U32 R32, RZ, RZ, R55 ;  /* 0x000000ffff207224 */ /* 0x000fe200078e0037 */
[----:B------:R-:W-:-:S04]  /*2f70*/  PRMT R116, R34, 0x5410, R33 ;  /* 0x0000541022747816 */ /* 0x000fc80000000021 */
[----:B------:R-:W-:Y:S01]  /*2f80*/  PRMT R117, R21, 0x5410, R32 ;  /* 0x0000541015757816 */ /* 0x000fe20000000020 */
[----:B------:R-:W-:Y:S02]  /*2f90*/  IMAD.MOV.U32 R21, RZ, RZ, R62 ;  /* 0x000000ffff157224 */ /* 0x000fe400078e003e */
[----:B------:R-:W-:-:S05]  /*2fa0*/  IMAD.MOV.U32 R32, RZ, RZ, R63 ;  /* 0x000000ffff207224 */ /* 0x000fca00078e003f */
        /* <DEDUP_REMOVED lines=18> */
[----:B------:R-:W-:Y:S02]  /*30d0*/  PRMT R121, R21, 0x5410, R32 ;  /* 0x0000541015797816 */ /* 0x000fe40000000020 */
[----:B--2---:R-:W-:-:S13]  /*30e0*/  ISETP.NE.AND P3, PT, R35, 0x3, PT ;  /* 0x000000032300780c */ /* 0x004fda0003f65270 */
[----:B------:R-:W-:Y:S05]  /*30f0*/  @!P3 BRA `(.L_x_422) ;  /* 0x000000000004b947 */ /* 0x000fea0003800000 */
[----:B------:R-:W-:Y:S01]  /*3100*/  BPT.TRAP 0x1 ;  /* 0x000000040000795c */ /* 0x000fe20000300000 */
.L_x_422:
[----:B------:R-:W-:Y:S01]  /*3110*/  IMAD R21, R17, 0x8, R16 ;  /* 0x0000000811157824 */ /* 0x000fe200078e0210 */
[----:B------:R-:W-:Y:S01]  /*3120*/  SHF.L.U32 R87, R153, 0x1f, RZ ;  /* 0x0000001f99577819 */ /* 0x000fe200000006ff */
[----:B------:R-:W-:Y:S03]  /*3130*/  BSSY B1, `(.L_x_423) ;  /* 0x0000003000017945 */ /* 0x000fe60003800000 */
[----:B------:R-:W0:Y:S02]  /*3140*/  SYNCS.PHASECHK.TRANS64.TRYWAIT P5, [R21+URZ+0x31c90], R87 ;  /* 0x031c9057150075a7 */ /* 0x000e2400080a017f */
[----:B0-----:R-:W-:Y:S05]  /*3150*/  @!P5 BRA `(.L_x_424) ;  /* 0x000001a40050d947 */ /* 0x001fea0003800000 */
.L_x_709:
[----:B------:R-:W-:Y:S05]  /*3160*/  BSYNC B1 ;  /* 0x0000000000017941 */ /* 0x000fea0003800000 */
.L_x_423:
[----:B------:R-:W-:Y:S05]  /*3170*/  @P4 BRA `(.L_x_425) ;  /* 0x0000003400504947 */ /* 0x000fea0003800000 */
[----:B------:R-:W-:Y:S01]  /*3180*/  ISETP.NE.AND P4, PT, R11, RZ, PT ;  /* 0x000000ff0b00720c */ /* 0x000fe20003f85270 */
[----:B------:R-:W-:-:S12]  /*3190*/  BSSY B1, `(.L_x_426) ;  /* 0x0000032000017945 */ /* 0x000fd80003800000 */
[----:B------:R-:W-:Y:S05]  /*31a0*/  @!P4 BRA `(.L_x_427) ;  /* 0x0000000000c0c947 */ /* 0x000fea0003800000 */
[----:B------:R-:W2:Y:S01]  /*31b0*/  LDL.64 R56, [R1+0x40] ;  /* 0x0000400001387983 */ /* 0x000ea20000100a00 */
[----:B------:R-:W-:Y:S03]  /*31c0*/  BSSY B2, `(.L_x_428) ;  /* 0x000002d000027945 */ /* 0x000fe60003800000 */
[----:B------:R1:W3:Y:S01]  /*31d0*/  LDS.128 R32, [R81+0x16800] ;  /* 0x0168000051207984 */ /* 0x0002e20000000c00 */
[----:B--2---:R-:W-:-:S13]  /*31e0*/  ISETP.GE.AND P4, PT, R56, R106, PT ;  /* 0x0000006a3800720c */ /* 0x004fda0003f86270 */
[----:B-1-3--:R-:W-:Y:S05]  /*31f0*/  @P4 BRA `(.L_x_429) ;  /* 0x0000000000a44947 */ /* 0x00afea0003800000 */
[----:B------:R-:W-:Y:S01]  /*3200*/  SHF.R.U64 R56, R62, 0x10, R63 ;  /* 0x000000103e387819 */ /* 0x000fe2000000123f */
[----:B------:R-:W-:Y:S01]  /*3210*/  HADD2.F32 R58, -RZ, R33.H1_H1 ;  /* 0x30000021ff3a7230 */ /* 0x000fe20000004100 */
[--C-:B------:R-:W-:Y:S02]  /*3220*/  SHF.R.U64 R57, R90, 0x10, R91.reuse ;  /* 0x000000105a397819 */ /* 0x100fe4000000125b */
[----:B------:R-:W-:Y:S01]  /*3230*/  SHF.R.U32.HI R90, RZ, 0x10, R91 ;  /* 0x00000010ff5a7819 */ /* 0x000fe2000001165b */
[----:B------:R-:W-:Y:S01]  /*3240*/  HADD2.F32 R59, -RZ, R56.H0_H0 ;  /* 0x20000038ff3b7230 */ /* 0x000fe20000004100 */
[----:B------:R-:W-:Y:S01]  /*3250*/  SHF.R.U32.HI R62, RZ, 0x10, R63 ;  /* 0x00000010ff3e7819 */ /* 0x000fe2000001163f */
[----:B------:R-:W-:Y:S02]  /*3260*/  HADD2.F32 R57, -RZ, R57.H0_H0 ;  /* 0x20000039ff397230 */ /* 0x000fe40000004100 */
[----:B------:R-:W-:Y:S02]  /*3270*/  HADD2.F32 R56, -RZ, R33.H0_H0 ;  /* 0x20000021ff387230 */ /* 0x000fe40000004100 */
[----:B------:R-:W-:-:S02]  /*3280*/  HADD2.F32 R90, -RZ, R90.H0_H0 ;  /* 0x2000005aff5a7230 */ /* 0x000fc40000004100 */
[-C--:B------:R-:W-:Y:S01]  /*3290*/  FMUL.FTZ R33, R58, R57.reuse ;  /* 0x000000393a217220 */ /* 0x080fe20000410000 */
[----:B------:R-:W-:Y:S02]  /*32a0*/  HADD2.F32 R62, -RZ, R62.H0_H0 ;  /* 0x2000003eff3e7230 */ /* 0x000fe40000004100 */
[C---:B------:R-:W-:Y:S01]  /*32b0*/  FMUL.FTZ R57, R56.reuse, R57 ;  /* 0x0000003938397220 */ /* 0x040fe20000410000 */
[----:B------:R-:W-:Y:S02]  /*32c0*/  IMAD.MOV.U32 R63, RZ, RZ, R34 ;  /* 0x000000ffff3f7224 */ /* 0x000fe400078e0022 */
[-C--:B------:R-:W-:Y:S01]  /*32d0*/  FFMA.FTZ R33, R56, R59.reuse, -R33 ;  /* 0x0000003b38217223 */ /* 0x080fe20000010821 */
[----:B------:R-:W-:Y:S02]  /*32e0*/  HADD2.F32 R91, -RZ, R121.H1_H1 ;  /* 0x30000079ff5b7230 */ /* 0x000fe40000004100 */
[----:B------:R-:W-:Y:S01]  /*32f0*/  FFMA.FTZ R56, R58, R59, R57 ;  /* 0x0000003b3a387223 */ /* 0x000fe20000010039 */
[----:B------:R-:W-:-:S02]  /*3300*/  HADD2.F32 R57, -RZ, R35.H1_H1 ;  /* 0x30000023ff397230 */ /* 0x000fc40000004100 */
[----:B------:R-:W-:Y:S02]  /*3310*/  HADD2.F32 R59, -RZ, R35.H0_H0 ;  /* 0x20000023ff3b7230 */ /* 0x000fe40000004100 */
[----:B------:R-:W-:Y:S02]  /*3320*/  HADD2.F32 R34, -RZ, R63.H1_H1 ;  /* 0x3000003fff227230 */ /* 0x000fe40000004100 */
[----:B------:R-:W-:Y:S01]  /*3330*/  FMUL.FTZ R58, R57, R90 ;  /* 0x0000005a393a7220 */ /* 0x000fe20000410000 */
[----:B------:R-:W-:-:S03]  /*3340*/  F2FP.F16.F32.PACK_AB R33, R56, R33 ;  /* 0x000000213821723e */ /* 0x000fc600000000ff */
[C---:B------:R-:W-:Y:S01]  /*3350*/  FFMA.FTZ R35, R59.reuse, R62, -R58 ;  /* 0x0000003e3b237223 */ /* 0x040fe2000001083a */
[----:B------:R-:W-:Y:S01]  /*3360*/  FMUL.FTZ R58, R59, R90 ;  /* 0x0000005a3b3a7220 */ /* 0x000fe20000410000 */
[----:B------:R-:W-:Y:S02]  /*3370*/  HADD2.F32 R90, -RZ, R121.H0_H0 ;  /* 0x20000079ff5a7230 */ /* 0x000fe40000004100 */
[--C-:B------:R-:W-:Y:S02]  /*3380*/  HADD2.F32 R59, -RZ, R32.reuse.H0_H0 ;  /* 0x20000020ff3b7230 */ /* 0x100fe40000004100 */
[----:B------:R-:W-:Y:S01]  /*3390*/  FFMA.FTZ R58, R57, R62, R58 ;  /* 0x0000003e393a7223 */ /* 0x000fe2000001003a */
[----:B------:R-:W-:Y:S02]  /*33a0*/  HADD2.F32 R57, -RZ, R32.H1_H1 ;  /* 0x30000020ff397230 */ /* 0x000fe40000004100 */
[----:B------:R-:W-:Y:S02]  /*33b0*/  HADD2.F32 R62, -RZ, R120.H1_H1 ;  /* 0x30000078ff3e7230 */ /* 0x000fe40000004100 */
[----:B------:R-:W-:Y:S01]  /*33c0*/  F2FP.F16.F32.PACK_AB R35, R58, R35 ;  /* 0x000000233a23723e */ /* 0x000fe200000000ff */
[-C--:B------:R-:W-:Y:S01]  /*33d0*/  FMUL.FTZ R32, R57, R90.reuse ;  /* 0x0000005a39207220 */ /* 0x080fe20000410000 */
[----:B------:R-:W-:-:S03]  /*33e0*/  FMUL.FTZ R90, R59, R90 ;  /* 0x0000005a3b5a7220 */ /* 0x000fc60000410000 */
[-C--:B------:R-:W-:Y:S01]  /*33f0*/  FFMA.FTZ R32, R59, R62.reuse, -R32 ;  /* 0x0000003e3b207223 */ /* 0x080fe20000010820 */
[----:B------:R-:W-:Y:S01]  /*3400*/  FFMA.FTZ R57, R57, R62, R90 ;  /* 0x0000003e39397223 */ /* 0x000fe2000001005a */
[----:B------:R-:W-:Y:S02]  /*3410*/  HADD2.F32 R62, -RZ, R63.H0_H0 ;  /* 0x2000003fff3e7230 */ /* 0x000fe40000004100 */
[-C--:B------:R-:W-:Y:S01]  /*3420*/  FMUL.FTZ R63, R34, R91.reuse ;  /* 0x0000005b223f7220 */ /* 0x080fe20000410000 */
[----:B------:R-:W-:Y:S01]  /*3430*/  HADD2.F32 R59, -RZ, R120.H0_H0 ;  /* 0x20000078ff3b7230 */ /* 0x000fe20000004100 */
[----:B------:R-:W-:Y:S01]  /*3440*/  F2FP.F16.F32.PACK_AB R32, R57, R32 ;  /* 0x000000203920723e */ /* 0x000fe200000000ff */
[----:B------:R-:W-:-:S03]  /*3450*/  FMUL.FTZ R91, R62, R91 ;  /* 0x0000005b3e5b7220 */ /* 0x000fc60000410000 */
[-C--:B------:R-:W-:Y:S01]  /*3460*/  FFMA.FTZ R63, R62, R59.reuse, -R63 ;  /* 0x0000003b3e3f7223 */ /* 0x080fe2000001083f */
[----:B------:R-:W-:-:S05]  /*3470*/  FFMA.FTZ R34, R34, R59, R91 ;  /* 0x0000003b22227223 */ /* 0x000fca000001005b */
[----:B------:R-:W-:-:S07]  /*3480*/  F2FP.F16.F32.PACK_AB R34, R34, R63 ;  /* 0x0000003f2222723e */ /* 0x000fce00000000ff */
.L_x_429:
[----:B------:R-:W-:Y:S05]  /*3490*/  BSYNC B2 ;  /* 0x0000000000027941 */ /* 0x000fea0003800000 */
.L_x_428:
[----:B------:R1:W-:Y:S02]  /*34a0*/  STG.E.128 desc[UR60][R36.64], R32 ;  /* 0x0000002024007986 */ /* 0x0003e4000c101d3c */
.L_x_427:
[----:B------:R-:W-:Y:S05]  /*34b0*/  BSYNC B1 ;  /* 0x0000000000017941 */ /* 0x000fea0003800000 */
.L_x_426:
[----:B------:R-:W-:Y:S01]  /*34c0*/  ISETP.NE.AND P4, PT, R12, RZ, PT ;  /* 0x000000ff0c00720c */ /* 0x000fe20003f85270 */
[----:B------:R-:W-:-:S12]  /*34d0*/  BSSY B1, `(.L_x_430) ;  /* 0x0000034000017945 */ /* 0x000fd80003800000 */
[----:B------:R-:W-:Y:S05]  /*34e0*/  @!P4 BRA `(.L_x_431) ;  /* 0x0000000000c8c947 */ /* 0x000fea0003800000 */
[----:B------:R-:W2:Y:S01]  /*34f0*/  LDL R56, [R1+0x5c] ;  /* 0x00005c0001387983 */ /* 0x000ea20000100800 */
[----:B------:R-:W-:Y:S03]  /*3500*/  BSSY B2, `(.L_x_432) ;  /* 0x000002f000027945 */ /* 0x000fe60003800000 */
[----:B-1----:R1:W3:Y:S01]  /*3510*/  LDS.128 R32, [R24+0x16800] ;  /* 0x0168000018207984 */ /* 0x0022e20000000c00 */
[----:B--2---:R-:W-:-:S13]  /*3520*/  ISETP.GE.AND P4, PT, R56, R106, PT ;  /* 0x0000006a3800720c */ /* 0x004fda0003f86270 */
[----:B-1-3--:R-:W-:Y:S05]  /*3530*/  @P4 BRA `(.L_x_433) ;  /* 0x0000000000ac4947 */ /* 0x00afea0003800000 */
[----:B------:R-:W-:Y:S01]  /*3540*/  IMAD.MOV.U32 R56, RZ, RZ, R33 ;  /* 0x000000ffff387224 */ /* 0x000fe200078e0021 */
[----:B------:R-:W-:Y:S02]  /*3550*/  SHF.R.U64 R57, R60, 0x10, R61 ;  /* 0x000000103c397819 */ /* 0x000fe4000000123d */
[----:B------:R-:W-:Y:S02]  /*3560*/  SHF.R.U64 R54, R54, 0x10, R55 ;  /* 0x0000001036367819 */ /* 0x000fe40000001237 */
[--C-:B------:R-:W-:Y:S01]  /*3570*/  HADD2.F32 R33, -RZ, R56.reuse.H1_H1 ;  /* 0x30000038ff217230 */ /* 0x100fe20000004100 */
[----:B------:R-:W-:Y:S01]  /*3580*/  SHF.R.U32.HI R60, RZ, 0x10, R61 ;  /* 0x00000010ff3c7819 */ /* 0x000fe2000001163d */
[----:B------:R-:W-:Y:S01]  /*3590*/  HADD2.F32 R57, -RZ, R57.H0_H0 ;  /* 0x20000039ff397230 */ /* 0x000fe20000004100 */
[----:B------:R-:W-:Y:S01]  /*35a0*/  SHF.R.U32.HI R55, RZ, 0x10, R55 ;  /* 0x00000010ff377819 */ /* 0x000fe20000011637 */
[----:B------:R-:W-:Y:S02]  /*35b0*/  HADD2.F32 R56, -RZ, R56.H0_H0 ;  /* 0x20000038ff387230 */ /* 0x000fe40000004100 */
[----:B------:R-:W-:-:S02]  /*35c0*/  HADD2.F32 R54, -RZ, R54.H0_H0 ;  /* 0x20000036ff367230 */ /* 0x000fc40000004100 */
[CC--:B------:R-:W-:Y:S01]  /*35d0*/  FMUL.FTZ R59, R33.reuse, R57.reuse ;  /* 0x00000039213b7220 */ /* 0x0c0fe20000410000 */
[----:B------:R-:W-:Y:S02]  /*35e0*/  HADD2.F32 R55, -RZ, R55.H0_H0 ;  /* 0x20000037ff377230 */ /* 0x000fe40000004100 */
[C---:B------:R-:W-:Y:S01]  /*35f0*/  FMUL.FTZ R58, R56.reuse, R57 ;  /* 0x00000039383a7220 */ /* 0x040fe20000410000 */
[----:B------:R-:W-:Y:S02]  /*3600*/  HADD2.F32 R61, -RZ, R119.H1_H1 ;  /* 0x30000077ff3d7230 */ /* 0x000fe40000004100 */
[-C--:B------:R-:W-:Y:S01]  /*3610*/  FFMA.FTZ R59, R56, R54.reuse, -R59 ;  /* 0x00000036383b7223 */ /* 0x080fe2000001083b */
[----:B------:R-:W-:Y:S02]  /*3620*/  HADD2.F32 R56, -RZ, R35.H0_H0 ;  /* 0x20000023ff387230 */ /* 0x000fe40000004100 */
[----:B------:R-:W-:Y:S01]  /*3630*/  FFMA.FTZ R58, R33, R54, R58 ;  /* 0x00000036213a7223 */ /* 0x000fe2000001003a */
[----:B------:R-:W-:-:S02]  /*3640*/  HADD2.F32 R33, -RZ, R60.H0_H0 ;  /* 0x2000003cff217230 */ /* 0x000fc40000004100 */
[----:B------:R-:W-:Y:S02]  /*3650*/  HADD2.F32 R54, -RZ, R35.H1_H1 ;  /* 0x30000023ff367230 */ /* 0x000fe40000004100 */
[----:B------:R-:W-:Y:S01]  /*3660*/  F2FP.F16.F32.PACK_AB R58, R58, R59 ;  /* 0x0000003b3a3a723e */ /* 0x000fe200000000ff */
[-C--:B------:R-:W-:Y:S02]  /*3670*/  FMUL.FTZ R57, R56, R33.reuse ;  /* 0x0000002138397220 */ /* 0x080fe40000410000 */
[C---:B------:R-:W-:Y:S02]  /*3680*/  FMUL.FTZ R35, R54.reuse, R33 ;  /* 0x0000002136237220 */ /* 0x040fe40000410000 */
[-C--:B------:R-:W-:Y:S01]  /*3690*/  FFMA.FTZ R54, R54, R55.reuse, R57 ;  /* 0x0000003736367223 */ /* 0x080fe20000010039 */
[----:B------:R-:W-:Y:S02]  /*36a0*/  HADD2.F32 R57, -RZ, R119.H0_H0 ;  /* 0x20000077ff397230 */ /* 0x000fe40000004100 */
[----:B------:R-:W-:Y:S01]  /*36b0*/  FFMA.FTZ R33, R56, R55, -R35 ;  /* 0x0000003738217223 */ /* 0x000fe20000010823 */
[----:B------:R-:W-:-:S02]  /*36c0*/  HADD2.F32 R56, -RZ, R32.H0_H0 ;  /* 0x20000020ff387230 */ /* 0x000fc40000004100 */
[----:B------:R-:W-:Y:S02]  /*36d0*/  HADD2.F32 R32, -RZ, R32.H1_H1 ;  /* 0x30000020ff207230 */ /* 0x000fe40000004100 */
[----:B------:R-:W-:Y:S01]  /*36e0*/  HADD2.F32 R55, -RZ, R117.H0_H0 ;  /* 0x20000075ff377230 */ /* 0x000fe20000004100 */
[----:B------:R-:W-:Y:S01]  /*36f0*/  F2FP.F16.F32.PACK_AB R54, R54, R33 ;  /* 0x000000213636723e */ /* 0x000fe200000000ff */
[----:B------:R-:W-:Y:S02]  /*3700*/  IMAD.MOV.U32 R33, RZ, RZ, R58 ;  /* 0x000000ffff217224 */ /* 0x000fe400078e003a */
[-C--:B------:R-:W-:Y:S01]  /*3710*/  FMUL.FTZ R35, R32, R57.reuse ;  /* 0x0000003920237220 */ /* 0x080fe20000410000 */
[----:B------:R-:W-:-:S03]  /*3720*/  FMUL.FTZ R57, R56, R57 ;  /* 0x0000003938397220 */ /* 0x000fc60000410000 */
[-C--:B------:R-:W-:Y:S01]  /*3730*/  FFMA.FTZ R35, R56, R55.reuse, -R35 ;  /* 0x0000003738237223 */ /* 0x080fe20000010823 */
[--C-:B------:R-:W-:Y:S02]  /*3740*/  HADD2.F32 R56, -RZ, R34.reuse.H0_H0 ;  /* 0x20000022ff387230 */ /* 0x100fe40000004100 */
[----:B------:R-:W-:Y:S01]  /*3750*/  FFMA.FTZ R32, R32, R55, R57 ;  /* 0x0000003720207223 */ /* 0x000fe20000010039 */
[----:B------:R-:W-:Y:S02]  /*3760*/  HADD2.F32 R34, -RZ, R34.H1_H1 ;  /* 0x30000022ff227230 */ /* 0x000fe40000004100 */
[----:B------:R-:W-:Y:S02]  /*3770*/  HADD2.F32 R55, -RZ, R117.H1_H1 ;  /* 0x30000075ff377230 */ /* 0x000fe40000004100 */
[----:B------:R-:W-:Y:S01]  /*3780*/  F2FP.F16.F32.PACK_AB R32, R32, R35 ;  /* 0x000000232020723e */ /* 0x000fe200000000ff */
[-C--:B------:R-:W-:Y:S01]  /*3790*/  FMUL.FTZ R57, R34, R61.reuse ;  /* 0x0000003d22397220 */ /* 0x080fe20000410000 */
[----:B------:R-:W-:Y:S01]  /*37a0*/  FMUL.FTZ R61, R56, R61 ;  /* 0x0000003d383d7220 */ /* 0x000fe20000410000 */
[----:B------:R-:W-:-:S02]  /*37b0*/  IMAD.MOV.U32 R35, RZ, RZ, R54 ;  /* 0x000000ffff237224 */ /* 0x000fc400078e0036 */
[-C--:B------:R-:W-:Y:S01]  /*37c0*/  FFMA.FTZ R57, R56, R55.reuse, -R57 ;  /* 0x0000003738397223 */ /* 0x080fe20000010839 */
[----:B------:R-:W-:-:S05]  /*37d0*/  FFMA.FTZ R34, R34, R55, R61 ;  /* 0x0000003722227223 */ /* 0x000fca000001003d */
[----:B------:R-:W-:-:S07]  /*37e0*/  F2FP.F16.F32.PACK_AB R34, R34, R57 ;  /* 0x000000392222723e */ /* 0x000fce00000000ff */
.L_x_433:
[----:B------:R-:W-:Y:S05]  /*37f0*/  BSYNC B2 ;  /* 0x0000000000027941 */ /* 0x000fea0003800000 */
.L_x_432:
[----:B------:R2:W-:Y:S02]  /*3800*/  STG.E.128 desc[UR60][R36.64+0x20], R32 ;  /* 0x0000202024007986 */ /* 0x0005e4000c101d3c */
.L_x_431:
[----:B------:R-:W-:Y:S05]  /*3810*/  BSYNC B1 ;  /* 0x0000000000017941 */ /* 0x000fea0003800000 */
.L_x_430:
[----:B------:R-:W-:Y:S01]  /*3820*/  ISETP.NE.AND P4, PT, R13, RZ, PT ;  /* 0x000000ff0d00720c */ /* 0x000fe20003f85270 */
[----:B------:R-:W-:-:S12]  /*3830*/  BSSY B1, `(.L_x_434) ;  /* 0x0000033000017945 */ /* 0x000fd80003800000 */
[----:B------:R-:W-:Y:S05]  /*3840*/  @!P4 BRA `(.L_x_435) ;  /* 0x0000000000c4c947 */ /* 0x000fea0003800000 */
[----:B------:R-:W3:Y:S01]  /*3850*/  LDL R54, [R1+0x64] ;  /* 0x0000640001367983 */ /* 0x000ee20000100800 */
[----:B------:R-:W-:Y:S03]  /*3860*/  BSSY B2, `(.L_x_436) ;  /* 0x000002e000027945 */ /* 0x000fe60003800000 */
[----:B-12---:R1:W2:Y:S01]  /*3870*/  LDS.128 R32, [R81+0x18c00] ;  /* 0x018c000051207984 */ /* 0x0062a20000000c00 */
[----:B---3--:R-:W-:-:S13]  /*3880*/  ISETP.GE.AND P4, PT, R54, R106, PT ;  /* 0x0000006a3600720c */ /* 0x008fda0003f86270 */
[----:B-12---:R-:W-:Y:S05]  /*3890*/  @P4 BRA `(.L_x_437) ;  /* 0x0000000000a84947 */ /* 0x006fea0003800000 */
[----:B------:R-:W-:Y:S01]  /*38a0*/  SHF.R.U64 R54, R52, 0x10, R53 ;  /* 0x0000001034367819 */ /* 0x000fe20000001235 */
[----:B------:R-:W-:Y:S01]  /*38b0*/  IMAD.MOV.U32 R52, RZ, RZ, R33 ;  /* 0x000000ffff347224 */ /* 0x000fe200078e0021 */
[----:B------:R-:W-:-:S03]  /*38c0*/  SHF.R.U64 R50, R50, 0x10, R51 ;  /* 0x0000001032327819 */ /* 0x000fc60000001233 */
[----:B------:R-:W-:Y:S02]  /*38d0*/  HADD2.F32 R54, -RZ, R54.H0_H0 ;  /* 0x20000036ff367230 */ /* 0x000fe40000004100 */
[--C-:B------:R-:W-:Y:S02]  /*38e0*/  HADD2.F32 R33, -RZ, R52.reuse.H1_H1 ;  /* 0x30000034ff217230 */ /* 0x100fe40000004100 */
[----:B------:R-:W-:Y:S02]  /*38f0*/  HADD2.F32 R55, -RZ, R52.H0_H0 ;  /* 0x20000034ff377230 */ /* 0x000fe40000004100 */
[----:B------:R-:W-:Y:S02]  /*3900*/  HADD2.F32 R50, -RZ, R50.H0_H0 ;  /* 0x20000032ff327230 */ /* 0x000fe40000004100 */
[-C--:B------:R-:W-:Y:S01]  /*3910*/  FMUL.FTZ R52, R33, R54.reuse ;  /* 0x0000003621347220 */ /* 0x080fe20000410000 */
[----:B------:R-:W-:-:S03]  /*3920*/  FMUL.FTZ R54, R55, R54 ;  /* 0x0000003637367220 */ /* 0x000fc60000410000 */
[-C--:B------:R-:W-:Y:S01]  /*3930*/  FFMA.FTZ R52, R55, R50.reuse, -R52 ;  /* 0x0000003237347223 */ /* 0x080fe20000010834 */
[----:B------:R-:W-:Y:S01]  /*3940*/  FFMA.FTZ R33, R33, R50, R54 ;  /* 0x0000003221217223 */ /* 0x000fe20000010036 */
[----:B------:R-:W-:Y:S01]  /*3950*/  SHF.R.U32.HI R50, RZ, 0x10, R51 ;  /* 0x00000010ff327819 */ /* 0x000fe20000011633 */
[----:B------:R-:W-:Y:S01]  /*3960*/  IMAD.MOV.U32 R51, RZ, RZ, R35 ;  /* 0x000000ffff337224 */ /* 0x000fe200078e0023 */
[----:B------:R-:W-:Y:S01]  /*3970*/  SHF.R.U32.HI R54, RZ, 0x10, R53 ;  /* 0x00000010ff367819 */ /* 0x000fe20000011635 */
[----:B------:R-:W-:Y:S01]  /*3980*/  HADD2.F32 R53, -RZ, R116.H1_H1 ;  /* 0x30000074ff357230 */ /* 0x000fe20000004100 */
[----:B------:R-:W-:Y:S01]  /*3990*/  F2FP.F16.F32.PACK_AB R33, R33, R52 ;  /* 0x000000342121723e */ /* 0x000fe200000000ff */
[----:B------:R-:W-:Y:S02]  /*39a0*/  HADD2.F32 R50, -RZ, R50.H0_H0 ;  /* 0x20000032ff327230 */ /* 0x000fe40000004100 */
[----:B------:R-:W-:Y:S02]  /*39b0*/  HADD2.F32 R54, -RZ, R54.H0_H0 ;  /* 0x20000036ff367230 */ /* 0x000fe40000004100 */
[----:B------:R-:W-:-:S02]  /*39c0*/  HADD2.F32 R35, -RZ, R51.H1_H1 ;  /* 0x30000033ff237230 */ /* 0x000fc40000004100 */
[----:B------:R-:W-:-:S03]  /*39d0*/  HADD2.F32 R51, -RZ, R51.H0_H0 ;  /* 0x20000033ff337230 */ /* 0x000fc60000004100 */
[-C--:B------:R-:W-:Y:S02]  /*39e0*/  FMUL.FTZ R56, R35, R54.reuse ;  /* 0x0000003623387220 */ /* 0x080fe40000410000 */
[C---:B------:R-:W-:Y:S02]  /*39f0*/  FMUL.FTZ R54, R51.reuse, R54 ;  /* 0x0000003633367220 */ /* 0x040fe40000410000 */
[-C--:B------:R-:W-:Y:S01]  /*3a00*/  FFMA.FTZ R56, R51, R50.reuse, -R56 ;  /* 0x0000003233387223 */ /* 0x080fe20000010838 */
[----:B------:R-:W-:Y:S02]  /*3a10*/  HADD2.F32 R51, -RZ, R118.H0_H0 ;  /* 0x20000076ff337230 */ /* 0x000fe40000004100 */
[----:B------:R-:W-:Y:S01]  /*3a20*/  FFMA.FTZ R35, R35, R50, R54 ;  /* 0x0000003223237223 */ /* 0x000fe20000010036 */
[--C-:B------:R-:W-:Y:S02]  /*3a30*/  HADD2.F32 R50, -RZ, R32.reuse.H1_H1 ;  /* 0x30000020ff327230 */ /* 0x100fe40000004100 */
[----:B------:R-:W-:-:S02]  /*3a40*/  HADD2.F32 R32, -RZ, R32.H0_H0 ;  /* 0x20000020ff207230 */ /* 0x000fc40000004100 */
[----:B------:R-:W-:Y:S01]  /*3a50*/  F2FP.F16.F32.PACK_AB R35, R35, R56 ;  /* 0x000000382323723e */ /* 0x000fe200000000ff */
[-C--:B------:R-:W-:Y:S02]  /*3a60*/  FMUL.FTZ R55, R50, R51.reuse ;  /* 0x0000003332377220 */ /* 0x080fe40000410000 */
[C---:B------:R-:W-:Y:S02]  /*3a70*/  FMUL.FTZ R51, R32.reuse, R51 ;  /* 0x0000003320337220 */ /* 0x040fe40000410000 */
[-C--:B------:R-:W-:Y:S01]  /*3a80*/  FFMA.FTZ R32, R32, R53.reuse, -R55 ;  /* 0x0000003520207223 */ /* 0x080fe20000010837 */
[----:B------:R-:W-:Y:S02]  /*3a90*/  HADD2.F32 R55, -RZ, R118.H1_H1 ;  /* 0x30000076ff377230 */ /* 0x000fe40000004100 */
[----:B------:R-:W-:Y:S01]  /*3aa0*/  FFMA.FTZ R51, R50, R53, R51 ;  /* 0x0000003532337223 */ /* 0x000fe20000010033 */
[--C-:B------:R-:W-:Y:S02]  /*3ab0*/  HADD2.F32 R50, -RZ, R34.reuse.H1_H1 ;  /* 0x30000022ff327230 */ /* 0x100fe40000004100 */
[----:B------:R-:W-:-:S02]  /*3ac0*/  HADD2.F32 R34, -RZ, R34.H0_H0 ;  /* 0x20000022ff227230 */ /* 0x000fc40000004100 */
[----:B------:R-:W-:Y:S02]  /*3ad0*/  HADD2.F32 R53, -RZ, R116.H0_H0 ;  /* 0x20000074ff357230 */ /* 0x000fe40000004100 */
[-C--:B------:R-:W-:Y:S01]  /*3ae0*/  FMUL.FTZ R57, R50, R55.reuse ;  /* 0x0000003732397220 */ /* 0x080fe20000410000 */
[----:B------:R-:W-:Y:S01]  /*3af0*/  F2FP.F16.F32.PACK_AB R32, R51, R32 ;  /* 0x000000203320723e */ /* 0x000fe200000000ff */
[C---:B------:R-:W-:Y:S02]  /*3b00*/  FMUL.FTZ R55, R34.reuse, R55 ;  /* 0x0000003722377220 */ /* 0x040fe40000410000 */
[-C--:B------:R-:W-:Y:S02]  /*3b10*/  FFMA.FTZ R34, R34, R53.reuse, -R57 ;  /* 0x0000003522227223 */ /* 0x080fe40000010839 */
[----:B------:R-:W-:-:S05]  /*3b20*/  FFMA.FTZ R55, R50, R53, R55 ;  /* 0x0000003532377223 */ /* 0x000fca0000010037 */
[----:B------:R-:W-:-:S07]  /*3b30*/  F2FP.F16.F32.PACK_AB R34, R55, R34 ;  /* 0x000000223722723e */ /* 0x000fce00000000ff */
.L_x_437:
[----:B------:R-:W-:Y:S05]  /*3b40*/  BSYNC B2 ;  /* 0x0000000000027941 */ /* 0x000fea0003800000 */
.L_x_436:
[----:B------:R3:W-:Y:S02]  /*3b50*/  STG.E.128 desc[UR60][R36.64+0x40], R32 ;  /* 0x0000402024007986 */ /* 0x0007e4000c101d3c */
.L_x_435:
[----:B------:R-:W-:Y:S05]  /*3b60*/  BSYNC B1 ;  /* 0x0000000000017941 */ /* 0x000fea0003800000 */
.L_x_434:
[----:B------:R-:W-:Y:S01]  /*3b70*/  ISETP.NE.AND P4, PT, R14, RZ, PT ;  /* 0x000000ff0e00720c */ /* 0x000fe20003f85270 */
[----:B------:R-:W-:-:S12]  /*3b80*/  BSSY B1, `(.L_x_438) ;  /* 0x0000032000017945 */ /* 0x000fd80003800000 */
[----:B------:R-:W-:Y:S05]  /*3b90*/  @!P4 BRA `(.L_x_439) ;  /* 0x0000000000c0c947 */ /* 0x000fea0003800000 */
[----:B------:R-:W4:Y:S01]  /*3ba0*/  LDL R50, [R1+0x68] ;  /* 0x0000680001327983 */ /* 0x000f220000100800 */
[----:B------:R-:W-:Y:S03]  /*3bb0*/  BSSY B2, `(.L_x_440) ;  /* 0x000002d000027945 */ /* 0x000fe60003800000 */
[----:B-123--:R1:W2:Y:S01]  /*3bc0*/  LDS.128 R32, [R24+0x18c00] ;  /* 0x018c000018207984 */ /* 0x00e2a20000000c00 */
[----:B----4-:R-:W-:-:S13]  /*3bd0*/  ISETP.GE.AND P4, PT, R50, R106, PT ;  /* 0x0000006a3200720c */ /* 0x010fda0003f86270 */
[----:B-12---:R-:W-:Y:S05]  /*3be0*/  @P4 BRA `(.L_x_441) ;  /* 0x0000000000a44947 */ /* 0x006fea0003800000 */
[--C-:B------:R-:W-:Y:S02]  /*3bf0*/  SHF.R.U64 R50, R46, 0x10, R47.reuse ;  /* 0x000000102e327819 */ /* 0x100fe4000000122f */
[----:B------:R-:W-:Y:S01]  /*3c00*/  SHF.R.U32.HI R46, RZ, 0x10, R47 ;  /* 0x00000010ff2e7819 */ /* 0x000fe2000001162f */
[----:B------:R-:W-:Y:S01]  /*3c10*/  IMAD.MOV.U32 R47, RZ, RZ, R35 ;  /* 0x000000ffff2f7224 */ /* 0x000fe200078e0023 */
[--C-:B------:R-:W-:Y:S01]  /*3c20*/  SHF.R.U64 R52, R48, 0x10, R49.reuse ;  /* 0x0000001030347819 */ /* 0x100fe20000001231 */
[--C-:B------:R-:W-:Y:S01]  /*3c30*/  HADD2.F32 R35, -RZ, R33.reuse.H1_H1 ;  /* 0x30000021ff237230 */ /* 0x100fe20000004100 */
[----:B------:R-:W-:Y:S01]  /*3c40*/  SHF.R.U32.HI R51, RZ, 0x10, R49 ;  /* 0x00000010ff337819 */ /* 0x000fe20000011631 */
[----:B------:R-:W-:Y:S02]  /*3c50*/  HADD2.F32 R33, -RZ, R33.H0_H0 ;  /* 0x20000021ff217230 */ /* 0x000fe40000004100 */
[----:B------:R-:W-:Y:S02]  /*3c60*/  HADD2.F32 R52, -RZ, R52.H0_H0 ;  /* 0x20000034ff347230 */ /* 0x000fe40000004100 */
[----:B------:R-:W-:-:S02]  /*3c70*/  HADD2.F32 R51, -RZ, R51.H0_H0 ;  /* 0x20000033ff337230 */ /* 0x000fc40000004100 */
[--C-:B------:R-:W-:Y:S02]  /*3c80*/  HADD2.F32 R48, -RZ, R47.reuse.H1_H1 ;  /* 0x3000002fff307230 */ /* 0x100fe40000004100 */
[----:B------:R-:W-:Y:S02]  /*3c90*/  HADD2.F32 R47, -RZ, R47.H0_H0 ;  /* 0x2000002fff2f7230 */ /* 0x000fe40000004100 */
[----:B------:R-:W-:Y:S02]  /*3ca0*/  HADD2.F32 R50, -RZ, R50.H0_H0 ;  /* 0x20000032ff327230 */ /* 0x000fe40000004100 */
[-C--:B------:R-:W-:Y:S01]  /*3cb0*/  FMUL.FTZ R54, R48, R51.reuse ;  /* 0x0000003330367220 */ /* 0x080fe20000410000 */
[----:B------:R-:W-:Y:S02]  /*3cc0*/  HADD2.F32 R49, -RZ, R46.H0_H0 ;  /* 0x2000002eff317230 */ /* 0x000fe40000004100 */
[-C--:B------:R-:W-:Y:S01]  /*3cd0*/  FMUL.FTZ R46, R35, R52.reuse ;  /* 0x00000034232e7220 */ /* 0x080fe20000410000 */
[----:B------:R-:W-:Y:S01]  /*3ce0*/  FMUL.FTZ R52, R33, R52 ;  /* 0x0000003421347220 */ /* 0x000fe20000410000 */
[----:B------:R-:W-:-:S02]  /*3cf0*/  FMUL.FTZ R51, R47, R51 ;  /* 0x000000332f337220 */ /* 0x000fc40000410000 */
[-C--:B------:R-:W-:Y:S01]  /*3d00*/  FFMA.FTZ R33, R33, R50.reuse, -R46 ;  /* 0x0000003221217223 */ /* 0x080fe2000001082e */
[----:B------:R-:W-:Y:S01]  /*3d10*/  FFMA.FTZ R46, R35, R50, R52 ;  /* 0x00000032232e7223 */ /* 0x000fe20000010034 */
[-C--:B------:R-:W-:Y:S01]  /*3d20*/  FFMA.FTZ R35, R47, R49.reuse, -R54 ;  /* 0x000000312f237223 */ /* 0x080fe20000010836 */
[----:B------:R-:W-:Y:S01]  /*3d30*/  FFMA.FTZ R48, R48, R49, R51 ;  /* 0x0000003130307223 */ /* 0x000fe20000010033 */
[--C-:B------:R-:W-:Y:S02]  /*3d40*/  HADD2.F32 R51, -RZ, R115.reuse.H0_H0 ;  /* 0x20000073ff337230 */ /* 0x100fe40000004100 */
[----:B------:R-:W-:Y:S01]  /*3d50*/  HADD2.F32 R50, -RZ, R32.H1_H1 ;  /* 0x30000020ff327230 */ /* 0x000fe20000004100 */
[----:B------:R-:W-:Y:S01]  /*3d60*/  F2FP.F16.F32.PACK_AB R33, R46, R33 ;  /* 0x000000212e21723e */ /* 0x000fe200000000ff */
[----:B------:R-:W-:Y:S01]  /*3d70*/  HADD2.F32 R49, -RZ, R34.H1_H1 ;  /* 0x30000022ff317230 */ /* 0x000fe20000004100 */
[----:B------:R-:W-:Y:S01]  /*3d80*/  F2FP.F16.F32.PACK_AB R35, R48, R35 ;  /* 0x000000233023723e */ /* 0x000fe200000000ff */
[----:B------:R-:W-:-:S02]  /*3d90*/  HADD2.F32 R115, -RZ, R115.H1_H1 ;  /* 0x30000073ff737230 */ /* 0x000fc40000004100 */
[----:B------:R-:W-:Y:S01]  /*3da0*/  FMUL.FTZ R53, R50, R51 ;  /* 0x0000003332357220 */ /* 0x000fe20000410000 */
[----:B------:R-:W-:Y:S02]  /*3db0*/  HADD2.F32 R32, -RZ, R32.H0_H0 ;  /* 0x20000020ff207230 */ /* 0x000fe40000004100 */
[----:B------:R-:W-:Y:S02]  /*3dc0*/  HADD2.F32 R34, -RZ, R34.H0_H0 ;  /* 0x20000022ff227230 */ /* 0x000fe40000004100 */
[C---:B------:R-:W-:Y:S01]  /*3dd0*/  FMUL.FTZ R55, R49.reuse, R115 ;  /* 0x0000007331377220 */ /* 0x040fe20000410000 */
[--C-:B------:R-:W-:Y:S02]  /*3de0*/  HADD2.F32 R47, -RZ, R114.reuse.H0_H0 ;  /* 0x20000072ff2f7230 */ /* 0x100fe40000004100 */
[----:B------:R-:W-:Y:S01]  /*3df0*/  FMUL.FTZ R51, R32, R51 ;  /* 0x0000003320337220 */ /* 0x000fe20000410000 */
[----:B------:R-:W-:Y:S02]  /*3e00*/  HADD2.F32 R114, -RZ, R114.H1_H1 ;  /* 0x30000072ff727230 */ /* 0x000fe40000004100 */
[----:B------:R-:W-:Y:S01]  /*3e10*/  FMUL.FTZ R52, R34, R115 ;  /* 0x0000007322347220 */ /* 0x000fe20000410000 */
[-C--:B------:R-:W-:Y:S01]  /*3e20*/  FFMA.FTZ R53, R32, R47.reuse, -R53 ;  /* 0x0000002f20357223 */ /* 0x080fe20000010835 */
[----:B------:R-:W-:Y:S01]  /*3e30*/  FFMA.FTZ R50, R50, R47, R51 ;  /* 0x0000002f32327223 */ /* 0x000fe20000010033 */
[-C--:B------:R-:W-:Y:S01]  /*3e40*/  FFMA.FTZ R55, R34, R114.reuse, -R55 ;  /* 0x0000007222377223 */ /* 0x080fe20000010837 */
[----:B------:R-:W-:-:S03]  /*3e50*/  FFMA.FTZ R52, R49, R114, R52 ;  /* 0x0000007231347223 */ /* 0x000fc60000010034 */
[----:B------:R-:W-:Y:S02]  /*3e60*/  F2FP.F16.F32.PACK_AB R32, R50, R53 ;  /* 0x000000353220723e */ /* 0x000fe400000000ff */
[----:B------:R-:W-:-:S07]  /*3e70*/  F2FP.F16.F32.PACK_AB R34, R52, R55 ;  /* 0x000000373422723e */ /* 0x000fce00000000ff */
.L_x_441:
[----:B------:R-:W-:Y:S05]  /*3e80*/  BSYNC B2 ;  /* 0x0000000000027941 */ /* 0x000fea0003800000 */
.L_x_440:
[----:B------:R4:W-:Y:S02]  /*3e90*/  STG.E.128 desc[UR60][R36.64+0x60], R32 ;  /* 0x0000602024007986 */ /* 0x0009e4000c101d3c */
.L_x_439:
[----:B------:R-:W-:Y:S05]  /*3ea0*/  BSYNC B1 ;  /* 0x0000000000017941 */ /* 0x000fea0003800000 */
.L_x_438:
[----:B------:R-:W-:Y:S01]  /*3eb0*/  ISETP.NE.AND P4, PT, R15, RZ, PT ;  /* 0x000000ff0f00720c */ /* 0x000fe20003f85270 */
[----:B------:R-:W-:-:S12]  /*3ec0*/  BSSY B1, `(.L_x_442) ;  /* 0x0000033000017945 */ /* 0x000fd80003800000 */
[----:B------:R-:W-:Y:S05]  /*3ed0*/  @!P4 BRA `(.L_x_443) ;  /* 0x0000000000c4c947 */ /* 0x000fea0003800000 */
[----:B------:R-:W5:Y:S01]  /*3ee0*/  LDL R46, [R1+0x60] ;  /* 0x00006000012e7983 */ /* 0x000f620000100800 */
[----:B------:R-:W-:Y:S03]  /*3ef0*/  BSSY B2, `(.L_x_444) ;  /* 0x000002e000027945 */ /* 0x000fe60003800000 */
[----:B-1234-:R1:W2:Y:S01]  /*3f00*/  LDS.128 R32, [R81+0x1b000] ;  /* 0x01b0000051207984 */ /* 0x01e2a20000000c00 */
[----:B-----5:R-:W-:-:S13]  /*3f10*/  ISETP.GE.AND P4, PT, R46, R106, PT ;  /* 0x0000006a2e00720c */ /* 0x020fda0003f86270 */
[----:B-12---:R-:W-:Y:S05]  /*3f20*/  @P4 BRA `(.L_x_445) ;  /* 0x0000000000a84947 */ /* 0x006fea0003800000 */
[--C-:B------:R-:W-:Y:S01]  /*3f30*/  SHF.R.U64 R49, R42, 0x10, R43.reuse ;  /* 0x000000102a317819 */ /* 0x100fe2000000122b */
[----:B------:R-:W-:Y:S01]  /*3f40*/  IMAD.MOV.U32 R42, RZ, RZ, R32 ;  /* 0x000000ffff2a7224 */ /* 0x000fe200078e0020 */
[----:B------:R-:W-:Y:S01]  /*3f50*/  SHF.R.U32.HI R46, RZ, 0x10, R43 ;  /* 0x00000010ff2e7819 */ /* 0x000fe2000001162b */
[----:B------:R-:W-:Y:S01]  /*3f60*/  IMAD.MOV.U32 R43, RZ, RZ, R35 ;  /* 0x000000ffff2b7224 */ /* 0x000fe200078e0023 */
[--C-:B------:R-:W-:Y:S01]  /*3f70*/  SHF.R.U64 R47, R44, 0x10, R45.reuse ;  /* 0x000000102c2f7819 */ /* 0x100fe2000000122d */
[--C-:B------:R-:W-:Y:S01]  /*3f80*/  HADD2.F32 R35, -RZ, R33.reuse.H1_H1 ;  /* 0x30000021ff237230 */ /* 0x100fe20000004100 */
[----:B------:R-:W-:Y:S01]  /*3f90*/  SHF.R.U32.HI R48, RZ, 0x10, R45 ;  /* 0x00000010ff307819 */ /* 0x000fe2000001162d */
[----:B------:R-:W-:Y:S02]  /*3fa0*/  HADD2.F32 R32, -RZ, R33.H0_H0 ;  /* 0x20000021ff207230 */ /* 0x000fe40000004100 */
[----:B------:R-:W-:Y:S02]  /*3fb0*/  HADD2.F32 R47, -RZ, R47.H0_H0 ;  /* 0x2000002fff2f7230 */ /* 0x000fe40000004100 */
[----:B------:R-:W-:-:S02]  /*3fc0*/  HADD2.F32 R44, -RZ, R43.H1_H1 ;  /* 0x3000002bff2c7230 */ /* 0x000fc40000004100 */
[----:B------:R-:W-:Y:S02]  /*3fd0*/  HADD2.F32 R48, -RZ, R48.H0_H0 ;  /* 0x20000030ff307230 */ /* 0x000fe40000004100 */
[-C--:B------:R-:W-:Y:S01]  /*3fe0*/  FMUL.FTZ R33, R35, R47.reuse ;  /* 0x0000002f23217220 */ /* 0x080fe20000410000 */
[----:B------:R-:W-:Y:S02]  /*3ff0*/  HADD2.F32 R43, -RZ, R43.H0_H0 ;  /* 0x2000002bff2b7230 */ /* 0x000fe40000004100 */
[----:B------:R-:W-:Y:S01]  /*4000*/  FMUL.FTZ R50, R32, R47 ;  /* 0x0000002f20327220 */ /* 0x000fe20000410000 */
[----:B------:R-:W-:Y:S02]  /*4010*/  HADD2.F32 R45, -RZ, R49.H0_H0 ;  /* 0x20000031ff2d7230 */ /* 0x000fe40000004100 */
[-C--:B------:R-:W-:Y:S01]  /*4020*/  FMUL.FTZ R52, R44, R48.reuse ;  /* 0x000000302c347220 */ /* 0x080fe20000410000 */
[----:B------:R-:W-:Y:S02]  /*4030*/  HADD2.F32 R46, -RZ, R46.H0_H0 ;  /* 0x2000002eff2e7230 */ /* 0x000fe40000004100 */
[----:B------:R-:W-:Y:S01]  /*4040*/  FMUL.FTZ R47, R43, R48 ;  /* 0x000000302b2f7220 */ /* 0x000fe20000410000 */
[-C--:B------:R-:W-:Y:S01]  /*4050*/  FFMA.FTZ R32, R32, R45.reuse, -R33 ;  /* 0x0000002d20207223 */ /* 0x080fe20000010821 */
[----:B------:R-:W-:Y:S01]  /*4060*/  FFMA.FTZ R33, R35, R45, R50 ;  /* 0x0000002d23217223 */ /* 0x000fe20000010032 */
[-C--:B------:R-:W-:Y:S01]  /*4070*/  FFMA.FTZ R35, R43, R46.reuse, -R52 ;  /* 0x0000002e2b237223 */ /* 0x080fe20000010834 */
[----:B------:R-:W-:Y:S01]  /*4080*/  FFMA.FTZ R48, R44, R46, R47 ;  /* 0x0000002e2c307223 */ /* 0x000fe2000001002f */
[----:B------:R-:W-:-:S02]  /*4090*/  HADD2.F32 R46, -RZ, R111.H0_H0 ;  /* 0x2000006fff2e7230 */ /* 0x000fc40000004100 */
[----:B------:R-:W-:Y:S01]  /*40a0*/  HADD2.F32 R111, -RZ, R111.H1_H1 ;  /* 0x3000006fff6f7230 */ /* 0x000fe20000004100 */
[----:B------:R-:W-:Y:S01]  /*40b0*/  F2FP.F16.F32.PACK_AB R33, R33, R32 ;  /* 0x000000202121723e */ /* 0x000fe200000000ff */
[----:B------:R-:W-:Y:S01]  /*40c0*/  HADD2.F32 R43, -RZ, R42.H1_H1 ;  /* 0x3000002aff2b7230 */ /* 0x000fe20000004100 */
[----:B------:R-:W-:Y:S01]  /*40d0*/  F2FP.F16.F32.PACK_AB R35, R48, R35 ;  /* 0x000000233023723e */ /* 0x000fe200000000ff */
[----:B------:R-:W-:Y:S02]  /*40e0*/  HADD2.F32 R44, -RZ, R34.H1_H1 ;  /* 0x30000022ff2c7230 */ /* 0x000fe40000004100 */
[----:B------:R-:W-:Y:S02]  /*40f0*/  HADD2.F32 R42, -RZ, R42.H0_H0 ;  /* 0x2000002aff2a7230 */ /* 0x000fe40000004100 */
[----:B------:R-:W-:Y:S01]  /*4100*/  FMUL.FTZ R49, R43, R46 ;  /* 0x0000002e2b317220 */ /* 0x000fe20000410000 */
[----:B------:R-:W-:Y:S02]  /*4110*/  HADD2.F32 R34, -RZ, R34.H0_H0 ;  /* 0x20000022ff227230 */ /* 0x000fe40000004100 */
[----:B------:R-:W-:Y:S01]  /*4120*/  FMUL.FTZ R51, R44, R111 ;  /* 0x0000006f2c337220 */ /* 0x000fe20000410000 */
[----:B------:R-:W-:-:S02]  /*4130*/  HADD2.F32 R45, -RZ, R110.H0_H0 ;  /* 0x2000006eff2d7230 */ /* 0x000fc40000004100 */
        /* <DEDUP_REMOVED lines=9> */
.L_x_445:
[----:B------:R-:W-:Y:S05]  /*41d0*/  BSYNC B2 ;  /* 0x0000000000027941 */ /* 0x000fea0003800000 */
.L_x_444:
[----:B------:R1:W-:Y:S02]  /*41e0*/  STG.E.128 desc[UR60][R36.64+0x80], R32 ;  /* 0x0000802024007986 */ /* 0x0003e4000c101d3c */
.L_x_443:
[----:B------:R-:W-:Y:S05]  /*41f0*/  BSYNC B1 ;  /* 0x0000000000017941 */ /* 0x000fea0003800000 */
.L_x_442:
[----:B------:R-:W-:-:S13]  /*4200*/  ISETP.NE.AND P4, PT, R20, RZ, PT ;  /* 0x000000ff1400720c */ /* 0x000fda0003f85270 */
        /* <DEDUP_REMOVED lines=9> */
[--C-:B------:R-:W-:Y:S01]  /*42a0*/  HADD2.F32 R34, -RZ, R33.reuse.H1_H1 ;  /* 0x30000021ff227230 */ /* 0x100fe20000004100 */
[--C-:B------:R-:W-:Y:S01]  /*42b0*/  SHF.R.U64 R39, R40, 0x10, R41.reuse ;  /* 0x0000001028277819 */ /* 0x100fe20000001229 */
[----:B------:R-:W-:Y:S01]  /*42c0*/  HADD2.F32 R33, -RZ, R33.H0_H0 ;  /* 0x20000021ff217230 */ /* 0x000fe20000004100 */
[----:B------:R-:W-:Y:S01]  /*42d0*/  SHF.R.U32.HI R44, RZ, 0x10, R41 ;  /* 0x00000010ff2c7819 */ /* 0x000fe20000011629 */
[----:B------:R-:W-:Y:S02]  /*42e0*/  HADD2.F32 R40, -RZ, R43.H0_H0 ;  /* 0x2000002bff287230 */ /* 0x000fe40000004100 */
[----:B------:R-:W-:Y:S02]  /*42f0*/  HADD2.F32 R41, -RZ, R39.H0_H0 ;  /* 0x20000027ff297230 */ /* 0x000fe40000004100 */
[----:B------:R-:W-:-:S02]  /*4300*/  HADD2.F32 R44, -RZ, R44.H0_H0 ;  /* 0x2000002cff2c7230 */ /* 0x000fc40000004100 */
[--C-:B------:R-:W-:Y:S02]  /*4310*/  HADD2.F32 R39, -RZ, R35.reuse.H1_H1 ;  /* 0x30000023ff277230 */ /* 0x100fe40000004100 */
[-C--:B------:R-:W-:Y:S01]  /*4320*/  FMUL.FTZ R46, R34, R41.reuse ;  /* 0x00000029222e7220 */ /* 0x080fe20000410000 */
[----:B------:R-:W-:Y:S02]  /*4330*/  HADD2.F32 R35, -RZ, R35.H0_H0 ;  /* 0x20000023ff237230 */ /* 0x000fe40000004100 */
[----:B------:R-:W-:Y:S01]  /*4340*/  FMUL.FTZ R41, R33, R41 ;  /* 0x0000002921297220 */ /* 0x000fe20000410000 */
[----:B------:R-:W-:Y:S02]  /*4350*/  HADD2.F32 R42, -RZ, R42.H0_H0 ;  /* 0x2000002aff2a7230 */ /* 0x000fe40000004100 */
[----:B------:R-:W-:Y:S01]  /*4360*/  FMUL.FTZ R48, R39, R44 ;  /* 0x0000002c27307220 */ /* 0x000fe20000410000 */
[----:B------:R-:W-:Y:S01]  /*4370*/  FFMA.FTZ R46, R33, R40, -R46 ;  /* 0x00000028212e7223 */ /* 0x000fe2000001082e */
[----:B------:R-:W-:Y:S01]  /*4380*/  FMUL.FTZ R44, R35, R44 ;  /* 0x0000002c232c7220 */ /* 0x000fe20000410000 */
[----:B------:R-:W-:-:S02]  /*4390*/  HADD2.F32 R33, -RZ, R32.H1_H1 ;  /* 0x30000020ff217230 */ /* 0x000fc40000004100 */
[----:B------:R-:W-:Y:S01]  /*43a0*/  FFMA.FTZ R45, R34, R40, R41 ;  /* 0x00000028222d7223 */ /* 0x000fe20000010029 */
[----:B------:R-:W-:Y:S02]  /*43b0*/  HADD2.F32 R32, -RZ, R32.H0_H0 ;  /* 0x20000020ff207230 */ /* 0x000fe40000004100 */
[-C--:B------:R-:W-:Y:S01]  /*43c0*/  FFMA.FTZ R47, R39, R42.reuse, R44 ;  /* 0x0000002a272f7223 */ /* 0x080fe2000001002c */
[--C-:B------:R-:W-:Y:S02]  /*43d0*/  HADD2.F32 R39, -RZ, R92.reuse.H1_H1 ;  /* 0x3000005cff277230 */ /* 0x100fe40000004100 */
[----:B------:R-:W-:Y:S01]  /*43e0*/  FFMA.FTZ R48, R35, R42, -R48 ;  /* 0x0000002a23307223 */ /* 0x000fe20000010830 */
[----:B------:R-:W-:Y:S02]  /*43f0*/  HADD2.F32 R41, -RZ, R92.H0_H0 ;  /* 0x2000005cff297230 */ /* 0x000fe40000004100 */
[--C-:B------:R-:W-:Y:S02]  /*4400*/  HADD2.F32 R34, -RZ, R38.reuse.H1_H1 ;  /* 0x30000026ff227230 */ /* 0x100fe40000004100 */
[----:B------:R-:W-:Y:S01]  /*4410*/  FMUL.FTZ R43, R33, R39 ;  /* 0x00000027212b7220 */ /* 0x000fe20000410000 */
[----:B------:R-:W-:-:S02]  /*4420*/  HADD2.F32 R38, -RZ, R38.H0_H0 ;  /* 0x20000026ff267230 */ /* 0x000fc40000004100 */
[----:B------:R-:W-:Y:S01]  /*4430*/  FMUL.FTZ R40, R32, R39 ;  /* 0x0000002720287220 */ /* 0x000fe20000410000 */
[--C-:B------:R-:W-:Y:S02]  /*4440*/  HADD2.F32 R35, -RZ, R93.reuse.H1_H1 ;  /* 0x3000005dff237230 */ /* 0x100fe40000004100 */
[-C--:B------:R-:W-:Y:S01]  /*4450*/  FMUL.FTZ R39, R34, R41.reuse ;  /* 0x0000002922277220 */ /* 0x080fe20000410000 */
[----:B------:R-:W-:Y:S02]  /*4460*/  HADD2.F32 R93, -RZ, R93.H0_H0 ;  /* 0x2000005dff5d7230 */ /* 0x000fe40000004100 */
[----:B------:R-:W-:Y:S01]  /*4470*/  FMUL.FTZ R41, R38, R41 ;  /* 0x0000002926297220 */ /* 0x000fe20000410000 */
[-C--:B------:R-:W-:Y:S01]  /*4480*/  FFMA.FTZ R43, R32, R35.reuse, -R43 ;  /* 0x00000023202b7223 */ /* 0x080fe2000001082b */
[----:B------:R-:W-:Y:S01]  /*4490*/  FFMA.FTZ R40, R33, R35, R40 ;  /* 0x0000002321287223 */ /* 0x000fe20000010028 */
[-C--:B------:R-:W-:Y:S01]  /*44a0*/  FFMA.FTZ R39, R38, R93.reuse, -R39 ;  /* 0x0000005d26277223 */ /* 0x080fe20000010827 */
[----:B------:R-:W-:Y:S01]  /*44b0*/  FFMA.FTZ R34, R34, R93, R41 ;  /* 0x0000005d22227223 */ /* 0x000fe20000010029 */
[----:B------:R-:W-:-:S02]  /*44c0*/  F2FP.F16.F32.PACK_AB R33, R45, R46 ;  /* 0x0000002e2d21723e */ /* 0x000fc400000000ff */
[----:B------:R-:W-:Y:S02]  /*44d0*/  F2FP.F16.F32.PACK_AB R35, R47, R48 ;  /* 0x000000302f23723e */ /* 0x000fe400000000ff */
[----:B------:R-:W-:Y:S02]  /*44e0*/  F2FP.F16.F32.PACK_AB R32, R40, R43 ;  /* 0x0000002b2820723e */ /* 0x000fe400000000ff */
[----:B------:R-:W-:-:S07]  /*44f0*/  F2FP.F16.F32.PACK_AB R34, R34, R39 ;  /* 0x000000272222723e */ /* 0x000fce00000000ff */
.L_x_447:
[----:B------:R-:W-:Y:S05]  /*4500*/  BSYNC B1 ;  /* 0x0000000000017941 */ /* 0x000fea0003800000 */
.L_x_446:
[----:B------:R1:W-:Y:S01]  /*4510*/  STG.E.128 desc[UR60][R36.64+0xa0], R32 ;  /* 0x0000a02024007986 */ /* 0x0003e2000c101d3c */
[----:B------:R-:W-:Y:S05]  /*4520*/  BRA `(.L_x_425) ;  /* 0x0000002000647947 */ /* 0x000fea0003800000 */
.L_x_419:
        /* <DEDUP_REMOVED lines=15> */
[----:B------:R-:W-:Y:S01]  /*4620*/  IADD3 R58, P3, R70, R58, RZ ;  /* 0x0000003a463a7210 */ /* 0x000fe20007f7e0ff */
[----:B------:R-:W-:Y:S01]  /*4630*/  ULDC.64 UR4, c[0x0][0x3e8] ;  /* 0x0000fa0000047ab9 */ /* 0x000fe20000000a00 */
[----:B------:R-:W-:Y:S02]  /*4640*/  CS2R R42, SRZ ;  /* 0x00000000002a7805 */ /* 0x000fe4000001ff00 */
[----:B------:R-:W-:Y:S02]  /*4650*/  CS2R R40, SRZ ;  /* 0x0000000000287805 */ /* 0x000fe4000001ff00 */
[----:B------:R-:W-:Y:S01]  /*4660*/  CS2R R54, SRZ ;  /* 0x0000000000367805 */ /* 0x000fe2000001ff00 */
[----:B------:R-:W-:Y:S01]  /*4670*/  IMAD.X R33, R21, 0x1, R84, P3 ;  /* 0x0000000115217824 */ /* 0x000fe200018e0654 */
[----:B------:R-:W-:Y:S02]  /*4680*/  IADD3 R21, P3, R64, R56, RZ ;  /* 0x0000003840157210 */ /* 0x000fe40007f7e0ff */
[----:B------:R-:W-:-:S03]  /*4690*/  CS2R R52, SRZ ;  /* 0x0000000000347805 */ /* 0x000fc6000001ff00 */
[----:B------:R-:W-:Y:S01]  /*46a0*/  IMAD.X R32, R87, 0x1, R85, P3 ;  /* 0x0000000157207824 */ /* 0x000fe200018e0655 */
[----:B------:R-:W-:-:S04]  /*46b0*/  LEA R56, P3, R58, UR4, 0x1 ;  /* 0x000000043a387c11 */ /* 0x000fc8000f8608ff */
[----:B------:R-:W-:Y:S01]  /*46c0*/  LEA.HI.X R57, R58, UR5, R33, 0x1, P3 ;  /* 0x000000053a397c11 */ /* 0x000fe200098f0c21 */
[----:B------:R-:W-:Y:S02]  /*46d0*/  ULDC.64 UR4, c[0x0][0x400] ;  /* 0x0001000000047ab9 */ /* 0x000fe40000000a00 */
[----:B------:R-:W-:-:S04]  /*46e0*/  LEA R58, P3, R21, UR4, 0x1 ;  /* 0x00000004153a7c11 */ /* 0x000fc8000f8608ff */
[----:B------:R-:W-:Y:S02]  /*46f0*/  LEA.HI.X R59, R21, UR5, R32, 0x1, P3 ;  /* 0x00000005153b7c11 */ /* 0x000fe400098f0c20 */
[----:B------:R-:W-:Y:S02]  /*4700*/  ISETP.GE.AND P3, PT, R144, R106, PT ;  /* 0x0000006a9000720c */ /* 0x000fe40003f66270 */
[----:B------:R-:W-:Y:S02]  /*4710*/  CS2R R38, SRZ ;  /* 0x0000000000267805 */ /* 0x000fe4000001ff00 */
[----:B------:R-:W-:Y:S02]  /*4720*/  CS2R R36, SRZ ;  /* 0x0000000000247805 */ /* 0x000fe4000001ff00 */
[----:B------:R-:W-:Y:S02]  /*4730*/  CS2R R50, SRZ ;  /* 0x0000000000327805 */ /* 0x000fe4000001ff00 */
[----:B------:R-:W-:-:S05]  /*4740*/  CS2R R48, SRZ ;  /* 0x0000000000307805 */ /* 0x000fca000001ff00 */
[----:B------:R0:W5:Y:S04]  /*4750*/  @!P3 LDG.E.128 R40, desc[UR60][R56.64] ;  /* 0x0000003c3828b981 */ /* 0x000168000c1e1d00 */
[----:B------:R0:W5:Y:S01]  /*4760*/  @!P3 LDG.E.128 R52, desc[UR60][R58.64] ;  /* 0x0000003c3a34b981 */ /* 0x000162000c1e1d00 */
[----:B------:R-:W-:Y:S02]  /*4770*/  ISETP.GE.AND P3, PT, R0, R106, PT ;  /* 0x0000006a0000720c */ /* 0x000fe40003f66270 */
[----:B------:R-:W-:Y:S02]  /*4780*/  CS2R R34, SRZ ;  /* 0x0000000000227805 */ /* 0x000fe4000001ff00 */
[----:B------:R-:W-:Y:S02]  /*4790*/  CS2R R32, SRZ ;  /* 0x0000000000207805 */ /* 0x000fe4000001ff00 */
[----:B------:R-:W-:-:S02]  /*47a0*/  CS2R R46, SRZ ;  /* 0x00000000002e7805 */ /* 0x000fc4000001ff00 */
[----:B------:R-:W-:-:S05]  /*47b0*/  CS2R R44, SRZ ;  /* 0x00000000002c7805 */ /* 0x000fca000001ff00 */
[----:B------:R0:W5:Y:S04]  /*47c0*/  @!P3 LDG.E.128 R36, desc[UR60][R56.64+0x20] ;  /* 0x0000203c3824b981 */ /* 0x000168000c1e1d00 */
[----:B------:R0:W5:Y:S01]  /*47d0*/  @!P3 LDG.E.128 R48, desc[UR60][R58.64+0x20] ;  /* 0x0000203c3a30b981 */ /* 0x000162000c1e1d00 */
[----:B------:R-:W-:-:S13]  /*47e0*/  ISETP.GE.AND P3, PT, R4, R106, PT ;  /* 0x0000006a0400720c */ /* 0x000fda0003f66270 */
[----:B------:R0:W5:Y:S04]  /*47f0*/  @!P3 LDG.E.128 R32, desc[UR60][R56.64+0x40] ;  /* 0x0000403c3820b981 */ /* 0x000168000c1e1d00 */
[----:B------:R0:W5:Y:S02]  /*4800*/  @!P3 LDG.E.128 R44, desc[UR60][R58.64+0x40] ;  /* 0x0000403c3a2cb981 */ /* 0x000164000c1e1d00 */
.L_x_449:
[----:B------:R-:W-:Y:S05]  /*4810*/  BSYNC B1 ;  /* 0x0000000000017941 */ /* 0x000fea0003800000 */
.L_x_448:
[----:B0-----:R-:W2:Y:S01]  /*4820*/  LDL R57, [R1+0x3c] ;  /* 0x00003c0001397983 */ /* 0x001ea20000100800 */
[----:B-----5:R-:W-:Y:S02]  /*4830*/  IMAD.MOV.U32 R21, RZ, RZ, R34 ;  /* 0x000000ffff157224 */ /* 0x020fe400078e0022 */
[----:B------:R-:W-:-:S05]  /*4840*/  IMAD.MOV.U32 R56, RZ, RZ, R35 ;  /* 0x000000ffff387224 */ /* 0x000fca00078e0023 */
[----:B------:R-:W-:Y:S01]  /*4850*/  PRMT R121, R21, 0x5410, R56 ;  /* 0x0000541015797816 */ /* 0x000fe20000000038 */
[----:B------:R-:W-:Y:S02]  /*4860*/  IMAD.MOV.U32 R21, RZ, RZ, R32 ;  /* 0x000000ffff157224 */ /* 0x000fe400078e0020 */
[----:B------:R-:W-:-:S05]  /*4870*/  IMAD.MOV.U32 R56, RZ, RZ, R33 ;  /* 0x000000ffff387224 */ /* 0x000fca00078e0021 */
[----:B------:R-:W-:Y:S01]  /*4880*/  PRMT R122, R21, 0x5410, R56 ;  /* 0x00005410157a7816 */ /* 0x000fe20000000038 */
[----:B------:R-:W-:Y:S02]  /*4890*/  IMAD.MOV.U32 R21, RZ, RZ, R38 ;  /* 0x000000ffff157224 */ /* 0x000fe400078e0026 */
[----:B------:R-:W-:-:S03]  /*48a0*/  IMAD.MOV.U32 R56, RZ, RZ, R39 ;  /* 0x000000ffff387224 */ /* 0x000fc600078e0027 */
[----:B------:R-:W-:Y:S01]  /*48b0*/  PRMT R125, R125, 0x5410, R21 ;  /* 0x000054107d7d7816 */ /* 0x000fe20000000015 */
[----:B------:R-:W-:Y:S01]  /*48c0*/  IMAD.MOV.U32 R21, RZ, RZ, R36 ;  /* 0x000000ffff157224 */ /* 0x000fe200078e0024 */
[----:B------:R-:W-:Y:S01]  /*48d0*/  PRMT R127, R56, 0x7610, R127 ;  /* 0x00007610387f7816 */ /* 0x000fe2000000007f */
[----:B------:R-:W-:-:S03]  /*48e0*/  IMAD.MOV.U32 R56, RZ, RZ, R37 ;  /* 0x000000ffff387224 */ /* 0x000fc600078e0025 */
[----:B------:R-:W-:Y:S01]  /*48f0*/  PRMT R126, R21, 0x7610, R126 ;  /* 0x00007610157e7816 */ /* 0x000fe2000000007e */
[----:B------:R-:W-:Y:S01]  /*4900*/  IMAD.MOV.U32 R21, RZ, RZ, R42 ;  /* 0x000000ffff157224 */ /* 0x000fe200078e002a */
[----:B------:R-:W-:Y:S01]  /*4910*/  PRMT R128, R56, 0x7610, R128 ;  /* 0x0000761038807816 */ /* 0x000fe20000000080 */
[----:B------:R-:W-:-:S05]  /*4920*/  IMAD.MOV.U32 R56, RZ, RZ, R43 ;  /* 0x000000ffff387224 */ /* 0x000fca00078e002b */
[----:B------:R-:W-:Y:S01]  /*4930*/  PRMT R129, R21, 0x5410, R56 ;  /* 0x0000541015817816 */ /* 0x000fe20000000038 */
[----:B------:R-:W-:Y:S02]  /*4940*/  IMAD.MOV.U32 R56, RZ, RZ, R40 ;  /* 0x000000ffff387224 */ /* 0x000fe400078e0028 */
[----:B------:R-:W-:-:S03]  /*4950*/  IMAD.MOV.U32 R21, RZ, RZ, R41 ;  /* 0x000000ffff157224 */ /* 0x000fc600078e0029 */
[----:B------:R-:W-:Y:S01]  /*4960*/  PRMT R130, R56, 0x7610, R130 ;  /* 0x0000761038827816 */ /* 0x000fe20000000082 */
[----:B------:R-:W-:Y:S01]  /*4970*/  IMAD.MOV.U32 R56, RZ, RZ, R46 ;  /* 0x000000ffff387224 */ /* 0x000fe200078e002e */
[----:B------:R-:W-:Y:S01]  /*4980*/  PRMT R119, R21, 0x7610, R119 ;  /* 0x0000761015777816 */ /* 0x000fe20000000077 */
        /* <DEDUP_REMOVED lines=14> */
[----:B------:R-:W-:-:S03]  /*4a70*/  IMAD.MOV.U32 R56, RZ, RZ, R55 ;  /* 0x000000ffff387224 */ /* 0x000fc600078e0037 */
[----:B------:R-:W-:Y:S01]  /*4a80*/  PRMT R130, R130, 0x5410, R21 ;  /* 0x0000541082827816 */ /* 0x000fe20000000015 */
[----:B------:R-:W-:Y:S01]  /*4a90*/  IMAD.MOV.U32 R21, RZ, RZ, R52 ;  /* 0x000000ffff157224 */ /* 0x000fe200078e0034 */
[----:B------:R-:W-:-:S04]  /*4aa0*/  PRMT R131, R56, 0x7610, R131 ;  /* 0x0000761038837816 */ /* 0x000fc80000000083 */
[----:B------:R-:W-:Y:S01]  /*4ab0*/  PRMT R131, R131, 0x5410, R21 ;  /* 0x0000541083837816 */ /* 0x000fe20000000015 */
[----:B------:R-:W-:-:S05]  /*4ac0*/  IMAD.MOV.U32 R21, RZ, RZ, R53 ;  /* 0x000000ffff157224 */ /* 0x000fca00078e0035 */
[----:B------:R-:W-:Y:S02]  /*4ad0*/  PRMT R116, R21, 0x7610, R116 ;  /* 0x0000761015747816 */ /* 0x000fe40000000074 */
[----:B--2---:R-:W-:-:S13]  /*4ae0*/  ISETP.NE.AND P3, PT, R57, 0x3, PT ;  /* 0x000000033900780c */ /* 0x004fda0003f65270 */
[----:B------:R-:W-:Y:S05]  /*4af0*/  @!P3 BRA `(.L_x_450) ;  /* 0x000000000004b947 */ /* 0x000fea0003800000 */
[----:B------:R-:W-:Y:S01]  /*4b00*/  BPT.TRAP 0x1 ;  /* 0x000000040000795c */ /* 0x000fe20000300000 */
.L_x_450:
[----:B------:R-:W-:Y:S01]  /*4b10*/  IMAD R21, R17, 0x8, R16 ;  /* 0x0000000811157824 */ /* 0x000fe200078e0210 */
[----:B------:R-:W-:Y:S01]  /*4b20*/  SHF.L.U32 R87, R153, 0x1f, RZ ;  /* 0x0000001f99577819 */ /* 0x000fe200000006ff */
[----:B------:R-:W-:Y:S03]  /*4b30*/  BSSY B1, `(.L_x_451) ;  /* 0x0000003000017945 */ /* 0x000fe60003800000 */
[----:B------:R-:W0:Y:S02]  /*4b40*/  SYNCS.PHASECHK.TRANS64.TRYWAIT P5, [R21+URZ+0x31c90], R87 ;  /* 0x031c9057150075a7 */ /* 0x000e2400080a017f */
[----:B0-----:R-:W-:Y:S05]  /*4b50*/  @!P5 BRA `(.L_x_452) ;  /* 0x0000018800e4d947 */ /* 0x001fea0003800000 */
.L_x_710:
[----:B------:R-:W-:Y:S05]  /*4b60*/  BSYNC B1 ;  /* 0x0000000000017941 */ /* 0x000fea0003800000 */
.L_x_451:
[----:B------:R-:W-:Y:S05]  /*4b70*/  @P4 BRA `(.L_x_425) ;  /* 0x0000001800d04947 */ /* 0x000fea0003800000 */
[----:B------:R-:W1:Y:S01]  /*4b80*/  LDC R110, c[0x0][0x2f4] ;  /* 0x0000bd00ff6e7b82 */ /* 0x000e620000000800 */
[----:B------:R-:W-:Y:S01]  /*4b90*/  ISETP.NE.AND P4, PT, R11, RZ, PT ;  /* 0x000000ff0b00720c */ /* 0x000fe20003f85270 */
[----:B------:R-:W-:Y:S01]  /*4ba0*/  ULDC.64 UR4, c[0x0][0x300] ;  /* 0x0000c00000047ab9 */ /* 0x000fe20000000a00 */
[----:B------:R-:W-:Y:S01]  /*4bb0*/  SHF.R.S32.HI R56, RZ, 0x1f, R19 ;  /* 0x0000001fff387819 */ /* 0x000fe20000011413 */
[----:B------:R-:W-:Y:S01]  /*4bc0*/  IMAD.MOV.U32 R93, RZ, RZ, R92 ;  /* 0x000000ffff5d7224 */ /* 0x000fe200078e005c */
[----:B------:R-:W-:Y:S01]  /*4bd0*/  BSSY B1, `(.L_x_453) ;  /* 0x0000088000017945 */ /* 0x000fe20003800000 */
[----:B------:R-:W-:Y:S02]  /*4be0*/  IMAD.MOV.U32 R92, RZ, RZ, R60 ;  /* 0x000000ffff5c7224 */ /* 0x000fe400078e003c */
[----:B------:R-:W-:Y:S02]  /*4bf0*/  IMAD R56, R56, UR4, RZ ;  /* 0x0000000438387c24 */ /* 0x000fe4000f8e02ff */
[----:B------:R-:W-:-:S04]  /*4c00*/  IMAD.WIDE.U32 R92, R19, UR4, R92 ;  /* 0x00000004135c7c25 */ /* 0x000fc8000f8e005c */
[----:B------:R-:W-:-:S04]  /*4c10*/  IMAD R56, R19, UR5, R56 ;  /* 0x0000000513387c24 */ /* 0x000fc8000f8e0238 */
[----:B------:R-:W-:Y:S02]  /*4c20*/  IMAD.IADD R111, R56, 0x1, R93 ;  /* 0x00000001386f7824 */ /* 0x000fe400078e025d */
[----:B-1----:R-:W-:Y:S01]  /*4c30*/  IMAD.IADD R114, R110, 0x1, -R107 ;  /* 0x000000016e727824 */ /* 0x002fe200078e0a6b */
[----:B------:R-:W-:Y:S06]  /*4c40*/  @!P4 BRA `(.L_x_454) ;  /* 0x000000080000c947 */ /* 0x000fec0003800000 */
[----:B------:R-:W2:Y:S04]  /*4c50*/  LDL R62, [R1+0x48] ;  /* 0x00004800013e7983 */ /* 0x000ea80000100800 */
[----:B------:R-:W3:Y:S04]  /*4c60*/  LDL R58, [R1+0x50] ;  /* 0x00005000013a7983 */ /* 0x000ee80000100800 */
[----:B------:R-:W4:Y:S01]  /*4c70*/  LDL R59, [R1+0x54] ;  /* 0x00005400013b7983 */ /* 0x000f220000100800 */
[----:B------:R-:W-:-:S04]  /*4c80*/  SEL R56, R107, R114, !P0 ;  /* 0x000000726b387207 */ /* 0x000fc80004000000 */
[----:B------:R-:W-:-:S04]  /*4c90*/  SHF.R.S32.HI R57, RZ, 0x1f, R56 ;  /* 0x0000001fff397819 */ /* 0x000fc80000011438 */
[----:B------:R-:W-:-:S04]  /*4ca0*/  LEA.HI R57, R57, R56, RZ, 0x4 ;  /* 0x0000003839397211 */ /* 0x000fc800078f20ff */
[----:B------:R-:W-:-:S04]  /*4cb0*/  SHF.R.S32.HI R57, RZ, 0x4, R57 ;  /* 0x00000004ff397819 */ /* 0x000fc80000011439 */
[----:B------:R-:W-:-:S04]  /*4cc0*/  LEA.HI.SX32 R115, R7, R57, 0x1d ;  /* 0x0000003907737211 */ /* 0x000fc800078feaff */
[----:B------:R-:W-:-:S04]  /*4cd0*/  SHF.R.S32.HI R57, RZ, 0x1f, R115 ;  /* 0x0000001fff397819 */ /* 0x000fc80000011473 */
[----:B------:R-:W-:Y:S01]  /*4ce0*/  LEA.HI R57, R57, R115, RZ, 0x2 ;  /* 0x0000007339397211 */ /* 0x000fe200078f10ff */
[----:B------:R-:W-:-:S03]  /*4cf0*/  IMAD.SHL.U32 R115, R115, 0x8, RZ ;  /* 0x0000000873737824 */ /* 0x000fc600078e00ff */
[----:B------:R-:W-:Y:S02]  /*4d00*/  SHF.R.S32.HI R57, RZ, 0x2, R57 ;  /* 0x00000002ff397819 */ /* 0x000fe40000011439 */
[----:B------:R-:W-:Y:S01]  /*4d10*/  ISETP.GE.AND P4, PT, R144, R106, PT ;  /* 0x0000006a9000720c */ /* 0x000fe20003f86270 */
[----:B------:R-:W-:Y:S01]  /*4d20*/  BSSY B2, `(.L_x_455) ;  /* 0x0000066000027945 */ /* 0x000fe20003800000 */
[----:B--2---:R-:W-:-:S04]  /*4d30*/  LOP3.LUT R56, R62, 0x18, R115, 0xf8, !PT ;  /* 0x000000183e387812 */ /* 0x004fc800078ef873 */
[----:B---3--:R-:W-:Y:S01]  /*4d40*/  LOP3.LUT R56, R56, R58, RZ, 0x3c, !PT ;  /* 0x0000003a38387212 */ /* 0x008fe200078e3cff */
[----:B----4-:R-:W-:-:S04]  /*4d50*/  IMAD R57, R57, 0x1200, R59 ;  /* 0x0000120039397824 */ /* 0x010fc800078e023b */
[----:B------:R-:W-:-:S04]  /*4d60*/  IMAD.IADD R56, R57, 0x1, R56 ;  /* 0x0000000139387824 */ /* 0x000fc800078e0238 */
[C---:B------:R-:W-:Y:S02]  /*4d70*/  IMAD R60, R17.reuse, 0x3600, R56 ;  /* 0x00003600113c7824 */ /* 0x040fe400078e0238 */
[----:B------:R-:W-:Y:S02]  /*4d80*/  IMAD R56, R17, 0x3600, R103 ;  /* 0x0000360011387824 */ /* 0x000fe400078e0267 */
[--C-:B------:R-:W-:Y:S02]  /*4d90*/  IMAD R60, R60, 0x2, R16.reuse ;  /* 0x000000023c3c7824 */ /* 0x100fe400078e0210 */
[----:B------:R-:W-:-:S04]  /*4da0*/  IMAD R56, R56, 0x2, R16 ;  /* 0x0000000238387824 */ /* 0x000fc800078e0210 */
[----:B------:R-:W1:Y:S04]  /*4db0*/  LDS.128 R60, [R60+0x16a00] ;  /* 0x016a00003c3c7984 */ /* 0x000e680000000c00 */
[----:B------:R-:W2:Y:S01]  /*4dc0*/  LDS.128 R56, [R56+0x16a00] ;  /* 0x016a000038387984 */ /* 0x000ea20000000c00 */
[----:B------:R-:W-:Y:S05]  /*4dd0*/  @P4 BRA `(.L_x_456) ;  /* 0x0000000400684947 */ /* 0x000fea0003800000 */
[----:B-1----:R-:W-:Y:S01]  /*4de0*/  IMAD.MOV.U32 R118, RZ, RZ, R61 ;  /* 0x000000ffff767224 */ /* 0x002fe200078e003d */
[----:B------:R-:W-:Y:S01]  /*4df0*/  SHF.R.U64 R40, R40, 0x10, R41 ;  /* 0x0000001028287819 */ /* 0x000fe20000001229 */
[----:B--2---:R-:W-:Y:S01]  /*4e00*/  IMAD.MOV.U32 R117, RZ, RZ, R57 ;  /* 0x000000ffff757224 */ /* 0x004fe200078e0039 */
[----:B------:R-:W-:Y:S01]  /*4e10*/  SHF.R.U32.HI R41, RZ, 0x10, R41 ;  /* 0x00000010ff297819 */ /* 0x000fe20000011629 */
[----:B------:R-:W-:Y:S01]  /*4e20*/  HADD2.F32 R116, -RZ, R116.H0_H0 ;  /* 0x20000074ff747230 */ /* 0x000fe20000004100 */
[----:B------:R-:W-:Y:S01]  /*4e30*/  SHF.R.U64 R42, R42, 0x10, R43 ;  /* 0x000000102a2a7819 */ /* 0x000fe2000000122b */
[----:B------:R-:W-:Y:S02]  /*4e40*/  HADD2.F32 R57, -RZ, R118.H0_H0 ;  /* 0x20000076ff397230 */ /* 0x000fe40000004100 */
[----:B------:R-:W-:Y:S02]  /*4e50*/  HADD2.F32 R120, -RZ, R117.H0_H0 ;  /* 0x20000075ff787230 */ /* 0x000fe40000004100 */
[----:B------:R-:W-:-:S02]  /*4e60*/  HADD2.F32 R119, -RZ, R119.H0_H0 ;  /* 0x20000077ff777230 */ /* 0x000fc40000004100 */
[CC--:B------:R-:W-:Y:S01]  /*4e70*/  FMUL.FTZ R61, R57.reuse, R116.reuse ;  /* 0x00000074393d7220 */ /* 0x0c0fe20000410000 */
[----:B------:R-:W-:Y:S02]  /*4e80*/  HADD2.F32 R41, -RZ, R41.H0_H0 ;  /* 0x20000029ff297230 */ /* 0x000fe40000004100 */
[C---:B------:R-:W-:Y:S01]  /*4e90*/  FMUL.FTZ R116, R120.reuse, R116 ;  /* 0x0000007478747220 */ /* 0x040fe20000410000 */
[----:B------:R-:W-:Y:S02]  /*4ea0*/  HADD2.F32 R42, -RZ, R42.H0_H0 ;  /* 0x2000002aff2a7230 */ /* 0x000fe40000004100 */
[-C--:B------:R-:W-:Y:S01]  /*4eb0*/  FFMA.FTZ R61, R120, R119.reuse, -R61 ;  /* 0x00000077783d7223 */ /* 0x080fe2000001083d */
[----:B------:R-:W-:Y:S01]  /*4ec0*/  FFMA.FTZ R57, R57, R119, R116 ;  /* 0x0000007739397223 */ /* 0x000fe20000010074 */
[--C-:B------:R-:W-:Y:S02]  /*4ed0*/  SHF.R.U32.HI R119, RZ, 0x10, R53.reuse ;  /* 0x00000010ff777819 */ /* 0x100fe40000011635 */
[----:B------:R-:W-:Y:S01]  /*4ee0*/  SHF.R.U64 R116, R52, 0x10, R53 ;  /* 0x0000001034747819 */ /* 0x000fe20000001235 */
[----:B------:R-:W-:-:S02]  /*4ef0*/  HADD2.F32 R52, -RZ, R118.H1_H1 ;  /* 0x30000076ff347230 */ /* 0x000fc40000004100 */
[----:B------:R-:W-:Y:S02]  /*4f00*/  HADD2.F32 R119, -RZ, R119.H0_H0 ;  /* 0x20000077ff777230 */ /* 0x000fe40000004100 */
[----:B------:R-:W-:Y:S02]  /*4f10*/  HADD2.F32 R53, -RZ, R117.H1_H1 ;  /* 0x30000075ff357230 */ /* 0x000fe40000004100 */
[----:B------:R-:W-:Y:S02]  /*4f20*/  HADD2.F32 R118, -RZ, R63.H0_H0 ;  /* 0x2000003fff767230 */ /* 0x000fe40000004100 */
[-C--:B------:R-:W-:Y:S01]  /*4f30*/  FMUL.FTZ R117, R52, R119.reuse ;  /* 0x0000007734757220 */ /* 0x080fe20000410000 */
[----:B------:R-:W-:Y:S02]  /*4f40*/  HADD2.F32 R116, -RZ, R116.H0_H0 ;  /* 0x20000074ff747230 */ /* 0x000fe40000004100 */
[C---:B------:R-:W-:Y:S01]  /*4f50*/  FMUL.FTZ R119, R53.reuse, R119 ;  /* 0x0000007735777220 */ /* 0x040fe20000410000 */
[----:B------:R-:W-:Y:S01]  /*4f60*/  FFMA.FTZ R53, R53, R41, -R117 ;  /* 0x0000002935357223 */ /* 0x000fe20000010875 */
[----:B------:R-:W-:-:S02]  /*4f70*/  HADD2.F32 R117, -RZ, R131.H0_H0 ;  /* 0x20000083ff757230 */ /* 0x000fc40000004100 */
[----:B------:R-:W-:Y:S01]  /*4f80*/  FFMA.FTZ R41, R52, R41, R119 ;  /* 0x0000002934297223 */ /* 0x000fe20000010077 */
[----:B------:R-:W-:Y:S02]  /*4f90*/  IMAD.MOV.U32 R52, RZ, RZ, R59 ;  /* 0x000000ffff347224 */ /* 0x000fe400078e003b */
[----:B------:R-:W-:Y:S02]  /*4fa0*/  HADD2.F32 R119, -RZ, R129.H1_H1 ;  /* 0x30000081ff777230 */ /* 0x000fe40000004100 */
[----:B------:R-:W-:Y:S01]  /*4fb0*/  FMUL.FTZ R59, R118, R117 ;  /* 0x00000075763b7220 */ /* 0x000fe20000410000 */
[----:B------:R-:W-:Y:S01]  /*4fc0*/  F2FP.F16.F32.PACK_AB R53, R53, R61 ;  /* 0x0000003d3535723e */ /* 0x000fe200000000ff */
[--C-:B------:R-:W-:Y:S01]  /*4fd0*/  HADD2.F32 R120, -RZ, R52.reuse.H0_H0 ;  /* 0x20000034ff787230 */ /* 0x100fe20000004100 */
[----:B------:R-:W-:Y:S01]  /*4fe0*/  F2FP.F16.F32.PACK_AB R41, R41, R57 ;  /* 0x000000392929723e */ /* 0x000fe200000000ff */
[----:B------:R-:W-:Y:S02]  /*4ff0*/  HADD2.F32 R52, -RZ, R52.H1_H1 ;  /* 0x30000034ff347230 */ /* 0x000fe40000004100 */
[----:B------:R-:W-:-:S02]  /*5000*/  IMAD.MOV.U32 R57, RZ, RZ, R53 ;  /* 0x000000ffff397224 */ /* 0x000fc400078e0035 */
[C---:B------:R-:W-:Y:S01]  /*5010*/  FMUL.FTZ R117, R120.reuse, R117 ;  /* 0x0000007578757220 */ /* 0x040fe20000410000 */
[-C--:B------:R-:W-:Y:S01]  /*5020*/  FFMA.FTZ R59, R120, R119.reuse, -R59 ;  /* 0x00000077783b7223 */ /* 0x080fe2000001083b */
[----:B------:R-:W-:Y:S02]  /*5030*/  HADD2.F32 R120, -RZ, R131.H1_H1 ;  /* 0x30000083ff787230 */ /* 0x000fe40000004100 */
[----:B------:R-:W-:Y:S01]  /*5040*/  FFMA.FTZ R117, R118, R119, R117 ;  /* 0x0000007776757223 */ /* 0x000fe20000010075 */
[----:B------:R-:W-:Y:S01]  /*5050*/  SHF.R.U32.HI R118, RZ, 0x10, R43 ;  /* 0x00000010ff767819 */ /* 0x000fe2000001162b */
[----:B------:R-:W-:Y:S01]  /*5060*/  IMAD.MOV.U32 R61, RZ, RZ, R41 ;  /* 0x000000ffff3d7224 */ /* 0x000fe200078e0029 */
[--C-:B------:R-:W-:Y:S01]  /*5070*/  SHF.R.U64 R43, R54, 0x10, R55.reuse ;  /* 0x00000010362b7819 */ /* 0x100fe20000001237 */
[----:B------:R-:W-:Y:S01]  /*5080*/  HADD2.F32 R54, -RZ, R63.H1_H1 ;  /* 0x3000003fff367230 */ /* 0x000fe20000004100 */
[----:B------:R-:W-:Y:S01]  /*5090*/  SHF.R.U32.HI R55, RZ, 0x10, R55 ;  /* 0x00000010ff377819 */ /* 0x000fe20000011637 */
[----:B------:R-:W-:-:S02]  /*50a0*/  HADD2.F32 R118, -RZ, R118.H0_H0 ;  /* 0x20000076ff767230 */ /* 0x000fc40000004100 */
[----:B------:R-:W-:Y:S02]  /*50b0*/  HADD2.F32 R43, -RZ, R43.H0_H0 ;  /* 0x2000002bff2b7230 */ /* 0x000fe40000004100 */
[----:B------:R-:W-:-:S05]  /*50c0*/  HADD2.F32 R55, -RZ, R55.H0_H0 ;  /* 0x20000037ff377230 */ /* 0x000fca0000004100 */
[----:B------:R-:W-:-:S04]  /*50d0*/  FMUL.FTZ R63, R54, R55 ;  /* 0x00000037363f7220 */ /* 0x000fc80000410000 */
[C---:B------:R-:W-:Y:S01]  /*50e0*/  FFMA.FTZ R63, R52.reuse, R118, -R63 ;  /* 0x00000076343f7223 */ /* 0x040fe2000001083f */
[----:B------:R-:W-:Y:S01]  /*50f0*/  FMUL.FTZ R52, R52, R55 ;  /* 0x0000003734347220 */ /* 0x000fe20000410000 */
[----:B------:R-:W-:-:S03]  /*5100*/  HADD2.F32 R55, -RZ, R130.H0_H0 ;  /* 0x20000082ff377230 */ /* 0x000fc60000004100 */
[----:B------:R-:W-:Y:S01]  /*5110*/  FFMA.FTZ R52, R54, R118, R52 ;  /* 0x0000007636347223 */ /* 0x000fe20000010034 */
[----:B------:R-:W-:Y:S01]  /*5120*/  HADD2.F32 R54, -RZ, R60.H0_H0 ;  /* 0x2000003cff367230 */ /* 0x000fe20000004100 */
[----:B------:R-:W-:Y:S01]  /*5130*/  F2FP.F16.F32.PACK_AB R59, R63, R59 ;  /* 0x0000003b3f3b723e */ /* 0x000fe200000000ff */
[--C-:B------:R-:W-:Y:S02]  /*5140*/  HADD2.F32 R118, -RZ, R56.reuse.H0_H0 ;  /* 0x20000038ff767230 */ /* 0x100fe40000004100 */
[----:B------:R-:W-:Y:S02]  /*5150*/  HADD2.F32 R56, -RZ, R56.H1_H1 ;  /* 0x30000038ff387230 */ /* 0x000fe40000004100 */
[-C--:B------:R-:W-:Y:S01]  /*5160*/  FMUL.FTZ R119, R54, R120.reuse ;  /* 0x0000007836777220 */ /* 0x080fe20000410000 */
[----:B------:R-:W-:Y:S01]  /*5170*/  F2FP.F16.F32.PACK_AB R52, R52, R117 ;  /* 0x000000753434723e */ /* 0x000fe200000000ff */
[C---:B------:R-:W-:Y:S02]  /*5180*/  FMUL.FTZ R120, R118.reuse, R120 ;  /* 0x0000007876787220 */ /* 0x040fe40000410000 */
[----:B------:R-:W-:Y:S01]  /*5190*/  FFMA.FTZ R119, R118, R55, -R119 ;  /* 0x0000003776777223 */ /* 0x000fe20000010877 */
[----:B------:R-:W-:-:S02]  /*51a0*/  HADD2.F32 R118, -RZ, R130.H1_H1 ;  /* 0x30000082ff767230 */ /* 0x000fc40000004100 */
[----:B------:R-:W-:Y:S01]  /*51b0*/  FFMA.FTZ R120, R54, R55, R120 ;  /* 0x0000003736787223 */ /* 0x000fe20000010078 */
[----:B------:R-:W-:Y:S02]  /*51c0*/  HADD2.F32 R54, -RZ, R60.H1_H1 ;  /* 0x3000003cff367230 */ /* 0x000fe40000004100 */
[----:B------:R-:W-:Y:S02]  /*51d0*/  HADD2.F32 R55, -RZ, R40.H0_H0 ;  /* 0x20000028ff377230 */ /* 0x000fe40000004100 */
[--C-:B------:R-:W-:Y:S02]  /*51e0*/  HADD2.F32 R60, -RZ, R58.reuse.H0_H0 ;  /* 0x2000003aff3c7230 */ /* 0x100fe40000004100 */
[-C--:B------:R-:W-:Y:S01]  /*51f0*/  FMUL.FTZ R40, R54, R116.reuse ;  /* 0x0000007436287220 */ /* 0x080fe20000410000 */
[C---:B------:R-:W-:Y:S01]  /*5200*/  FMUL.FTZ R116, R56.reuse, R116 ;  /* 0x0000007438747220 */ /* 0x040fe20000410000 */
[----:B------:R-:W-:Y:S02]  /*5210*/  HADD2.F32 R58, -RZ, R58.H1_H1 ;  /* 0x3000003aff3a7230 */ /* 0x000fe40000004100 */
[-C--:B------:R-:W-:Y:S01]  /*5220*/  FFMA.FTZ R40, R56, R55.reuse, -R40 ;  /* 0x0000003738287223 */ /* 0x080fe20000010828 */
[----:B------:R-:W-:Y:S01]  /*5230*/  FFMA.FTZ R54, R54, R55, R116 ;  /* 0x0000003736367223 */ /* 0x000fe20000010074 */
[----:B------:R-:W-:-:S02]  /*5240*/  HADD2.F32 R55, -RZ, R62.H0_H0 ;  /* 0x2000003eff377230 */ /* 0x000fc40000004100 */
[----:B------:R-:W-:Y:S01]  /*5250*/  HADD2.F32 R56, -RZ, R129.H0_H0 ;  /* 0x20000081ff387230 */ /* 0x000fe20000004100 */
[----:B------:R-:W-:Y:S01]  /*5260*/  F2FP.F16.F32.PACK_AB R40, R40, R119 ;  /* 0x000000772828723e */ /* 0x000fe200000000ff */
[----:B------:R-:W-:Y:S02]  /*5270*/  HADD2.F32 R62, -RZ, R62.H1_H1 ;  /* 0x3000003eff3e7230 */ /* 0x000fe40000004100 */
[CC--:B------:R-:W-:Y:S01]  /*5280*/  FMUL.FTZ R116, R55.reuse, R118.reuse ;  /* 0x0000007637747220 */ /* 0x0c0fe20000410000 */
[----:B------:R-:W-:Y:S01]  /*5290*/  FMUL.FTZ R118, R60, R118 ;  /* 0x000000763c767220 */ /* 0x000fe20000410000 */
[----:B------:R-:W-:Y:S01]  /*52a0*/  F2FP.F16.F32.PACK_AB R54, R54, R120 ;  /* 0x000000783636723e */ /* 0x000fe200000000ff */
[----:B------:R-:W-:Y:S02]  /*52b0*/  IMAD.MOV.U32 R63, RZ, RZ, R52 ;  /* 0x000000ffff3f7224 */ /* 0x000fe400078e0034 */
[-C--:B------:R-:W-:Y:S01]  /*52c0*/  FFMA.FTZ R116, R60, R56.reuse, -R116 ;  /* 0x000000383c747223 */ /* 0x080fe20000010874 */
[----:B------:R-:W-:Y:S01]  /*52d0*/  FFMA.FTZ R118, R55, R56, R118 ;  /* 0x0000003837767223 */ /* 0x000fe20000010076 */
[-C--:B------:R-:W-:Y:S01]  /*52e0*/  FMUL.FTZ R55, R62, R43.reuse ;  /* 0x0000002b3e377220 */ /* 0x080fe20000410000 */
[----:B------:R-:W-:Y:S01]  /*52f0*/  FMUL.FTZ R43, R58, R43 ;  /* 0x0000002b3a2b7220 */ /* 0x000fe20000410000 */
[----:B------:R-:W-:-:S02]  /*5300*/  IMAD.MOV.U32 R56, RZ, RZ, R40 ;  /* 0x000000ffff387224 */ /* 0x000fc400078e0028 */
[-C--:B------:R-:W-:Y:S01]  /*5310*/  FFMA.FTZ R55, R58, R42.reuse, -R55 ;  /* 0x0000002a3a377223 */ /* 0x080fe20000010837 */
[----:B------:R-:W-:Y:S01]  /*5320*/  FFMA.FTZ R43, R62, R42, R43 ;  /* 0x0000002a3e2b7223 */ /* 0x000fe2000001002b */
[----:B------:R-:W-:-:S03]  /*5330*/  IMAD.MOV.U32 R60, RZ, RZ, R54 ;  /* 0x000000ffff3c7224 */ /* 0x000fc600078e0036 */
[----:B------:R-:W-:Y:S02]  /*5340*/  F2FP.F16.F32.PACK_AB R55, R55, R116 ;  /* 0x000000743737723e */ /* 0x000fe400000000ff */
[----:B------:R-:W-:-:S03]  /*5350*/  F2FP.F16.F32.PACK_AB R43, R43, R118 ;  /* 0x000000762b2b723e */ /* 0x000fc600000000ff */
[----:B------:R-:W-:Y:S02]  /*5360*/  IMAD.MOV.U32 R58, RZ, RZ, R55 ;  /* 0x000000ffff3a7224 */ /* 0x000fe400078e0037 */
[----:B------:R-:W-:-:S07]  /*5370*/  IMAD.MOV.U32 R62, RZ, RZ, R43 ;  /* 0x000000ffff3e7224 */ /* 0x000fce00078e002b */
.L_x_456:
[----:B------:R-:W-:Y:S05]  /*5380*/  BSYNC B2 ;  /* 0x0000000000027941 */ /* 0x000fea0003800000 */
.L_x_455:
[----:B------:R-:W-:-:S13]  /*5390*/  ISETP.GE.AND P4, PT, R115, R110, PT ;  /* 0x0000006e7300720c */ /* 0x000fda0003f86270 */
[--C-:B------:R-:W-:Y:S02]  /*53a0*/  @!P4 SHF.R.S32.HI R43, RZ, 0x1f, R115.reuse ;  /* 0x0000001fff2bc819 */ /* 0x100fe40000011473 */
[----:B------:R-:W-:-:S04]  /*53b0*/  @!P4 IADD3 R115, P5, P6, R26, R92, R115 ;  /* 0x0000005c1a73c210 */ /* 0x000fc80007ebe073 */
[----:B------:R-:W-:Y:S02]  /*53c0*/  @!P4 IADD3.X R43, R3, R111, R43, P5, P6 ;  /* 0x0000006f032bc210 */ /* 0x000fe40002fec42b */
[----:B------:R-:W-:-:S04]  /*53d0*/  IADD3 R41, P5, P6, R26, R92, R78 ;  /* 0x0000005c1a297210 */ /* 0x000fc80007ebe04e */
[----:B------:R-:W-:Y:S02]  /*53e0*/  IADD3.X R42, R3, R111, R100, P5, P6 ;  /* 0x0000006f032a7210 */ /* 0x000fe40002fec464 */
[----:B------:R-:W-:-:S04]  /*53f0*/  LEA R40, P5, R41, R90, 0x1 ;  /* 0x0000005a29287211 */ /* 0x000fc800078a08ff */
[----:B------:R-:W-:Y:S02]  /*5400*/  LEA.HI.X R41, R41, R91, R42, 0x1, P5 ;  /* 0x0000005b29297211 */ /* 0x000fe400028f0c2a */
[----:B------:R-:W-:-:S03]  /*5410*/  @!P4 LEA R42, P5, R115, R90, 0x1 ;  /* 0x0000005a732ac211 */ /* 0x000fc600078a08ff */
[----:B--2---:R2:W-:Y:S01]  /*5420*/  STG.E.128 desc[UR60][R40.64], R56 ;  /* 0x0000003828007986 */ /* 0x0045e2000c101d3c */
[----:B------:R-:W-:-:S05]  /*5430*/  @!P4 LEA.HI.X R43, R115, R91, R43, 0x1, P5 ;  /* 0x0000005b732bc211 */ /* 0x000fca00028f0c2b */
[----:B-1----:R2:W-:Y:S04]  /*5440*/  @!P4 STG.E.128 desc[UR60][R42.64], R60 ;  /* 0x0000003c2a00c986 */ /* 0x0025e8000c101d3c */
.L_x_454:
[----:B------:R-:W-:Y:S05]  /*5450*/  BSYNC B1 ;  /* 0x0000000000017941 */ /* 0x000fea0003800000 */
.L_x_453:
[----:B------:R-:W-:Y:S01]  /*5460*/  ISETP.NE.AND P4, PT, R12, RZ, PT ;  /* 0x000000ff0c00720c */ /* 0x000fe20003f85270 */
[----:B------:R-:W-:-:S12]  /*5470*/  BSSY B1, `(.L_x_457) ;  /* 0x000007f000017945 */ /* 0x000fd80003800000 */
[----:B------:R-:W-:Y:S05]  /*5480*/  @!P4 BRA `(.L_x_458) ;  /* 0x0000000400f4c947 */ /* 0x000fea0003800000 */
[----:B------:R-:W3:Y:S04]  /*5490*/  LDL R52, [R1+0x48] ;  /* 0x0000480001347983 */ /* 0x000ee80000100800 */
[----:B--2---:R-:W2:Y:S04]  /*54a0*/  LDL R42, [R1+0x50] ;  /* 0x00005000012a7983 */ /* 0x004ea80000100800 */
        /* <DEDUP_REMOVED lines=12> */
[----:B---3--:R-:W-:-:S04]  /*5570*/  LOP3.LUT R40, R52, 0x18, R56, 0xf8, !PT ;  /* 0x0000001834287812 */ /* 0x008fc800078ef838 */
[----:B--2---:R-:W-:Y:S01]  /*5580*/  LOP3.LUT R40, R40, R42, RZ, 0x3c, !PT ;  /* 0x0000002a28287212 */ /* 0x004fe200078e3cff */
        /* <DEDUP_REMOVED lines=13> */
[----:B------:R-:W-:Y:S01]  /*5660*/  HADD2.F32 R59, -RZ, R128.H1_H1 ;  /* 0x30000080ff3b7230 */ /* 0x000fe20000004100 */
[----:B------:R-:W-:Y:S01]  /*5670*/  SHF.R.U64 R38, R38, 0x10, R39 ;  /* 0x0000001026267819 */ /* 0x000fe20000001227 */
[----:B------:R-:W-:Y:S02]  /*5680*/  HADD2.F32 R41, -RZ, R58.H0_H0 ;  /* 0x2000003aff297230 */ /* 0x000fe40000004100 */
[----:B------:R-:W-:Y:S02]  /*5690*/  HADD2.F32 R61, -RZ, R57.H0_H0 ;  /* 0x20000039ff3d7230 */ /* 0x000fe40000004100 */
[----:B------:R-:W-:-:S02]  /*56a0*/  HADD2.F32 R60, -RZ, R128.H0_H0 ;  /* 0x20000080ff3c7230 */ /* 0x000fc40000004100 */
[-C--:B------:R-:W-:Y:S01]  /*56b0*/  FMUL.FTZ R53, R41, R59.reuse ;  /* 0x0000003b29357220 */ /* 0x080fe20000410000 */
[----:B------:R-:W-:Y:S02]  /*56c0*/  HADD2.F32 R58, -RZ, R58.H1_H1 ;  /* 0x3000003aff3a7230 */ /* 0x000fe40000004100 */
[C---:B------:R-:W-:Y:S01]  /*56d0*/  FMUL.FTZ R59, R61.reuse, R59 ;  /* 0x0000003b3d3b7220 */ /* 0x040fe20000410000 */
[----:B------:R-:W-:Y:S02]  /*56e0*/  HADD2.F32 R37, -RZ, R37.H0_H0 ;  /* 0x20000025ff257230 */ /* 0x000fe40000004100 */
[-C--:B------:R-:W-:Y:S01]  /*56f0*/  FFMA.FTZ R53, R61, R60.reuse, -R53 ;  /* 0x0000003c3d357223 */ /* 0x080fe20000010835 */
[----:B------:R-:W-:Y:S02]  /*5700*/  HADD2.F32 R36, -RZ, R36.H0_H0 ;  /* 0x20000024ff247230 */ /* 0x000fe40000004100 */
[----:B------:R-:W-:Y:S01]  /*5710*/  FFMA.FTZ R41, R41, R60, R59 ;  /* 0x0000003c29297223 */ /* 0x000fe2000001003b */
[--C-:B------:R-:W-:Y:S01]  /*5720*/  SHF.R.U32.HI R59, RZ, 0x10, R49.reuse ;  /* 0x00000010ff3b7819 */ /* 0x100fe20000011631 */
[----:B------:R-:W-:Y:S01]  /*5730*/  HADD2.F32 R60, -RZ, R127.H1_H1 ;  /* 0x3000007fff3c7230 */ /* 0x000fe20000004100 */
[----:B------:R-:W-:Y:S01]  /*5740*/  SHF.R.U64 R49, R48, 0x10, R49 ;  /* 0x0000001030317819 */ /* 0x000fe20000001231 */
[----:B------:R-:W-:-:S02]  /*5750*/  HADD2.F32 R48, -RZ, R57.H1_H1 ;  /* 0x30000039ff307230 */ /* 0x000fc40000004100 */
[----:B------:R-:W-:Y:S02]  /*5760*/  HADD2.F32 R59, -RZ, R59.H0_H0 ;  /* 0x2000003bff3b7230 */ /* 0x000fe40000004100 */
[----:B------:R-:W-:Y:S02]  /*5770*/  HADD2.F32 R49, -RZ, R49.H0_H0 ;  /* 0x20000031ff317230 */ /* 0x000fe40000004100 */
[----:B------:R-:W-:Y:S02]  /*5780*/  HADD2.F32 R38, -RZ, R38.H0_H0 ;  /* 0x20000026ff267230 */ /* 0x000fe40000004100 */
[-C--:B------:R-:W-:Y:S01]  /*5790*/  FMUL.FTZ R57, R58, R59.reuse ;  /* 0x0000003b3a397220 */ /* 0x080fe20000410000 */
[----:B------:R-:W-:-:S03]  /*57a0*/  FMUL.FTZ R59, R48, R59 ;  /* 0x0000003b303b7220 */ /* 0x000fc60000410000 */
[-C--:B------:R-:W-:Y:S01]  /*57b0*/  FFMA.FTZ R48, R48, R37.reuse, -R57 ;  /* 0x0000002530307223 */ /* 0x080fe20000010839 */
[----:B------:R-:W-:Y:S02]  /*57c0*/  HADD2.F32 R57, -RZ, R55.H0_H0 ;  /* 0x20000037ff397230 */ /* 0x000fe40000004100 */
[----:B------:R-:W-:Y:S01]  /*57d0*/  FFMA.FTZ R37, R58, R37, R59 ;  /* 0x000000253a257223 */ /* 0x000fe2000001003b */
[----:B------:R-:W-:Y:S02]  /*57e0*/  HADD2.F32 R58, -RZ, R127.H0_H0 ;  /* 0x2000007fff3a7230 */ /* 0x000fe40000004100 */
[--C-:B------:R-:W-:Y:S02]  /*57f0*/  HADD2.F32 R59, -RZ, R43.reuse.H0_H0 ;  /* 0x2000002bff3b7230 */ /* 0x100fe40000004100 */
[----:B------:R-:W-:Y:S01]  /*5800*/  FMUL.FTZ R61, R57, R60 ;  /* 0x0000003c393d7220 */ /* 0x000fe20000410000 */
[----:B------:R-:W-:Y:S01]  /*5810*/  HADD2.F32 R43, -RZ, R43.H1_H1 ;  /* 0x3000002bff2b7230 */ /* 0x000fe20000004100 */
[----:B------:R-:W-:-:S02]  /*5820*/  F2FP.F16.F32.PACK_AB R48, R48, R53 ;  /* 0x000000353030723e */ /* 0x000fc400000000ff */
[C---:B------:R-:W-:Y:S01]  /*5830*/  FFMA.FTZ R61, R59.reuse, R58, -R61 ;  /* 0x0000003a3b3d7223 */ /* 0x040fe2000001083d */
[----:B------:R-:W-:Y:S01]  /*5840*/  FMUL.FTZ R59, R59, R60 ;  /* 0x0000003c3b3b7220 */ /* 0x000fe20000410000 */
[----:B------:R-:W-:Y:S01]  /*5850*/  F2FP.F16.F32.PACK_AB R37, R37, R41 ;  /* 0x000000292525723e */ /* 0x000fe200000000ff */
[----:B------:R-:W-:Y:S02]  /*5860*/  IMAD.MOV.U32 R41, RZ, RZ, R48 ;  /* 0x000000ffff297224 */ /* 0x000fe400078e0030 */
[----:B------:R-:W-:Y:S01]  /*5870*/  FFMA.FTZ R59, R57, R58, R59 ;  /* 0x0000003a393b7223 */ /* 0x000fe2000001003b */
[----:B------:R-:W-:Y:S01]  /*5880*/  SHF.R.U32.HI R57, RZ, 0x10, R39 ;  /* 0x00000010ff397819 */ /* 0x000fe20000011627 */
[----:B------:R-:W-:Y:S01]  /*5890*/  IMAD.MOV.U32 R53, RZ, RZ, R37 ;  /* 0x000000ffff357224 */ /* 0x000fe200078e0025 */
[--C-:B------:R-:W-:Y:S02]  /*58a0*/  SHF.R.U64 R39, R50, 0x10, R51.reuse ;  /* 0x0000001032277819 */ /* 0x100fe40000001233 */
[----:B------:R-:W-:Y:S01]  /*58b0*/  SHF.R.U32.HI R50, RZ, 0x10, R51 ;  /* 0x00000010ff327819 */ /* 0x000fe20000011633 */
[----:B------:R-:W-:-:S02]  /*58c0*/  HADD2.F32 R51, -RZ, R55.H1_H1 ;  /* 0x30000037ff337230 */ /* 0x000fc40000004100 */
[----:B------:R-:W-:Y:S02]  /*58d0*/  HADD2.F32 R57, -RZ, R57.H0_H0 ;  /* 0x20000039ff397230 */ /* 0x000fe40000004100 */
[----:B------:R-:W-:Y:S02]  /*58e0*/  HADD2.F32 R50, -RZ, R50.H0_H0 ;  /* 0x20000032ff327230 */ /* 0x000fe40000004100 */
[----:B------:R-:W-:-:S03]  /*58f0*/  HADD2.F32 R39, -RZ, R39.H0_H0 ;  /* 0x20000027ff277230 */ /* 0x000fc60000004100 */
[----:B------:R-:W-:-:S04]  /*5900*/  FMUL.FTZ R55, R51, R50 ;  /* 0x0000003233377220 */ /* 0x000fc80000410000 */
[CC--:B------:R-:W-:Y:S01]  /*5910*/  FFMA.FTZ R55, R43.reuse, R57.reuse, -R55 ;  /* 0x000000392b377223 */ /* 0x0c0fe20000010837 */
[----:B------:R-:W-:Y:S01]  /*5920*/  FMUL.FTZ R43, R43, R50 ;  /* 0x000000322b2b7220 */ /* 0x000fe20000410000 */
[--C-:B------:R-:W-:Y:S02]  /*5930*/  HADD2.F32 R50, -RZ, R52.reuse.H0_H0 ;  /* 0x20000034ff327230 */ /* 0x100fe40000004100 */
[----:B------:R-:W-:Y:S02]  /*5940*/  HADD2.F32 R52, -RZ, R52.H1_H1 ;  /* 0x30000034ff347230 */ /* 0x000fe40000004100 */
[----:B------:R-:W-:Y:S01]  /*5950*/  FFMA.FTZ R43, R51, R57, R43 ;  /* 0x00000039332b7223 */ /* 0x000fe2000001002b */
[----:B------:R-:W-:Y:S01]  /*5960*/  HADD2.F32 R57, -RZ, R126.H1_H1 ;  /* 0x3000007eff397230 */ /* 0x000fe20000004100 */
[----:B------:R-:W-:Y:S01]  /*5970*/  F2FP.F16.F32.PACK_AB R55, R55, R61 ;  /* 0x0000003d3737723e */ /* 0x000fe200000000ff */
[----:B------:R-:W-:Y:S02]  /*5980*/  HADD2.F32 R51, -RZ, R40.H0_H0 ;  /* 0x20000028ff337230 */ /* 0x000fe40000004100 */
[----:B------:R-:W-:-:S02]  /*5990*/  HADD2.F32 R126, -RZ, R126.H0_H0 ;  /* 0x2000007eff7e7230 */ /* 0x000fc40000004100 */
[CC--:B------:R-:W-:Y:S01]  /*59a0*/  FMUL.FTZ R58, R50.reuse, R57.reuse ;  /* 0x00000039323a7220 */ /* 0x0c0fe20000410000 */
[----:B------:R-:W-:Y:S02]  /*59b0*/  HADD2.F32 R40, -RZ, R40.H1_H1 ;  /* 0x30000028ff287230 */ /* 0x000fe40000004100 */
[----:B------:R-:W-:Y:S01]  /*59c0*/  FMUL.FTZ R57, R51, R57 ;  /* 0x0000003933397220 */ /* 0x000fe20000410000 */
[----:B------:R-:W-:Y:S01]  /*59d0*/  F2FP.F16.F32.PACK_AB R59, R43, R59 ;  /* 0x0000003b2b3b723e */ /* 0x000fe200000000ff */
[-C--:B------:R-:W-:Y:S01]  /*59e0*/  FFMA.FTZ R58, R51, R126.reuse, -R58 ;  /* 0x0000007e333a7223 */ /* 0x080fe2000001083a */
[--C-:B------:R-:W-:Y:S02]  /*59f0*/  HADD2.F32 R51, -RZ, R125.reuse.H0_H0 ;  /* 0x2000007dff337230 */ /* 0x100fe40000004100 */
[----:B------:R-:W-:Y:S01]  /*5a00*/  FFMA.FTZ R57, R50, R126, R57 ;  /* 0x0000007e32397223 */ /* 0x000fe20000010039 */
[-C--:B------:R-:W-:Y:S01]  /*5a10*/  FMUL.FTZ R50, R52, R49.reuse ;  /* 0x0000003134327220 */ /* 0x080fe20000410000 */
[----:B------:R-:W-:Y:S01]  /*5a20*/  FMUL.FTZ R49, R40, R49 ;  /* 0x0000003128317220 */ /* 0x000fe20000410000 */
[----:B------:R-:W-:-:S02]  /*5a30*/  HADD2.F32 R125, -RZ, R125.H1_H1 ;  /* 0x3000007dff7d7230 */ /* 0x000fc40000004100 */
[-C--:B------:R-:W-:Y:S01]  /*5a40*/  FFMA.FTZ R50, R40, R36.reuse, -R50 ;  /* 0x0000002428327223 */ /* 0x080fe20000010832 */
[----:B------:R-:W-:Y:S01]  /*5a50*/  FFMA.FTZ R49, R52, R36, R49 ;  /* 0x0000002434317223 */ /* 0x000fe20000010031 */
[----:B------:R-:W-:Y:S02]  /*5a60*/  HADD2.F32 R36, -RZ, R54.H0_H0 ;  /* 0x20000036ff247230 */ /* 0x000fe40000004100 */
[----:B------:R-:W-:Y:S02]  /*5a70*/  HADD2.F32 R40, -RZ, R42.H0_H0 ;  /* 0x2000002aff287230 */ /* 0x000fe40000004100 */
[----:B------:R-:W-:Y:S02]  /*5a80*/  HADD2.F32 R54, -RZ, R54.H1_H1 ;  /* 0x30000036ff367230 */ /* 0x000fe40000004100 */
[-C--:B------:R-:W-:Y:S01]  /*5a90*/  FMUL.FTZ R52, R36, R51.reuse ;  /* 0x0000003324347220 */ /* 0x080fe20000410000 */
[----:B------:R-:W-:Y:S02]  /*5aa0*/  HADD2.F32 R42, -RZ, R42.H1_H1 ;  /* 0x3000002aff2a7230 */ /* 0x000fe40000004100 */
[----:B------:R-:W-:Y:S01]  /*5ab0*/  FMUL.FTZ R51, R40, R51 ;  /* 0x0000003328337220 */ /* 0x000fe20000410000 */
[----:B------:R-:W-:-:S02]  /*5ac0*/  IMAD.MOV.U32 R43, RZ, RZ, R55 ;  /* 0x000000ffff2b7224 */ /* 0x000fc400078e0037 */
[-C--:B------:R-:W-:Y:S01]  /*5ad0*/  FFMA.FTZ R52, R40, R125.reuse, -R52 ;  /* 0x0000007d28347223 */ /* 0x080fe20000010834 */
[----:B------:R-:W-:Y:S01]  /*5ae0*/  F2FP.F16.F32.PACK_AB R40, R50, R58 ;  /* 0x0000003a3228723e */ /* 0x000fe200000000ff */
[----:B------:R-:W-:Y:S01]  /*5af0*/  FFMA.FTZ R51, R36, R125, R51 ;  /* 0x0000007d24337223 */ /* 0x000fe20000010033 */
[-C--:B------:R-:W-:Y:S01]  /*5b00*/  FMUL.FTZ R36, R54, R39.reuse ;  /* 0x0000002736247220 */ /* 0x080fe20000410000 */
[C---:B------:R-:W-:Y:S01]  /*5b10*/  FMUL.FTZ R39, R42.reuse, R39 ;  /* 0x000000272a277220 */ /* 0x040fe20000410000 */
[----:B------:R-:W-:Y:S02]  /*5b20*/  IMAD.MOV.U32 R55, RZ, RZ, R59 ;  /* 0x000000ffff377224 */ /* 0x000fe400078e003b */
[-C--:B------:R-:W-:Y:S01]  /*5b30*/  FFMA.FTZ R36, R42, R38.reuse, -R36 ;  /* 0x000000262a247223 */ /* 0x080fe20000010824 */
[----:B------:R-:W-:Y:S01]  /*5b40*/  FFMA.FTZ R39, R54, R38, R39 ;  /* 0x0000002636277223 */ /* 0x000fe20000010027 */
[----:B------:R-:W-:-:S03]  /*5b50*/  F2FP.F16.F32.PACK_AB R38, R49, R57 ;  /* 0x000000393126723e */ /* 0x000fc600000000ff */
[----:B------:R-:W-:Y:S02]  /*5b60*/  F2FP.F16.F32.PACK_AB R42, R36, R52 ;  /* 0x00000034242a723e */ /* 0x000fe400000000ff */
[----:B------:R-:W-:Y:S01]  /*5b70*/  F2FP.F16.F32.PACK_AB R54, R39, R51 ;  /* 0x000000332736723e */ /* 0x000fe200000000ff */
[----:B------:R-:W-:-:S07]  /*5b80*/  IMAD.MOV.U32 R52, RZ, RZ, R38 ;  /* 0x000000ffff347224 */ /* 0x000fce00078e0026 */
.L_x_460:
[----:B------:R-:W-:Y:S05]  /*5b90*/  BSYNC B2 ;  /* 0x0000000000027941 */ /* 0x000fea0003800000 */
.L_x_459:
        /* <DEDUP_REMOVED lines=12> */
.L_x_458:
[----:B------:R-:W-:Y:S05]  /*5c60*/  BSYNC B1 ;  /* 0x0000000000017941 */ /* 0x000fea0003800000 */
.L_x_457:
[----:B------:R-:W-:-:S13]  /*5c70*/  ISETP.NE.AND P4, PT, R13, RZ, PT ;  /* 0x000000ff0d00720c */ /* 0x000fda0003f85270 */
[----:B------:R-:W-:Y:S05]  /*5c80*/  @!P4 BRA `(.L_x_425) ;  /* 0x00000008008cc947 */ /* 0x000fea0003800000 */
[----:B---3--:R-:W3:Y:S04]  /*5c90*/  LDL R36, [R1+0x4c] ;  /* 0x00004c0001247983 */ /* 0x008ee80000100800 */
[----:B------:R-:W2:Y:S04]  /*5ca0*/  LDL R39, [R1+0x48] ;  /* 0x0000480001277983 */ /* 0x000ea80000100800 */
[----:B------:R-:W4:Y:S04]  /*5cb0*/  LDL R38, [R1+0x54] ;  /* 0x0000540001267983 */ /* 0x000f280000100800 */
[----:B------:R-:W5:Y:S01]  /*5cc0*/  LDL R37, [R1+0x50] ;  /* 0x0000500001257983 */ /* 0x000f620000100800 */
[----:B------:R-:W-:Y:S01]  /*5cd0*/  BSSY B1, `(.L_x_461) ;  /* 0x0000074000017945 */ /* 0x000fe20003800000 */
[----:B---3--:R-:W-:-:S02]  /*5ce0*/  LOP3.LUT P6, RZ, R36, 0x1, RZ, 0xc0, !PT ;  /* 0x0000000124ff7812 */ /* 0x008fc400078cc0ff */
[----:B------:R-:W-:Y:S01]  /*5cf0*/  IADD3 R36, P4, P5, R26, R92, R10 ;  /* 0x0000005c1a247210 */ /* 0x000fe20007d9e00a */
[----:B--2---:R-:W-:Y:S02]  /*5d00*/  IMAD.MOV.U32 R40, RZ, RZ, R39 ;  /* 0x000000ffff287224 */ /* 0x004fe400078e0027 */
[----:B----4-:R-:W-:Y:S01]  /*5d10*/  IMAD.MOV.U32 R39, RZ, RZ, R38 ;  /* 0x000000ffff277224 */ /* 0x010fe200078e0026 */
[----:B------:R-:W-:Y:S01]  /*5d20*/  SEL R114, R107, R114, !P6 ;  /* 0x000000726b727207 */ /* 0x000fe20007000000 */
[----:B-----5:R-:W-:Y:S01]  /*5d30*/  IMAD.MOV.U32 R38, RZ, RZ, R37 ;  /* 0x000000ffff267224 */ /* 0x020fe200078e0025 */
[----:B------:R-:W-:Y:S02]  /*5d40*/  IADD3.X R37, R3, R111, R98, P4, P5 ;  /* 0x0000006f03257210 */ /* 0x000fe400027ea462 */
[----:B------:R-:W-:-:S04]  /*5d50*/  LEA R48, P4, R36, R90, 0x1 ;  /* 0x0000005a24307211 */ /* 0x000fc800078808ff */
[----:B------:R-:W-:Y:S02]  /*5d60*/  LEA.HI.X R49, R36, R91, R37, 0x1, P4 ;  /* 0x0000005b24317211 */ /* 0x000fe400020f0c25 */
[----:B------:R-:W-:-:S04]  /*5d70*/  SHF.R.S32.HI R37, RZ, 0x1f, R114 ;  /* 0x0000001fff257819 */ /* 0x000fc80000011472 */
[----:B------:R-:W-:-:S04]  /*5d80*/  LEA.HI R37, R37, R114, RZ, 0x4 ;  /* 0x0000007225257211 */ /* 0x000fc800078f20ff */
[----:B------:R-:W-:-:S04]  /*5d90*/  SHF.R.S32.HI R36, RZ, 0x4, R37 ;  /* 0x00000004ff247819 */ /* 0x000fc80000011425 */
[----:B------:R-:W-:-:S04]  /*5da0*/  LEA.HI.SX32 R36, R9, R36, 0x1d ;  /* 0x0000002409247211 */ /* 0x000fc800078feaff */
[----:B------:R-:W-:Y:S01]  /*5db0*/  SHF.R.S32.HI R37, RZ, 0x1f, R36 ;  /* 0x0000001fff257819 */ /* 0x000fe20000011424 */
[----:B------:R-:W-:-:S03]  /*5dc0*/  IMAD.SHL.U32 R51, R36, 0x8, RZ ;  /* 0x0000000824337824 */ /* 0x000fc600078e00ff */
[----:B------:R-:W-:Y:S02]  /*5dd0*/  LEA.HI R37, R37, R36, RZ, 0x2 ;  /* 0x0000002425257211 */ /* 0x000fe400078f10ff */
[----:B------:R-:W-:Y:S02]  /*5de0*/  LOP3.LUT R36, R40, 0x18, R51, 0xf8, !PT ;  /* 0x0000001828247812 */ /* 0x000fe400078ef833 */
[----:B------:R-:W-:Y:S02]  /*5df0*/  SHF.R.S32.HI R37, RZ, 0x2, R37 ;  /* 0x00000002ff257819 */ /* 0x000fe40000011425 */
[----:B------:R-:W-:-:S03]  /*5e00*/  LOP3.LUT R36, R36, R38, RZ, 0x3c, !PT ;  /* 0x0000002624247212 */ /* 0x000fc600078e3cff */
[----:B------:R-:W-:-:S04]  /*5e10*/  IMAD R37, R37, 0x1200, R39 ;  /* 0x0000120025257824 */ /* 0x000fc800078e0227 */
[----:B------:R-:W-:Y:S02]  /*5e20*/  IMAD.IADD R36, R37, 0x1, R36 ;  /* 0x0000000125247824 */ /* 0x000fe400078e0224 */
[C---:B------:R-:W-:Y:S02]  /*5e30*/  IMAD R37, R17.reuse, 0x3600, R101 ;  /* 0x0000360011257824 */ /* 0x040fe400078e0265 */
[----:B------:R-:W-:Y:S02]  /*5e40*/  IMAD R39, R17, 0x3600, R36 ;  /* 0x0000360011277824 */ /* 0x000fe400078e0224 */
[--C-:B------:R-:W-:Y:S02]  /*5e50*/  IMAD R37, R37, 0x2, R16.reuse ;  /* 0x0000000225257824 */ /* 0x100fe400078e0210 */
[----:B------:R-:W-:-:S04]  /*5e60*/  IMAD R40, R39, 0x2, R16 ;  /* 0x0000000227287824 */ /* 0x000fc800078e0210 */
[----:B------:R-:W1:Y:S04]  /*5e70*/  LDS.128 R36, [R37+0x16a00] ;  /* 0x016a000025247984 */ /* 0x000e680000000c00 */
[----:B------:R-:W2:Y:S01]  /*5e80*/  LDS.128 R40, [R40+0x16a00] ;  /* 0x016a000028287984 */ /* 0x000ea20000000c00 */
[----:B------:R-:W-:-:S13]  /*5e90*/  ISETP.GE.AND P4, PT, R4, R106, PT ;  /* 0x0000006a0400720c */ /* 0x000fda0003f86270 */
[----:B------:R-:W-:Y:S05]  /*5ea0*/  @P4 BRA `(.L_x_462) ;  /* 0x0000000400584947 */ /* 0x000fea0003800000 */
[----:B------:R-:W-:Y:S01]  /*5eb0*/  HADD2.F32 R55, -RZ, R124.H1_H1 ;  /* 0x3000007cff377230 */ /* 0x000fe20000004100 */
[----:B------:R-:W-:Y:S01]  /*5ec0*/  SHF.R.U32.HI R56, RZ, 0x10, R45 ;  /* 0x00000010ff387819 */ /* 0x000fe2000001162d */
[----:B--2---:R-:W-:Y:S01]  /*5ed0*/  HADD2.F32 R50, -RZ, R41.H0_H0 ;  /* 0x20000029ff327230 */ /* 0x004fe20000004100 */
[----:B------:R-:W-:Y:S01]  /*5ee0*/  SHF.R.U32.HI R54, RZ, 0x10, R33 ;  /* 0x00000010ff367819 */ /* 0x000fe20000011621 */
[----:B-1----:R-:W-:Y:S01]  /*5ef0*/  HADD2.F32 R52, -RZ, R37.H0_H0 ;  /* 0x20000025ff347230 */ /* 0x002fe20000004100 */
[----:B------:R-:W-:Y:S01]  /*5f00*/  SHF.R.U64 R44, R44, 0x10, R45 ;  /* 0x000000102c2c7819 */ /* 0x000fe2000000122d */
[----:B------:R-:W-:Y:S02]  /*5f10*/  HADD2.F32 R53, -RZ, R122.H1_H1 ;  /* 0x3000007aff357230 */ /* 0x000fe40000004100 */
[-C--:B------:R-:W-:Y:S01]  /*5f20*/  FMUL.FTZ R57, R50, R55.reuse ;  /* 0x0000003732397220 */ /* 0x080fe20000410000 */
[----:B------:R-:W-:Y:S02]  /*5f30*/  HADD2.F32 R56, -RZ, R56.H0_H0 ;  /* 0x20000038ff387230 */ /* 0x000fe40000004100 */
[----:B------:R-:W-:Y:S01]  /*5f40*/  FMUL.FTZ R55, R52, R55 ;  /* 0x0000003734377220 */ /* 0x000fe20000410000 */
[----:B------:R-:W-:-:S02]  /*5f50*/  HADD2.F32 R54, -RZ, R54.H0_H0 ;  /* 0x20000036ff367230 */ /* 0x000fc40000004100 */
[-C--:B------:R-:W-:Y:S01]  /*5f60*/  FFMA.FTZ R52, R52, R53.reuse, -R57 ;  /* 0x0000003534347223 */ /* 0x080fe20000010839 */
[----:B------:R-:W-:Y:S01]  /*5f70*/  SHF.R.U64 R45, R32, 0x10, R33 ;  /* 0x00000010202d7819 */ /* 0x000fe20000001221 */
[----:B------:R-:W-:Y:S01]  /*5f80*/  FFMA.FTZ R50, R50, R53, R55 ;  /* 0x0000003532327223 */ /* 0x000fe20000010037 */
[----:B------:R-:W-:Y:S01]  /*5f90*/  HADD2.F32 R53, -RZ, R41.H1_H1 ;  /* 0x30000029ff357230 */ /* 0x000fe20000004100 */
[----:B------:R-:W-:Y:S01]  /*5fa0*/  SHF.R.U64 R34, R34, 0x10, R35 ;  /* 0x0000001022227819 */ /* 0x000fe20000001223 */
[----:B------:R-:W-:Y:S01]  /*5fb0*/  HADD2.F32 R41, -RZ, R37.H1_H1 ;  /* 0x30000025ff297230 */ /* 0x000fe20000004100 */
[----:B------:R-:W-:Y:S01]  /*5fc0*/  SHF.R.U64 R46, R46, 0x10, R47 ;  /* 0x000000102e2e7819 */ /* 0x000fe2000000122f */
[----:B------:R-:W-:Y:S02]  /*5fd0*/  HADD2.F32 R55, -RZ, R123.H1_H1 ;  /* 0x3000007bff377230 */ /* 0x000fe40000004100 */
[----:B------:R-:W-:Y:S01]  /*5fe0*/  FMUL.FTZ R58, R53, R56 ;  /* 0x00000038353a7220 */ /* 0x000fe20000410000 */
[----:B------:R-:W-:-:S02]  /*5ff0*/  HADD2.F32 R33, -RZ, R44.H0_H0 ;  /* 0x2000002cff217230 */ /* 0x000fc40000004100 */
[C---:B------:R-:W-:Y:S01]  /*6000*/  FMUL.FTZ R56, R41.reuse, R56 ;  /* 0x0000003829387220 */ /* 0x040fe20000410000 */
[----:B------:R-:W-:Y:S02]  /*6010*/  HADD2.F32 R32, -RZ, R36.H1_H1 ;  /* 0x30000024ff207230 */ /* 0x000fe40000004100 */
[-C--:B------:R-:W-:Y:S01]  /*6020*/  FFMA.FTZ R41, R41, R54.reuse, -R58 ;  /* 0x0000003629297223 */ /* 0x080fe2000001083a */
[----:B------:R-:W-:Y:S02]  /*6030*/  HADD2.F32 R124, -RZ, R124.H0_H0 ;  /* 0x2000007cff7c7230 */ /* 0x000fe40000004100 */
[----:B------:R-:W-:Y:S01]  /*6040*/  FFMA.FTZ R37, R53, R54, R56 ;  /* 0x0000003635257223 */ /* 0x000fe20000010038 */
[----:B------:R-:W-:Y:S02]  /*6050*/  HADD2.F32 R54, -RZ, R39.H0_H0 ;  /* 0x20000027ff367230 */ /* 0x000fe40000004100 */
[----:B------:R-:W-:Y:S01]  /*6060*/  HADD2.F32 R53, -RZ, R43.H0_H0 ;  /* 0x2000002bff357230 */ /* 0x000fe20000004100 */
[----:B------:R-:W-:Y:S01]  /*6070*/  F2FP.F16.F32.PACK_AB R41, R41, R52 ;  /* 0x000000342929723e */ /* 0x000fe200000000ff */
[----:B------:R-:W-:-:S02]  /*6080*/  HADD2.F32 R56, -RZ, R121.H1_H1 ;  /* 0x30000079ff387230 */ /* 0x000fc40000004100 */
[CC--:B------:R-:W-:Y:S01]  /*6090*/  FMUL.FTZ R58, R54.reuse, R55.reuse ;  /* 0x00000037363a7220 */ /* 0x0c0fe20000410000 */
[----:B------:R-:W-:Y:S02]  /*60a0*/  HADD2.F32 R43, -RZ, R43.H1_H1 ;  /* 0x3000002bff2b7230 */ /* 0x000fe40000004100 */
[C---:B------:R-:W-:Y:S01]  /*60b0*/  FMUL.FTZ R57, R53.reuse, R55 ;  /* 0x0000003735397220 */ /* 0x040fe20000410000 */
[----:B------:R-:W-:Y:S01]  /*60c0*/  SHF.R.U32.HI R55, RZ, 0x10, R35 ;  /* 0x00000010ff377819 */ /* 0x000fe20000011623 */
[-C--:B------:R-:W-:Y:S01]  /*60d0*/  FFMA.FTZ R58, R53, R56.reuse, R58 ;  /* 0x00000038353a7223 */ /* 0x080fe2000001003a */
[----:B------:R-:W-:Y:S01]  /*60e0*/  SHF.R.U32.HI R53, RZ, 0x10, R47 ;  /* 0x00000010ff357819 */ /* 0x000fe2000001162f */
[----:B------:R-:W-:Y:S01]  /*60f0*/  FFMA.FTZ R57, R54, R56, -R57 ;  /* 0x0000003836397223 */ /* 0x000fe20000010839 */
[----:B------:R-:W-:Y:S02]  /*6100*/  HADD2.F32 R54, -RZ, R39.H1_H1 ;  /* 0x30000027ff367230 */ /* 0x000fe40000004100 */
[----:B------:R-:W-:Y:S01]  /*6110*/  FMUL.FTZ R47, R32, R33 ;  /* 0x00000021202f7220 */ /* 0x000fe20000410000 */
[----:B------:R-:W-:Y:S01]  /*6120*/  HADD2.F32 R39, -RZ, R55.H0_H0 ;  /* 0x20000037ff277230 */ /* 0x000fe20000004100 */
[----:B------:R-:W-:Y:S01]  /*6130*/  F2FP.F16.F32.PACK_AB R50, R37, R50 ;  /* 0x000000322532723e */ /* 0x000fe200000000ff */
[----:B------:R-:W-:-:S02]  /*6140*/  HADD2.F32 R53, -RZ, R53.H0_H0 ;  /* 0x20000035ff357230 */ /* 0x000fc40000004100 */
[----:B------:R-:W-:Y:S02]  /*6150*/  HADD2.F32 R35, -RZ, R45.H0_H0 ;  /* 0x2000002dff237230 */ /* 0x000fe40000004100 */
[----:B------:R-:W-:Y:S02]  /*6160*/  HADD2.F32 R44, -RZ, R123.H0_H0 ;  /* 0x2000007bff2c7230 */ /* 0x000fe40000004100 */
[CC--:B------:R-:W-:Y:S01]  /*6170*/  FMUL.FTZ R55, R43.reuse, R53.reuse ;  /* 0x000000352b377220 */ /* 0x0c0fe20000410000 */
[C---:B------:R-:W-:Y:S01]  /*6180*/  FMUL.FTZ R56, R54.reuse, R53 ;  /* 0x0000003536387220 */ /* 0x040fe20000410000 */
[--C-:B------:R-:W-:Y:S02]  /*6190*/  HADD2.F32 R53, -RZ, R40.reuse.H0_H0 ;  /* 0x20000028ff357230 */ /* 0x100fe40000004100 */
[----:B------:R-:W-:Y:S02]  /*61a0*/  HADD2.F32 R40, -RZ, R40.H1_H1 ;  /* 0x30000028ff287230 */ /* 0x000fe40000004100 */
[-C--:B------:R-:W-:Y:S01]  /*61b0*/  FFMA.FTZ R54, R54, R39.reuse, -R55 ;  /* 0x0000002736367223 */ /* 0x080fe20000010837 */
[----:B------:R-:W-:Y:S01]  /*61c0*/  FFMA.FTZ R39, R43, R39, R56 ;  /* 0x000000272b277223 */ /* 0x000fe20000010038 */
[----:B------:R-:W-:-:S02]  /*61d0*/  HADD2.F32 R43, -RZ, R36.H0_H0 ;  /* 0x20000024ff2b7230 */ /* 0x000fc40000004100 */
[-C--:B------:R-:W-:Y:S01]  /*61e0*/  FMUL.FTZ R56, R53, R124.reuse ;  /* 0x0000007c35387220 */ /* 0x080fe20000410000 */
[C---:B------:R-:W-:Y:S01]  /*61f0*/  FMUL.FTZ R45, R40.reuse, R33 ;  /* 0x00000021282d7220 */ /* 0x040fe20000410000 */
[----:B------:R-:W-:Y:S02]  /*6200*/  HADD2.F32 R33, -RZ, R42.H0_H0 ;  /* 0x2000002aff217230 */ /* 0x000fe40000004100 */
[-C--:B------:R-:W-:Y:S01]  /*6210*/  FFMA.FTZ R36, R40, R35.reuse, R47 ;  /* 0x0000002328247223 */ /* 0x080fe2000001002f */
[----:B------:R-:W-:Y:S02]  /*6220*/  HADD2.F32 R122, -RZ, R122.H0_H0 ;  /* 0x2000007aff7a7230 */ /* 0x000fe40000004100 */
[----:B------:R-:W-:Y:S01]  /*6230*/  FFMA.FTZ R32, R32, R35, -R45 ;  /* 0x0000002320207223 */ /* 0x000fe2000001082d */
[----:B------:R-:W-:Y:S02]  /*6240*/  HADD2.F32 R35, -RZ, R38.H0_H0 ;  /* 0x20000026ff237230 */ /* 0x000fe40000004100 */
[----:B------:R-:W-:Y:S01]  /*6250*/  FMUL.FTZ R124, R43, R124 ;  /* 0x0000007c2b7c7220 */ /* 0x000fe20000410000 */
[----:B------:R-:W-:-:S02]  /*6260*/  HADD2.F32 R47, -RZ, R46.H0_H0 ;  /* 0x2000002eff2f7230 */ /* 0x000fc40000004100 */
[----:B------:R-:W-:Y:S01]  /*6270*/  FMUL.FTZ R46, R33, R44 ;  /* 0x0000002c212e7220 */ /* 0x000fe20000410000 */
[----:B------:R-:W-:Y:S02]  /*6280*/  HADD2.F32 R42, -RZ, R42.H1_H1 ;  /* 0x3000002aff2a7230 */ /* 0x000fe40000004100 */
[----:B------:R-:W-:Y:S01]  /*6290*/  FFMA.FTZ R43, R43, R122, -R56 ;  /* 0x0000007a2b2b7223 */ /* 0x000fe20000010838 */
[----:B------:R-:W-:Y:S02]  /*62a0*/  HADD2.F32 R38, -RZ, R38.H1_H1 ;  /* 0x30000026ff267230 */ /* 0x000fe40000004100 */
[----:B------:R-:W-:Y:S01]  /*62b0*/  FMUL.FTZ R44, R35, R44 ;  /* 0x0000002c232c7220 */ /* 0x000fe20000410000 */
[----:B------:R-:W-:Y:S02]  /*62c0*/  HADD2.F32 R40, -RZ, R121.H0_H0 ;  /* 0x20000079ff287230 */ /* 0x000fe40000004100 */
[----:B------:R-:W-:Y:S01]  /*62d0*/  FFMA.FTZ R53, R53, R122, R124 ;  /* 0x0000007a35357223 */ /* 0x000fe2000001007c */
[----:B------:R-:W-:-:S02]  /*62e0*/  HADD2.F32 R45, -RZ, R34.H0_H0 ;  /* 0x20000022ff2d7230 */ /* 0x000fc40000004100 */
[-C--:B------:R-:W-:Y:S01]  /*62f0*/  FMUL.FTZ R55, R42, R47.reuse ;  /* 0x0000002f2a377220 */ /* 0x080fe20000410000 */
[----:B------:R-:W-:Y:S01]  /*6300*/  FMUL.FTZ R47, R38, R47 ;  /* 0x0000002f262f7220 */ /* 0x000fe20000410000 */
[-C--:B------:R-:W-:Y:S01]  /*6310*/  FFMA.FTZ R35, R35, R40.reuse, -R46 ;  /* 0x0000002823237223 */ /* 0x080fe2000001082e */
[----:B------:R-:W-:Y:S01]  /*6320*/  FFMA.FTZ R44, R33, R40, R44 ;  /* 0x00000028212c7223 */ /* 0x000fe2000001002c */
[----:B------:R-:W-:Y:S01]  /*6330*/  F2FP.F16.F32.PACK_AB R40, R32, R43 ;  /* 0x0000002b2028723e */ /* 0x000fe200000000ff */
[-C--:B------:R-:W-:Y:S01]  /*6340*/  FFMA.FTZ R38, R38, R45.reuse, -R55 ;  /* 0x0000002d26267223 */ /* 0x080fe20000010837 */
[----:B------:R-:W-:Y:S01]  /*6350*/  FFMA.FTZ R47, R42, R45, R47 ;  /* 0x0000002d2a2f7223 */ /* 0x000fe2000001002f */
[----:B------:R-:W-:Y:S01]  /*6360*/  F2FP.F16.F32.PACK_AB R54, R54, R57 ;  /* 0x000000393636723e */ /* 0x000fe200000000ff */
[----:B------:R-:W-:Y:S01]  /*6370*/  IMAD.MOV.U32 R37, RZ, RZ, R41 ;  /* 0x000000ffff257224 */ /* 0x000fe200078e0029 */
[----:B------:R-:W-:Y:S01]  /*6380*/  F2FP.F16.F32.PACK_AB R58, R39, R58 ;  /* 0x0000003a273a723e */ /* 0x000fe200000000ff */
[----:B------:R-:W-:Y:S01]  /*6390*/  IMAD.MOV.U32 R41, RZ, RZ, R50 ;  /* 0x000000ffff297224 */ /* 0x000fe200078e0032 */
[----:B------:R-:W-:Y:S01]  /*63a0*/  F2FP.F16.F32.PACK_AB R53, R36, R53 ;  /* 0x000000352435723e */ /* 0x000fe200000000ff */
[----:B------:R-:W-:Y:S01]  /*63b0*/  IMAD.MOV.U32 R36, RZ, RZ, R40 ;  /* 0x000000ffff247224 */ /* 0x000fe200078e0028 */
[----:B------:R-:W-:Y:S01]  /*63c0*/  F2FP.F16.F32.PACK_AB R38, R38, R35 ;  /* 0x000000232626723e */ /* 0x000fe200000000ff */
[----:B------:R-:W-:Y:S01]  /*63d0*/  IMAD.MOV.U32 R39, RZ, RZ, R54 ;  /* 0x000000ffff277224 */ /* 0x000fe200078e0036 */
[----:B------:R-:W-:Y:S01]  /*63e0*/  F2FP.F16.F32.PACK_AB R42, R47, R44 ;  /* 0x0000002c2f2a723e */ /* 0x000fe200000000ff */
[----:B------:R-:W-:-:S02]  /*63f0*/  IMAD.MOV.U32 R40, RZ, RZ, R53 ;  /* 0x000000ffff287224 */ /* 0x000fc400078e0035 */
[----:B------:R-:W-:-:S07]  /*6400*/  IMAD.MOV.U32 R43, RZ, RZ, R58 ;  /* 0x000000ffff2b7224 */ /* 0x000fce00078e003a */
.L_x_462:
[----:B------:R-:W-:Y:S05]  /*6410*/  BSYNC B1 ;  /* 0x0000000000017941 */ /* 0x000fea0003800000 */
.L_x_461:
[----:B-1----:R4:W-:Y:S01]  /*6420*/  STG.E.128 desc[UR60][R48.64], R36 ;  /* 0x0000002430007986 */ /* 0x0029e2000c101d3c */
[----:B------:R-:W-:-:S13]  /*6430*/  ISETP.GE.AND P4, PT, R51, R110, PT ;  /* 0x0000006e3300720c */ /* 0x000fda0003f86270 */
[----:B------:R-:W-:Y:S05]  /*6440*/  @P4 BRA `(.L_x_425) ;  /* 0x00000000009c4947 */ /* 0x000fea0003800000 */
[--C-:B------:R-:W-:Y:S02]  /*6450*/  SHF.R.S32.HI R32, RZ, 0x1f, R51.reuse ;  /* 0x0000001fff207819 */ /* 0x100fe40000011433 */
[----:B------:R-:W-:-:S04]  /*6460*/  IADD3 R51, P4, P5, R26, R92, R51 ;  /* 0x0000005c1a337210 */ /* 0x000fc80007d9e033 */
[----:B------:R-:W-:Y:S02]  /*6470*/  IADD3.X R32, R3, R111, R32, P4, P5 ;  /* 0x0000006f03207210 */ /* 0x000fe400027ea420 */
[----:B------:R-:W-:-:S04]  /*6480*/  LEA R90, P4, R51, R90, 0x1 ;  /* 0x0000005a335a7211 */ /* 0x000fc800078808ff */
[----:B------:R-:W-:-:S05]  /*6490*/  LEA.HI.X R91, R51, R91, R32, 0x1, P4 ;  /* 0x0000005b335b7211 */ /* 0x000fca00020f0c20 */
[----:B--2---:R1:W-:Y:S01]  /*64a0*/  STG.E.128 desc[UR60][R90.64], R40 ;  /* 0x000000285a007986 */ /* 0x0043e2000c101d3c */
[----:B------:R-:W-:Y:S05]  /*64b0*/  BRA `(.L_x_425) ;  /* 0x0000000000807947 */ /* 0x000fea0003800000 */
.L_x_418:
[----:B------:R-:W2:Y:S02]  /*64c0*/  LDL R32, [R1+0x3c] ;  /* 0x00003c0001207983 */ /* 0x000ea40000100800 */
[----:B--2---:R-:W-:-:S13]  /*64d0*/  ISETP.NE.AND P3, PT, R32, 0x3, PT ;  /* 0x000000032000780c */ /* 0x004fda0003f65270 */
[----:B------:R-:W-:Y:S05]  /*64e0*/  @!P3 BRA `(.L_x_463) ;  /* 0x000000000004b947 */ /* 0x000fea0003800000 */
[----:B------:R-:W-:Y:S01]  /*64f0*/  BPT.TRAP 0x1 ;  /* 0x000000040000795c */ /* 0x000fe20000300000 */
.L_x_463:
[----:B------:R-:W-:Y:S01]  /*6500*/  IMAD R21, R17, 0x8, R16 ;  /* 0x0000000811157824 */ /* 0x000fe200078e0210 */
[----:B------:R-:W-:Y:S01]  /*6510*/  SHF.L.U32 R87, R153, 0x1f, RZ ;  /* 0x0000001f99577819 */ /* 0x000fe200000006ff */
[----:B------:R-:W-:Y:S01]  /*6520*/  IMAD R86, R22, -0x90, R2 ;  /* 0xffffff7016567824 */ /* 0x000fe200078e0202 */
[----:B------:R-:W-:Y:S02]  /*6530*/  BSSY B1, `(.L_x_464) ;  /* 0x0000004000017945 */ /* 0x000fe40003800000 */
[----:B------:R-:W0:Y:S02]  /*6540*/  SYNCS.PHASECHK.TRANS64.TRYWAIT P4, [R21+URZ+0x31c90], R87 ;  /* 0x031c9057150075a7 */ /* 0x000e24000808017f */
[----:B------:R-:W-:Y:S01]  /*6550*/  VIMNMX R86, R86, 0x90, PT ;  /* 0x0000009056567848 */ /* 0x000fe20003fe0100 */
[----:B0-----:R-:W-:Y:S06]  /*6560*/  @!P4 BRA `(.L_x_465) ;  /* 0x000001700074c947 */ /* 0x001fec0003800000 */
.L_x_711:
[----:B------:R-:W-:Y:S05]  /*6570*/  BSYNC B1 ;  /* 0x0000000000017941 */ /* 0x000fea0003800000 */
.L_x_464:
[----:B------:R-:W-:-:S13]  /*6580*/  ISETP.GE.AND P4, PT, R19, R86, PT ;  /* 0x000000561300720c */ /* 0x000fda0003f86270 */
[----:B------:R-:W-:Y:S05]  /*6590*/  @P4 BRA `(.L_x_425) ;  /* 0x0000000000484947 */ /* 0x000fea0003800000 */
[----:B------:R-:W-:-:S13]  /*65a0*/  ISETP.NE.AND P4, PT, R11, RZ, PT ;  /* 0x000000ff0b00720c */ /* 0x000fda0003f85270 */
[----:B------:R-:W1:Y:S04]  /*65b0*/  @P4 LDS.128 R32, [R81+0x16800] ;  /* 0x0168000051204984 */ /* 0x000e680000000c00 */
[----:B-1----:R-:W-:Y:S01]  /*65c0*/  @P4 STG.E.128 desc[UR60][R36.64], R32 ;  /* 0x0000002024004986 */ /* 0x002fe2000c101d3c */
        /* <DEDUP_REMOVED lines=14> */
[----:B-1----:R1:W-:Y:S02]  /*66b0*/  @P4 STG.E.128 desc[UR60][R36.64+0xa0], R32 ;  /* 0x0000a02024004986 */ /* 0x0023e4000c101d3c */
.L_x_425:
[----:B------:R-:W-:Y:S05]  /*66c0*/  BSYNC B0 ;  /* 0x0000000000007941 */ /* 0x000fea0003800000 */
.L_x_417:
[----:B-1234-:R-:W1:Y:S01]  /*66d0*/  S2R R32, SR_TID.X ;  /* 0x0000000000207919 */ /* 0x01ee620000002100 */
[----:B------:R-:W-:Y:S01]  /*66e0*/  @!PT LDS RZ, [RZ] ;  /* 0x00000000fffff984 */ /* 0x000fe20000000800 */
[----:B------:R-:W-:Y:S01]  /*66f0*/  @!PT LDS RZ, [RZ] ;  /* 0x00000000fffff984 */ /* 0x000fe20000000800 */
[----:B------:R-:W-:Y:S01]  /*6700*/  @!PT LDS RZ, [RZ] ;  /* 0x00000000fffff984 */ /* 0x000fe20000000800 */
[----:B------:R-:W-:Y:S01]  /*6710*/  @!PT LDS RZ, [RZ] ;  /* 0x00000000fffff984 */ /* 0x000fe20000000800 */
[----:B------:R2:W-:Y:S06]  /*6720*/  MEMBAR.ALL.CTA ;  /* 0x0000000000007992 */ /* 0x0005ec0000008000 */
[----:B--2---:R-:W2:Y:S01]  /*6730*/  FENCE.VIEW.ASYNC.S ;  /* 0x00000000000073c6 */ /* 0x004ea20000000000 */
[----:B------:R-:W-:Y:S05]  /*6740*/  WARPSYNC.ALL ;  /* 0x0000000000007948 */ /* 0x000fea0003800000 */
[----:B------:R-:W-:Y:S01]  /*6750*/  BSSY B0, `(.L_x_466) ;  /* 0x0000009000007945 */ /* 0x000fe20003800000 */
[----:B-1----:R-:W-:Y:S01]  /*6760*/  LOP3.LUT R32, R32, 0x7f, RZ, 0xc0, !PT ;  /* 0x0000007f20207812 */ /* 0x002fe200078ec0ff */
[----:B--2---:R1:W-:Y:S03]  /*6770*/  BAR.SYNC.DEFER_BLOCKING R112, 0x80 ;  /* 0x000200700000751d */ /* 0x0043e60000010000 */
[----:B------:R-:W-:-:S13]  /*6780*/  ISETP.NE.AND P4, PT, R32, RZ, PT ;  /* 0x000000ff2000720c */ /* 0x000fda0003f85270 */
[----:B------:R-:W-:-:S05]  /*6790*/  @!P4 VIADD R32, R21, 0x31ca0 ;  /* 0x00031ca01520c836 */ /* 0x000fca0000000000 */
[----:B------:R-:W-:-:S04]  /*67a0*/  @!P4 PRMT R32, RZ, 0x654, R32 ;  /* 0x00000654ff20c816 */ /* 0x000fc80000000020 */
[----:B------:R1:W-:Y:S01]  /*67b0*/  @!P4 SYNCS.ARRIVE.TRANS64.RED.A1T0 RZ, [R32+URZ], RZ ;  /* 0x000000ff20ffc9a7 */ /* 0x0003e2000810043f */
[----:B------:R-:W-:Y:S05]  /*67c0*/  @!P3 BRA `(.L_x_467) ;  /* 0x000000000004b947 */ /* 0x000fea0003800000 */
[----:B------:R-:W-:Y:S01]  /*67d0*/  BPT.TRAP 0x1 ;  /* 0x000000040000795c */ /* 0x000fe20000300000 */
.L_x_467:
[----:B------:R-:W-:Y:S05]  /*67e0*/  BSYNC B0 ;  /* 0x0000000000007941 */ /* 0x000fea0003800000 */
.L_x_466:
[----:B------:R-:W2:Y:S01]  /*67f0*/  SYNCS.PHASECHK.TRANS64.TRYWAIT P3, [R21+URZ+0x31cb0], R87 ;  /* 0x031cb057150075a7 */ /* 0x000ea2000806017f */
[----:B------:R-:W-:Y:S04]  /*6800*/  BSSY B0, `(.L_x_468) ;  /* 0x0000002000007945 */ /* 0x000fe80003800000 */
[----:B--2---:R-:W-:Y:S05]  /*6810*/  @!P3 BRA `(.L_x_469) ;  /* 0x0000016c00dcb947 */ /* 0x004fea0003800000 */
.L_x_712:
[----:B------:R-:W-:Y:S05]  /*6820*/  BSYNC B0 ;  /* 0x0000000000007941 */ /* 0x000fea0003800000 */
.L_x_468:
[----:B------:R-:W-:Y:S01]  /*6830*/  ISETP.GE.AND P3, PT, R19, R86, PT ;  /* 0x000000561300720c */ /* 0x000fe20003f66270 */
[----:B------:R-:W-:-:S12]  /*6840*/  BSSY B0, `(.L_x_470) ;  /* 0x0000020000007945 */ /* 0x000fd80003800000 */
[----:B------:R-:W-:Y:S05]  /*6850*/  @P3 BRA `(.L_x_471) ;  /* 0x0000000000783947 */ /* 0x000fea0003800000 */
[----:B------:R-:W-:Y:S01]  /*6860*/  IMAD.WIDE R34, R22, 0x90, R76 ;  /* 0x0000009016227825 */ /* 0x000fe200078e024c */
[----:B------:R-:W-:-:S03]  /*6870*/  ULDC.64 UR4, c[0x0][0x328] ;  /* 0x0000ca0000047ab9 */ /* 0x000fc60000000a00 */
[----:B------:R-:W-:Y:S02]  /*6880*/  IMAD R35, R35, UR4, RZ ;  /* 0x0000000423237c24 */ /* 0x000fe4000f8e02ff */
[----:B-1----:R-:W-:Y:S02]  /*6890*/  IMAD.MOV.U32 R32, RZ, RZ, R28 ;  /* 0x000000ffff207224 */ /* 0x002fe400078e001c */
[----:B------:R-:W-:Y:S02]  /*68a0*/  IMAD.MOV.U32 R33, RZ, RZ, R88 ;  /* 0x000000ffff217224 */ /* 0x000fe400078e0058 */
[C---:B------:R-:W-:Y:S02]  /*68b0*/  IMAD R35, R34.reuse, UR5, R35 ;  /* 0x0000000522237c24 */ /* 0x040fe4000f8e0223 */
[----:B------:R-:W-:Y:S01]  /*68c0*/  IMAD.WIDE.U32 R32, R34, UR4, R32 ;  /* 0x0000000422207c25 */ /* 0x000fe2000f8e0020 */
[----:B------:R-:W-:-:S03]  /*68d0*/  ULDC.64 UR4, c[0x0][0x318] ;  /* 0x0000c60000047ab9 */ /* 0x000fc60000000a00 */
[----:B------:R-:W-:Y:S01]  /*68e0*/  IMAD.IADD R33, R33, 0x1, R35 ;  /* 0x0000000121217824 */ /* 0x000fe200078e0223 */
[----:B------:R-:W-:Y:S01]  /*68f0*/  LEA R36, P3, R32, UR4, 0x1 ;  /* 0x0000000420247c11 */ /* 0x000fe2000f8608ff */
[----:B------:R-:W-:-:S03]  /*6900*/  ULDC UR4, c[0x0][0x2f4] ;  /* 0x0000bd0000047ab9 */ /* 0x000fc60000000800 */
[----:B------:R-:W-:Y:S02]  /*6910*/  LEA.HI.X R37, R32, UR5, R33, 0x1, P3 ;  /* 0x0000000520257c11 */ /* 0x000fe400098f0c21 */
[----:B------:R-:W-:-:S13]  /*6920*/  ISETP.GE.AND P3, PT, R144, UR4, PT ;  /* 0x0000000490007c0c */ /* 0x000fda000bf66270 */
[----:B------:R-:W1:Y:S04]  /*6930*/  @!P3 LDS.128 R32, [R81] ;  /* 0x000000005120b984 */ /* 0x000e680000000c00 */
[----:B-1----:R-:W-:Y:S01]  /*6940*/  @!P3 STG.E.128 desc[UR60][R36.64], R32 ;  /* 0x000000202400b986 */ /* 0x002fe2000c101d3c */
[----:B------:R-:W-:-:S13]  /*6950*/  ISETP.GE.AND P3, PT, R4, UR4, PT ;  /* 0x0000000404007c0c */ /* 0x000fda000bf66270 */
[----:B------:R-:W1:Y:S04]  /*6960*/  @!P3 LDS.128 R32, [R81+0x2400] ;  /* 0x002400005120b984 */ /* 0x000e680000000c00 */
[----:B-1----:R-:W-:Y:S01]  /*6970*/  @!P3 STG.E.128 desc[UR60][R36.64+0x40], R32 ;  /* 0x000040202400b986 */ /* 0x002fe2000c101d3c */
[----:B------:R-:W-:-:S13]  /*6980*/  ISETP.GE.AND P3, PT, R6, UR4, PT ;  /* 0x0000000406007c0c */ /* 0x000fda000bf66270 */
[----:B------:R-:W1:Y:S04]  /*6990*/  @!P3 LDS.128 R32, [R81+0x4800] ;  /* 0x004800005120b984 */ /* 0x000e680000000c00 */
[----:B-1----:R-:W-:Y:S01]  /*69a0*/  @!P3 STG.E.128 desc[UR60][R36.64+0x80], R32 ;  /* 0x000080202400b986 */ /* 0x002fe2000c101d3c */
        /* <DEDUP_REMOVED lines=8> */
[----:B-1----:R3:W-:Y:S02]  /*6a30*/  @!P3 STG.E.128 desc[UR60][R36.64+0xa0], R32 ;  /* 0x0000a0202400b986 */ /* 0x0027e4000c101d3c */
.L_x_471:
[----:B------:R-:W-:Y:S05]  /*6a40*/  BSYNC B0 ;  /* 0x0000000000007941 */ /* 0x000fea0003800000 */
.L_x_470:
[----:B------:R-:W-:Y:S01]  /*6a50*/  @!PT LDS RZ, [RZ] ;  /* 0x00000000fffff984 */ /* 0x000fe20000000800 */
[----:B------:R-:W-:Y:S01]  /*6a60*/  @!PT LDS RZ, [RZ] ;  /* 0x00000000fffff984 */ /* 0x000fe20000000800 */
[----:B------:R-:W-:Y:S01]  /*6a70*/  @!PT LDS RZ, [RZ] ;  /* 0x00000000fffff984 */ /* 0x000fe20000000800 */
[----:B------:R-:W-:Y:S01]  /*6a80*/  @!PT LDS RZ, [RZ] ;  /* 0x00000000fffff984 */ /* 0x000fe20000000800 */
[----:B------:R4:W-:Y:S06]  /*6a90*/  MEMBAR.ALL.CTA ;  /* 0x0000000000007992 */ /* 0x0009ec0000008000 */
[----:B----4-:R-:W4:Y:S01]  /*6aa0*/  FENCE.VIEW.ASYNC.S ;  /* 0x00000000000073c6 */ /* 0x010f220000000000 */
[----:B------:R-:W-:Y:S02]  /*6ab0*/  VIADD R17, R17, 0x1 ;  /* 0x0000000111117836 */ /* 0x000fe40000000000 */
[----:B0-2---:R-:W-:Y:S01]  /*6ac0*/  @!P4 VIADD R21, R21, 0x31cc0 ;  /* 0x00031cc01515c836 */ /* 0x005fe20000000000 */
[----:B----4-:R0:W-:Y:S02]  /*6ad0*/  BAR.SYNC.DEFER_BLOCKING R112, 0x80 ;  /* 0x000200700000751d */ /* 0x0101e40000010000 */
[----:B------:R-:W-:-:S02]  /*6ae0*/  ISETP.NE.AND P3, PT, R17, 0x2, PT ;  /* 0x000000021100780c */ /* 0x000fc40003f65270 */
[----:B------:R-:W-:Y:S02]  /*6af0*/  @!P4 PRMT R21, RZ, 0x654, R21 ;  /* 0x00000654ff15c816 */ /* 0x000fe40000000015 */
[----:B------:R-:W-:Y:S02]  /*6b00*/  SEL R24, RZ, 0x1, P3 ;  /* 0x00000001ff187807 */ /* 0x000fe40001800000 */
[----:B------:R-:W-:Y:S02]  /*6b10*/  SEL R17, R17, RZ, P3 ;  /* 0x000000ff11117207 */ /* 0x000fe40001800000 */
[----:B------:R-:W-:Y:S01]  /*6b20*/  LOP3.LUT R153, R153, R24, RZ, 0x3c, !PT ;  /* 0x0000001899997212 */ /* 0x000fe200078e3cff */
[----:B------:R0:W-:Y:S01]  /*6b30*/  @!P4 SYNCS.ARRIVE.TRANS64.RED.A1T0 RZ, [R21+URZ], RZ ;  /* 0x000000ff15ffc9a7 */ /* 0x0001e2000810043f */
[----:B------:R-:W-:Y:S05]  /*6b40*/  @P2 BRA `(.L_x_472) ;  /* 0xffffffbc003c2947 */ /* 0x000fea000383ffff */
[----:B-1-3--:R-:W1:Y:S01]  /*6b50*/  S2R R32, SR_TID.X ;  /* 0x0000000000207919 */ /* 0x00ae620000002100 */
[----:B------:R-:W-:Y:S02]  /*6b60*/  PLOP3.LUT P0, PT, PT, PT, PT, 0x8, 0x0 ;  /* 0x000000000000781c */ /* 0x000fe40003f0e170 */
[----:B-1----:R-:W-:-:S04]  /*6b70*/  SHF.R.U32.HI R32, RZ, 0x7, R32 ;  /* 0x00000007ff207819 */ /* 0x002fc80000011620 */
[----:B------:R-:W-:-:S13]  /*6b80*/  ISETP.NE.AND P5, PT, R32, 0x1, PT ;  /* 0x000000012000780c */ /* 0x000fda0003fa5270 */
[----:B------:R-:W-:Y:S06]  /*6b90*/  @!P5 BAR.ARV 0x9, 0x100 ;  /* 0x024400000000db1d */ /* 0x000fec0000002000 */
.L_x_412:
[----:B------:R-:W-:Y:S02]  /*6ba0*/  ISETP.GE.AND P2, PT, R109, 0x1, PT ;  /* 0x000000016d00780c */ /* 0x000fe40003f46270 */
[----:B------:R-:W-:Y:S02]  /*6bb0*/  CS2R R2, SRZ ;  /* 0x0000000000027805 */ /* 0x000fe4000001ff00 */
[----:B------:R-:W-:Y:S01]  /*6bc0*/  PLOP3.LUT P1, PT, PT, PT, PT, 0x80, 0x0 ;  /* 0x000000000000781c */ /* 0x000fe20003f2f070 */
[----:B------:R-:W-:Y:S01]  /*6bd0*/  IMAD.MOV.U32 R0, RZ, RZ, RZ ;  /* 0x000000ffff007224 */ /* 0x000fe200078e00ff */
[----:B------:R-:W-:Y:S02]  /*6be0*/  CS2R R42, SRZ ;  /* 0x00000000002a7805 */ /* 0x000fe4000001ff00 */
[----:B------:R-:W-:Y:S02]  /*6bf0*/  CS2R R30, SRZ ;  /* 0x00000000001e7805 */ /* 0x000fe4000001ff00 */
[----:B------:R-:W-:-:S02]  /*6c00*/  CS2R R52, SRZ ;  /* 0x0000000000347805 */ /* 0x000fc4000001ff00 */
[----:B------:R-:W-:Y:S01]  /*6c10*/  CS2R R28, SRZ ;  /* 0x00000000001c7805 */ /* 0x000fe2000001ff00 */
[----:B------:R-:W-:Y:S01]  /*6c20*/  IMAD.MOV.U32 R39, RZ, RZ, RZ ;  /* 0x000000ffff277224 */ /* 0x000fe200078e00ff */
[----:B------:R-:W-:Y:S01]  /*6c30*/  CS2R R44, SRZ ;  /* 0x00000000002c7805 */ /* 0x000fe2000001ff00 */
[----:B------:R-:W-:Y:S01]  /*6c40*/  IMAD.MOV.U32 R54, RZ, RZ, RZ ;  /* 0x000000ffff367224 */ /* 0x000fe200078e00ff */
[----:B------:R-:W-:Y:S02]  /*6c50*/  CS2R R48, SRZ ;  /* 0x0000000000307805 */ /* 0x000fe4000001ff00 */
[----:B------:R-:W-:Y:S02]  /*6c60*/  CS2R R50, SRZ ;  /* 0x0000000000327805 */ /* 0x000fe4000001ff00 */
        /* <DEDUP_REMOVED lines=12> */
[----:B------:R-:W-:Y:S01]  /*6d30*/  CS2R R78, SRZ ;  /* 0x00000000004e7805 */ /* 0x000fe2000001ff00 */
[----:B------:R-:W-:Y:S02]  /*6d40*/  IMAD.MOV.U32 R86, RZ, RZ, RZ ;  /* 0x000000ffff567224 */ /* 0x000fe400078e00ff */
[----:B------:R-:W-:Y:S02]  /*6d50*/  IMAD.MOV.U32 R81, RZ, RZ, RZ ;  /* 0x000000ffff517224 */ /* 0x000fe400078e00ff */
[----:B------:R-:W-:-:S02]  /*6d60*/  IMAD.MOV.U32 R6, RZ, RZ, RZ ;  /* 0x000000ffff067224 */ /* 0x000fc400078e00ff */
[----:B------:R-:W-:Y:S01]  /*6d70*/  IMAD.MOV.U32 R84, RZ, RZ, RZ ;  /* 0x000000ffff547224 */ /* 0x000fe200078e00ff */
[----:B------:R-:W-:Y:S06]  /*6d80*/  @P0 BRA `(.L_x_473) ;  /* 0x00000000000c0947 */ /* 0x000fec0003800000 */
[----:B------:R-:W1:Y:S01]  /*6d90*/  FENCE.VIEW.ASYNC.G ;  /* 0x00000000000073c6 */ /* 0x000e620000000100 */
[----:B------:R-:W-:Y:S05]  /*6da0*/  WARPSYNC.ALL ;  /* 0x0000000000007948 */ /* 0x000fea0003800000 */
[----:B-1----:R-:W-:Y:S06]  /*6db0*/  BAR.ARV 0xc, 0x200 ;  /* 0x0308000000007b1d */ /* 0x002fec0000002000 */
.L_x_473:
[----:B------:R-:W-:Y:S02]  /*6dc0*/  IMAD.MOV.U32 R80, RZ, RZ, RZ ;  /* 0x000000ffff507224 */ /* 0x000fe400078e00ff */
[----:B------:R-:W-:Y:S01]  /*6dd0*/  IMAD.MOV.U32 R7, RZ, RZ, RZ ;  /* 0x000000ffff077224 */ /* 0x000fe200078e00ff */
[----:B------:R-:W-:Y:S06]  /*6de0*/  @!P2 BRA `(.L_x_474) ;  /* 0x000000d40074a947 */ /* 0x000fec0003800000 */
[----:B------:R-:W-:-:S03]  /*6df0*/  UMOV UR4, 0xffffffff ;  /* 0xffffffff00047882 */ /* 0x000fc60000000000 */
[----:B------:R-:W-:Y:S05]  /*6e00*/  BRA.DIV UR4, `(.L_x_475) ;  /* 0x0000016a04747947 */ /* 0x000fea000b800000 */
[----:B------:R-:W1:Y:S02]  /*6e10*/  S2R R0, SR_TID.X ;  /* 0x0000000000007919 */ /* 0x000e640000002100 */
[----:B-1----:R-:W-:-:S05]  /*6e20*/  VIADD R2, R0, 0xffffff80 ;  /* 0xffffff8000027836 */ /* 0x002fca0000000000 */
[----:B------:R-:W-:-:S04]  /*6e30*/  SHF.R.S32.HI R0, RZ, 0x1f, R2 ;  /* 0x0000001fff007819 */ /* 0x000fc80000011402 */
[----:B------:R-:W-:-:S04]  /*6e40*/  LEA.HI R0, R0, R2, RZ, 0x7 ;  /* 0x0000000200007211 */ /* 0x000fc800078f38ff */
[----:B------:R-:W-:-:S06]  /*6e50*/  SHF.R.S32.HI R0, RZ, 0x7, R0 ;  /* 0x00000007ff007819 */ /* 0x000fcc0000011400 */
[----:B------:R-:W1:Y:S04]  /*6e60*/  SHFL.IDX PT, R0, R0, RZ, 0x1f ;  /* 0x00001fff00007589 */ /* 0x000e6800000e0000 */
[----:B-1----:R1:W-:Y:S02]  /*6e70*/  STL [R1+0x70], R0 ;  /* 0x0000700001007387 */ /* 0x0023e40000100800 */
.L_x_715:
[----:B------:R-:W1:Y:S01]  /*6e80*/  LDL R3, [R1+0x70] ;  /* 0x0000700001037983 */ /* 0x000e620000100800 */
[----:B------:R-:W-:Y:S01]  /*6e90*/  BSSY B6, `(.L_x_476) ;  /* 0x000001b000067945 */ /* 0x000fe20003800000 */
[----:B-1----:R-:W-:-:S05]  /*6ea0*/  IMAD.HI R0, R3, 0x55555556, RZ ;  /* 0x5555555603007827 */ /* 0x002fca00078e02ff */
[----:B------:R-:W-:-:S05]  /*6eb0*/  LEA.HI R2, R0, R0, RZ, 0x1 ;  /* 0x0000000000027211 */ /* 0x000fca00078f08ff */
[----:B------:R-:W-:Y:S02]  /*6ec0*/  IMAD R2, R2, -0x3, R3 ;  /* 0xfffffffd02027824 */ /* 0x000fe400078e0203 */
[----:B------:R-:W-:-:S04]  /*6ed0*/  VIADD R3, R16, 0x24300 ;  /* 0x0002430010037836 */ /* 0x000fc80000000000 */
[----:B------:R-:W-:Y:S01]  /*6ee0*/  IMAD R0, R2, 0x800, R3 ;  /* 0x0000080002007824 */ /* 0x000fe200078e0203 */
[----:B------:R-:W-:-:S04]  /*6ef0*/  LOP3.LUT P0, RZ, R3, 0x9f, RZ, 0xc0, !PT ;  /* 0x0000009f03ff7812 */ /* 0x000fc8000780c0ff */
[----:B------:R-:W-:-:S04]  /*6f00*/  SHF.R.U32.HI R0, RZ, 0x4, R0 ;  /* 0x00000004ff007819 */ /* 0x000fc80000011600 */
[----:B------:R-:W-:-:S05]  /*6f10*/  LOP3.LUT R0, R0, 0x3fff, RZ, 0xc0, !PT ;  /* 0x00003fff00007812 */ /* 0x000fca00078ec0ff */
[----:B------:R1:W-:Y:S01]  /*6f20*/  STL [R1+0x78], R0 ;  /* 0x0000780001007387 */ /* 0x0003e20000100800 */
[----:B------:R-:W-:Y:S05]  /*6f30*/  @!P0 BRA `(.L_x_477) ;  /* 0x0000000000408947 */ /* 0x000fea0003800000 */
[----:B-1----:R-:W-:Y:S01]  /*6f40*/  MOV R0, 0x0 ;  /* 0x0000000000007802 */ /* 0x002fe20000000f00 */
[----:B------:R-:W-:Y:S01]  /*6f50*/  ULDC.64 UR4, c[0x4][0xa8] ;  /* 0x01002a0000047ab9 */ /* 0x000fe20000000a00 */
[----:B------:R-:W-:Y:S01]  /*6f60*/  ULDC.64 UR6, c[0x4][0xb0] ;  /* 0x01002c0000067ab9 */ /* 0x000fe20000000a00 */
[----:B------:R-:W-:Y:S01]  /*6f70*/  IMAD.U32 R4, RZ, RZ, UR4 ;  /* 0x00000004ff047e24 */ /* 0x000fe2000f8e00ff */
[----:B--2---:R1:W2:Y:S01]  /*6f80*/  LDC.64 R14, c[0x4][R0] ;  /* 0x01000000000e7b82 */ /* 0x0042a20000000a00 */
        /* <DEDUP_REMOVED lines=8> */
[----:B-1----:R-:W-:-:S07]  /*7010*/  IMAD.MOV.U32 R13, RZ, RZ, RZ ;  /* 0x000000ffff0d7224 */ /* 0x002fce00078e00ff */
[----:B0-----:R-:W-:-:S07]  /*7020*/  LEPC R20, `(.L_x_477) ;  /* 0x000000001014794e */ /* 0x001fce0000000000 */
[----:B--2--5:R-:W-:Y:S05]  /*7030*/  CALL.ABS.NOINC R14 ;  /* 0x000000000e007343 */ /* 0x024fea0003c00000 */
.L_x_477:
[----:B------:R-:W-:Y:S05]  /*7040*/  BSYNC B6 ;  /* 0x0000000000067941 */ /* 0x000fea0003800000 */
.L_x_476:
[----:B------:R-:W-:Y:S02]  /*7050*/  ULDC UR4, c[0x0][0x3f4] ;  /* 0x0000fd0000047ab9 */ /* 0x000fe40000000800 */
[----:B------:R-:W-:-:S13]  /*7060*/  ISETP.LT.AND P0, PT, RZ, UR4, PT ;  /* 0x00000004ff007c0c */ /* 0x000fda000bf01270 */
[----:B------:R-:W-:Y:S05]  /*7070*/  @P0 BRA `(.L_x_478) ;  /* 0x0000000000400947 */ /* 0x000fea0003800000 */
[----:B------:R-:W1:Y:S02]  /*7080*/  LDL R20, [R1+0x90] ;  /* 0x0000900001147983 */ /* 0x000e640000100800 */
[----:B-1----:R-:W-:-:S04]  /*7090*/  LEA.HI R0, R20, R20, RZ, 0x1 ;  /* 0x0000001414007211 */ /* 0x002fc800078f08ff */
[----:B------:R-:W-:-:S05]  /*70a0*/  LOP3.LUT R0, R0, 0xfffffffe, RZ, 0xc0, !PT ;  /* 0xfffffffe00007812 */ /* 0x000fca00078ec0ff */
[----:B------:R-:W-:-:S05]  /*70b0*/  IMAD.IADD R0, R20, 0x1, -R0 ;  /* 0x0000000114007824 */ /* 0x000fca00078e0a00 */
[----:B------:R-:W-:-:S04]  /*70c0*/  SHF.L.U32 R3, R0, 0x1f, RZ ;  /* 0x0000001f00037819 */ /* 0x000fc800000006ff */
[----:B------:R1:W3:Y:S03]  /*70d0*/  SYNCS.PHASECHK.TRANS64.TRYWAIT P0, [R16+URZ+0x31c00], R3 ;  /* 0x031c0003100075a7 */ /* 0x0002e6000800017f */
[----:B---3--:R-:W-:Y:S05]  /*70e0*/  @!P0 NANOSLEEP.SYNCS 0x989680 ;  /* 0x009896800000895d */ /* 0x008fea0003900000 */
[----:B------:R-:W3:Y:S01]  /*70f0*/  @!P0 SYNCS.PHASECHK.TRANS64 P0, [R16+URZ+0x31c00], R3 ;  /* 0x031c0003100085a7 */ /* 0x000ee2000800007f */
[----:B------:R-:W-:Y:S04]  /*7100*/  BSSY B0, `(.L_x_479) ;  /* 0x0000006000007945 */ /* 0x000fe80003800000 */
[----:B---3--:R-:W-:Y:S05]  /*7110*/  @P0 BRA `(.L_x_480) ;  /* 0x0000000000100947 */ /* 0x008fea0003800000 */
.L_x_481:
[----:B---3--:R3:W4:Y:S02]  /*7120*/  SYNCS.PHASECHK.TRANS64.TRYWAIT P0, [R16+URZ+0x31c00], R3 ;  /* 0x031c0003100075a7 */ /* 0x008724000800017f */
[----:B----4-:R-:W-:Y:S05]  /*7130*/  @!P0 NANOSLEEP.SYNCS 0x989680 ;  /* 0x009896800000895d */ /* 0x010fea0003900000 */
[----:B------:R-:W4:Y:S02]  /*7140*/  @!P0 SYNCS.PHASECHK.TRANS64 P0, [R16+URZ+0x31c00], R3 ;  /* 0x031c0003100085a7 */ /* 0x000f24000800007f */
[----:B----4-:R-:W-:Y:S05]  /*7150*/  @!P0 BRA `(.L_x_481) ;  /* 0xfffffffc00f08947 */ /* 0x010fea000383ffff */
.L_x_480:
[----:B------:R-:W-:Y:S05]  /*7160*/  BSYNC B0 ;  /* 0x0000000000007941 */ /* 0x000fea0003800000 */
.L_x_479:
[----:B------:R-:W-:Y:S05]  /*7170*/  BRA `(.L_x_482) ;  /* 0x00000038005c7947 */ /* 0x000fea0003800000 */
.L_x_478:
[----:B------:R-:W3:Y:S01]  /*7180*/  LDL R8, [R1+0xa8] ;  /* 0x0000a80001087983 */ /* 0x000ee20000100800 */
[----:B-1---5:R-:W-:Y:S01]  /*7190*/  SHF.R.S32.HI R0, RZ, 0x1f, R104 ;  /* 0x0000001fff007819 */ /* 0x022fe20000011468 */
[----:B------:R-:W-:Y:S01]  /*71a0*/  ULDC.64 UR6, c[0x0][0x408] ;  /* 0x0001020000067ab9 */ /* 0x000fe20000000a00 */
[----:B------:R-:W-:Y:S02]  /*71b0*/  ULDC.64 UR4, c[0x0][0x3f8] ;  /* 0x0000fe0000047ab9 */ /* 0x000fe40000000a00 */
[----:B------:R-:W-:-:S04]  /*71c0*/  IMAD.WIDE.U32 R4, R104, UR4, RZ ;  /* 0x0000000468047c25 */ /* 0x000fc8000f8e00ff */
[C---:B------:R-:W-:Y:S02]  /*71d0*/  IMAD R7, R0.reuse, UR6, RZ ;  /* 0x0000000600077c24 */ /* 0x040fe4000f8e02ff */
[----:B------:R-:W-:Y:S02]  /*71e0*/  IMAD R3, R0, UR4, RZ ;  /* 0x0000000400037c24 */ /* 0x000fe4000f8e02ff */
[C---:B------:R-:W-:Y:S02]  /*71f0*/  IMAD R25, R104.reuse, UR7, R7 ;  /* 0x0000000768197c24 */ /* 0x040fe4000f8e0207 */
[C---:B------:R-:W-:Y:S01]  /*7200*/  IMAD R3, R104.reuse, UR5, R3 ;  /* 0x0000000568037c24 */ /* 0x040fe2000f8e0203 */
[----:B------:R-:W-:Y:S01]  /*7210*/  ULDC.64 UR4, c[0x0][0x3e8] ;  /* 0x0000fa0000047ab9 */ /* 0x000fe20000000a00 */
[----:B------:R-:W-:Y:S01]  /*7220*/  IMAD.WIDE.U32 R6, R104, UR6, RZ ;  /* 0x0000000668067c25 */ /* 0x000fe2000f8e00ff */
[----:B------:R-:W-:Y:S01]  /*7230*/  ULDC.64 UR6, c[0x0][0x400] ;  /* 0x0001000000067ab9 */ /* 0x000fe20000000a00 */
[----:B------:R-:W-:-:S02]  /*7240*/  LEA R22, P1, R4, UR4, 0x1 ;  /* 0x0000000404167c11 */ /* 0x000fc4000f8208ff */
[----:B------:R-:W-:Y:S01]  /*7250*/  IMAD.IADD R23, R3, 0x1, R5 ;  /* 0x0000000103177824 */ /* 0x000fe200078e0205 */
[----:B------:R-:W-:Y:S01]  /*7260*/  LEA R24, P2, R6, UR6, 0x1 ;  /* 0x0000000606187c11 */ /* 0x000fe2000f8408ff */
[----:B------:R-:W-:-:S03]  /*7270*/  IMAD.IADD R25, R25, 0x1, R7 ;  /* 0x0000000119197824 */ /* 0x000fc600078e0207 */
[----:B------:R-:W-:Y:S02]  /*7280*/  LEA.HI.X R23, R4, UR5, R23, 0x1, P1 ;  /* 0x0000000504177c11 */ /* 0x000fe400088f0c17 */
[----:B------:R-:W-:Y:S02]  /*7290*/  LEA.HI.X R25, R6, UR7, R25, 0x1, P2 ;  /* 0x0000000706197c11 */ /* 0x000fe400090f0c19 */
[----:B---3--:R-:W-:-:S13]  /*72a0*/  LOP3.LUT P0, RZ, R8, 0x1bf, RZ, 0xc0, !PT ;  /* 0x000001bf08ff7812 */ /* 0x008fda000780c0ff */
[----:B------:R-:W-:Y:S05]  /*72b0*/  @!P0 BRA `(.L_x_483) ;  /* 0x0000000000408947 */ /* 0x000fea0003800000 */
[----:B------:R-:W-:Y:S01]  /*72c0*/  MOV R0, 0x0 ;  /* 0x0000000000007802 */ /* 0x000fe20000000f00 */
        /* <DEDUP_REMOVED lines=14> */
[----:B--2---:R-:W-:Y:S05]  /*73b0*/  CALL.ABS.NOINC R14 ;  /* 0x000000000e007343 */ /* 0x004fea0003c00000 */
.L_x_483:
[----:B------:R-:W-:Y:S01]  /*73c0*/  ULDC.U8 UR4, c[0x0][0x410] ;  /* 0x0001040000047ab9 */ /* 0x000fe20000000000 */
[----:B------:R-:W-:Y:S01]  /*73d0*/  BSSY B0, `(.L_x_484) ;  /* 0x0000369000007945 */ /* 0x000fe20003800000 */
[----:B------:R-:W-:Y:S01]  /*73e0*/  ISETP.NE.AND P0, PT, RZ, UR4, PT ;  /* 0x00000004ff007c0c */ /* 0x000fe2000bf05270 */
[----:B------:R-:W-:-:S12]  /*73f0*/  IMAD R6, R105, 0xc0, R19 ;  /* 0x000000c069067824 */ /* 0x000fd800078e0213 */
[----:B------:R-:W-:Y:S05]  /*7400*/  @!P0 BRA `(.L_x_485) ;  /* 0x0000001800ec8947 */ /* 0x000fea0003800000 */
[----:B------:R-:W-:-:S03]  /*7410*/  UMOV UR4, 0xffffffff ;  /* 0xffffffff00047882 */ /* 0x000fc60000000000 */
[----:B------:R-:W-:Y:S05]  /*7420*/  BRA.DIV UR4, `(.L_x_486) ;  /* 0x00000166042c7947 */ /* 0x000fea000b800000 */
[----:B------:R1:W3:Y:S04]  /*7430*/  SHFL.IDX PT, R3, R23, RZ, 0x1e1f ;  /* 0x001e1fff17037589 */ /* 0x0002e800000e0000 */
[----:B------:R1:W4:Y:S04]  /*7440*/  SHFL.IDX PT, R0, R22, RZ, 0x1e1f ;  /* 0x001e1fff16007589 */ /* 0x00032800000e0000 */
[----:B------:R1:W0:Y:S04]  /*7450*/  SHFL.IDX PT, R5, R25, RZ, 0x1e1f ;  /* 0x001e1fff19057589 */ /* 0x00022800000e0000 */
[----:B--2---:R1:W2:Y:S02]  /*7460*/  SHFL.IDX PT, R14, R24, RZ, 0x1e1f ;  /* 0x001e1fff180e7589 */ /* 0x0042a400000e0000 */
.L_x_721:
[----:B------:R-:W5:Y:S01]  /*7470*/  LDL R51, [R1+0x90] ;  /* 0x0000900001337983 */ /* 0x000f620000100800 */
[----:B------:R-:W-:Y:S01]  /*7480*/  ULDC UR4, c[0x0][0x448] ;  /* 0x0001120000047ab9 */ /* 0x000fe20000000800 */
[----:B------:R-:W-:Y:S01]  /*7490*/  BSSY B1, `(.L_x_487) ;  /* 0x0000061000017945 */ /* 0x000fe20003800000 */
[----:B------:R-:W-:Y:S01]  /*74a0*/  IMAD R108, R108, UR4, RZ ;  /* 0x000000046c6c7c24 */ /* 0x000fe2000f8e02ff */
[----:B------:R-:W-:Y:S02]  /*74b0*/  CS2R R10, SRZ ;  /* 0x00000000000a7805 */ /* 0x000fe4000001ff00 */
[----:B0-----:R-:W-:Y:S02]  /*74c0*/  CS2R R20, SRZ ;  /* 0x0000000000147805 */ /* 0x001fe4000001ff00 */
[----:B-1----:R-:W-:Y:S01]  /*74d0*/  CS2R R24, SRZ ;  /* 0x0000000000187805 */ /* 0x002fe2000001ff00 */
[----:B------:R-:W-:Y:S01]  /*74e0*/  IMAD R4, R105, -0xc0, R108 ;  /* 0xffffff4069047824 */ /* 0x000fe200078e026c */
[----:B------:R-:W-:-:S02]  /*74f0*/  ISETP.GE.AND P1, PT, R6, R108, PT ;  /* 0x0000006c0600720c */ /* 0x000fc40003f26270 */
[----:B------:R-:W-:Y:S02]  /*7500*/  CS2R R28, SRZ ;  /* 0x00000000001c7805 */ /* 0x000fe4000001ff00 */
[----:B------:R-:W-:Y:S02]  /*7510*/  CS2R R32, SRZ ;  /* 0x0000000000207805 */ /* 0x000fe4000001ff00 */
[----:B------:R-:W-:Y:S02]  /*7520*/  CS2R R36, SRZ ;  /* 0x0000000000247805 */ /* 0x000fe4000001ff00 */
[----:B------:R-:W-:Y:S02]  /*7530*/  VIMNMX R4, R4, 0xc0, PT ;  /* 0x000000c004047848 */ /* 0x000fe40003fe0100 */
[----:B------:R-:W-:Y:S02]  /*7540*/  CS2R R8, SRZ ;  /* 0x0000000000087805 */ /* 0x000fe4000001ff00 */
[----:B------:R-:W-:-:S02]  /*7550*/  CS2R R12, SRZ ;  /* 0x00000000000c7805 */ /* 0x000fc4000001ff00 */
[----:B------:R-:W-:Y:S02]  /*7560*/  CS2R R22, SRZ ;  /* 0x0000000000167805 */ /* 0x000fe4000001ff00 */
[----:B------:R-:W-:Y:S02]  /*7570*/  ISETP.GE.AND P0, PT, R19, R4, PT ;  /* 0x000000041300720c */ /* 0x000fe40003f06270 */
[----:B------:R-:W-:Y:S02]  /*7580*/  CS2R R26, SRZ ;  /* 0x00000000001a7805 */ /* 0x000fe4000001ff00 */
[----:B------:R-:W-:Y:S02]  /*7590*/  CS2R R30, SRZ ;  /* 0x00000000001e7805 */ /* 0x000fe4000001ff00 */
[----:B------:R-:W-:Y:S02]  /*75a0*/  CS2R R34, SRZ ;  /* 0x0000000000227805 */ /* 0x000fe4000001ff00 */
[----:B-----5:R-:W-:Y:S01]  /*75b0*/  LEA.HI R50, R51, R51, RZ, 0x1 ;  /* 0x0000003333327211 */ /* 0x020fe200078f08ff */
[----:B------:R-:W-:Y:S06]  /*75c0*/  @P1 BRA `(.L_x_488) ;  /* 0x0000000400341947 */ /* 0x000fec0003800000 */
[----:B------:R-:W2:Y:S01]  /*75d0*/  LDL R7, [R1+0x5c] ;  /* 0x00005c0001077983 */ /* 0x000ea20000100800 */
[----:B------:R-:W-:-:S03]  /*75e0*/  ULDC UR4, c[0x0][0x3f4] ;  /* 0x0000fd0000047ab9 */ /* 0x000fc60000000800 */
[----:B------:R-:W3:Y:S04]  /*75f0*/  LDL R39, [R1+0x64] ;  /* 0x0000640001277983 */ /* 0x000ee80000100800 */
[----:B------:R-:W4:Y:S04]  /*7600*/  LDL R38, [R1+0x68] ;  /* 0x0000680001267983 */ /* 0x000f280000100800 */
[----:B------:R-:W4:Y:S04]  /*7610*/  LDL R15, [R1+0x60] ;  /* 0x00006000010f7983 */ /* 0x000f280000100800 */
[----:B------:R-:W4:Y:S04]  /*7620*/  LDL.64 R48, [R1+0x40] ;  /* 0x0000400001307983 */ /* 0x000f280000100a00 */
[----:B------:R-:W4:Y:S01]  /*7630*/  LDL R12, [R1+0x6c] ;  /* 0x00006c00010c7983 */ /* 0x000f220000100800 */
        /* <DEDUP_REMOVED lines=9> */
[C---:B--2---:R-:W-:Y:S01]  /*76d0*/  ISETP.GE.AND P4, PT, R7.reuse, UR4, PT ;  /* 0x0000000407007c0c */ /* 0x044fe2000bf86270 */
[----:B------:R-:W-:Y:S01]  /*76e0*/  IMAD.SHL.U32 R9, R7, 0x2, RZ ;  /* 0x0000000207097824 */ /* 0x000fe200078e00ff */
[----:B------:R-:W-:Y:S02]  /*76f0*/  SHF.R.S32.HI R4, RZ, 0x1f, R7 ;  /* 0x0000001fff047819 */ /* 0x000fe40000011407 */
[----:B---3--:R-:W-:Y:S02]  /*7700*/  ISETP.GE.AND P3, PT, R39, UR4, PT ;  /* 0x0000000427007c0c */ /* 0x008fe4000bf66270 */
[----:B------:R-:W-:-:S07]  /*7710*/  SHF.L.U64.HI R4, R7, 0x1, R4 ;  /* 0x0000000107047819 */ /* 0x000fce0000010204 */
[-C--:B------:R-:W-:Y:S02]  /*7720*/  @!P4 IADD3 R8, P2, R14, R9.reuse, RZ ;  /* 0x000000090e08c210 */ /* 0x080fe40007f5e0ff */
[----:B----4-:R-:W-:-:S03]  /*7730*/  @!P4 IADD3 R6, P1, R0, R9, RZ ;  /* 0x000000090006c210 */ /* 0x010fc60007f3e0ff */
[--C-:B------:R-:W-:Y:S01]  /*7740*/  @!P4 IMAD.X R9, R5, 0x1, R4.reuse, P2 ;  /* 0x000000010509c824 */ /* 0x100fe200010e0604 */
[C---:B------:R-:W-:Y:S01]  /*7750*/  ISETP.GE.AND P2, PT, R38.reuse, UR4, PT ;  /* 0x0000000426007c0c */ /* 0x040fe2000bf46270 */
[----:B------:R-:W-:Y:S01]  /*7760*/  @!P4 IMAD.X R7, R3, 0x1, R4, P1 ;  /* 0x000000010307c824 */ /* 0x000fe200008e0604 */
[----:B------:R-:W-:Y:S01]  /*7770*/  SHF.R.S32.HI R4, RZ, 0x1f, R39 ;  /* 0x0000001fff047819 */ /* 0x000fe20000011427 */
[----:B------:R-:W-:Y:S01]  /*7780*/  IMAD.SHL.U32 R47, R39, 0x2, RZ ;  /* 0x00000002272f7824 */ /* 0x000fe200078e00ff */
[----:B------:R-:W5:Y:S01]  /*7790*/  @!P4 LD.E.64 R30, desc[UR60][R8.64] ;  /* 0x0000003c081ec980 */ /* 0x000f62000c101b00 */
[----:B------:R-:W-:Y:S01]  /*77a0*/  ISETP.GE.AND P1, PT, R15, UR4, PT ;  /* 0x000000040f007c0c */ /* 0x000fe2000bf26270 */
[----:B------:R-:W-:Y:S01]  /*77b0*/  IMAD.SHL.U32 R43, R38, 0x2, RZ ;  /* 0x00000002262b7824 */ /* 0x000fe200078e00ff */
[----:B------:R-:W-:Y:S01]  /*77c0*/  SHF.L.U64.HI R4, R39, 0x1, R4 ;  /* 0x0000000127047819 */ /* 0x000fe20000010204 */
[----:B------:R0:W5:Y:S01]  /*77d0*/  @!P4 LD.E.64 R32, desc[UR60][R6.64] ;  /* 0x0000003c0620c980 */ /* 0x000162000c101b00 */
[----:B------:R-:W-:-:S02]  /*77e0*/  @!P3 IADD3 R46, P4, R14, R47, RZ ;  /* 0x0000002f0e2eb210 */ /* 0x000fc40007f9e0ff */
[----:B------:R-:W-:Y:S02]  /*77f0*/  SHF.R.S32.HI R10, RZ, 0x1f, R38 ;  /* 0x0000001fff0a7819 */ /* 0x000fe40000011426 */
[----:B------:R-:W-:Y:S01]  /*7800*/  @!P3 IADD3 R44, P5, R0, R47, RZ ;  /* 0x0000002f002cb210 */ /* 0x000fe20007fbe0ff */
[----:B------:R-:W-:Y:S01]  /*7810*/  @!P3 IMAD.X R47, R5, 0x1, R4, P4 ;  /* 0x00000001052fb824 */ /* 0x000fe200020e0604 */
[----:B------:R-:W-:Y:S02]  /*7820*/  SHF.L.U64.HI R10, R38, 0x1, R10 ;  /* 0x00000001260a7819 */ /* 0x000fe4000001020a */
[-C--:B------:R-:W-:Y:S01]  /*7830*/  @!P2 IADD3 R42, P4, R14, R43.reuse, RZ ;  /* 0x0000002b0e2aa210 */ /* 0x080fe20007f9e0ff */
[----:B0-----:R-:W-:Y:S01]  /*7840*/  IMAD.SHL.U32 R7, R15, 0x2, RZ ;  /* 0x000000020f077824 */ /* 0x001fe200078e00ff */
[----:B------:R-:W-:Y:S01]  /*7850*/  SHF.R.S32.HI R11, RZ, 0x1f, R15 ;  /* 0x0000001fff0b7819 */ /* 0x000fe2000001140f */
[----:B------:R-:W-:Y:S01]  /*7860*/  @!P3 IMAD.X R45, R3, 0x1, R4, P5 ;  /* 0x00000001032db824 */ /* 0x000fe200028e0604 */
[C---:B------:R-:W-:Y:S01]  /*7870*/  @!P2 IADD3 R40, P5, R0.reuse, R43, RZ ;  /* 0x0000002b0028a210 */ /* 0x040fe20007fbe0ff */
[--C-:B------:R-:W-:Y:S01]  /*7880*/  @!P2 IMAD.X R43, R5, 0x1, R10.reuse, P4 ;  /* 0x00000001052ba824 */ /* 0x100fe200020e060a */
[----:B------:R-:W-:Y:S01]  /*7890*/  SHF.L.U64.HI R4, R15, 0x1, R11 ;  /* 0x000000010f047819 */ /* 0x000fe2000001020b */
[----:B------:R-:W5:Y:S01]  /*78a0*/  @!P3 LD.E.64 R26, desc[UR60][R46.64] ;  /* 0x0000003c2e1ab980 */ /* 0x000f62000c101b00 */
[-C--:B------:R-:W-:Y:S01]  /*78b0*/  @!P1 IADD3 R38, P4, R0, R7.reuse, RZ ;  /* 0x0000000700269210 */ /* 0x080fe20007f9e0ff */
[C---:B------:R-:W-:Y:S01]  /*78c0*/  @!P2 IMAD.X R41, R3.reuse, 0x1, R10, P5 ;  /* 0x000000010329a824 */ /* 0x040fe200028e060a */
[----:B------:R-:W-:Y:S01]  /*78d0*/  ISETP.GE.AND P5, PT, R48, UR4, PT ;  /* 0x0000000430007c0c */ /* 0x000fe2000bfa6270 */
[----:B------:R-:W5:Y:S02]  /*78e0*/  @!P3 LD.E.64 R28, desc[UR60][R44.64] ;  /* 0x0000003c2c1cb980 */ /* 0x000f64000c101b00 */
[--C-:B------:R-:W-:Y:S01]  /*78f0*/  @!P1 IMAD.X R39, R3, 0x1, R4.reuse, P4 ;  /* 0x0000000103279824 */ /* 0x100fe200020e0604 */
[----:B------:R-:W-:Y:S01]  /*7900*/  @!P1 IADD3 R6, P4, R14, R7, RZ ;  /* 0x000000070e069210 */ /* 0x000fe20007f9e0ff */
[C---:B------:R-:W-:Y:S01]  /*7910*/  IMAD.SHL.U32 R15, R12.reuse, 0x2, RZ ;  /* 0x000000020c0f7824 */ /* 0x040fe200078e00ff */
[----:B------:R-:W5:Y:S03]  /*7920*/  @!P2 LD.E.64 R24, desc[UR60][R40.64] ;  /* 0x0000003c2818a980 */ /* 0x000f66000c101b00 */
[----:B------:R-:W-:Y:S01]  /*7930*/  @!P1 IMAD.X R7, R5, 0x1, R4, P4 ;  /* 0x0000000105079824 */ /* 0x000fe200020e0604 */
[----:B------:R-:W-:Y:S01]  /*7940*/  ISETP.GE.AND P4, PT, R12, UR4, PT ;  /* 0x000000040c007c0c */ /* 0x000fe2000bf86270 */
[----:B------:R-:W5:Y:S02]  /*7950*/  @!P2 LD.E.64 R22, desc[UR60][R42.64] ;  /* 0x0000003c2a16a980 */ /* 0x000f64000c101b00 */
[----:B------:R-:W-:-:S02]  /*7960*/  @!P5 IMAD.MOV.U32 R8, RZ, RZ, R0 ;  /* 0x000000ffff08d224 */ /* 0x000fc400078e0000 */
[----:B------:R-:W-:Y:S01]  /*7970*/  @!P5 IMAD.MOV.U32 R9, RZ, RZ, R3 ;  /* 0x000000ffff09d224 */ /* 0x000fe200078e0003 */
[----:B------:R-:W5:Y:S01]  /*7980*/  @!P1 LD.E.64 R20, desc[UR60][R38.64] ;  /* 0x0000003c26149980 */ /* 0x000f62000c101b00 */
[----:B------:R-:W-:Y:S02]  /*7990*/  @!P5 IMAD.MOV.U32 R4, RZ, RZ, R14 ;  /* 0x000000ffff04d224 */ /* 0x000fe400078e000e */
[----:B------:R-:W-:-:S04]  /*79a0*/  @!P5 IMAD.WIDE R8, R48, 0x2, R8 ;  /* 0x000000023008d825 */ /* 0x000fc800078e0208 */
[----:B------:R-:W-:Y:S01]  /*79b0*/  @!P5 IMAD.WIDE R10, R48, 0x2, R4 ;  /* 0x00000002300ad825 */ /* 0x000fe200078e0204 */
[----:B------:R-:W-:Y:S01]  /*79c0*/  SHF.R.S32.HI R4, RZ, 0x1f, R12 ;  /* 0x0000001fff047819 */ /* 0x000fe2000001140c */
[----:B------:R0:W5:Y:S03]  /*79d0*/  @!P5 LD.E.64 R36, desc[UR60][R8.64] ;  /* 0x0000003c0824d980 */ /* 0x000166000c101b00 */
[----:B------:R-:W-:Y:S01]  /*79e0*/  SHF.L.U64.HI R4, R12, 0x1, R4 ;  /* 0x000000010c047819 */ /* 0x000fe20000010204 */
[----:B------:R1:W5:Y:S01]  /*79f0*/  @!P5 LD.E.64 R34, desc[UR60][R10.64] ;  /* 0x0000003c0a22d980 */ /* 0x000362000c101b00 */
[----:B------:R-:W-:-:S05]  /*7a00*/  @!P4 IADD3 R48, P5, R0, R15, RZ ;  /* 0x0000000f0030c210 */ /* 0x000fca0007fbe0ff */
[--C-:B------:R-:W-:Y:S01]  /*7a10*/  @!P4 IMAD.X R49, R3, 0x1, R4.reuse, P5 ;  /* 0x000000010331c824 */ /* 0x100fe200028e0604 */
[----:B------:R-:W-:Y:S02]  /*7a20*/  @!P4 IADD3 R14, P5, R14, R15, RZ ;  /* 0x0000000f0e0ec210 */ /* 0x000fe40007fbe0ff */
[----:B------:R-:W-:Y:S02]  /*7a30*/  CS2R R12, SRZ ;  /* 0x00000000000c7805 */ /* 0x000fe4000001ff00 */
[----:B0-----:R-:W-:Y:S02]  /*7a40*/  CS2R R8, SRZ ;  /* 0x0000000000087805 */ /* 0x001fe4000001ff00 */
[----:B-1----:R-:W-:Y:S01]  /*7a50*/  CS2R R10, SRZ ;  /* 0x00000000000a7805 */ /* 0x002fe2000001ff00 */
[----:B------:R-:W-:Y:S01]  /*7a60*/  @!P4 IMAD.X R15, R5, 0x1, R4, P5 ;  /* 0x00000001050fc824 */ /* 0x000fe200028e0604 */
[----:B------:R0:W5:Y:S04]  /*7a70*/  @!P1 LD.E.64 R12, desc[UR60][R6.64] ;  /* 0x0000003c060c9980 */ /* 0x000168000c101b00 */
[----:B------:R0:W5:Y:S04]  /*7a80*/  @!P4 LD.E.64 R10, desc[UR60][R48.64] ;  /* 0x0000003c300ac980 */ /* 0x000168000c101b00 */
[----:B------:R0:W5:Y:S02]  /*7a90*/  @!P4 LD.E.64 R8, desc[UR60][R14.64] ;  /* 0x0000003c0e08c980 */ /* 0x000164000c101b00 */
.L_x_488:
[----:B------:R-:W-:Y:S05]  /*7aa0*/  BSYNC B1 ;  /* 0x0000000000017941 */ /* 0x000fea0003800000 */
.L_x_487:
[----:B----45:R-:W-:Y:S01]  /*7ab0*/  IMAD.MOV.U32 R0, RZ, RZ, R10 ;  /* 0x000000ffff007224 */ /* 0x030fe200078e000a */
[----:B------:R-:W-:Y:S01]  /*7ac0*/  LOP3.LUT R50, R50, 0xfffffffe, RZ, 0xc0, !PT ;  /* 0xfffffffe32327812 */ /* 0x000fe200078ec0ff */
[----:B---3--:R-:W-:Y:S01]  /*7ad0*/  IMAD.MOV.U32 R3, RZ, RZ, R11 ;  /* 0x000000ffff037224 */ /* 0x008fe200078e000b */
[----:B------:R-:W-:Y:S01]  /*7ae0*/  BSSY B1, `(.L_x_489) ;  /* 0x000002a000017945 */ /* 0x000fe20003800000 */
[----:B------:R-:W-:Y:S02]  /*7af0*/  IMAD.MOV.U32 R4, RZ, RZ, R20 ;  /* 0x000000ffff047224 */ /* 0x000fe400078e0014 */
[----:B------:R-:W-:Y:S01]  /*7b00*/  IMAD.MOV.U32 R5, RZ, RZ, R25 ;  /* 0x000000ffff057224 */ /* 0x000fe200078e0019 */
[----:B0-2---:R-:W-:Y:S01]  /*7b10*/  PRMT R14, R0, 0x5410, R3 ;  /* 0x00005410000e7816 */ /* 0x005fe20000000003 */
[----:B------:R-:W-:Y:S01]  /*7b20*/  IMAD.IADD R3, R51, 0x1, -R50 ;  /* 0x0000000133037824 */ /* 0x000fe200078e0a32 */
[----:B------:R-:W-:Y:S01]  /*7b30*/  PRMT R38, R4, 0x7610, R38 ;  /* 0x0000761004267816 */ /* 0x000fe20000000026 */
[----:B------:R-:W-:-:S02]  /*7b40*/  IMAD.MOV.U32 R0, RZ, RZ, R21 ;  /* 0x000000ffff007224 */ /* 0x000fc400078e0015 */
[----:B------:R-:W-:Y:S01]  /*7b50*/  IMAD.MOV.U32 R4, RZ, RZ, R24 ;  /* 0x000000ffff047224 */ /* 0x000fe200078e0018 */
[----:B------:R-:W-:Y:S01]  /*7b60*/  SHF.L.U32 R3, R3, 0x1f, RZ ;  /* 0x0000001f03037819 */ /* 0x000fe200000006ff */
[----:B------:R-:W-:Y:S01]  /*7b70*/  IMAD.MOV.U32 R6, RZ, RZ, R33 ;  /* 0x000000ffff067224 */ /* 0x000fe200078e0021 */
[----:B------:R-:W-:Y:S01]  /*7b80*/  PRMT R38, R38, 0x5410, R0 ;  /* 0x0000541026267816 */ /* 0x000fe20000000000 */
[----:B------:R-:W-:Y:S01]  /*7b90*/  IMAD.MOV.U32 R0, RZ, RZ, R28 ;  /* 0x000000ffff007224 */ /* 0x000fe200078e001c */
[----:B------:R-:W0:Y:S01]  /*7ba0*/  SYNCS.PHASECHK.TRANS64.TRYWAIT P1, [R16+URZ+0x31c00], R3 ;  /* 0x031c0003100075a7 */ /* 0x000e22000802017f */
[----:B------:R-:W-:Y:S01]  /*7bb0*/  PRMT R40, R4, 0x5410, R5 ;  /* 0x0000541004287816 */ /* 0x000fe20000000005 */
[----:B------:R-:W-:Y:S01]  /*7bc0*/  IMAD.MOV.U32 R4, RZ, RZ, R29 ;  /* 0x000000ffff047224 */ /* 0x000fe200078e001d */
[----:B------:R-:W-:Y:S01]  /*7bd0*/  PRMT R54, R6, 0x7610, R54 ;  /* 0x0000761006367816 */ /* 0x000fe20000000036 */
[----:B------:R-:W-:Y:S02]  /*7be0*/  IMAD.MOV.U32 R5, RZ, RZ, R32 ;  /* 0x000000ffff057224 */ /* 0x000fe400078e0020 */
[----:B------:R-:W-:Y:S01]  /*7bf0*/  IMAD.MOV.U32 R6, RZ, RZ, R9 ;  /* 0x000000ffff067224 */ /* 0x000fe200078e0009 */
[----:B------:R-:W-:Y:S01]  /*7c00*/  PRMT R42, R4, 0x7610, R42 ;  /* 0x00007610042a7816 */ /* 0x000fe2000000002a */
[----:B------:R-:W-:Y:S01]  /*7c10*/  IMAD.MOV.U32 R4, RZ, RZ, R37 ;  /* 0x000000ffff047224 */ /* 0x000fe200078e0025 */
[----:B------:R-:W-:Y:S01]  /*7c20*/  PRMT R43, R0, 0x5410, R5 ;  /* 0x00005410002b7816 */ /* 0x000fe20000000005 */
[----:B------:R-:W-:-:S02]  /*7c30*/  IMAD.MOV.U32 R0, RZ, RZ, R36 ;  /* 0x000000ffff007224 */ /* 0x000fc400078e0024 */
[----:B------:R-:W-:Y:S01]  /*7c40*/  IMAD.MOV.U32 R5, RZ, RZ, R8 ;  /* 0x000000ffff057224 */ /* 0x000fe200078e0008 */
[----:B------:R-:W-:Y:S01]  /*7c50*/  PRMT R54, R54, 0x5410, R4 ;  /* 0x0000541036367816 */ /* 0x000fe20000000004 */
[----:B------:R-:W-:Y:S01]  /*7c60*/  IMAD.MOV.U32 R4, RZ, RZ, R13 ;  /* 0x000000ffff047224 */ /* 0x000fe200078e000d */
[----:B------:R-:W-:Y:S01]  /*7c70*/  PRMT R44, R0, 0x7610, R44 ;  /* 0x00007610002c7816 */ /* 0x000fe2000000002c */
        /* <DEDUP_REMOVED lines=10> */
[----:B------:R-:W-:Y:S01]  /*7d20*/  PRMT R42, R42, 0x5410, R4 ;  /* 0x000054102a2a7816 */ /* 0x000fe20000000004 */
[----:B------:R-:W-:Y:S01]  /*7d30*/  IMAD.MOV.U32 R4, RZ, RZ, R35 ;  /* 0x000000ffff047224 */ /* 0x000fe200078e0023 */
[----:B------:R-:W-:Y:S01]  /*7d40*/  PRMT R55, R0, 0x5410, R5 ;  /* 0x0000541000377816 */ /* 0x000fe20000000005 */
[----:B------:R-:W-:Y:S01]  /*7d50*/  IMAD.MOV.U32 R0, RZ, RZ, R34 ;  /* 0x000000ffff007224 */ /* 0x000fe200078e0022 */
[----:B------:R-:W-:Y:S01]  /*7d60*/  PRMT R56, R6, 0x7610, R56 ;  /* 0x0000761006387816 */ /* 0x000fe20000000038 */
[----:B0-----:R-:W-:Y:S06]  /*7d70*/  @!P1 BRA `(.L_x_490) ;  /* 0x0000015c00489947 */ /* 0x001fec0003800000 */
.L_x_722:
[----:B------:R-:W-:Y:S05]  /*7d80*/  BSYNC B1 ;  /* 0x0000000000017941 */ /* 0x000fea0003800000 */
.L_x_489:
[----:B------:R-:W-:Y:S02]  /*7d90*/  PRMT R46, R0, 0x7610, R46 ;  /* 0x00007610002e7816 */ /* 0x000fe4000000002e */
[----:B------:R-:W-:Y:S01]  /*7da0*/  PRMT R56, R56, 0x5410, R4 ;  /* 0x0000541038387816 */ /* 0x000fe20000000004 */
[----:B------:R-:W-:Y:S06]  /*7db0*/  @P0 BRA `(.L_x_491) ;  /* 0x0000002c00280947 */ /* 0x000fec0003800000 */
[----:B------:R-:W2:Y:S01]  /*7dc0*/  LDL.64 R50, [R1+0x40] ;  /* 0x0000400001327983 */ /* 0x000ea20000100a00 */
[----:B------:R-:W2:Y:S03]  /*7dd0*/  LDC R0, c[0x0][0x3f4] ;  /* 0x0000fd00ff007b82 */ /* 0x000ea60000000800 */
[----:B------:R-:W0:Y:S04]  /*7de0*/  LDL R49, [R1+0x7c] ;  /* 0x00007c0001317983 */ /* 0x000e280000100800 */
[----:B------:R-:W3:Y:S04]  /*7df0*/  LDL R48, [R1+0x5c] ;  /* 0x00005c0001307983 */ /* 0x000ee80000100800 */
[----:B------:R-:W4:Y:S04]  /*7e00*/  LDL R47, [R1+0x64] ;  /* 0x00006400012f7983 */ /* 0x000f280000100800 */
[----:B------:R-:W5:Y:S04]  /*7e10*/  LDL R45, [R1+0x68] ;  /* 0x00006800012d7983 */ /* 0x000f680000100800 */
[----:B------:R-:W5:Y:S04]  /*7e20*/  LDL R7, [R1+0x60] ;  /* 0x0000600001077983 */ /* 0x000f680000100800 */
[----:B------:R-:W5:Y:S04]  /*7e30*/  LDL R6, [R1+0x6c] ;  /* 0x00006c0001067983 */ /* 0x000f680000100800 */
[----:B------:R-:W5:Y:S01]  /*7e40*/  LDL R5, [R1+0x80] ;  /* 0x0000800001057983 */ /* 0x000f620000100800 */
[----:B------:R-:W-:Y:S01]  /*7e50*/  BSSY B1, `(.L_x_492) ;  /* 0x0000035000017945 */ /* 0x000fe20003800000 */
[-C--:B--2---:R-:W-:Y:S01]  /*7e60*/  ISETP.GE.AND P6, PT, R50, R0.reuse, PT ;  /* 0x000000003200720c */ /* 0x084fe20003fc6270 */
[----:B0-----:R-:W-:Y:S01]  /*7e70*/  IMAD R3, R49, 0x2, R16 ;  /* 0x0000000231037824 */ /* 0x001fe200078e0210 */
[----:B---3--:R-:W-:-:S02]  /*7e80*/  ISETP.GE.AND P0, PT, R48, R0, PT ;  /* 0x000000003000720c */ /* 0x008fc40003f06270 */
[-C--:B----4-:R-:W-:Y:S02]  /*7e90*/  ISETP.GE.AND P1, PT, R47, R0.reuse, PT ;  /* 0x000000002f00720c */ /* 0x090fe40003f26270 */
[-C--:B-----5:R-:W-:Y:S02]  /*7ea0*/  ISETP.GE.AND P2, PT, R45, R0.reuse, PT ;  /* 0x000000002d00720c */ /* 0x0a0fe40003f46270 */
[-C--:B------:R-:W-:Y:S02]  /*7eb0*/  ISETP.GE.AND P3, PT, R7, R0.reuse, PT ;  /* 0x000000000700720c */ /* 0x080fe40003f66270 */
[----:B------:R-:W-:Y:S01]  /*7ec0*/  ISETP.GE.AND P4, PT, R6, R0, PT ;  /* 0x000000000600720c */ /* 0x000fe20003f86270 */
[----:B------:R-:W-:Y:S01]  /*7ed0*/  VIADD R0, R3, 0x20 ;  /* 0x0000002003007836 */ /* 0x000fe20000000000 */
[----:B------:R-:W-:Y:S01]  /*7ee0*/  LOP3.LUT P5, RZ, R5, 0x2, RZ, 0xc0, !PT ;  /* 0x0000000205ff7812 */ /* 0x000fe200078ac0ff */
[----:B------:R-:W-:-:S12]  /*7ef0*/  @P6 BRA `(.L_x_493) ;  /* 0x0000000000a86947 */ /* 0x000fd80003800000 */
[----:B------:R-:W0:Y:S01]  /*7f00*/  LDS.128 R4, [R3+0xda00] ;  /* 0x00da000003047984 */ /* 0x000e220000000c00 */
[----:B------:R-:W-:Y:S01]  /*7f10*/  SHF.R.U32.HI R45, RZ, 0x10, R37 ;  /* 0x00000010ff2d7819 */ /* 0x000fe20000011625 */
[----:B------:R-:W-:Y:S01]  /*7f20*/  HADD2.F32 R46, -RZ, R46.H0_H0 ;  /* 0x2000002eff2e7230 */ /* 0x000fe20000004100 */
[----:B------:R-:W-:Y:S01]  /*7f30*/  SHF.R.U32.HI R47, RZ, 0x10, R35 ;  /* 0x00000010ff2f7819 */ /* 0x000fe20000011623 */
[----:B------:R-:W-:Y:S01]  /*7f40*/  HADD2.F32 R44, -RZ, R44.H0_H0 ;  /* 0x2000002cff2c7230 */ /* 0x000fe20000004100 */
[----:B------:R-:W-:Y:S01]  /*7f50*/  SHF.R.U64 R53, R36, 0x10, R37 ;  /* 0x0000001024357819 */ /* 0x000fe20000001225 */
[----:B------:R-:W-:Y:S01]  /*7f60*/  HADD2.F32 R45, -RZ, R45.H0_H0 ;  /* 0x2000002dff2d7230 */ /* 0x000fe20000004100 */
[----:B------:R-:W-:Y:S01]  /*7f70*/  SHF.R.U64 R51, R34, 0x10, R35 ;  /* 0x0000001022337819 */ /* 0x000fe20000001223 */
[----:B------:R-:W-:Y:S02]  /*7f80*/  HADD2.F32 R47, -RZ, R47.H0_H0 ;  /* 0x2000002fff2f7230 */ /* 0x000fe40000004100 */
[----:B0-----:R-:W-:-:S02]  /*7f90*/  HADD2.F32 R36, -RZ, R7.H0_H0 ;  /* 0x20000007ff247230 */ /* 0x001fc40000004100 */
[----:B------:R-:W-:Y:S02]  /*7fa0*/  HADD2.F32 R37, -RZ, R7.H1_H1 ;  /* 0x30000007ff257230 */ /* 0x000fe40000004100 */
[--C-:B------:R-:W-:Y:S02]  /*7fb0*/  HADD2.F32 R7, -RZ, R4.reuse.H0_H0 ;  /* 0x20000004ff077230 */ /* 0x100fe40000004100 */
[----:B------:R-:W-:Y:S02]  /*7fc0*/  HADD2.F32 R4, -RZ, R4.H1_H1 ;  /* 0x30000004ff047230 */ /* 0x000fe40000004100 */
[C---:B------:R-:W-:Y:S01]  /*7fd0*/  FMUL.FTZ R50, R37.reuse, R45 ;  /* 0x0000002d25327220 */ /* 0x040fe20000410000 */
[-C--:B------:R-:W-:Y:S01]  /*7fe0*/  FMUL.FTZ R49, R37, R47.reuse ;  /* 0x0000002f25317220 */ /* 0x080fe20000410000 */
[--C-:B------:R-:W-:Y:S02]  /*7ff0*/  HADD2.F32 R34, -RZ, R6.reuse.H0_H0 ;  /* 0x20000006ff227230 */ /* 0x100fe40000004100 */
[----:B------:R-:W-:Y:S01]  /*8000*/  FMUL.FTZ R48, R4, R46 ;  /* 0x0000002e04307220 */ /* 0x000fe20000410000 */
[----:B------:R-:W-:Y:S01]  /*8010*/  FFMA.FTZ R52, R36, R47, R50 ;  /* 0x0000002f24347223 */ /* 0x000fe20000010032 */
[----:B------:R-:W-:-:S02]  /*8020*/  HADD2.F32 R35, -RZ, R6.H1_H1 ;  /* 0x30000006ff237230 */ /* 0x000fc40000004100 */
[-C--:B------:R-:W-:Y:S01]  /*8030*/  FMUL.FTZ R50, R4, R44.reuse ;  /* 0x0000002c04327220 */ /* 0x080fe20000410000 */
[C---:B------:R-:W-:Y:S01]  /*8040*/  FFMA.FTZ R48, R7.reuse, R44, -R48 ;  /* 0x0000002c07307223 */ /* 0x040fe20000010830 */
[--C-:B------:R-:W-:Y:S02]  /*8050*/  HADD2.F32 R6, -RZ, R5.reuse.H0_H0 ;  /* 0x20000005ff067230 */ /* 0x100fe40000004100 */
[----:B------:R-:W-:Y:S01]  /*8060*/  FFMA.FTZ R49, R36, R45, -R49 ;  /* 0x0000002d24317223 */ /* 0x000fe20000010831 */
[----:B------:R-:W-:Y:S02]  /*8070*/  HADD2.F32 R44, -RZ, R56.H1_H1 ;  /* 0x30000038ff2c7230 */ /* 0x000fe40000004100 */
[----:B------:R-:W-:Y:S01]  /*8080*/  FFMA.FTZ R45, R7, R46, R50 ;  /* 0x0000002e072d7223 */ /* 0x000fe20000010032 */
[----:B------:R-:W-:Y:S02]  /*8090*/  HADD2.F32 R5, -RZ, R5.H1_H1 ;  /* 0x30000005ff057230 */ /* 0x000fe40000004100 */
[----:B------:R-:W-:-:S02]  /*80a0*/  HADD2.F32 R36, -RZ, R54.H1_H1 ;  /* 0x30000036ff247230 */ /* 0x000fc40000004100 */
[C---:B------:R-:W-:Y:S01]  /*80b0*/  FMUL.FTZ R47, R35.reuse, R44 ;  /* 0x0000002c232f7220 */ /* 0x040fe20000410000 */
[----:B------:R-:W-:Y:S02]  /*80c0*/  HADD2.F32 R37, -RZ, R51.H0_H0 ;  /* 0x20000033ff257230 */ /* 0x000fe40000004100 */
[----:B------:R-:W-:Y:S02]  /*80d0*/  HADD2.F32 R4, -RZ, R53.H0_H0 ;  /* 0x20000035ff047230 */ /* 0x000fe40000004100 */
[-C--:B------:R-:W-:Y:S01]  /*80e0*/  FMUL.FTZ R35, R35, R36.reuse ;  /* 0x0000002423237220 */ /* 0x080fe20000410000 */
[C---:B------:R-:W-:Y:S01]  /*80f0*/  FFMA.FTZ R47, R34.reuse, R36, -R47 ;  /* 0x00000024222f7223 */ /* 0x040fe2000001082f */
[C---:B------:R-:W-:Y:S01]  /*8100*/  FMUL.FTZ R7, R5.reuse, R37 ;  /* 0x0000002505077220 */ /* 0x040fe20000410000 */
[----:B------:R-:W-:Y:S01]  /*8110*/  FMUL.FTZ R46, R5, R4 ;  /* 0x00000004052e7220 */ /* 0x000fe20000410000 */
[----:B------:R-:W-:Y:S02]  /*8120*/  FFMA.FTZ R34, R34, R44, R35 ;  /* 0x0000002c22227223 */ /* 0x000fe40000010023 */
[----:B------:R-:W-:Y:S01]  /*8130*/  FFMA.FTZ R5, R6, R4, -R7 ;  /* 0x0000000406057223 */ /* 0x000fe20000010807 */
[----:B------:R-:W-:Y:S01]  /*8140*/  F2FP.F16.F32.PACK_AB R7, R52, R49 ;  /* 0x000000313407723e */ /* 0x000fe200000000ff */
[----:B------:R-:W-:Y:S01]  /*8150*/  FFMA.FTZ R46, R6, R37, R46 ;  /* 0x00000025062e7223 */ /* 0x000fe2000001002e */
[----:B------:R-:W-:-:S02]  /*8160*/  F2FP.F16.F32.PACK_AB R4, R45, R48 ;  /* 0x000000302d04723e */ /* 0x000fc400000000ff */
[----:B------:R-:W-:Y:S02]  /*8170*/  F2FP.F16.F32.PACK_AB R6, R34, R47 ;  /* 0x0000002f2206723e */ /* 0x000fe400000000ff */
[----:B------:R-:W-:-:S05]  /*8180*/  F2FP.F16.F32.PACK_AB R5, R46, R5 ;  /* 0x000000052e05723e */ /* 0x000fca00000000ff */
[----:B------:R0:W-:Y:S02]  /*8190*/  STS.128 [R3+0xda00], R4 ;  /* 0x00da000403007388 */ /* 0x0001e40000000c00 */
.L_x_493:
[----:B------:R-:W-:Y:S05]  /*81a0*/  BSYNC B1 ;  /* 0x0000000000017941 */ /* 0x000fea0003800000 */
.L_x_492:
[----:B------:R-:W-:Y:S01]  /*81b0*/  BSSY B1, `(.L_x_494) ;  /* 0x000002d000017945 */ /* 0x000fe20003800000 */
[----:B------:R-:W-:-:S03]  /*81c0*/  @P5 VIADD R0, R3, 0xffffffe0 ;  /* 0xffffffe003005836 */ /* 0x000fc60000000000 */
[----:B------:R-:W-:Y:S05]  /*81d0*/  @P0 BRA `(.L_x_495) ;  /* 0x0000000000a80947 */ /* 0x000fea0003800000 */
[----:B0-----:R-:W0:Y:S01]  /*81e0*/  LDS.128 R4, [R0+0xda00] ;  /* 0x00da000000047984 */ /* 0x001e220000000c00 */
[----:B------:R-:W-:Y:S01]  /*81f0*/  SHF.R.U32.HI R35, RZ, 0x10, R33 ;  /* 0x00000010ff237819 */ /* 0x000fe20000011621 */
[----:B------:R-:W-:Y:S01]  /*8200*/  HADD2.F32 R36, -RZ, R55.H1_H1 ;  /* 0x30000037ff247230 */ /* 0x000fe20000004100 */
[----:B------:R-:W-:Y:S01]  /*8210*/  SHF.R.U32.HI R37, RZ, 0x10, R31 ;  /* 0x00000010ff257819 */ /* 0x000fe2000001161f */
[----:B------:R-:W-:Y:S01]  /*8220*/  HADD2.F32 R34, -RZ, R43.H1_H1 ;  /* 0x3000002bff227230 */ /* 0x000fe20000004100 */
        /* <DEDUP_REMOVED lines=18> */
[----:B------:R-:W-:Y:S02]  /*8350*/  HADD2.F32 R34, -RZ, R56.H0_H0 ;  /* 0x20000038ff227230 */ /* 0x000fe40000004100 */
[----:B------:R-:W-:Y:S01]  /*8360*/  FFMA.FTZ R35, R7, R36, R46 ;  /* 0x0000002407237223 */ /* 0x000fe2000001002e */
[----:B------:R-:W-:Y:S02]  /*8370*/  HADD2.F32 R5, -RZ, R5.H1_H1 ;  /* 0x30000005ff057230 */ /* 0x000fe40000004100 */
[----:B------:R-:W-:-:S02]  /*8380*/  HADD2.F32 R32, -RZ, R54.H0_H0 ;  /* 0x20000036ff207230 */ /* 0x000fc40000004100 */
        /* <DEDUP_REMOVED lines=15> */
.L_x_495:
[----:B------:R-:W-:Y:S05]  /*8480*/  BSYNC B1 ;  /* 0x0000000000017941 */ /* 0x000fea0003800000 */
.L_x_494:
[----:B------:R-:W-:Y:S04]  /*8490*/  BSSY B1, `(.L_x_496) ;  /* 0x000002c000017945 */ /* 0x000fe80003800000 */
[----:B------:R-:W-:Y:S05]  /*84a0*/  @P1 BRA `(.L_x_497) ;  /* 0x0000000000a81947 */ /* 0x000fea0003800000 */
[----:B01----:R-:W0:Y:S01]  /*84b0*/  LDS.128 R4, [R3+0x10a00] ;  /* 0x010a000003047984 */ /* 0x003e220000000c00 */
[----:B------:R-:W-:Y:S01]  /*84c0*/  SHF.R.U32.HI R32, RZ, 0x10, R27 ;  /* 0x00000010ff207819 */ /* 0x000fe2000001161b */
[----:B------:R-:W-:Y:S01]  /*84d0*/  HADD2.F32 R43, -RZ, R43.H0_H0 ;  /* 0x2000002bff2b7230 */ /* 0x000fe20000004100 */
[--C-:B------:R-:W-:Y:S01]  /*84e0*/  SHF.R.U32.HI R30, RZ, 0x10, R29.reuse ;  /* 0x00000010ff1e7819 */ /* 0x100fe2000001161d */
[----:B------:R-:W-:Y:S01]  /*84f0*/  HADD2.F32 R31, -RZ, R55.H0_H0 ;  /* 0x20000037ff1f7230 */ /* 0x000fe20000004100 */
[----:B------:R-:W-:Y:S01]  /*8500*/  SHF.R.U64 R37, R28, 0x10, R29 ;  /* 0x000000101c257819 */ /* 0x000fe2000000121d */
[----:B------:R-:W-:Y:S01]  /*8510*/  HADD2.F32 R32, -RZ, R32.H0_H0 ;  /* 0x20000020ff207230 */ /* 0x000fe20000004100 */
[----:B------:R-:W-:Y:S01]  /*8520*/  SHF.R.U64 R36, R26, 0x10, R27 ;  /* 0x000000101a247819 */ /* 0x000fe2000000121b */
[----:B------:R-:W-:Y:S02]  /*8530*/  HADD2.F32 R30, -RZ, R30.H0_H0 ;  /* 0x2000001eff1e7230 */ /* 0x000fe40000004100 */
[----:B0-----:R-:W-:-:S02]  /*8540*/  HADD2.F32 R29, -RZ, R7.H1_H1 ;  /* 0x30000007ff1d7230 */ /* 0x001fc40000004100 */
[----:B------:R-:W-:Y:S02]  /*8550*/  HADD2.F32 R28, -RZ, R7.H0_H0 ;  /* 0x20000007ff1c7230 */ /* 0x000fe40000004100 */
[--C-:B------:R-:W-:Y:S02]  /*8560*/  HADD2.F32 R7, -RZ, R4.reuse.H0_H0 ;  /* 0x20000004ff077230 */ /* 0x100fe40000004100 */
[C---:B------:R-:W-:Y:S01]  /*8570*/  FMUL.FTZ R33, R29.reuse, R32 ;  /* 0x000000201d217220 */ /* 0x040fe20000410000 */
[----:B------:R-:W-:Y:S01]  /*8580*/  FMUL.FTZ R29, R29, R30 ;  /* 0x0000001e1d1d7220 */ /* 0x000fe20000410000 */
[----:B------:R-:W-:Y:S02]  /*8590*/  HADD2.F32 R4, -RZ, R4.H1_H1 ;  /* 0x30000004ff047230 */ /* 0x000fe40000004100 */
[--C-:B------:R-:W-:Y:S02]  /*85a0*/  HADD2.F32 R26, -RZ, R6.reuse.H0_H0 ;  /* 0x20000006ff1a7230 */ /* 0x100fe40000004100 */
[----:B------:R-:W-:Y:S01]  /*85b0*/  FFMA.FTZ R32, R28, R32, R29 ;  /* 0x000000201c207223 */ /* 0x000fe2000001001d */
[----:B------:R-:W-:-:S02]  /*85c0*/  HADD2.F32 R27, -RZ, R6.H1_H1 ;  /* 0x30000006ff1b7230 */ /* 0x000fc40000004100 */
[----:B------:R-:W-:Y:S01]  /*85d0*/  FFMA.FTZ R35, R28, R30, -R33 ;  /* 0x0000001e1c237223 */ /* 0x000fe20000010821 */
[--C-:B------:R-:W-:Y:S02]  /*85e0*/  HADD2.F32 R29, -RZ, R42.reuse.H1_H1 ;  /* 0x3000002aff1d7230 */ /* 0x100fe40000004100 */
[C---:B------:R-:W-:Y:S01]  /*85f0*/  FMUL.FTZ R34, R4.reuse, R31 ;  /* 0x0000001f04227220 */ /* 0x040fe20000410000 */
[--C-:B------:R-:W-:Y:S02]  /*8600*/  HADD2.F32 R6, -RZ, R5.reuse.H0_H0 ;  /* 0x20000005ff067230 */ /* 0x100fe40000004100 */
[-C--:B------:R-:W-:Y:S01]  /*8610*/  FMUL.FTZ R30, R4, R43.reuse ;  /* 0x0000002b041e7220 */ /* 0x080fe20000410000 */
[----:B------:R-:W-:Y:S02]  /*8620*/  HADD2.F32 R42, -RZ, R42.H0_H0 ;  /* 0x2000002aff2a7230 */ /* 0x000fe40000004100 */
[----:B------:R-:W-:Y:S01]  /*8630*/  FFMA.FTZ R34, R7, R43, -R34 ;  /* 0x0000002b07227223 */ /* 0x000fe20000010822 */
[----:B------:R-:W-:-:S02]  /*8640*/  HADD2.F32 R5, -RZ, R5.H1_H1 ;  /* 0x30000005ff057230 */ /* 0x000fc40000004100 */
[----:B------:R-:W-:Y:S01]  /*8650*/  FFMA.FTZ R31, R7, R31, R30 ;  /* 0x0000001f071f7223 */ /* 0x000fe2000001001e */
[----:B------:R-:W-:Y:S02]  /*8660*/  HADD2.F32 R28, -RZ, R36.H0_H0 ;  /* 0x20000024ff1c7230 */ /* 0x000fe40000004100 */
[CC--:B------:R-:W-:Y:S01]  /*8670*/  FMUL.FTZ R33, R27.reuse, R29.reuse ;  /* 0x0000001d1b217220 */ /* 0x0c0fe20000410000 */
[----:B------:R-:W-:Y:S02]  /*8680*/  HADD2.F32 R4, -RZ, R37.H0_H0 ;  /* 0x20000025ff047230 */ /* 0x000fe40000004100 */
[----:B------:R-:W-:Y:S01]  /*8690*/  FMUL.FTZ R30, R27, R42 ;  /* 0x0000002a1b1e7220 */ /* 0x000fe20000410000 */
[C---:B------:R-:W-:Y:S01]  /*86a0*/  FMUL.FTZ R7, R5.reuse, R28 ;  /* 0x0000001c05077220 */ /* 0x040fe20000410000 */
[C---:B------:R-:W-:Y:S01]  /*86b0*/  FFMA.FTZ R33, R26.reuse, R42, -R33 ;  /* 0x0000002a1a217223 */ /* 0x040fe20000010821 */
[-C--:B------:R-:W-:Y:S01]  /*86c0*/  FMUL.FTZ R27, R5, R4.reuse ;  /* 0x00000004051b7220 */ /* 0x080fe20000410000 */
[----:B------:R-:W-:Y:S01]  /*86d0*/  FFMA.FTZ R30, R26, R29, R30 ;  /* 0x0000001d1a1e7223 */ /* 0x000fe2000001001e */
[----:B------:R-:W-:Y:S01]  /*86e0*/  FFMA.FTZ R5, R6, R4, -R7 ;  /* 0x0000000406057223 */ /* 0x000fe20000010807 */
[----:B------:R-:W-:Y:S01]  /*86f0*/  F2FP.F16.F32.PACK_AB R7, R32, R35 ;  /* 0x000000232007723e */ /* 0x000fe200000000ff */
[----:B------:R-:W-:Y:S01]  /*8700*/  FFMA.FTZ R28, R6, R28, R27 ;  /* 0x0000001c061c7223 */ /* 0x000fe2000001001b */
[----:B------:R-:W-:-:S02]  /*8710*/  F2FP.F16.F32.PACK_AB R4, R31, R34 ;  /* 0x000000221f04723e */ /* 0x000fc400000000ff */
[----:B------:R-:W-:Y:S02]  /*8720*/  F2FP.F16.F32.PACK_AB R6, R30, R33 ;  /* 0x000000211e06723e */ /* 0x000fe400000000ff */
[----:B------:R-:W-:-:S05]  /*8730*/  F2FP.F16.F32.PACK_AB R5, R28, R5 ;  /* 0x000000051c05723e */ /* 0x000fca00000000ff */
[----:B------:R2:W-:Y:S02]  /*8740*/  STS.128 [R3+0x10a00], R4 ;  /* 0x010a000403007388 */ /* 0x0005e40000000c00 */
.L_x_497:
[----:B------:R-:W-:Y:S05]  /*8750*/  BSYNC B1 ;  /* 0x0000000000017941 */ /* 0x000fea0003800000 */
.L_x_496:
[----:B------:R-:W-:Y:S04]  /*8760*/  BSSY B1, `(.L_x_498) ;  /* 0x000002c000017945 */ /* 0x000fe80003800000 */
[----:B------:R-:W-:Y:S05]  /*8770*/  @P2 BRA `(.L_x_499) ;  /* 0x0000000000a82947 */ /* 0x000fea0003800000 */
[----:B012---:R-:W0:Y:S01]  /*8780*/  LDS.128 R4, [R0+0x10a00] ;  /* 0x010a000000047984 */ /* 0x007e220000000c00 */
        /* <DEDUP_REMOVED lines=8> */
[----:B------:R-:W-:-:S02]  /*8810*/  HADD2.F32 R41, -RZ, R41.H1_H1 ;  /* 0x30000029ff297230 */ /* 0x000fc40000004100 */
[----:B------:R-:W-:Y:S02]  /*8820*/  HADD2.F32 R40, -RZ, R40.H1_H1 ;  /* 0x30000028ff287230 */ /* 0x000fe40000004100 */
[--C-:B0-----:R-:W-:Y:S02]  /*8830*/  HADD2.F32 R25, -RZ, R7.reuse.H1_H1 ;  /* 0x30000007ff197230 */ /* 0x101fe40000004100 */
[----:B------:R-:W-:Y:S02]  /*8840*/  HADD2.F32 R24, -RZ, R7.H0_H0 ;  /* 0x20000007ff187230 */ /* 0x000fe40000004100 */
[--C-:B------:R-:W-:Y:S02]  /*8850*/  HADD2.F32 R7, -RZ, R4.reuse.H0_H0 ;  /* 0x20000004ff077230 */ /* 0x100fe40000004100 */
[C---:B------:R-:W-:Y:S01]  /*8860*/  FMUL.FTZ R32, R25.reuse, R27 ;  /* 0x0000001b19207220 */ /* 0x040fe20000410000 */
[----:B------:R-:W-:Y:S02]  /*8870*/  HADD2.F32 R4, -RZ, R4.H1_H1 ;  /* 0x30000004ff047230 */ /* 0x000fe40000004100 */
[----:B------:R-:W-:Y:S01]  /*8880*/  FMUL.FTZ R31, R25, R29 ;  /* 0x0000001d191f7220 */ /* 0x000fe20000410000 */
[----:B------:R-:W-:-:S02]  /*8890*/  HADD2.F32 R22, -RZ, R6.H0_H0 ;  /* 0x20000006ff167230 */ /* 0x000fc40000004100 */
[----:B------:R-:W-:Y:S01]  /*88a0*/  FFMA.FTZ R34, R24, R29, R32 ;  /* 0x0000001d18227223 */ /* 0x000fe20000010020 */
[----:B------:R-:W-:Y:S02]  /*88b0*/  HADD2.F32 R23, -RZ, R6.H1_H1 ;  /* 0x30000006ff177230 */ /* 0x000fe40000004100 */
[----:B------:R-:W-:Y:S01]  /*88c0*/  FMUL.FTZ R30, R4, R28 ;  /* 0x0000001c041e7220 */ /* 0x000fe20000410000 */
[--C-:B------:R-:W-:Y:S02]  /*88d0*/  HADD2.F32 R6, -RZ, R5.reuse.H0_H0 ;  /* 0x20000005ff067230 */ /* 0x100fe40000004100 */
[----:B------:R-:W-:Y:S01]  /*88e0*/  FFMA.FTZ R31, R24, R27, -R31 ;  /* 0x0000001b181f7223 */ /* 0x000fe2000001081f */
[-C--:B------:R-:W-:Y:S01]  /*88f0*/  FMUL.FTZ R32, R4, R26.reuse ;  /* 0x0000001a04207220 */ /* 0x080fe20000410000 */
[----:B------:R-:W-:Y:S02]  /*8900*/  HADD2.F32 R5, -RZ, R5.H1_H1 ;  /* 0x30000005ff057230 */ /* 0x000fe40000004100 */
[----:B------:R-:W-:Y:S01]  /*8910*/  FFMA.FTZ R30, R7, R26, -R30 ;  /* 0x0000001a071e7223 */ /* 0x000fe2000001081e */
[----:B------:R-:W-:-:S02]  /*8920*/  HADD2.F32 R24, -RZ, R33.H0_H0 ;  /* 0x20000021ff187230 */ /* 0x000fc40000004100 */
[----:B------:R-:W-:Y:S01]  /*8930*/  FFMA.FTZ R25, R7, R28, R32 ;  /* 0x0000001c07197223 */ /* 0x000fe20000010020 */
[----:B------:R-:W-:Y:S02]  /*8940*/  HADD2.F32 R4, -RZ, R35.H0_H0 ;  /* 0x20000023ff047230 */ /* 0x000fe40000004100 */
[CC--:B------:R-:W-:Y:S01]  /*8950*/  FMUL.FTZ R27, R23.reuse, R41.reuse ;  /* 0x00000029171b7220 */ /* 0x0c0fe20000410000 */
[----:B------:R-:W-:Y:S01]  /*8960*/  FMUL.FTZ R26, R23, R40 ;  /* 0x00000028171a7220 */ /* 0x000fe20000410000 */
[C---:B------:R-:W-:Y:S01]  /*8970*/  FMUL.FTZ R7, R5.reuse, R24 ;  /* 0x0000001805077220 */ /* 0x040fe20000410000 */
[----:B------:R-:W-:Y:S01]  /*8980*/  FMUL.FTZ R23, R5, R4 ;  /* 0x0000000405177220 */ /* 0x000fe20000410000 */
[C---:B------:R-:W-:Y:S01]  /*8990*/  FFMA.FTZ R27, R22.reuse, R40, -R27 ;  /* 0x00000028161b7223 */ /* 0x040fe2000001081b */
[----:B------:R-:W-:Y:S01]  /*89a0*/  FFMA.FTZ R26, R22, R41, R26 ;  /* 0x00000029161a7223 */ /* 0x000fe2000001001a */
[C---:B------:R-:W-:Y:S01]  /*89b0*/  FFMA.FTZ R5, R6.reuse, R4, -R7 ;  /* 0x0000000406057223 */ /* 0x040fe20000010807 */
[----:B------:R-:W-:Y:S01]  /*89c0*/  FFMA.FTZ R24, R6, R24, R23 ;  /* 0x0000001806187223 */ /* 0x000fe20000010017 */
[----:B------:R-:W-:-:S02]  /*89d0*/  F2FP.F16.F32.PACK_AB R7, R34, R31 ;  /* 0x0000001f2207723e */ /* 0x000fc400000000ff */
[----:B------:R-:W-:Y:S02]  /*89e0*/  F2FP.F16.F32.PACK_AB R6, R26, R27 ;  /* 0x0000001b1a06723e */ /* 0x000fe400000000ff */
[----:B------:R-:W-:Y:S02]  /*89f0*/  F2FP.F16.F32.PACK_AB R4, R25, R30 ;  /* 0x0000001e1904723e */ /* 0x000fe400000000ff */
[----:B------:R-:W-:-:S05]  /*8a00*/  F2FP.F16.F32.PACK_AB R5, R24, R5 ;  /* 0x000000051805723e */ /* 0x000fca00000000ff */
[----:B------:R3:W-:Y:S02]  /*8a10*/  STS.128 [R0+0x10a00], R4 ;  /* 0x010a000400007388 */ /* 0x0007e40000000c00 */
.L_x_499:
[----:B------:R-:W-:Y:S05]  /*8a20*/  BSYNC B1 ;  /* 0x0000000000017941 */ /* 0x000fea0003800000 */
.L_x_498:
[----:B------:R-:W-:Y:S04]  /*8a30*/  BSSY B1, `(.L_x_500) ;  /* 0x000002c000017945 */ /* 0x000fe80003800000 */
[----:B------:R-:W-:Y:S05]  /*8a40*/  @P3 BRA `(.L_x_501) ;  /* 0x0000000000a83947 */ /* 0x000fea0003800000 */
[----:B0123--:R-:W0:Y:S01]  /*8a50*/  LDS.128 R4, [R3+0x13a00] ;  /* 0x013a000003047984 */ /* 0x00fe220000000c00 */
        /* <DEDUP_REMOVED lines=41> */
.L_x_501:
[----:B------:R-:W-:Y:S05]  /*8cf0*/  BSYNC B1 ;  /* 0x0000000000017941 */ /* 0x000fea0003800000 */
.L_x_500:
[----:B------:R-:W-:Y:S05]  /*8d00*/  @P4 BRA `(.L_x_491) ;  /* 0x0000001c00544947 */ /* 0x000fea0003800000 */
[----:B01234-:R-:W0:Y:S01]  /*8d10*/  LDS.128 R4, [R0+0x13a00] ;  /* 0x013a000000047984 */ /* 0x01fe220000000c00 */
[----:B------:R-:W-:Y:S01]  /*8d20*/  SHF.R.U32.HI R20, RZ, 0x10, R9 ;  /* 0x00000010ff147819 */ /* 0x000fe20000011609 */
[--C-:B------:R-:W-:Y:S01]  /*8d30*/  HADD2.F32 R13, -RZ, R15.reuse.H0_H0 ;  /* 0x2000000fff0d7230 */ /* 0x100fe20000004100 */
[--C-:B------:R-:W-:Y:S01]  /*8d40*/  SHF.R.U32.HI R12, RZ, 0x10, R11.reuse ;  /* 0x00000010ff0c7819 */ /* 0x100fe2000001160b */
[----:B------:R-:W-:Y:S01]  /*8d50*/  HADD2.F32 R15, -RZ, R15.H1_H1 ;  /* 0x3000000fff0f7230 */ /* 0x000fe20000004100 */
[----:B------:R-:W-:Y:S01]  /*8d60*/  SHF.R.U64 R24, R10, 0x10, R11 ;  /* 0x000000100a187819 */ /* 0x000fe2000000120b */
[----:B------:R-:W-:Y:S01]  /*8d70*/  HADD2.F32 R20, -RZ, R20.H0_H0 ;  /* 0x20000014ff147230 */ /* 0x000fe20000004100 */
[----:B------:R-:W-:Y:S01]  /*8d80*/  SHF.R.U64 R23, R8, 0x10, R9 ;  /* 0x0000001008177819 */ /* 0x000fe20000001209 */
[----:B------:R-:W-:Y:S02]  /*8d90*/  HADD2.F32 R12, -RZ, R12.H0_H0 ;  /* 0x2000000cff0c7230 */ /* 0x000fe40000004100 */
[----:B------:R-:W-:-:S02]  /*8da0*/  HADD2.F32 R11, -RZ, R14.H0_H0 ;  /* 0x2000000eff0b7230 */ /* 0x000fc40000004100 */
[----:B------:R-:W-:Y:S02]  /*8db0*/  HADD2.F32 R14, -RZ, R14.H1_H1 ;  /* 0x3000000eff0e7230 */ /* 0x000fe40000004100 */
[--C-:B0-----:R-:W-:Y:S02]  /*8dc0*/  HADD2.F32 R10, -RZ, R7.reuse.H1_H1 ;  /* 0x30000007ff0a7230 */ /* 0x101fe40000004100 */
[--C-:B------:R-:W-:Y:S02]  /*8dd0*/  HADD2.F32 R3, -RZ, R4.reuse.H0_H0 ;  /* 0x20000004ff037230 */ /* 0x100fe40000004100 */
[----:B------:R-:W-:Y:S02]  /*8de0*/  HADD2.F32 R9, -RZ, R7.H0_H0 ;  /* 0x20000007ff097230 */ /* 0x000fe40000004100 */
[C---:B------:R-:W-:Y:S01]  /*8df0*/  FMUL.FTZ R22, R10.reuse, R20 ;  /* 0x000000140a167220 */ /* 0x040fe20000410000 */
[----:B------:R-:W-:Y:S02]  /*8e00*/  HADD2.F32 R4, -RZ, R4.H1_H1 ;  /* 0x30000004ff047230 */ /* 0x000fe40000004100 */
[----:B------:R-:W-:Y:S01]  /*8e10*/  FMUL.FTZ R21, R10, R12 ;  /* 0x0000000c0a157220 */ /* 0x000fe20000410000 */
[----:B------:R-:W-:-:S02]  /*8e20*/  HADD2.F32 R7, -RZ, R6.H0_H0 ;  /* 0x20000006ff077230 */ /* 0x000fc40000004100 */
[C---:B------:R-:W-:Y:S01]  /*8e30*/  FFMA.FTZ R22, R9.reuse, R12, -R22 ;  /* 0x0000000c09167223 */ /* 0x040fe20000010816 */
[----:B------:R-:W-:Y:S02]  /*8e40*/  HADD2.F32 R8, -RZ, R6.H1_H1 ;  /* 0x30000006ff087230 */ /* 0x000fe40000004100 */
[C---:B------:R-:W-:Y:S01]  /*8e50*/  FMUL.FTZ R10, R4.reuse, R13 ;  /* 0x0000000d040a7220 */ /* 0x040fe20000410000 */
[--C-:B------:R-:W-:Y:S02]  /*8e60*/  HADD2.F32 R6, -RZ, R5.reuse.H0_H0 ;  /* 0x20000005ff067230 */ /* 0x100fe40000004100 */
[----:B------:R-:W-:Y:S01]  /*8e70*/  FFMA.FTZ R21, R9, R20, R21 ;  /* 0x0000001409157223 */ /* 0x000fe20000010015 */
[-C--:B------:R-:W-:Y:S01]  /*8e80*/  FMUL.FTZ R12, R4, R11.reuse ;  /* 0x0000000b040c7220 */ /* 0x080fe20000410000 */
[----:B------:R-:W-:Y:S02]  /*8e90*/  HADD2.F32 R5, -RZ, R5.H1_H1 ;  /* 0x30000005ff057230 */ /* 0x000fe40000004100 */
[----:B------:R-:W-:Y:S01]  /*8ea0*/  FFMA.FTZ R10, R3, R11, -R10 ;  /* 0x0000000b030a7223 */ /* 0x000fe2000001080a */
[----:B------:R-:W-:-:S02]  /*8eb0*/  HADD2.F32 R9, -RZ, R23.H0_H0 ;  /* 0x20000017ff097230 */ /* 0x000fc40000004100 */
[----:B------:R-:W-:Y:S01]  /*8ec0*/  FFMA.FTZ R3, R3, R13, R12 ;  /* 0x0000000d03037223 */ /* 0x000fe2000001000c */
[----:B------:R-:W-:Y:S02]  /*8ed0*/  HADD2.F32 R4, -RZ, R24.H0_H0 ;  /* 0x20000018ff047230 */ /* 0x000fe40000004100 */
[C---:B------:R-:W-:Y:S01]  /*8ee0*/  FMUL.FTZ R12, R8.reuse, R15 ;  /* 0x0000000f080c7220 */ /* 0x040fe20000410000 */
        /* <DEDUP_REMOVED lines=11> */
[----:B------:R0:W-:Y:S01]  /*8fa0*/  STS.128 [R0+0x13a00], R4 ;  /* 0x013a000400007388 */ /* 0x0001e20000000c00 */
[----:B------:R-:W-:Y:S05]  /*8fb0*/  BRA `(.L_x_491) ;  /* 0x0000001800a87947 */ /* 0x000fea0003800000 */
.L_x_485:
[----:B------:R-:W-:-:S03]  /*8fc0*/  UMOV UR4, 0xffffffff ;  /* 0xffffffff00047882 */ /* 0x000fc60000000000 */
[----:B------:R-:W-:Y:S05]  /*8fd0*/  BRA.DIV UR4, `(.L_x_502) ;  /* 0x0000014a04c47947 */ /* 0x000fea000b800000 */
[----:B------:R-:W1:Y:S04]  /*8fe0*/  SHFL.IDX PT, R3, R23, RZ, 0x1e1f ;  /* 0x001e1fff17037589 */ /* 0x000e6800000e0000 */
[----:B------:R-:W3:Y:S04]  /*8ff0*/  SHFL.IDX PT, R0, R22, RZ, 0x1e1f ;  /* 0x001e1fff16007589 */ /* 0x000ee800000e0000 */
[----:B------:R4:W0:Y:S04]  /*9000*/  SHFL.IDX PT, R5, R25, RZ, 0x1e1f ;  /* 0x001e1fff19057589 */ /* 0x00082800000e0000 */
[----:B--2---:R4:W2:Y:S01]  /*9010*/  SHFL.IDX PT, R14, R24, RZ, 0x1e1f ;  /* 0x001e1fff180e7589 */ /* 0x0048a200000e0000 */
[----:B-1----:R-:W-:-:S02]  /*9020*/  IMAD.MOV.U32 R33, RZ, RZ, R3 ;  /* 0x000000ffff217224 */ /* 0x002fc400078e0003 */
[----:B---34-:R-:W-:-:S07]  /*9030*/  IMAD.MOV.U32 R32, RZ, RZ, R0 ;  /* 0x000000ffff207224 */ /* 0x018fce00078e0000 */
.L_x_728:
[----:B------:R-:W3:Y:S01]  /*9040*/  LDL R48, [R1+0x90] ;  /* 0x0000900001307983 */ /* 0x000ee20000100800 */
[----:B------:R-:W-:Y:S01]  /*9050*/  ULDC UR4, c[0x0][0x448] ;  /* 0x0001120000047ab9 */ /* 0x000fe20000000800 */
[----:B------:R-:W-:Y:S01]  /*9060*/  BSSY B1, `(.L_x_503) ;  /* 0x0000038000017945 */ /* 0x000fe20003800000 */
[----:B------:R-:W-:Y:S01]  /*9070*/  IMAD R108, R108, UR4, RZ ;  /* 0x000000046c6c7c24 */ /* 0x000fe2000f8e02ff */
[----:B------:R-:W-:Y:S01]  /*9080*/  CS2R R8, SRZ ;  /* 0x0000000000087805 */ /* 0x000fe2000001ff00 */
[----:B--2---:R-:W-:Y:S01]  /*9090*/  IMAD.MOV.U32 R42, RZ, RZ, R14 ;  /* 0x000000ffff2a7224 */ /* 0x004fe200078e000e */
[----:B------:R-:W-:Y:S01]  /*90a0*/  CS2R R10, SRZ ;  /* 0x00000000000a7805 */ /* 0x000fe2000001ff00 */
[----:B------:R-:W-:Y:S01]  /*90b0*/  IMAD R0, R105, -0xc0, R108 ;  /* 0xffffff4069007824 */ /* 0x000fe200078e026c */
[----:B------:R-:W-:Y:S01]  /*90c0*/  ISETP.GE.AND P1, PT, R6, R108, PT ;  /* 0x0000006c0600720c */ /* 0x000fe20003f26270 */
[----:B0-----:R-:W-:Y:S01]  /*90d0*/  IMAD.MOV.U32 R43, RZ, RZ, R5 ;  /* 0x000000ffff2b7224 */ /* 0x001fe200078e0005 */
[----:B------:R-:W-:-:S02]  /*90e0*/  CS2R R4, SRZ ;  /* 0x0000000000047805 */ /* 0x000fc4000001ff00 */
[----:B------:R-:W-:Y:S02]  /*90f0*/  CS2R R6, SRZ ;  /* 0x0000000000067805 */ /* 0x000fe4000001ff00 */
[----:B------:R-:W-:Y:S02]  /*9100*/  VIMNMX R0, R0, 0xc0, PT ;  /* 0x000000c000007848 */ /* 0x000fe40003fe0100 */
[----:B------:R-:W-:Y:S02]  /*9110*/  CS2R R12, SRZ ;  /* 0x00000000000c7805 */ /* 0x000fe4000001ff00 */
[----:B------:R-:W-:Y:S02]  /*9120*/  CS2R R14, SRZ ;  /* 0x00000000000e7805 */ /* 0x000fe4000001ff00 */
[----:B------:R-:W-:Y:S02]  /*9130*/  CS2R R20, SRZ ;  /* 0x0000000000147805 */ /* 0x000fe4000001ff00 */
[----:B------:R-:W-:-:S02]  /*9140*/  ISETP.GE.AND P0, PT, R19, R0, PT ;  /* 0x000000001300720c */ /* 0x000fc40003f06270 */
[----:B------:R-:W-:Y:S02]  /*9150*/  CS2R R22, SRZ ;  /* 0x0000000000167805 */ /* 0x000fe4000001ff00 */
[----:B------:R-:W-:Y:S02]  /*9160*/  CS2R R24, SRZ ;  /* 0x0000000000187805 */ /* 0x000fe4000001ff00 */
[----:B------:R-:W-:Y:S02]  /*9170*/  CS2R R26, SRZ ;  /* 0x00000000001a7805 */ /* 0x000fe4000001ff00 */
[----:B------:R-:W-:Y:S02]  /*9180*/  CS2R R28, SRZ ;  /* 0x00000000001c7805 */ /* 0x000fe4000001ff00 */
[----:B------:R-:W-:Y:S02]  /*9190*/  CS2R R30, SRZ ;  /* 0x00000000001e7805 */ /* 0x000fe4000001ff00 */
[----:B---3--:R-:W-:Y:S01]  /*91a0*/  LEA.HI R0, R48, R48, RZ, 0x1 ;  /* 0x0000003030007211 */ /* 0x008fe200078f08ff */
[----:B------:R-:W-:Y:S06]  /*91b0*/  @P1 BRA `(.L_x_504) ;  /* 0x0000000000881947 */ /* 0x000fec0003800000 */
[----:B------:R-:W2:Y:S04]  /*91c0*/  LDL R35, [R1+0x94] ;  /* 0x0000940001237983 */ /* 0x000ea80000100800 */
[----:B------:R-:W3:Y:S01]  /*91d0*/  LDL R34, [R1+0x98] ;  /* 0x0000980001227983 */ /* 0x000ee20000100800 */
[C---:B------:R-:W-:Y:S01]  /*91e0*/  VIADD R3, R144.reuse, 0x10 ;  /* 0x0000001090037836 */ /* 0x040fe20000000000 */
[----:B------:R-:W-:Y:S01]  /*91f0*/  ULDC UR4, c[0x0][0x3f4] ;  /* 0x0000fd0000047ab9 */ /* 0x000fe20000000800 */
[C---:B------:R-:W-:Y:S01]  /*9200*/  VIADD R4, R144.reuse, 0x20 ;  /* 0x0000002090047836 */ /* 0x040fe20000000000 */
[----:B------:R-:W-:Y:S02]  /*9210*/  ISETP.GE.AND P1, PT, R144, UR4, PT ;  /* 0x0000000490007c0c */ /* 0x000fe4000bf26270 */
[----:B------:R-:W-:-:S02]  /*9220*/  CS2R R20, SRZ ;  /* 0x0000000000147805 */ /* 0x000fc4000001ff00 */
[----:B------:R-:W-:Y:S02]  /*9230*/  ISETP.GE.AND P2, PT, R3, UR4, PT ;  /* 0x0000000403007c0c */ /* 0x000fe4000bf46270 */
[----:B------:R-:W-:Y:S02]  /*9240*/  CS2R R22, SRZ ;  /* 0x0000000000167805 */ /* 0x000fe4000001ff00 */
[----:B------:R-:W-:Y:S02]  /*9250*/  ISETP.GE.AND P3, PT, R4, UR4, PT ;  /* 0x0000000404007c0c */ /* 0x000fe4000bf66270 */
[----:B------:R-:W-:Y:S02]  /*9260*/  CS2R R4, SRZ ;  /* 0x0000000000047805 */ /* 0x000fe4000001ff00 */
[----:B------:R-:W-:Y:S02]  /*9270*/  CS2R R6, SRZ ;  /* 0x0000000000067805 */ /* 0x000fe4000001ff00 */
[----:B------:R-:W-:Y:S01]  /*9280*/  CS2R R24, SRZ ;  /* 0x0000000000187805 */ /* 0x000fe2000001ff00 */
[----:B------:R-:W-:Y:S01]  /*9290*/  @!P1 IMAD.WIDE R12, R144, 0x2, R32 ;  /* 0x00000002900c9825 */ /* 0x000fe200078e0220 */
[----:B------:R-:W-:-:S02]  /*92a0*/  CS2R R26, SRZ ;  /* 0x00000000001a7805 */ /* 0x000fc4000001ff00 */
[----:B------:R-:W-:Y:S02]  /*92b0*/  CS2R R8, SRZ ;  /* 0x0000000000087805 */ /* 0x000fe4000001ff00 */
[----:B------:R-:W-:Y:S02]  /*92c0*/  CS2R R10, SRZ ;  /* 0x00000000000a7805 */ /* 0x000fe4000001ff00 */
[----:B------:R-:W-:Y:S01]  /*92d0*/  CS2R R28, SRZ ;  /* 0x00000000001c7805 */ /* 0x000fe2000001ff00 */
[----:B------:R0:W5:Y:S01]  /*92e0*/  @!P1 LD.E.128 R20, desc[UR60][R12.64] ;  /* 0x0000003c0c149980 */ /* 0x000162000c101d00 */
[----:B------:R-:W-:Y:S02]  /*92f0*/  CS2R R30, SRZ ;  /* 0x00000000001e7805 */ /* 0x000fe4000001ff00 */
[----:B------:R-:W-:Y:S02]  /*9300*/  CS2R R14, SRZ ;  /* 0x00000000000e7805 */ /* 0x000fe4000001ff00 */
[----:B0-----:R-:W-:Y:S01]  /*9310*/  CS2R R12, SRZ ;  /* 0x00000000000c7805 */ /* 0x001fe2000001ff00 */
[----:B--2---:R-:W-:-:S02]  /*9320*/  @!P2 IMAD.SHL.U32 R37, R35, 0x8, RZ ;  /* 0x000000082325a824 */ /* 0x004fc400078e00ff */
[----:B---3--:R-:W-:Y:S02]  /*9330*/  @!P3 IMAD.SHL.U32 R41, R34, 0x8, RZ ;  /* 0x000000082229b824 */ /* 0x008fe400078e00ff */
[----:B------:R-:W-:-:S04]  /*9340*/  @!P2 IMAD.WIDE R34, R37, 0x2, R32 ;  /* 0x000000022522a825 */ /* 0x000fc800078e0220 */
[----:B------:R-:W-:Y:S01]  /*9350*/  @!P3 IMAD.WIDE R38, R41, 0x2, R32 ;  /* 0x000000022926b825 */ /* 0x000fe200078e0220 */
[----:B------:R0:W5:Y:S03]  /*9360*/  @!P2 LD.E.128 R24, desc[UR60][R34.64] ;  /* 0x0000003c2218a980 */ /* 0x000166000c101d00 */
[--C-:B------:R-:W-:Y:S01]  /*9370*/  @!P2 IMAD.WIDE R36, R37, 0x2, R42.reuse ;  /* 0x000000022524a825 */ /* 0x100fe200078e022a */
[----:B------:R0:W5:Y:S03]  /*9380*/  @!P3 LD.E.128 R28, desc[UR60][R38.64] ;  /* 0x0000003c261cb980 */ /* 0x000166000c101d00 */
[--C-:B------:R-:W-:Y:S01]  /*9390*/  @!P3 IMAD.WIDE R40, R41, 0x2, R42.reuse ;  /* 0x000000022928b825 */ /* 0x100fe200078e022a */
[----:B------:R0:W5:Y:S03]  /*93a0*/  @!P2 LD.E.128 R8, desc[UR60][R36.64] ;  /* 0x0000003c2408a980 */ /* 0x000166000c101d00 */
[----:B------:R-:W-:Y:S01]  /*93b0*/  @!P1 IMAD.WIDE R32, R144, 0x2, R42 ;  /* 0x0000000290209825 */ /* 0x000fe200078e022a */
[----:B------:R0:W5:Y:S04]  /*93c0*/  @!P3 LD.E.128 R12, desc[UR60][R40.64] ;  /* 0x0000003c280cb980 */ /* 0x000168000c101d00 */
[----:B------:R0:W5:Y:S02]  /*93d0*/  @!P1 LD.E.128 R4, desc[UR60][R32.64] ;  /* 0x0000003c20049980 */ /* 0x000164000c101d00 */
.L_x_504:
[----:B------:R-:W-:Y:S05]  /*93e0*/  BSYNC B1 ;  /* 0x0000000000017941 */ /* 0x000fea0003800000 */
.L_x_503:
[----:B------:R-:W-:Y:S01]  /*93f0*/  LOP3.LUT R0, R0, 0xfffffffe, RZ, 0xc0, !PT ;  /* 0xfffffffe00007812 */ /* 0x000fe200078ec0ff */
[----:B-----5:R-:W-:Y:S01]  /*9400*/  IMAD.MOV.U32 R3, RZ, RZ, R4 ;  /* 0x000000ffff037224 */ /* 0x020fe200078e0004 */
[----:B------:R-:W-:Y:S01]  /*9410*/  BSSY B1, `(.L_x_505) ;  /* 0x000002e000017945 */ /* 0x000fe20003800000 */
[----:B0-----:R-:W-:Y:S02]  /*9420*/  IMAD.MOV.U32 R32, RZ, RZ, R5 ;  /* 0x000000ffff207224 */ /* 0x001fe400078e0005 */
[----:B------:R-:W-:Y:S01]  /*9430*/  IMAD.IADD R0, R48, 0x1, -R0 ;  /* 0x0000000130007824 */ /* 0x000fe200078e0a00 */
[----:B------:R-:W-:Y:S01]  /*9440*/  PRMT R56, R3, 0x7610, R56 ;  /* 0x0000761003387816 */ /* 0x000fe20000000038 */
[----:B------:R-:W-:Y:S01]  /*9450*/  IMAD.MOV.U32 R33, RZ, RZ, R6 ;  /* 0x000000ffff217224 */ /* 0x000fe200078e0006 */
[----:B------:R-:W-:Y:S01]  /*9460*/  PRMT R55, R32, 0x7610, R55 ;  /* 0x0000761020377816 */ /* 0x000fe20000000037 */
[----:B------:R-:W-:Y:S01]  /*9470*/  IMAD.MOV.U32 R32, RZ, RZ, R7 ;  /* 0x000000ffff207224 */ /* 0x000fe200078e0007 */
[----:B------:R-:W-:Y:S01]  /*9480*/  SHF.L.U32 R3, R0, 0x1f, RZ ;  /* 0x0000001f00037819 */ /* 0x000fe200000006ff */
[----:B------:R-:W-:Y:S01]  /*9490*/  IMAD.MOV.U32 R34, RZ, RZ, R9 ;  /* 0x000000ffff227224 */ /* 0x000fe200078e0009 */
[----:B------:R-:W-:Y:S01]  /*94a0*/  PRMT R64, R33, 0x7610, R64 ;  /* 0x0000761021407816 */ /* 0x000fe20000000040 */
[----:B------:R-:W-:Y:S01]  /*94b0*/  IMAD.MOV.U32 R33, RZ, RZ, R8 ;  /* 0x000000ffff217224 */ /* 0x000fe200078e0008 */
[----:B------:R-:W0:Y:S01]  /*94c0*/  SYNCS.PHASECHK.TRANS64.TRYWAIT P1, [R16+URZ+0x31c00], R3 ;  /* 0x031c0003100075a7 */ /* 0x000e22000802017f */
[----:B------:R-:W-:Y:S01]  /*94d0*/  IMAD.MOV.U32 R0, RZ, RZ, R10 ;  /* 0x000000ffff007224 */ /* 0x000fe200078e000a */
[----:B------:R-:W-:Y:S01]  /*94e0*/  PRMT R64, R64, 0x5410, R32 ;  /* 0x0000541040407816 */ /* 0x000fe20000000020 */
        /* <DEDUP_REMOVED lines=31> */
[----:B0-----:R-:W-:Y:S06]  /*96e0*/  @!P1 BRA `(.L_x_506) ;  /* 0x0000014400789947 */ /* 0x001fec0003800000 */
.L_x_729:
[----:B------:R-:W-:Y:S05]  /*96f0*/  BSYNC B1 ;  /* 0x0000000000017941 */ /* 0x000fea0003800000 */
.L_x_505:
[----:B------:R-:W-:Y:S01]  /*9700*/  PRMT R43, R0, 0x5410, R32 ;  /* 0x00005410002b7816 */ /* 0x000fe20000000020 */
[----:B------:R-:W-:Y:S06]  /*9710*/  @P0 BRA `(.L_x_491) ;  /* 0x0000001000d00947 */ /* 0x000fec0003800000 */
[----:B------:R1:W5:Y:S01]  /*9720*/  LDL R68, [R1+0x48] ;  /* 0x0000480001447983 */ /* 0x0003620000100800 */
[----:B0-----:R-:W0:Y:S03]  /*9730*/  LDC R3, c[0x0][0x3f4] ;  /* 0x0000fd00ff037b82 */ /* 0x001e260000000800 */
[----:B------:R1:W5:Y:S04]  /*9740*/  LDL R67, [R1+0x54] ;  /* 0x0000540001437983 */ /* 0x0003680000100800 */
[----:B------:R1:W5:Y:S01]  /*9750*/  LDL R66, [R1+0x50] ;  /* 0x0000500001427983 */ /* 0x0003620000100800 */
[C---:B------:R-:W-:Y:S01]  /*9760*/  VIADD R0, R144.reuse, 0x10 ;  /* 0x0000001090007836 */ /* 0x040fe20000000000 */
[----:B------:R-:W-:Y:S01]  /*9770*/  BSSY B1, `(.L_x_507) ;  /* 0x000006a000017945 */ /* 0x000fe20003800000 */
[C---:B------:R-:W-:Y:S01]  /*9780*/  VIADD R32, R144.reuse, 0x20 ;  /* 0x0000002090207836 */ /* 0x040fe20000000000 */
[----:B0-----:R-:W-:-:S02]  /*9790*/  ISETP.GE.AND P0, PT, R144, R3, PT ;  /* 0x000000039000720c */ /* 0x001fc40003f06270 */
[-C--:B------:R-:W-:Y:S02]  /*97a0*/  ISETP.GE.AND P1, PT, R0, R3.reuse, PT ;  /* 0x000000030000720c */ /* 0x080fe40003f26270 */
[----:B------:R-:W-:-:S09]  /*97b0*/  ISETP.GE.AND P2, PT, R32, R3, PT ;  /* 0x000000032000720c */ /* 0x000fd20003f46270 */
[----:B-1----:R-:W-:Y:S05]  /*97c0*/  @P0 BRA `(.L_x_508) ;  /* 0x0000000400900947 */ /* 0x002fea0003800000 */
[----:B------:R-:W2:Y:S01]  /*97d0*/  LDL R69, [R1+0xa4] ;  /* 0x0000a40001457983 */ /* 0x000ea20000100800 */
[----:B------:R-:W0:Y:S02]  /*97e0*/  S2R R33, SR_TID.X ;  /* 0x0000000000217919 */ /* 0x000e240000002100 */
[----:B0-----:R-:W-:-:S05]  /*97f0*/  VIADD R34, R33, 0xffffff80 ;  /* 0xffffff8021227836 */ /* 0x001fca0000000000 */
[----:B------:R-:W-:-:S04]  /*9800*/  LEA.HI R33, R34, R34, RZ, 0x1 ;  /* 0x0000002222217211 */ /* 0x000fc800078f08ff */
[----:B------:R-:W-:-:S05]  /*9810*/  LOP3.LUT R33, R33, 0xfffffffe, RZ, 0xc0, !PT ;  /* 0xfffffffe21217812 */ /* 0x000fca00078ec0ff */
[----:B------:R-:W-:-:S05]  /*9820*/  IMAD.IADD R33, R34, 0x1, -R33 ;  /* 0x0000000122217824 */ /* 0x000fca00078e0a21 */
[----:B------:R-:W-:-:S04]  /*9830*/  LEA.HI R0, R3, R33, RZ, 0x1d ;  /* 0x0000002103007211 */ /* 0x000fc800078fe8ff */
[----:B------:R-:W-:-:S04]  /*9840*/  SHF.R.S32.HI R33, RZ, 0x1f, R0 ;  /* 0x0000001fff217819 */ /* 0x000fc80000011400 */
[----:B------:R-:W-:Y:S01]  /*9850*/  LEA.HI R33, R33, R0, RZ, 0x2 ;  /* 0x0000000021217211 */ /* 0x000fe200078f10ff */
[----:B------:R-:W-:-:S03]  /*9860*/  IMAD.SHL.U32 R0, R0, 0x8, RZ ;  /* 0x0000000800007824 */ /* 0x000fc600078e00ff */
[----:B------:R-:W-:Y:S02]  /*9870*/  SHF.R.S32.HI R33, RZ, 0x2, R33 ;  /* 0x00000002ff217819 */ /* 0x000fe40000011421 */
[----:B-----5:R-:W-:-:S03]  /*9880*/  LOP3.LUT R0, R68, 0x18, R0, 0xf8, !PT ;  /* 0x0000001844007812 */ /* 0x020fc600078ef800 */
[----:B------:R-:W-:Y:S01]  /*9890*/  IMAD R36, R33, 0x1800, R67 ;  /* 0x0000180021247824 */ /* 0x000fe200078e0243 */
[----:B------:R-:W-:-:S05]  /*98a0*/  LOP3.LUT R37, R0, R66, RZ, 0x3c, !PT ;  /* 0x0000004200257212 */ /* 0x000fca00078e3cff */
[----:B------:R-:W-:-:S04]  /*98b0*/  IMAD.IADD R37, R36, 0x1, R37 ;  /* 0x0000000124257824 */ /* 0x000fc800078e0225 */
[----:B------:R-:W-:-:S05]  /*98c0*/  IMAD R0, R37, 0x2, R16 ;  /* 0x0000000225007824 */ /* 0x000fca00078e0210 */
[----:B------:R-:W0:Y:S01]  /*98d0*/  LDS.128 R36, [R0+0xda00] ;  /* 0x00da000000247984 */ /* 0x000e220000000c00 */
[----:B------:R-:W-:Y:S02]  /*98e0*/  SHF.R.U32.HI R58, RZ, 0x10, R5 ;  /* 0x00000010ff3a7819 */ /* 0x000fe40000011605 */
[--C-:B------:R-:W-:Y:S02]  /*98f0*/  SHF.R.U64 R20, R20, 0x10, R21.reuse ;  /* 0x0000001014147819 */ /* 0x100fe40000001215 */
[----:B------:R-:W-:Y:S02]  /*9900*/  SHF.R.U32.HI R54, RZ, 0x10, R21 ;  /* 0x00000010ff367819 */ /* 0x000fe40000011615 */
[----:B------:R-:W-:Y:S01]  /*9910*/  SHF.R.U64 R21, R4, 0x10, R5 ;  /* 0x0000001004157819 */ /* 0x000fe20000001205 */
[----:B------:R-:W-:Y:S01]  /*9920*/  HADD2.F32 R55, -RZ, R55.H0_H0 ;  /* 0x20000037ff377230 */ /* 0x000fe20000004100 */
[----:B------:R-:W-:Y:S01]  /*9930*/  SHF.R.U64 R5, R6, 0x10, R7 ;  /* 0x0000001006057819 */ /* 0x000fe20000001207 */
[----:B------:R-:W-:Y:S01]  /*9940*/  HADD2.F32 R58, -RZ, R58.H0_H0 ;  /* 0x2000003aff3a7230 */ /* 0x000fe20000004100 */
[----:B------:R-:W-:Y:S01]  /*9950*/  SHF.R.U64 R4, R22, 0x10, R23 ;  /* 0x0000001016047819 */ /* 0x000fe20000001217 */
[----:B------:R-:W-:-:S02]  /*9960*/  HADD2.F32 R53, -RZ, R53.H0_H0 ;  /* 0x20000035ff357230 */ /* 0x000fc40000004100 */
[----:B------:R-:W-:Y:S02]  /*9970*/  HADD2.F32 R54, -RZ, R54.H0_H0 ;  /* 0x20000036ff367230 */ /* 0x000fe40000004100 */
[----:B------:R-:W-:Y:S02]  /*9980*/  HADD2.F32 R56, -RZ, R56.H0_H0 ;  /* 0x20000038ff387230 */ /* 0x000fe40000004100 */
[----:B------:R-:W-:Y:S01]  /*9990*/  HADD2.F32 R52, -RZ, R52.H0_H0 ;  /* 0x20000034ff347230 */ /* 0x000fe20000004100 */
[----:B------:R-:W-:Y:S02]  /*99a0*/  SHF.R.U32.HI R61, RZ, 0x10, R7 ;  /* 0x00000010ff3d7819 */ /* 0x000fe40000011607 */
[----:B------:R-:W-:Y:S01]  /*99b0*/  SHF.R.U32.HI R63, RZ, 0x10, R23 ;  /* 0x00000010ff3f7819 */ /* 0x000fe20000011617 */
[--C-:B0-----:R-:W-:Y:S02]  /*99c0*/  HADD2.F32 R6, -RZ, R37.reuse.H0_H0 ;  /* 0x20000025ff067230 */ /* 0x101fe40000004100 */
[----:B------:R-:W-:-:S02]  /*99d0*/  HADD2.F32 R49, -RZ, R37.H1_H1 ;  /* 0x30000025ff317230 */ /* 0x000fc40000004100 */
[----:B------:R-:W-:Y:S02]  /*99e0*/  HADD2.F32 R37, -RZ, R36.H0_H0 ;  /* 0x20000024ff257230 */ /* 0x000fe40000004100 */
[C---:B------:R-:W-:Y:S01]  /*99f0*/  FMUL.FTZ R57, R6.reuse, R55 ;  /* 0x0000003706397220 */ /* 0x040fe20000410000 */
[C---:B------:R-:W-:Y:S01]  /*9a00*/  FMUL.FTZ R60, R49.reuse, R58 ;  /* 0x0000003a313c7220 */ /* 0x040fe20000410000 */
[----:B------:R-:W-:Y:S01]  /*9a10*/  FMUL.FTZ R59, R6, R53 ;  /* 0x00000035063b7220 */ /* 0x000fe20000410000 */
[----:B------:R-:W-:Y:S01]  /*9a20*/  FMUL.FTZ R62, R49, R54 ;  /* 0x00000036313e7220 */ /* 0x000fe20000410000 */
[----:B------:R-:W-:Y:S02]  /*9a30*/  HADD2.F32 R50, -RZ, R38.H0_H0 ;  /* 0x20000026ff327230 */ /* 0x000fe40000004100 */
[----:B------:R-:W-:Y:S02]  /*9a40*/  HADD2.F32 R49, -RZ, R64.H0_H0 ;  /* 0x20000040ff317230 */ /* 0x000fe40000004100 */
[----:B------:R-:W-:-:S02]  /*9a50*/  HADD2.F32 R51, -RZ, R39.H0_H0 ;  /* 0x20000027ff337230 */ /* 0x000fc40000004100 */
[----:B------:R-:W-:Y:S02]  /*9a60*/  HADD2.F32 R36, -RZ, R36.H1_H1 ;  /* 0x30000024ff247230 */ /* 0x000fe40000004100 */
[----:B------:R-:W-:Y:S02]  /*9a70*/  HADD2.F32 R39, -RZ, R39.H1_H1 ;  /* 0x30000027ff277230 */ /* 0x000fe40000004100 */
[----:B------:R-:W-:Y:S02]  /*9a80*/  HADD2.F32 R21, -RZ, R21.H0_H0 ;  /* 0x20000015ff157230 */ /* 0x000fe40000004100 */
[----:B------:R-:W-:Y:S01]  /*9a90*/  HADD2.F32 R38, -RZ, R38.H1_H1 ;  /* 0x30000026ff267230 */ /* 0x000fe20000004100 */
[----:B--2---:R-:W0:Y:S02]  /*9aa0*/  LDS.128 R32, [R69] ;  /* 0x0000000045207984 */ /* 0x004e240000000c00 */
[--C-:B0-----:R-:W-:Y:S02]  /*9ab0*/  HADD2.F32 R22, -RZ, R33.reuse.H0_H0 ;  /* 0x20000021ff167230 */ /* 0x101fe40000004100 */
[----:B------:R-:W-:-:S03]  /*9ac0*/  HADD2.F32 R33, -RZ, R33.H1_H1 ;  /* 0x30000021ff217230 */ /* 0x000fc60000004100 */
[C---:B------:R-:W-:Y:S01]  /*9ad0*/  FFMA.FTZ R6, R22.reuse, R53, -R57 ;  /* 0x0000003516067223 */ /* 0x040fe20000010839 */
[----:B------:R-:W-:Y:S02]  /*9ae0*/  HADD2.F32 R7, -RZ, R32.H0_H0 ;  /* 0x20000020ff077230 */ /* 0x000fe40000004100 */
[----:B------:R-:W-:Y:S01]  /*9af0*/  FFMA.FTZ R53, R33, R54, -R60 ;  /* 0x0000003621357223 */ /* 0x000fe2000001083c */
[C---:B------:R-:W-:Y:S01]  /*9b00*/  FMUL.FTZ R54, R37.reuse, R56 ;  /* 0x0000003825367220 */ /* 0x040fe20000410000 */
[----:B------:R-:W-:Y:S01]  /*9b10*/  FMUL.FTZ R37, R37, R52 ;  /* 0x0000003425257220 */ /* 0x000fe20000410000 */
[----:B------:R-:W-:Y:S01]  /*9b20*/  FFMA.FTZ R22, R22, R55, R59 ;  /* 0x0000003716167223 */ /* 0x000fe2000001003b */
[----:B------:R-:W-:Y:S01]  /*9b30*/  FFMA.FTZ R55, R33, R58, R62 ;  /* 0x0000003a21377223 */ /* 0x000fe2000001003e */
[----:B------:R-:W-:Y:S02]  /*9b40*/  HADD2.F32 R23, -RZ, R34.H0_H0 ;  /* 0x20000022ff177230 */ /* 0x000fe40000004100 */
[----:B------:R-:W-:Y:S01]  /*9b50*/  FFMA.FTZ R54, R7, R52, -R54 ;  /* 0x0000003407367223 */ /* 0x000fe20000010836 */
[----:B------:R-:W-:-:S02]  /*9b60*/  HADD2.F32 R33, -RZ, R65.H0_H0 ;  /* 0x20000041ff217230 */ /* 0x000fc40000004100 */
[----:B------:R-:W-:Y:S01]  /*9b70*/  FFMA.FTZ R56, R7, R56, R37 ;  /* 0x0000003807387223 */ /* 0x000fe20000010025 */
[C---:B------:R-:W-:Y:S01]  /*9b80*/  FMUL.FTZ R52, R50.reuse, R49 ;  /* 0x0000003132347220 */ /* 0x040fe20000410000 */
[----:B------:R-:W-:Y:S02]  /*9b90*/  HADD2.F32 R37, -RZ, R64.H1_H1 ;  /* 0x30000040ff257230 */ /* 0x000fe40000004100 */
[----:B------:R-:W-:Y:S02]  /*9ba0*/  HADD2.F32 R48, -RZ, R35.H0_H0 ;  /* 0x20000023ff307230 */ /* 0x000fe40000004100 */
[-C--:B------:R-:W-:Y:S01]  /*9bb0*/  FMUL.FTZ R58, R50, R33.reuse ;  /* 0x00000021323a7220 */ /* 0x080fe20000410000 */
[----:B------:R-:W-:Y:S02]  /*9bc0*/  HADD2.F32 R7, -RZ, R65.H1_H1 ;  /* 0x30000041ff077230 */ /* 0x000fe40000004100 */
[----:B------:R-:W-:Y:S01]  /*9bd0*/  FFMA.FTZ R57, R23, R33, -R52 ;  /* 0x0000002117397223 */ /* 0x000fe20000010834 */
[----:B------:R-:W-:Y:S01]  /*9be0*/  FMUL.FTZ R33, R51, R37 ;  /* 0x0000002533217220 */ /* 0x000fe20000410000 */
[----:B------:R-:W-:Y:S01]  /*9bf0*/  FFMA.FTZ R58, R23, R49, R58 ;  /* 0x00000031173a7223 */ /* 0x000fe2000001003a */
[----:B------:R-:W-:-:S02]  /*9c00*/  HADD2.F32 R52, -RZ, R61.H0_H0 ;  /* 0x2000003dff347230 */ /* 0x000fc40000004100 */
[-C--:B------:R-:W-:Y:S01]  /*9c10*/  FMUL.FTZ R60, R51, R7.reuse ;  /* 0x00000007333c7220 */ /* 0x080fe20000410000 */
[----:B------:R-:W-:Y:S02]  /*9c20*/  HADD2.F32 R50, -RZ, R63.H0_H0 ;  /* 0x2000003fff327230 */ /* 0x000fe40000004100 */
[C---:B------:R-:W-:Y:S01]  /*9c30*/  FFMA.FTZ R49, R48.reuse, R7, -R33 ;  /* 0x0000000730317223 */ /* 0x040fe20000010821 */
[----:B------:R-:W-:Y:S02]  /*9c40*/  HADD2.F32 R7, -RZ, R20.H0_H0 ;  /* 0x20000014ff077230 */ /* 0x000fe40000004100 */
[----:B------:R-:W-:Y:S02]  /*9c50*/  HADD2.F32 R23, -RZ, R5.H0_H0 ;  /* 0x20000005ff177230 */ /* 0x000fe40000004100 */
[----:B------:R-:W-:Y:S01]  /*9c60*/  FFMA.FTZ R60, R48, R37, R60 ;  /* 0x00000025303c7223 */ /* 0x000fe2000001003c */
[----:B------:R-:W-:Y:S02]  /*9c70*/  HADD2.F32 R5, -RZ, R4.H0_H0 ;  /* 0x20000004ff057230 */ /* 0x000fe40000004100 */
[----:B------:R-:W-:Y:S01]  /*9c80*/  FMUL.FTZ R62, R39, R52 ;  /* 0x00000034273e7220 */ /* 0x000fe20000410000 */
[----:B------:R-:W-:-:S02]  /*9c90*/  HADD2.F32 R35, -RZ, R35.H1_H1 ;  /* 0x30000023ff237230 */ /* 0x000fc40000004100 */
[-C--:B------:R-:W-:Y:S01]  /*9ca0*/  FMUL.FTZ R48, R39, R50.reuse ;  /* 0x0000003227307220 */ /* 0x080fe20000410000 */
[----:B------:R-:W-:Y:S02]  /*9cb0*/  HADD2.F32 R32, -RZ, R32.H1_H1 ;  /* 0x30000020ff207230 */ /* 0x000fe40000004100 */
[C---:B------:R-:W-:Y:S01]  /*9cc0*/  FMUL.FTZ R33, R36.reuse, R21 ;  /* 0x0000001524217220 */ /* 0x040fe20000410000 */
[----:B------:R-:W-:Y:S02]  /*9cd0*/  HADD2.F32 R34, -RZ, R34.H1_H1 ;  /* 0x30000022ff227230 */ /* 0x000fe40000004100 */
[----:B------:R-:W-:Y:S01]  /*9ce0*/  FMUL.FTZ R36, R36, R7 ;  /* 0x0000000724247220 */ /* 0x000fe20000410000 */
[C---:B------:R-:W-:Y:S01]  /*9cf0*/  FMUL.FTZ R37, R38.reuse, R23 ;  /* 0x0000001726257220 */ /* 0x040fe20000410000 */
[----:B------:R-:W-:Y:S01]  /*9d00*/  FMUL.FTZ R38, R38, R5 ;  /* 0x0000000526267220 */ /* 0x000fe20000410000 */
[C---:B------:R-:W-:Y:S01]  /*9d10*/  FFMA.FTZ R62, R35.reuse, R50, -R62 ;  /* 0x00000032233e7223 */ /* 0x040fe2000001083e */
[----:B------:R-:W-:Y:S01]  /*9d20*/  FFMA.FTZ R39, R35, R52, R48 ;  /* 0x0000003423277223 */ /* 0x000fe20000010030 */
[C---:B------:R-:W-:Y:S01]  /*9d30*/  FFMA.FTZ R33, R32.reuse, R7, -R33 ;  /* 0x0000000720217223 */ /* 0x040fe20000010821 */
[----:B------:R-:W-:Y:S01]  /*9d40*/  FFMA.FTZ R35, R32, R21, R36 ;  /* 0x0000001520237223 */ /* 0x000fe20000010024 */
[C---:B------:R-:W-:Y:S01]  /*9d50*/  FFMA.FTZ R32, R34.reuse, R5, -R37 ;  /* 0x0000000522207223 */ /* 0x040fe20000010825 */
[----:B------:R-:W-:Y:S01]  /*9d60*/  FFMA.FTZ R37, R34, R23, R38 ;  /* 0x0000001722257223 */ /* 0x000fe20000010026 */
[----:B------:R-:W-:-:S02]  /*9d70*/  F2FP.F16.F32.PACK_AB R5, R53, R6 ;  /* 0x000000063505723e */ /* 0x000fc400000000ff */
[----:B------:R-:W-:Y:S02]  /*9d80*/  F2FP.F16.F32.PACK_AB R7, R62, R49 ;  /* 0x000000313e07723e */ /* 0x000fe400000000ff */
[----:B------:R-:W-:Y:S02]  /*9d90*/  F2FP.F16.F32.PACK_AB R21, R55, R22 ;  /* 0x000000163715723e */ /* 0x000fe400000000ff */
[----:B------:R-:W-:Y:S02]  /*9da0*/  F2FP.F16.F32.PACK_AB R4, R33, R54 ;  /* 0x000000362104723e */ /* 0x000fe400000000ff */
[----:B------:R-:W-:Y:S02]  /*9db0*/  F2FP.F16.F32.PACK_AB R6, R32, R57 ;  /* 0x000000392006723e */ /* 0x000fe400000000ff */
[----:B------:R-:W-:Y:S02]  /*9dc0*/  F2FP.F16.F32.PACK_AB R23, R39, R60 ;  /* 0x0000003c2717723e */ /* 0x000fe400000000ff */
[----:B------:R-:W-:-:S02]  /*9dd0*/  F2FP.F16.F32.PACK_AB R20, R35, R56 ;  /* 0x000000382314723e */ /* 0x000fc400000000ff */
[----:B------:R-:W-:Y:S01]  /*9de0*/  F2FP.F16.F32.PACK_AB R22, R37, R58 ;  /* 0x0000003a2516723e */ /* 0x000fe200000000ff */
[----:B------:R0:W-:Y:S04]  /*9df0*/  STS.128 [R69], R4 ;  /* 0x0000000445007388 */ /* 0x0001e80000000c00 */
[----:B------:R0:W-:Y:S02]  /*9e00*/  STS.128 [R0+0xda00], R20 ;  /* 0x00da001400007388 */ /* 0x0001e40000000c00 */
.L_x_508:
[----:B------:R-:W-:Y:S05]  /*9e10*/  BSYNC B1 ;  /* 0x0000000000017941 */ /* 0x000fea0003800000 */
.L_x_507:
[----:B------:R-:W-:Y:S04]  /*9e20*/  BSSY B1, `(.L_x_509) ;  /* 0x0000062000017945 */ /* 0x000fe80003800000 */
[----:B------:R-:W-:Y:S05]  /*9e30*/  @P1 BRA `(.L_x_510) ;  /* 0x0000000400801947 */ /* 0x000fea0003800000 */
[----:B0-----:R-:W2:Y:S04]  /*9e40*/  LDL R0, [R1+0x94] ;  /* 0x0000940001007983 */ /* 0x001ea80000100800 */
[----:B------:R-:W3:Y:S01]  /*9e50*/  LDL R53, [R1+0xa0] ;  /* 0x0000a00001357983 */ /* 0x000ee20000100800 */
[----:B------:R-:W-:Y:S01]  /*9e60*/  SHF.R.U32.HI R34, RZ, 0x10, R9 ;  /* 0x00000010ff227819 */ /* 0x000fe20000011609 */
[--C-:B------:R-:W-:Y:S01]  /*9e70*/  HADD2.F32 R33, -RZ, R47.reuse.H1_H1 ;  /* 0x3000002fff217230 */ /* 0x100fe20000004100 */
[--C-:B------:R-:W-:Y:S01]  /*9e80*/  SHF.R.U64 R52, R24, 0x10, R25.reuse ;  /* 0x0000001018347819 */ /* 0x100fe20000001219 */
[----:B------:R-:W-:Y:S01]  /*9e90*/  HADD2.F32 R47, -RZ, R47.H0_H0 ;  /* 0x2000002fff2f7230 */ /* 0x000fe20000004100 */
[----:B------:R-:W-:Y:S01]  /*9ea0*/  SHF.R.U32.HI R32, RZ, 0x10, R25 ;  /* 0x00000010ff207819 */ /* 0x000fe20000011619 */
[----:B------:R-:W-:Y:S01]  /*9eb0*/  HADD2.F32 R34, -RZ, R34.H0_H0 ;  /* 0x20000022ff227230 */ /* 0x000fe20000004100 */
[----:B------:R-:W-:-:S02]  /*9ec0*/  SHF.R.U64 R50, R8, 0x10, R9 ;  /* 0x0000001008327819 */ /* 0x000fc40000001209 */
[--C-:B------:R-:W-:Y:S02]  /*9ed0*/  SHF.R.U64 R51, R26, 0x10, R27.reuse ;  /* 0x000000101a337819 */ /* 0x100fe4000000121b */
[----:B------:R-:W-:Y:S02]  /*9ee0*/  SHF.R.U32.HI R48, RZ, 0x10, R27 ;  /* 0x00000010ff307819 */ /* 0x000fe4000001161b */
[--C-:B------:R-:W-:Y:S02]  /*9ef0*/  SHF.R.U32.HI R39, RZ, 0x10, R11.reuse ;  /* 0x00000010ff277819 */ /* 0x100fe4000001160b */
[----:B------:R-:W-:Y:S02]  /*9f00*/  SHF.R.U64 R49, R10, 0x10, R11 ;  /* 0x000000100a317819 */ /* 0x000fe4000000120b */
[----:B--2---:R-:W-:-:S04]  /*9f10*/  LEA.HI R0, R3, R0, RZ, 0x1d ;  /* 0x0000000003007211 */ /* 0x004fc800078fe8ff */
[----:B------:R-:W-:-:S04]  /*9f20*/  SHF.R.S32.HI R5, RZ, 0x1f, R0 ;  /* 0x0000001fff057819 */ /* 0x000fc80000011400 */
[----:B------:R-:W-:Y:S01]  /*9f30*/  LEA.HI R5, R5, R0, RZ, 0x2 ;  /* 0x0000000005057211 */ /* 0x000fe200078f10ff */
[----:B------:R-:W-:-:S03]  /*9f40*/  IMAD.SHL.U32 R0, R0, 0x8, RZ ;  /* 0x0000000800007824 */ /* 0x000fc600078e00ff */
[----:B------:R-:W-:Y:S02]  /*9f50*/  SHF.R.S32.HI R5, RZ, 0x2, R5 ;  /* 0x00000002ff057819 */ /* 0x000fe40000011405 */
[----:B-----5:R-:W-:-:S03]  /*9f60*/  LOP3.LUT R0, R68, 0x18, R0, 0xf8, !PT ;  /* 0x0000001844007812 */ /* 0x020fc600078ef800 */
[----:B------:R-:W-:Y:S01]  /*9f70*/  IMAD R20, R5, 0x1800, R67 ;  /* 0x0000180005147824 */ /* 0x000fe200078e0243 */
[----:B------:R-:W-:Y:S01]  /*9f80*/  LOP3.LUT R21, R0, R66, RZ, 0x3c, !PT ;  /* 0x0000004200157212 */ /* 0x000fe200078e3cff */
[----:B---3--:R-:W0:Y:S04]  /*9f90*/  LDS.128 R4, [R53] ;  /* 0x0000000035047984 */ /* 0x008e280000000c00 */
[----:B------:R-:W-:-:S04]  /*9fa0*/  IMAD.IADD R21, R20, 0x1, R21 ;  /* 0x0000000114157824 */ /* 0x000fc800078e0215 */
[----:B------:R-:W-:-:S05]  /*9fb0*/  IMAD R0, R21, 0x2, R16 ;  /* 0x0000000215007824 */ /* 0x000fca00078e0210 */
[----:B------:R-:W1:Y:S01]  /*9fc0*/  LDS.128 R20, [R0+0xda00] ;  /* 0x00da000000147984 */ /* 0x000e620000000c00 */
[--C-:B0-----:R-:W-:Y:S02]  /*9fd0*/  HADD2.F32 R8, -RZ, R5.reuse.H0_H0 ;  /* 0x20000005ff087230 */ /* 0x101fe40000004100 */
[----:B------:R-:W-:Y:S02]  /*9fe0*/  HADD2.F32 R9, -RZ, R5.H1_H1 ;  /* 0x30000005ff097230 */ /* 0x000fe40000004100 */
[----:B------:R-:W-:Y:S02]  /*9ff0*/  HADD2.F32 R5, -RZ, R4.H0_H0 ;  /* 0x20000004ff057230 */ /* 0x000fe40000004100 */
[----:B------:R-:W-:Y:S02]  /*a000*/  HADD2.F32 R10, -RZ, R6.H0_H0 ;  /* 0x20000006ff0a7230 */ /* 0x000fe40000004100 */
[--C-:B------:R-:W-:Y:S02]  /*a010*/  HADD2.F32 R11, -RZ, R7.reuse.H0_H0 ;  /* 0x20000007ff0b7230 */ /* 0x100fe40000004100 */
[----:B------:R-:W-:-:S02]  /*a020*/  HADD2.F32 R7, -RZ, R7.H1_H1 ;  /* 0x30000007ff077230 */ /* 0x000fc40000004100 */
[----:B------:R-:W-:Y:S02]  /*a030*/  HADD2.F32 R4, -RZ, R4.H1_H1 ;  /* 0x30000004ff047230 */ /* 0x000fe40000004100 */
[--C-:B-1----:R-:W-:Y:S02]  /*a040*/  HADD2.F32 R24, -RZ, R21.reuse.H0_H0 ;  /* 0x20000015ff187230 */ /* 0x102fe40000004100 */
[----:B------:R-:W-:Y:S02]  /*a050*/  HADD2.F32 R25, -RZ, R21.H1_H1 ;  /* 0x30000015ff197230 */ /* 0x000fe40000004100 */
[----:B------:R-:W-:Y:S02]  /*a060*/  HADD2.F32 R21, -RZ, R20.H0_H0 ;  /* 0x20000014ff157230 */ /* 0x000fe40000004100 */
[C---:B------:R-:W-:Y:S01]  /*a070*/  FMUL.FTZ R35, R24.reuse, R47 ;  /* 0x0000002f18237220 */ /* 0x040fe20000410000 */
[----:B------:R-:W-:Y:S01]  /*a080*/  FMUL.FTZ R37, R24, R33 ;  /* 0x0000002118257220 */ /* 0x000fe20000410000 */
[----:B------:R-:W-:-:S02]  /*a090*/  HADD2.F32 R24, -RZ, R32.H0_H0 ;  /* 0x20000020ff187230 */ /* 0x000fc40000004100 */
[C---:B------:R-:W-:Y:S01]  /*a0a0*/  FMUL.FTZ R36, R25.reuse, R34 ;  /* 0x0000002219247220 */ /* 0x040fe20000410000 */
[----:B------:R-:W-:Y:S02]  /*a0b0*/  HADD2.F32 R32, -RZ, R44.H0_H0 ;  /* 0x2000002cff207230 */ /* 0x000fe40000004100 */
[C---:B------:R-:W-:Y:S01]  /*a0c0*/  FFMA.FTZ R35, R8.reuse, R33, -R35 ;  /* 0x0000002108237223 */ /* 0x040fe20000010823 */
[----:B------:R-:W-:Y:S01]  /*a0d0*/  FFMA.FTZ R37, R8, R47, R37 ;  /* 0x0000002f08257223 */ /* 0x000fe20000010025 */
[----:B------:R-:W-:Y:S02]  /*a0e0*/  HADD2.F32 R8, -RZ, R46.H0_H0 ;  /* 0x2000002eff087230 */ /* 0x000fe40000004100 */
[-C--:B------:R-:W-:Y:S01]  /*a0f0*/  FMUL.FTZ R38, R25, R24.reuse ;  /* 0x0000001819267220 */ /* 0x080fe20000410000 */
[----:B------:R-:W-:Y:S01]  /*a100*/  FFMA.FTZ R36, R9, R24, -R36 ;  /* 0x0000001809247223 */ /* 0x000fe20000010824 */
[----:B------:R-:W-:Y:S01]  /*a110*/  FMUL.FTZ R24, R21, R32 ;  /* 0x0000002015187220 */ /* 0x000fe20000410000 */
[----:B------:R-:W-:-:S02]  /*a120*/  HADD2.F32 R26, -RZ, R22.H0_H0 ;  /* 0x20000016ff1a7230 */ /* 0x000fc40000004100 */
[----:B------:R-:W-:Y:S01]  /*a130*/  FFMA.FTZ R38, R9, R34, R38 ;  /* 0x0000002209267223 */ /* 0x000fe20000010026 */
[----:B------:R-:W-:Y:S02]  /*a140*/  HADD2.F32 R27, -RZ, R23.H0_H0 ;  /* 0x20000017ff1b7230 */ /* 0x000fe40000004100 */
[-C--:B------:R-:W-:Y:S01]  /*a150*/  FFMA.FTZ R33, R5, R8.reuse, -R24 ;  /* 0x0000000805217223 */ /* 0x080fe20000010818 */
[----:B------:R-:W-:Y:S02]  /*a160*/  HADD2.F32 R25, -RZ, R44.H1_H1 ;  /* 0x3000002cff197230 */ /* 0x000fe40000004100 */
[----:B------:R-:W-:Y:S01]  /*a170*/  FMUL.FTZ R21, R21, R8 ;  /* 0x0000000815157220 */ /* 0x000fe20000410000 */
[--C-:B------:R-:W-:Y:S02]  /*a180*/  HADD2.F32 R9, -RZ, R45.reuse.H1_H1 ;  /* 0x3000002dff097230 */ /* 0x100fe40000004100 */
[----:B------:R-:W-:Y:S02]  /*a190*/  HADD2.F32 R24, -RZ, R45.H0_H0 ;  /* 0x2000002dff187230 */ /* 0x000fe40000004100 */
[----:B------:R-:W-:Y:S01]  /*a1a0*/  FFMA.FTZ R32, R5, R32, R21 ;  /* 0x0000002005207223 */ /* 0x000fe20000010015 */
[----:B------:R-:W-:-:S02]  /*a1b0*/  HADD2.F32 R46, -RZ, R46.H1_H1 ;  /* 0x3000002eff2e7230 */ /* 0x000fc40000004100 */
[C---:B------:R-:W-:Y:S01]  /*a1c0*/  FMUL.FTZ R5, R26.reuse, R25 ;  /* 0x000000191a057220 */ /* 0x040fe20000410000 */
[-C--:B------:R-:W-:Y:S01]  /*a1d0*/  FMUL.FTZ R21, R26, R9.reuse ;  /* 0x000000091a157220 */ /* 0x080fe20000410000 */
[C---:B------:R-:W-:Y:S01]  /*a1e0*/  FMUL.FTZ R44, R27.reuse, R24 ;  /* 0x000000181b2c7220 */ /* 0x040fe20000410000 */
[----:B------:R-:W-:Y:S02]  /*a1f0*/  HADD2.F32 R23, -RZ, R23.H1_H1 ;  /* 0x30000017ff177230 */ /* 0x000fe40000004100 */
[-C--:B------:R-:W-:Y:S01]  /*a200*/  FMUL.FTZ R27, R27, R46.reuse ;  /* 0x0000002e1b1b7220 */ /* 0x080fe20000410000 */
[----:B------:R-:W-:Y:S02]  /*a210*/  HADD2.F32 R26, -RZ, R39.H0_H0 ;  /* 0x20000027ff1a7230 */ /* 0x000fe40000004100 */
[C---:B------:R-:W-:Y:S01]  /*a220*/  FFMA.FTZ R34, R10.reuse, R9, -R5 ;  /* 0x000000090a227223 */ /* 0x040fe20000010805 */
[----:B------:R-:W-:Y:S02]  /*a230*/  HADD2.F32 R8, -RZ, R48.H0_H0 ;  /* 0x20000030ff087230 */ /* 0x000fe40000004100 */
[----:B------:R-:W-:Y:S01]  /*a240*/  FFMA.FTZ R10, R10, R25, R21 ;  /* 0x000000190a0a7223 */ /* 0x000fe20000010015 */
[C---:B------:R-:W-:Y:S01]  /*a250*/  FFMA.FTZ R44, R11.reuse, R46, -R44 ;  /* 0x0000002e0b2c7223 */ /* 0x040fe2000001082c */
[----:B------:R-:W-:Y:S01]  /*a260*/  FFMA.FTZ R27, R11, R24, R27 ;  /* 0x000000180b1b7223 */ /* 0x000fe2000001001b */
[----:B------:R-:W-:-:S02]  /*a270*/  HADD2.F32 R20, -RZ, R20.H1_H1 ;  /* 0x30000014ff147230 */ /* 0x000fc40000004100 */
[C---:B------:R-:W-:Y:S01]  /*a280*/  FMUL.FTZ R48, R23.reuse, R26 ;  /* 0x0000001a17307220 */ /* 0x040fe20000410000 */
[----:B------:R-:W-:Y:S02]  /*a290*/  HADD2.F32 R22, -RZ, R22.H1_H1 ;  /* 0x30000016ff167230 */ /* 0x000fe40000004100 */
[-C--:B------:R-:W-:Y:S01]  /*a2a0*/  FMUL.FTZ R24, R23, R8.reuse ;  /* 0x0000000817187220 */ /* 0x080fe20000410000 */
[----:B------:R-:W-:Y:S02]  /*a2b0*/  HADD2.F32 R11, -RZ, R50.H0_H0 ;  /* 0x20000032ff0b7230 */ /* 0x000fe40000004100 */
[C---:B------:R-:W-:Y:S01]  /*a2c0*/  FFMA.FTZ R39, R7.reuse, R8, -R48 ;  /* 0x0000000807277223 */ /* 0x040fe20000010830 */
[----:B------:R-:W-:Y:S02]  /*a2d0*/  HADD2.F32 R21, -RZ, R49.H0_H0 ;  /* 0x20000031ff157230 */ /* 0x000fe40000004100 */
[----:B------:R-:W-:Y:S01]  /*a2e0*/  FFMA.FTZ R24, R7, R26, R24 ;  /* 0x0000001a07187223 */ /* 0x000fe20000010018 */
[----:B------:R-:W-:-:S02]  /*a2f0*/  HADD2.F32 R5, -RZ, R52.H0_H0 ;  /* 0x20000034ff057230 */ /* 0x000fc40000004100 */
[----:B------:R-:W-:Y:S01]  /*a300*/  FMUL.FTZ R7, R20, R11 ;  /* 0x0000000b14077220 */ /* 0x000fe20000410000 */
[----:B------:R-:W-:Y:S02]  /*a310*/  HADD2.F32 R9, -RZ, R51.H0_H0 ;  /* 0x20000033ff097230 */ /* 0x000fe40000004100 */
[----:B------:R-:W-:Y:S01]  /*a320*/  FMUL.FTZ R25, R22, R21 ;  /* 0x0000001516197220 */ /* 0x000fe20000410000 */
[----:B------:R-:W-:Y:S02]  /*a330*/  HADD2.F32 R6, -RZ, R6.H1_H1 ;  /* 0x30000006ff067230 */ /* 0x000fe40000004100 */
[-C--:B------:R-:W-:Y:S01]  /*a340*/  FMUL.FTZ R20, R20, R5.reuse ;  /* 0x0000000514147220 */ /* 0x080fe20000410000 */
[----:B------:R-:W-:Y:S01]  /*a350*/  FFMA.FTZ R8, R4, R5, -R7 ;  /* 0x0000000504087223 */ /* 0x000fe20000010807 */
[-C--:B------:R-:W-:Y:S01]  /*a360*/  FMUL.FTZ R22, R22, R9.reuse ;  /* 0x0000000916167220 */ /* 0x080fe20000410000 */
[----:B------:R-:W-:Y:S01]  /*a370*/  F2FP.F16.F32.PACK_AB R7, R39, R44 ;  /* 0x0000002c2707723e */ /* 0x000fe200000000ff */
[----:B------:R-:W-:Y:S01]  /*a380*/  FFMA.FTZ R25, R6, R9, -R25 ;  /* 0x0000000906197223 */ /* 0x000fe20000010819 */
[----:B------:R-:W-:Y:S01]  /*a390*/  FFMA.FTZ R23, R4, R11, R20 ;  /* 0x0000000b04177223 */ /* 0x000fe20000010014 */
[----:B------:R-:W-:Y:S01]  /*a3a0*/  FFMA.FTZ R21, R6, R21, R22 ;  /* 0x0000001506157223 */ /* 0x000fe20000010016 */
[----:B------:R-:W-:-:S02]  /*a3b0*/  F2FP.F16.F32.PACK_AB R5, R36, R35 ;  /* 0x000000232405723e */ /* 0x000fc400000000ff */
[----:B------:R-:W-:Y:S02]  /*a3c0*/  F2FP.F16.F32.PACK_AB R4, R8, R33 ;  /* 0x000000210804723e */ /* 0x000fe400000000ff */
[----:B------:R-:W-:Y:S02]  /*a3d0*/  F2FP.F16.F32.PACK_AB R6, R25, R34 ;  /* 0x000000221906723e */ /* 0x000fe400000000ff */
[----:B------:R-:W-:Y:S02]  /*a3e0*/  F2FP.F16.F32.PACK_AB R11, R24, R27 ;  /* 0x0000001b180b723e */ /* 0x000fe400000000ff */
[----:B------:R-:W-:Y:S01]  /*a3f0*/  F2FP.F16.F32.PACK_AB R9, R38, R37 ;  /* 0x000000252609723e */ /* 0x000fe200000000ff */
[----:B------:R1:W-:Y:S01]  /*a400*/  STS.128 [R53], R4 ;  /* 0x0000000435007388 */ /* 0x0003e20000000c00 */
[----:B------:R-:W-:Y:S02]  /*a410*/  F2FP.F16.F32.PACK_AB R8, R23, R32 ;  /* 0x000000201708723e */ /* 0x000fe400000000ff */
[----:B------:R-:W-:-:S05]  /*a420*/  F2FP.F16.F32.PACK_AB R10, R21, R10 ;  /* 0x0000000a150a723e */ /* 0x000fca00000000ff */
[----:B------:R1:W-:Y:S02]  /*a430*/  STS.128 [R0+0xda00], R8 ;  /* 0x00da000800007388 */ /* 0x0003e40000000c00 */
.L_x_510:
[----:B------:R-:W-:Y:S05]  /*a440*/  BSYNC B1 ;  /* 0x0000000000017941 */ /* 0x000fea0003800000 */
.L_x_509:
[----:B------:R-:W-:Y:S05]  /*a450*/  @P2 BRA `(.L_x_491) ;  /* 0x0000000400802947 */ /* 0x000fea0003800000 */
[----:B01----:R-:W2:Y:S04]  /*a460*/  LDL R0, [R1+0x98] ;  /* 0x0000980001007983 */ /* 0x003ea80000100800 */
[----:B------:R-:W3:Y:S01]  /*a470*/  LDL R36, [R1+0x9c] ;  /* 0x00009c0001247983 */ /* 0x000ee20000100800 */
[----:B------:R-:W-:Y:S01]  /*a480*/  SHF.R.U32.HI R25, RZ, 0x10, R13 ;  /* 0x00000010ff197819 */ /* 0x000fe2000001160d */
[----:B------:R-:W-:Y:S01]  /*a490*/  HADD2.F32 R23, -RZ, R42.H1_H1 ;  /* 0x3000002aff177230 */ /* 0x000fe20000004100 */
[--C-:B------:R-:W-:Y:S01]  /*a4a0*/  SHF.R.U64 R34, R30, 0x10, R31.reuse ;  /* 0x000000101e227819 */ /* 0x100fe2000000121f */
[--C-:B------:R-:W-:Y:S01]  /*a4b0*/  HADD2.F32 R24, -RZ, R40.reuse.H1_H1 ;  /* 0x30000028ff187230 */ /* 0x100fe20000004100 */
[----:B------:R-:W-:Y:S01]  /*a4c0*/  SHF.R.U32.HI R33, RZ, 0x10, R31 ;  /* 0x00000010ff217819 */ /* 0x000fe2000001161f */
[----:B------:R-:W-:Y:S01]  /*a4d0*/  HADD2.F32 R25, -RZ, R25.H0_H0 ;  /* 0x20000019ff197230 */ /* 0x000fe20000004100 */
[--C-:B------:R-:W-:Y:S01]  /*a4e0*/  SHF.R.U64 R31, R14, 0x10, R15.reuse ;  /* 0x000000100e1f7819 */ /* 0x100fe2000000120f */
[----:B------:R-:W-:Y:S01]  /*a4f0*/  HADD2.F32 R40, -RZ, R40.H0_H0 ;  /* 0x20000028ff287230 */ /* 0x000fe20000004100 */
[----:B------:R-:W-:Y:S01]  /*a500*/  SHF.R.U32.HI R30, RZ, 0x10, R15 ;  /* 0x00000010ff1e7819 */ /* 0x000fe2000001160f */
[----:B------:R-:W-:Y:S01]  /*a510*/  HADD2.F32 R42, -RZ, R42.H0_H0 ;  /* 0x2000002aff2a7230 */ /* 0x000fe20000004100 */
[----:B------:R-:W-:-:S02]  /*a520*/  SHF.R.U64 R35, R28, 0x10, R29 ;  /* 0x000000101c237819 */ /* 0x000fc4000000121d */
[----:B------:R-:W-:Y:S02]  /*a530*/  SHF.R.U32.HI R28, RZ, 0x10, R29 ;  /* 0x00000010ff1c7819 */ /* 0x000fe4000001161d */
[----:B------:R-:W-:Y:S02]  /*a540*/  SHF.R.U64 R32, R12, 0x10, R13 ;  /* 0x000000100c207819 */ /* 0x000fe4000000120d */
[----:B--2---:R-:W-:-:S04]  /*a550*/  LEA.HI R3, R3, R0, RZ, 0x1d ;  /* 0x0000000003037211 */ /* 0x004fc800078fe8ff */
[----:B------:R-:W-:Y:S01]  /*a560*/  SHF.R.S32.HI R0, RZ, 0x1f, R3 ;  /* 0x0000001fff007819 */ /* 0x000fe20000011403 */
[----:B---3--:R-:W0:Y:S03]  /*a570*/  LDS.128 R4, [R36] ;  /* 0x0000000024047984 */ /* 0x008e260000000c00 */
        /* <DEDUP_REMOVED lines=16> */
[----:B------:R-:W-:Y:S02]  /*a680*/  HADD2.F32 R6, -RZ, R6.H1_H1 ;  /* 0x30000006ff067230 */ /* 0x000fe40000004100 */
[--C-:B-1----:R-:W-:Y:S02]  /*a690*/  HADD2.F32 R15, -RZ, R9.reuse.H0_H0 ;  /* 0x20000009ff0f7230 */ /* 0x102fe40000004100 */
[----:B------:R-:W-:Y:S02]  /*a6a0*/  HADD2.F32 R20, -RZ, R9.H1_H1 ;  /* 0x30000009ff147230 */ /* 0x000fe40000004100 */
[----:B------:R-:W-:Y:S02]  /*a6b0*/  HADD2.F32 R9, -RZ, R8.H0_H0 ;  /* 0x20000008ff097230 */ /* 0x000fe40000004100 */
[C---:B------:R-:W-:Y:S01]  /*a6c0*/  FMUL.FTZ R27, R15.reuse, R24 ;  /* 0x000000180f1b7220 */ /* 0x040fe20000410000 */
[----:B------:R-:W-:Y:S01]  /*a6d0*/  FMUL.FTZ R29, R15, R23 ;  /* 0x000000170f1d7220 */ /* 0x000fe20000410000 */
[----:B------:R-:W-:-:S02]  /*a6e0*/  HADD2.F32 R15, -RZ, R28.H0_H0 ;  /* 0x2000001cff0f7230 */ /* 0x000fc40000004100 */
[----:B------:R-:W-:Y:S01]  /*a6f0*/  FMUL.FTZ R26, R20, R25 ;  /* 0x00000019141a7220 */ /* 0x000fe20000410000 */
[C---:B------:R-:W-:Y:S01]  /*a700*/  FFMA.FTZ R27, R12.reuse, R23, -R27 ;  /* 0x000000170c1b7223 */ /* 0x040fe2000001081b */
[----:B------:R-:W-:Y:S01]  /*a710*/  FFMA.FTZ R29, R12, R24, R29 ;  /* 0x000000180c1d7223 */ /* 0x000fe2000001001d */
[----:B------:R-:W-:Y:S02]  /*a720*/  HADD2.F32 R21, -RZ, R10.H0_H0 ;  /* 0x2000000aff157230 */ /* 0x000fe40000004100 */
[-C--:B------:R-:W-:Y:S01]  /*a730*/  FMUL.FTZ R12, R20, R15.reuse ;  /* 0x0000000f140c7220 */ /* 0x080fe20000410000 */
[----:B------:R-:W-:Y:S01]  /*a740*/  FFMA.FTZ R26, R5, R15, -R26 ;  /* 0x0000000f051a7223 */ /* 0x000fe2000001081a */
[C---:B------:R-:W-:Y:S01]  /*a750*/  FMUL.FTZ R15, R9.reuse, R40 ;  /* 0x00000028090f7220 */ /* 0x040fe20000410000 */
[----:B------:R-:W-:Y:S02]  /*a760*/  HADD2.F32 R20, -RZ, R41.H0_H0 ;  /* 0x20000029ff147230 */ /* 0x000fe40000004100 */
[----:B------:R-:W-:Y:S01]  /*a770*/  FMUL.FTZ R9, R9, R42 ;  /* 0x0000002a09097220 */ /* 0x000fe20000410000 */
[----:B------:R-:W-:Y:S01]  /*a780*/  FFMA.FTZ R24, R5, R25, R12 ;  /* 0x0000001905187223 */ /* 0x000fe2000001000c */
[----:B------:R-:W-:-:S02]  /*a790*/  HADD2.F32 R22, -RZ, R11.H0_H0 ;  /* 0x2000000bff167230 */ /* 0x000fc40000004100 */
[C---:B------:R-:W-:Y:S01]  /*a7a0*/  FFMA.FTZ R15, R0.reuse, R42, -R15 ;  /* 0x0000002a000f7223 */ /* 0x040fe2000001080f */
[----:B------:R-:W-:Y:S02]  /*a7b0*/  HADD2.F32 R12, -RZ, R43.H0_H0 ;  /* 0x2000002bff0c7230 */ /* 0x000fe40000004100 */
[----:B------:R-:W-:Y:S01]  /*a7c0*/  FFMA.FTZ R40, R0, R40, R9 ;  /* 0x0000002800287223 */ /* 0x000fe20000010009 */
[----:B------:R-:W-:Y:S02]  /*a7d0*/  HADD2.F32 R41, -RZ, R41.H1_H1 ;  /* 0x30000029ff297230 */ /* 0x000fe40000004100 */
[C---:B------:R-:W-:Y:S01]  /*a7e0*/  FMUL.FTZ R0, R21.reuse, R20 ;  /* 0x0000001415007220 */ /* 0x040fe20000410000 */
[----:B------:R-:W-:Y:S02]  /*a7f0*/  HADD2.F32 R43, -RZ, R43.H1_H1 ;  /* 0x3000002bff2b7230 */ /* 0x000fe40000004100 */
[----:B------:R-:W-:Y:S01]  /*a800*/  FMUL.FTZ R28, R21, R12 ;  /* 0x0000000c151c7220 */ /* 0x000fe20000410000 */
[----:B------:R-:W-:-:S02]  /*a810*/  HADD2.F32 R11, -RZ, R11.H1_H1 ;  /* 0x3000000bff0b7230 */ /* 0x000fc40000004100 */
[C---:B------:R-:W-:Y:S01]  /*a820*/  FFMA.FTZ R23, R13.reuse, R12, -R0 ;  /* 0x0000000c0d177223 */ /* 0x040fe20000010800 */
[C---:B------:R-:W-:Y:S01]  /*a830*/  FMUL.FTZ R5, R22.reuse, R41 ;  /* 0x0000002916057220 */ /* 0x040fe20000410000 */
[----:B------:R-:W-:Y:S02]  /*a840*/  HADD2.F32 R12, -RZ, R30.H0_H0 ;  /* 0x2000001eff0c7230 */ /* 0x000fe40000004100 */
[-C--:B------:R-:W-:Y:S01]  /*a850*/  FMUL.FTZ R22, R22, R43.reuse ;  /* 0x0000002b16167220 */ /* 0x080fe20000410000 */
[----:B------:R-:W-:Y:S02]  /*a860*/  HADD2.F32 R0, -RZ, R33.H0_H0 ;  /* 0x20000021ff007230 */ /* 0x000fe40000004100 */
[----:B------:R-:W-:Y:S01]  /*a870*/  FFMA.FTZ R28, R13, R20, R28 ;  /* 0x000000140d1c7223 */ /* 0x000fe2000001001c */
[C---:B------:R-:W-:Y:S01]  /*a880*/  FFMA.FTZ R43, R14.reuse, R43, -R5 ;  /* 0x0000002b0e2b7223 */ /* 0x040fe20000010805 */
[----:B------:R-:W-:Y:S01]  /*a890*/  FFMA.FTZ R22, R14, R41, R22 ;  /* 0x000000290e167223 */ /* 0x000fe20000010016 */
[C---:B------:R-:W-:Y:S01]  /*a8a0*/  FMUL.FTZ R20, R11.reuse, R12 ;  /* 0x0000000c0b147220 */ /* 0x040fe20000410000 */
[----:B------:R-:W-:Y:S01]  /*a8b0*/  FMUL.FTZ R14, R11, R0 ;  /* 0x000000000b0e7220 */ /* 0x000fe20000410000 */
[----:B------:R-:W-:-:S02]  /*a8c0*/  HADD2.F32 R8, -RZ, R8.H1_H1 ;  /* 0x30000008ff087230 */ /* 0x000fc40000004100 */
[----:B------:R-:W-:Y:S02]  /*a8d0*/  HADD2.F32 R10, -RZ, R10.H1_H1 ;  /* 0x3000000aff0a7230 */ /* 0x000fe40000004100 */
[C---:B------:R-:W-:Y:S01]  /*a8e0*/  FFMA.FTZ R20, R7.reuse, R0, -R20 ;  /* 0x0000000007147223 */ /* 0x040fe20000010814 */
[----:B------:R-:W-:Y:S02]  /*a8f0*/  HADD2.F32 R11, -RZ, R32.H0_H0 ;  /* 0x20000020ff0b7230 */ /* 0x000fe40000004100 */
[----:B------:R-:W-:Y:S02]  /*a900*/  HADD2.F32 R13, -RZ, R31.H0_H0 ;  /* 0x2000001fff0d7230 */ /* 0x000fe40000004100 */
[----:B------:R-:W-:Y:S01]  /*a910*/  FFMA.FTZ R31, R7, R12, R14 ;  /* 0x0000000c071f7223 */ /* 0x000fe2000001000e */
[----:B------:R-:W-:Y:S02]  /*a920*/  HADD2.F32 R5, -RZ, R35.H0_H0 ;  /* 0x20000023ff057230 */ /* 0x000fe40000004100 */
[----:B------:R-:W-:Y:S01]  /*a930*/  FMUL.FTZ R7, R8, R11 ;  /* 0x0000000b08077220 */ /* 0x000fe20000410000 */
[----:B------:R-:W-:-:S02]  /*a940*/  HADD2.F32 R9, -RZ, R34.H0_H0 ;  /* 0x20000022ff097230 */ /* 0x000fc40000004100 */
[----:B------:R-:W-:Y:S01]  /*a950*/  FMUL.FTZ R25, R10, R13 ;  /* 0x0000000d0a197220 */ /* 0x000fe20000410000 */
[-C--:B------:R-:W-:Y:S01]  /*a960*/  FMUL.FTZ R8, R8, R5.reuse ;  /* 0x0000000508087220 */ /* 0x080fe20000410000 */
[----:B------:R-:W-:Y:S01]  /*a970*/  FFMA.FTZ R0, R4, R5, -R7 ;  /* 0x0000000504007223 */ /* 0x000fe20000010807 */
[-C--:B------:R-:W-:Y:S01]  /*a980*/  FMUL.FTZ R12, R10, R9.reuse ;  /* 0x000000090a0c7220 */ /* 0x080fe20000410000 */
[----:B------:R-:W-:Y:S01]  /*a990*/  FFMA.FTZ R10, R6, R9, -R25 ;  /* 0x00000009060a7223 */ /* 0x000fe20000010819 */
[----:B------:R-:W-:Y:S01]  /*a9a0*/  FFMA.FTZ R21, R4, R11, R8 ;  /* 0x0000000b04157223 */ /* 0x000fe20000010008 */
[----:B------:R-:W-:Y:S01]  /*a9b0*/  F2FP.F16.F32.PACK_AB R7, R20, R43 ;  /* 0x0000002b1407723e */ /* 0x000fe200000000ff */
[----:B------:R-:W-:Y:S01]  /*a9c0*/  FFMA.FTZ R13, R6, R13, R12 ;  /* 0x0000000d060d7223 */ /* 0x000fe2000001000c */
[----:B------:R-:W-:Y:S02]  /*a9d0*/  F2FP.F16.F32.PACK_AB R5, R26, R27 ;  /* 0x0000001b1a05723e */ /* 0x000fe400000000ff */
[----:B------:R-:W-:-:S02]  /*a9e0*/  F2FP.F16.F32.PACK_AB R4, R0, R15 ;  /* 0x0000000f0004723e */ /* 0x000fc400000000ff */
[----:B------:R-:W-:Y:S02]  /*a9f0*/  F2FP.F16.F32.PACK_AB R6, R10, R23 ;  /* 0x000000170a06723e */ /* 0x000fe400000000ff */
[----:B------:R-:W-:Y:S02]  /*aa00*/  F2FP.F16.F32.PACK_AB R11, R31, R22 ;  /* 0x000000161f0b723e */ /* 0x000fe400000000ff */
[----:B------:R-:W-:Y:S01]  /*aa10*/  F2FP.F16.F32.PACK_AB R9, R24, R29 ;  /* 0x0000001d1809723e */ /* 0x000fe200000000ff */
[----:B------:R0:W-:Y:S01]  /*aa20*/  STS.128 [R36], R4 ;  /* 0x0000000424007388 */ /* 0x0001e20000000c00 */
[----:B------:R-:W-:Y:S02]  /*aa30*/  F2FP.F16.F32.PACK_AB R8, R21, R40 ;  /* 0x000000281508723e */ /* 0x000fe400000000ff */
[----:B------:R-:W-:-:S05]  /*aa40*/  F2FP.F16.F32.PACK_AB R10, R13, R28 ;  /* 0x0000001c0d0a723e */ /* 0x000fca00000000ff */
[----:B------:R0:W-:Y:S02]  /*aa50*/  STS.128 [R3+0xda00], R8 ;  /* 0x00da000803007388 */ /* 0x0001e40000000c00 */
.L_x_491:
[----:B------:R-:W-:Y:S05]  /*aa60*/  BSYNC B0 ;  /* 0x0000000000007941 */ /* 0x000fea0003800000 */
.L_x_484:
[----:B------:R-:W-:Y:S01]  /*aa70*/  @!PT LDS RZ, [RZ] ;  /* 0x00000000fffff984 */ /* 0x000fe20000000800 */
[----:B------:R-:W-:Y:S01]  /*aa80*/  @!PT LDS RZ, [RZ] ;  /* 0x00000000fffff984 */ /* 0x000fe20000000800 */
[----:B------:R-:W-:Y:S01]  /*aa90*/  @!PT LDS RZ, [RZ] ;  /* 0x00000000fffff984 */ /* 0x000fe20000000800 */
[----:B------:R-:W-:Y:S01]  /*aaa0*/  @!PT LDS RZ, [RZ] ;  /* 0x00000000fffff984 */ /* 0x000fe20000000800 */
[----:B------:R1:W-:Y:S06]  /*aab0*/  MEMBAR.ALL.CTA ;  /* 0x0000000000007992 */ /* 0x0003ec0000008000 */
[----:B-1----:R-:W1:Y:S01]  /*aac0*/  FENCE.VIEW.ASYNC.S ;  /* 0x00000000000073c6 */ /* 0x002e620000000000 */
[----:B------:R-:W-:Y:S05]  /*aad0*/  WARPSYNC.ALL ;  /* 0x0000000000007948 */ /* 0x000fea0003800000 */
[----:B-1----:R-:W-:Y:S06]  /*aae0*/  BAR.SYNC.DEFER_BLOCKING 0xd, 0x180 ;  /* 0x0346000000007b1d */ /* 0x002fec0000010000 */
.L_x_482:
[----:B0--3--:R-:W3:Y:S02]  /*aaf0*/  LDL R0, [R1+0x3c] ;  /* 0x00003c0001007983 */ /* 0x009ee40000100800 */
[----:B---3--:R-:W-:-:S13]  /*ab00*/  ISETP.NE.AND P0, PT, R0, 0x3, PT ;  /* 0x000000030000780c */ /* 0x008fda0003f05270 */
[----:B------:R-:W-:Y:S05]  /*ab10*/  @!P0 BRA `(.L_x_511) ;  /* 0x0000000000048947 */ /* 0x000fea0003800000 */
[----:B------:R-:W-:Y:S01]  /*ab20*/  BPT.TRAP 0x1 ;  /* 0x000000040000795c */ /* 0x000fe20000300000 */
.L_x_511:
[----:B-12-4-:R-:W2:Y:S01]  /*ab30*/  LDL R3, [R1+0x58] ;  /* 0x0000580001037983 */ /* 0x016ea20000100800 */
[----:B------:R-:W-:Y:S01]  /*ab40*/  IMAD R0, R152, 0x8, R16 ;  /* 0x0000000898007824 */ /* 0x000fe200078e0210 */
[----:B--2---:R-:W-:-:S04]  /*ab50*/  SHF.L.U32 R5, R3, 0x1f, RZ ;  /* 0x0000001f03057819 */ /* 0x004fc800000006ff */
[----:B------:R0:W1:Y:S01]  /*ab60*/  SYNCS.PHASECHK.TRANS64.TRYWAIT P1, [R0+URZ+0x31c30], R5 ;  /* 0x031c3005000075a7 */ /* 0x000062000802017f */
[----:B------:R-:W-:Y:S05]  /*ab70*/  @!P0 BRA `(.L_x_512) ;  /* 0x0000000000048947 */ /* 0x000fea0003800000 */
[----:B------:R-:W-:Y:S01]  /*ab80*/  BPT.TRAP 0x1 ;  /* 0x000000040000795c */ /* 0x000fe20000300000 */
.L_x_512:
[----:B------:R-:W-:Y:S02]  /*ab90*/  IMAD R2, R2, 0x1000, R16 ;  /* 0x0000100002027824 */ /* 0x000fe400078e0210 */
[----:B------:R-:W-:Y:S02]  /*aba0*/  VIADD R4, R16, 0x16a00 ;  /* 0x00016a0010047836 */ /* 0x000fe40000000000 */
[----:B------:R-:W-:-:S03]  /*abb0*/  VIADD R3, R2, 0xda00 ;  /* 0x0000da0002037836 */ /* 0x000fc60000000000 */
[----:B------:R-:W-:Y:S02]  /*abc0*/  SHF.R.U32.HI R2, RZ, 0x4, R4 ;  /* 0x00000004ff027819 */ /* 0x000fe40000011604 */
[----:B------:R-:W-:Y:S02]  /*abd0*/  SHF.R.U32.HI R3, RZ, 0x4, R3 ;  /* 0x00000004ff037819 */ /* 0x000fe40000011603 */
[----:B------:R-:W-:Y:S02]  /*abe0*/  LOP3.LUT R2, R2, 0x3fff, RZ, 0xc0, !PT ;  /* 0x00003fff02027812 */ /* 0x000fe400078ec0ff */
[----:B------:R-:W-:Y:S02]  /*abf0*/  LOP3.LUT R3, R3, 0x3fff, RZ, 0xc0, !PT ;  /* 0x00003fff03037812 */ /* 0x000fe400078ec0ff */
[----:B------:R-:W-:-:S05]  /*ac00*/  LOP3.LUT R2, R2, 0x10000, RZ, 0xfc, !PT ;  /* 0x0001000002027812 */ /* 0x000fca00078efcff */
[----:B------:R2:W-:Y:S01]  /*ac10*/  STL [R1+0x74], R2 ;  /* 0x0000740201007387 */ /* 0x0005e20000100800 */
[----:B-1----:R-:W-:Y:S05]  /*ac20*/  @P1 BRA `(.L_x_513) ;  /* 0x0000000000081947 */ /* 0x002fea0003800000 */
[----:B------:R-:W1:Y:S02]  /*ac30*/  SYNCS.PHASECHK.TRANS64.TRYWAIT P1, [R0+URZ+0x31c30], R5 ;  /* 0x031c3005000075a7 */ /* 0x000e64000802017f */
[----:B-1----:R-:W-:Y:S05]  /*ac40*/  @!P1 BRA `(.L_x_514) ;  /* 0x0000013000349947 */ /* 0x002fea0003800000 */
.L_x_513:
[----:B------:R-:W3:Y:S01]  /*ac50*/  LDL R4, [R1+0x74] ;  /* 0x0000740001047983 */ /* 0x000ee20000100800 */
[----:B--2---:R-:W-:Y:S01]  /*ac60*/  LOP3.LUT R2, R3, 0x10000, RZ, 0xfc, !PT ;  /* 0x0001000003027812 */ /* 0x004fe200078efcff */
[----:B------:R-:W-:Y:S01]  /*ac70*/  IMAD.MOV.U32 R15, RZ, RZ, -0x7fffffe0 ;  /* 0x80000020ff0f7424 */ /* 0x000fe200078e00ff */
[----:B------:R-:W-:Y:S01]  /*ac80*/  P2R R96, PR, RZ, 0x1 ;  /* 0x00000001ff607803 */ /* 0x000fe20000000000 */
[----:B------:R-:W-:Y:S01]  /*ac90*/  IMAD.MOV.U32 R3, RZ, RZ, -0x7fffffe0 ;  /* 0x80000020ff037424 */ /* 0x000fe200078e00ff */
[----:B------:R-:W-:Y:S05]  /*aca0*/  WARPSYNC.ALL ;  /* 0x0000000000007948 */ /* 0x000fea0003800000 */
[----:B------:R-:W-:Y:S01]  /*acb0*/  R2UR UR7, R15 ;  /* 0x000000000f0772ca */ /* 0x000fe200000e0000 */
[----:B------:R-:W2:Y:S01]  /*acc0*/  LDL R97, [R1+0xb0] ;  /* 0x0000b00001617983 */ /* 0x000ea20000100800 */
[----:B------:R-:W-:-:S02]  /*acd0*/  R2UR UR4, R2 ;  /* 0x00000000020472ca */ /* 0x000fc400000e0000 */
[C---:B------:R-:W-:Y:S01]  /*ace0*/  R2UR UR5, R3.reuse ;  /* 0x00000000030572ca */ /* 0x040fe200000e0000 */
[----:B------:R-:W-:Y:S01]  /*acf0*/  WARPGROUP.ARRIVE ;  /* 0x00000000000079c5 */ /* 0x000fe20000000000 */
[----:B01----:R-:W-:Y:S02]  /*ad00*/  IMAD.MOV.U32 R5, RZ, RZ, -0x7fffffe0 ;  /* 0x80000020ff057424 */ /* 0x003fe400078e00ff */
[----:B------:R-:W-:Y:S01]  /*ad10*/  IMAD.MOV.U32 R7, RZ, RZ, -0x7fffffe0 ;  /* 0x80000020ff077424 */ /* 0x000fe200078e00ff */
[C---:B------:R-:W-:Y:S02]  /*ad20*/  R2UR UR8, R2.reuse ;  /* 0x00000000020872ca */ /* 0x040fe400000e0000 */
[----:B------:R-:W-:Y:S02]  /*ad30*/  R2UR UR9, R3 ;  /* 0x00000000030972ca */ /* 0x000fe400000e0000 */
[----:B------:R-:W-:Y:S02]  /*ad40*/  R2UR UR11, R7 ;  /* 0x00000000070b72ca */ /* 0x000fe400000e0000 */
[----:B------:R-:W-:-:S02]  /*ad50*/  R2UR UR12, R2 ;  /* 0x00000000020c72ca */ /* 0x000fc400000e0000 */
[C---:B------:R-:W-:Y:S01]  /*ad60*/  R2UR UR13, R3.reuse ;  /* 0x00000000030d72ca */ /* 0x040fe200000e0000 */
[----:B------:R-:W-:Y:S01]  /*ad70*/  IMAD.MOV.U32 R9, RZ, RZ, -0x7fffffe0 ;  /* 0x80000020ff097424 */ /* 0x000fe200078e00ff */
[----:B------:R-:W-:Y:S02]  /*ad80*/  R2UR UR16, R2 ;  /* 0x00000000021072ca */ /* 0x000fe400000e0000 */
[----:B------:R-:W-:Y:S02]  /*ad90*/  R2UR UR17, R3 ;  /* 0x00000000031172ca */ /* 0x000fe400000e0000 */
[----:B------:R-:W-:Y:S01]  /*ada0*/  R2UR UR19, R9 ;  /* 0x00000000091372ca */ /* 0x000fe200000e0000 */
[----:B---3--:R-:W-:-:S05]  /*adb0*/  IMAD R14, R152, 0x6c0, R4 ;  /* 0x000006c0980e7824 */ /* 0x008fca00078e0204 */
[----:B------:R-:W-:-:S13]  /*adc0*/  R2UR UR6, R14 ;  /* 0x000000000e0672ca */ /* 0x000fda00000e0000 */
[----:B------:R-:W-:Y:S01]  /*add0*/  HGMMA.64x16x16.F32 R88, gdesc[UR4], RZ, !UPT, gsb0 ;  /* 0x00200000045879f0 */ /* 0x000fe2000c0008ff */
[----:B------:R-:W-:Y:S01]  /*ade0*/  VIADD R4, R14, 0x40 ;  /* 0x000000400e047836 */ /* 0x000fe20000000000 */
[----:B------:R-:W-:Y:S02]  /*adf0*/  R2UR UR7, R5 ;  /* 0x00000000050772ca */ /* 0x000fe400000e0000 */
[----:B------:R-:W-:Y:S02]  /*ae00*/  R2UR UR4, R2 ;  /* 0x00000000020472ca */ /* 0x000fe400000e0000 */
[----:B------:R-:W-:Y:S02]  /*ae10*/  R2UR UR6, R4 ;  /* 0x00000000040672ca */ /* 0x000fe400000e0000 */
[----:B------:R-:W-:Y:S01]  /*ae20*/  R2UR UR5, R3 ;  /* 0x00000000030572ca */ /* 0x000fe200000e0000 */
[----:B------:R-:W-:Y:S02]  /*ae30*/  WARPGROUP.DEPBAR.LE gsb0, 0x0 ;  /* 0x00008000000079c5 */ /* 0x000fe40000010000 */
[----:B------:R-:W-:-:S10]  /*ae40*/  WARPGROUP.ARRIVE ;  /* 0x00000000000079c5 */ /* 0x000fd40000000000 */
[----:B------:R-:W-:Y:S01]  /*ae50*/  HGMMA.64x16x16.F32 R80, gdesc[UR4], RZ, !UPT, gsb0 ;  /* 0x00200000045079f0 */ /* 0x000fe2000c0008ff */
[----:B------:R-:W-:-:S05]  /*ae60*/  VIADD R6, R14, 0x80 ;  /* 0x000000800e067836 */ /* 0x000fca0000000000 */
[----:B------:R-:W-:Y:S01]  /*ae70*/  R2UR UR10, R6 ;  /* 0x00000000060a72ca */ /* 0x000fe200000e0000 */
[----:B------:R-:W-:Y:S02]  /*ae80*/  WARPGROUP.DEPBAR.LE gsb0, 0x0 ;  /* 0x00008000000079c5 */ /* 0x000fe40000010000 */
[----:B------:R-:W-:-:S10]  /*ae90*/  WARPGROUP.ARRIVE ;  /* 0x00000000000079c5 */ /* 0x000fd40000000000 */
[----:B------:R-:W-:Y:S01]  /*aea0*/  HGMMA.64x16x16.F32 R72, gdesc[UR8], RZ, !UPT, gsb0 ;  /* 0x00200000084879f0 */ /* 0x000fe2000c0008ff */
[----:B------:R-:W-:Y:S02]  /*aeb0*/  VIADD R4, R14, 0xc0 ;  /* 0x000000c00e047836 */ /* 0x000fe40000000000 */
[----:B------:R-:W-:-:S03]  /*aec0*/  IMAD.MOV.U32 R5, RZ, RZ, -0x7fffffe0 ;  /* 0x80000020ff057424 */ /* 0x000fc600078e00ff */
[----:B------:R-:W-:Y:S02]  /*aed0*/  R2UR UR14, R4 ;  /* 0x00000000040e72ca */ /* 0x000fe400000e0000 */
[----:B------:R-:W-:Y:S01]  /*aee0*/  R2UR UR15, R5 ;  /* 0x00000000050f72ca */ /* 0x000fe200000e0000 */
[----:B------:R-:W-:Y:S02]  /*aef0*/  WARPGROUP.DEPBAR.LE gsb0, 0x0 ;  /* 0x00008000000079c5 */ /* 0x000fe40000010000 */
[----:B-----5:R-:W-:-:S10]  /*af00*/  WARPGROUP.ARRIVE ;  /* 0x00000000000079c5 */ /* 0x020fd40000000000 */
[----:B------:R-:W-:Y:S01]  /*af10*/  HGMMA.64x16x16.F32 R64, gdesc[UR12], RZ, !UPT, gsb0 ;  /* 0x002000000c4079f0 */ /* 0x000fe2000c0008ff */
[----:B------:R-:W-:-:S05]  /*af20*/  VIADD R8, R14, 0x100 ;  /* 0x000001000e087836 */ /* 0x000fca0000000000 */
[----:B------:R-:W-:Y:S01]  /*af30*/  R2UR UR18, R8 ;  /* 0x00000000081272ca */ /* 0x000fe200000e0000 */
[----:B------:R-:W-:Y:S02]  /*af40*/  WARPGROUP.DEPBAR.LE gsb0, 0x0 ;  /* 0x00008000000079c5 */ /* 0x000fe40000010000 */
[----:B------:R-:W-:-:S10]  /*af50*/  WARPGROUP.ARRIVE ;  /* 0x00000000000079c5 */ /* 0x000fd40000000000 */
[----:B------:R-:W-:Y:S01]  /*af60*/  HGMMA.64x16x16.F32 R56, gdesc[UR16], RZ, !UPT, gsb0 ;  /* 0x00200000103879f0 */ /* 0x000fe2000c0008ff */
[----:B------:R-:W-:Y:S02]  /*af70*/  VIADD R6, R14, 0x140 ;  /* 0x000001400e067836 */ /* 0x000fe40000000000 */
[----:B------:R-:W-:Y:S01]  /*af80*/  IMAD.MOV.U32 R7, RZ, RZ, -0x7fffffe0 ;  /* 0x80000020ff077424 */ /* 0x000fe200078e00ff */
[----:B------:R-:W-:Y:S02]  /*af90*/  R2UR UR20, R2 ;  /* 0x00000000021472ca */ /* 0x000fe400000e0000 */
[----:B------:R-:W-:Y:S02]  /*afa0*/  R2UR UR22, R6 ;  /* 0x00000000061672ca */ /* 0x000fe400000e0000 */
[----:B------:R-:W-:Y:S02]  /*afb0*/  R2UR UR23, R7 ;  /* 0x00000000071772ca */ /* 0x000fe400000e0000 */
[----:B------:R-:W-:Y:S01]  /*afc0*/  R2UR UR21, R3 ;  /* 0x00000000031572ca */ /* 0x000fe200000e0000 */
[----:B------:R-:W-:-:S02]  /*afd0*/  WARPGROUP.DEPBAR.LE gsb0, 0x0 ;  /* 0x00008000000079c5 */ /* 0x000fc40000010000 */
        /* <DEDUP_REMOVED lines=30> */
[----:B------:R-:W-:Y:S02]  /*b1c0*/  VIADD R8, R2, 0x2 ;  /* 0x0000000202087836 */ /* 0x000fe40000000000 */
[----:B------:R-:W-:Y:S02]  /*b1d0*/  IMAD.MOV.U32 R5, RZ, RZ, -0x7fffffe0 ;  /* 0x80000020ff057424 */ /* 0x000fe400078e00ff */
[----:B------:R-:W-:Y:S01]  /*b1e0*/  IMAD.MOV.U32 R9, RZ, RZ, -0x7fffffe0 ;  /* 0x80000020ff097424 */ /* 0x000fe200078e00ff */
[----:B------:R-:W-:Y:S02]  /*b1f0*/  R2UR UR34, R4 ;  /* 0x00000000042272ca */ /* 0x000fe400000e0000 */
[----:B------:R-:W-:-:S02]  /*b200*/  R2UR UR35, R5 ;  /* 0x00000000052372ca */ /* 0x000fc400000e0000 */
[----:B------:R-:W-:Y:S02]  /*b210*/  R2UR UR32, R8 ;  /* 0x00000000082072ca */ /* 0x000fe400000e0000 */
[----:B------:R-:W-:Y:S01]  /*b220*/  R2UR UR33, R9 ;  /* 0x00000000092172ca */ /* 0x000fe200000e0000 */
[----:B------:R-:W-:Y:S02]  /*b230*/  WARPGROUP.DEPBAR.LE gsb0, 0x0 ;  /* 0x00008000000079c5 */ /* 0x000fe40000010000 */
[----:B------:R-:W-:-:S10]  /*b240*/  WARPGROUP.ARRIVE ;  /* 0x00000000000079c5 */ /* 0x000fd40000000000 */
[----:B------:R-:W-:Y:S01]  /*b250*/  HGMMA.64x16x16.F32 R88, gdesc[UR32], R88, gsb0 ;  /* 0x00200000205879f0 */ /* 0x000fe20008000858 */
        /* <DEDUP_REMOVED lines=350> */
[----:B--2---:R-:W-:Y:S02]  /*c840*/  IMAD.IADD R20, R97, 0x1, R109 ;  /* 0x0000000161147824 */ /* 0x004fe400078e026d */
[----:B------:R-:W-:Y:S02]  /*c850*/  IMAD.MOV.U32 R21, RZ, RZ, -0x7fffffe0 ;  /* 0x80000020ff157424 */ /* 0x000fe400078e00ff */
[----:B------:R-:W-:Y:S02]  /*c860*/  IMAD R97, R113, -0x90, R20 ;  /* 0xffffff7071617824 */ /* 0x000fe400078e0214 */
[----:B------:R-:W-:Y:S01]  /*c870*/  VIADD R20, R14, 0x542 ;  /* 0x000005420e147836 */ /* 0x000fe20000000000 */
        /* <DEDUP_REMOVED lines=30> */
[----:B------:R-:W-:-:S02]  /*ca60*/  R2UR UR9, R5 ;  /* 0x00000000050972ca */ /* 0x000fc400000e0000 */
[C---:B------:R-:W-:Y:S02]  /*ca70*/  ISETP.GT.AND P1, PT, R97.reuse, RZ, PT ;  /* 0x000000ff6100720c */ /* 0x040fe40003f24270 */
[C---:B------:R-:W-:Y:S02]  /*ca80*/  ISETP.GT.AND P2, PT, R97.reuse, 0x1, PT ;  /* 0x000000016100780c */ /* 0x040fe40003f44270 */
[----:B------:R-:W-:Y:S01]  /*ca90*/  ISETP.GT.AND P3, PT, R97, 0x8, PT ;  /* 0x000000086100780c */ /* 0x000fe20003f64270 */
[----:B------:R-:W-:Y:S02]  /*caa0*/  WARPGROUP.DEPBAR.LE gsb0, 0x0 ;  /* 0x00008000000079c5 */ /* 0x000fe40000010000 */
[----:B------:R-:W-:-:S06]  /*cab0*/  WARPGROUP.ARRIVE ;  /* 0x00000000000079c5 */ /* 0x000fcc0000000000 */
[----:B------:R-:W-:Y:S01]  /*cac0*/  HGMMA.64x16x16.F32 R40, gdesc[UR8], R40, gsb0 ;  /* 0x00200000082879f0 */ /* 0x000fe20008000828 */
[----:B------:R-:W-:Y:S02]  /*cad0*/  FSEL R88, R88, -INF , P1 ;  /* 0xff80000058587808 */ /* 0x000fe40000800000 */
[----:B------:R-:W-:Y:S02]  /*cae0*/  FSEL R89, R89, -INF , P2 ;  /* 0xff80000059597808 */ /* 0x000fe40001000000 */
[----:B------:R-:W-:Y:S02]  /*caf0*/  ISETP.GT.AND P4, PT, R97, 0x9, PT ;  /* 0x000000096100780c */ /* 0x000fe40003f84270 */
[----:B------:R-:W-:Y:S02]  /*cb00*/  FSEL R92, R92, -INF , P3 ;  /* 0xff8000005c5c7808 */ /* 0x000fe40001800000 */
[----:B------:R-:W-:Y:S02]  /*cb10*/  FMNMX.FTZ R15, R88, R89, !PT ;  /* 0x00000059580f7209 */ /* 0x000fe40007810000 */
[----:B------:R-:W-:-:S02]  /*cb20*/  FSEL R93, R93, -INF , P4 ;  /* 0xff8000005d5d7808 */ /* 0x000fc40002000000 */
[----:B------:R-:W-:Y:S01]  /*cb30*/  FMNMX.FTZ R20, R92, R15, !PT ;  /* 0x0000000f5c147209 */ /* 0x000fe20007810000 */
[----:B------:R-:W-:-:S03]  /*cb40*/  IMAD.MOV.U32 R21, RZ, RZ, -0x7fffffe0 ;  /* 0x80000020ff157424 */ /* 0x000fc600078e00ff */
[----:B------:R-:W-:Y:S01]  /*cb50*/  FMNMX.FTZ R15, R93, R20, !PT ;  /* 0x000000145d0f7209 */ /* 0x000fe20007810000 */
[----:B------:R-:W-:Y:S01]  /*cb60*/  VIADD R20, R14, 0x642 ;  /* 0x000006420e147836 */ /* 0x000fe20000000000 */
[----:B------:R-:W-:Y:S02]  /*cb70*/  R2UR UR7, R21 ;  /* 0x00000000150772ca */ /* 0x000fe400000e0000 */
[----:B------:R-:W-:Y:S02]  /*cb80*/  R2UR UR4, R4 ;  /* 0x00000000040472ca */ /* 0x000fe400000e0000 */
[----:B------:R-:W-:Y:S02]  /*cb90*/  R2UR UR6, R20 ;  /* 0x00000000140672ca */ /* 0x000fe400000e0000 */
[----:B------:R-:W-:Y:S02]  /*cba0*/  R2UR UR5, R5 ;  /* 0x00000000050572ca */ /* 0x000fe400000e0000 */
[----:B------:R-:W-:-:S02]  /*cbb0*/  FSEL R90, R90, -INF , P1 ;  /* 0xff8000005a5a7808 */ /* 0x000fc40000800000 */
[----:B------:R-:W-:Y:S02]  /*cbc0*/  ISETP.GT.AND P1, PT, R97, 0x10, PT ;  /* 0x000000106100780c */ /* 0x000fe40003f24270 */
[----:B------:R-:W-:Y:S02]  /*cbd0*/  FSEL R91, R91, -INF , P2 ;  /* 0xff8000005b5b7808 */ /* 0x000fe40001000000 */
[C---:B------:R-:W-:Y:S02]  /*cbe0*/  ISETP.GT.AND P2, PT, R97.reuse, 0x11, PT ;  /* 0x000000116100780c */ /* 0x040fe40003f44270 */
[----:B------:R-:W-:Y:S02]  /*cbf0*/  FSEL R80, R80, -INF , P1 ;  /* 0xff80000050507808 */ /* 0x000fe40000800000 */
[----:B------:R-:W-:Y:S02]  /*cc00*/  FSEL R94, R94, -INF , P3 ;  /* 0xff8000005e5e7808 */ /* 0x000fe40001800000 */
[----:B------:R-:W-:-:S02]  /*cc10*/  ISETP.GT.AND P3, PT, R97, 0x18, PT ;  /* 0x000000186100780c */ /* 0x000fc40003f64270 */
[----:B------:R-:W-:Y:S01]  /*cc20*/  FSEL R81, R81, -INF , P2 ;  /* 0xff80000051517808 */ /* 0x000fe20001000000 */
[----:B------:R-:W-:Y:S02]  /*cc30*/  WARPGROUP.DEPBAR.LE gsb0, 0x0 ;  /* 0x00008000000079c5 */ /* 0x000fe40000010000 */
[----:B------:R-:W-:Y:S01]  /*cc40*/  WARPGROUP.ARRIVE ;  /* 0x00000000000079c5 */ /* 0x000fe20000000000 */
[----:B------:R-:W-:-:S05]  /*cc50*/  FMNMX.FTZ R22, R80, R15, !PT ;  /* 0x0000000f50167209 */ /* 0x000fca0007810000 */
[----:B------:R-:W-:Y:S01]  /*cc60*/  HGMMA.64x16x16.F32 R32, gdesc[UR4], R32, gsb0 ;  /* 0x00200000042079f0 */ /* 0x000fe20008000820 */
[----:B------:R-:W-:Y:S01]  /*cc70*/  FSEL R95, R95, -INF , P4 ;  /* 0xff8000005f5f7808 */ /* 0x000fe20002000000 */
[----:B------:R-:W-:Y:S01]  /*cc80*/  VIADD R14, R14, 0x682 ;  /* 0x000006820e0e7836 */ /* 0x000fe20000000000 */
[----:B------:R-:W-:Y:S01]  /*cc90*/  ISETP.GT.AND P4, PT, R97, 0x19, PT ;  /* 0x000000196100780c */ /* 0x000fe20003f84270 */
[----:B------:R-:W-:Y:S01]  /*cca0*/  ULDC UR4, c[0x0][0x988] ;  /* 0x0002620000047ab9 */ /* 0x000fe20000000800 */
[----:B------:R-:W-:Y:S02]  /*ccb0*/  FSEL R84, R84, -INF , P3 ;  /* 0xff80000054547808 */ /* 0x000fe40001800000 */
[----:B------:R-:W-:Y:S02]  /*ccc0*/  FMNMX.FTZ R15, R81, R22, !PT ;  /* 0x00000016510f7209 */ /* 0x000fe40007810000 */
[----:B------:R-:W-:Y:S02]  /*ccd0*/  FSEL R82, R82, -INF , P1 ;  /* 0xff80000052527808 */ /* 0x000fe40000800000 */
[----:B------:R-:W-:-:S02]  /*cce0*/  FSEL R85, R85, -INF , P4 ;  /* 0xff80000055557808 */ /* 0x000fc40002000000 */
[----:B------:R-:W-:Y:S02]  /*ccf0*/  ISETP.GT.AND P1, PT, R97, 0x20, PT ;  /* 0x000000206100780c */ /* 0x000fe40003f24270 */
[----:B------:R-:W-:Y:S02]  /*cd00*/  FMNMX.FTZ R22, R84, R15, !PT ;  /* 0x0000000f54167209 */ /* 0x000fe40007810000 */
[----:B------:R-:W-:Y:S02]  /*cd10*/  FSEL R83, R83, -INF , P2 ;  /* 0xff80000053537808 */ /* 0x000fe40001000000 */
[----:B------:R-:W-:Y:S02]  /*cd20*/  ISETP.GT.AND P2, PT, R97, 0x21, PT ;  /* 0x000000216100780c */ /* 0x000fe40003f44270 */
[----:B------:R-:W-:Y:S02]  /*cd30*/  FSEL R72, R72, -INF , P1 ;  /* 0xff80000048487808 */ /* 0x000fe40000800000 */
[----:B------:R-:W-:-:S02]  /*cd40*/  FMNMX.FTZ R15, R85, R22, !PT ;  /* 0x00000016550f7209 */ /* 0x000fc40007810000 */
[----:B------:R-:W-:Y:S02]  /*cd50*/  FSEL R86, R86, -INF , P3 ;  /* 0xff80000056567808 */ /* 0x000fe40001800000 */
[----:B------:R-:W-:Y:S02]  /*cd60*/  ISETP.GT.AND P3, PT, R97, 0x28, PT ;  /* 0x000000286100780c */ /* 0x000fe40003f64270 */
[----:B------:R-:W-:Y:S02]  /*cd70*/  FSEL R73, R73, -INF , P2 ;  /* 0xff80000049497808 */ /* 0x000fe40001000000 */
[----:B------:R-:W-:Y:S02]  /*cd80*/  FMNMX.FTZ R22, R72, R15, !PT ;  /* 0x0000000f48167209 */ /* 0x000fe40007810000 */
[----:B------:R-:W-:Y:S02]  /*cd90*/  FSEL R87, R87, -INF , P4 ;  /* 0xff80000057577808 */ /* 0x000fe40002000000 */
[----:B------:R-:W-:-:S02]  /*cda0*/  ISETP.GT.AND P4, PT, R97, 0x29, PT ;  /* 0x000000296100780c */ /* 0x000fc40003f84270 */
[----:B------:R-:W-:Y:S02]  /*cdb0*/  FSEL R76, R76, -INF , P3 ;  /* 0xff8000004c4c7808 */ /* 0x000fe40001800000 */
[----:B------:R-:W-:Y:S01]  /*cdc0*/  FMNMX.FTZ R21, R73, R22, !PT ;  /* 0x0000001649157209 */ /* 0x000fe20007810000 */
[----:B------:R-:W-:Y:S01]  /*cdd0*/  IMAD.MOV.U32 R15, RZ, RZ, -0x7fffffe0 ;  /* 0x80000020ff0f7424 */ /* 0x000fe200078e00ff */
[----:B------:R-:W-:Y:S02]  /*cde0*/  R2UR UR14, R14 ;  /* 0x000000000e0e72ca */ /* 0x000fe400000e0000 */
[----:B------:R-:W-:Y:S02]  /*cdf0*/  FSEL R77, R77, -INF , P4 ;  /* 0xff8000004d4d7808 */ /* 0x000fe40002000000 */
[----:B------:R-:W-:Y:S02]  /*ce00*/  ISETP.GT.AND P5, PT, R97, 0x30, PT ;  /* 0x000000306100780c */ /* 0x000fe40003fa4270 */
[----:B------:R-:W-:-:S02]  /*ce10*/  FMNMX.FTZ R14, R76, R21, !PT ;  /* 0x000000154c0e7209 */ /* 0x000fc40007810000 */
[----:B------:R-:W-:Y:S02]  /*ce20*/  FSEL R79, R79, -INF , P4 ;  /* 0xff8000004f4f7808 */ /* 0x000fe40002000000 */
[----:B------:R-:W-:Y:S02]  /*ce30*/  R2UR UR15, R15 ;  /* 0x000000000f0f72ca */ /* 0x000fe400000e0000 */
[----:B------:R-:W-:Y:S02]  /*ce40*/  ISETP.GT.AND P4, PT, R97, 0x31, PT ;  /* 0x000000316100780c */ /* 0x000fe40003f84270 */
[----:B------:R-:W-:Y:S02]  /*ce50*/  FSEL R64, R64, -INF , P5 ;  /* 0xff80000040407808 */ /* 0x000fe40002800000 */
[----:B------:R-:W-:Y:S02]  /*ce60*/  FMNMX.FTZ R15, R77, R14, !PT ;  /* 0x0000000e4d0f7209 */ /* 0x000fe40007810000 */
[----:B------:R-:W-:-:S02]  /*ce70*/  FSEL R74, R74, -INF , P1 ;  /* 0xff8000004a4a7808 */ /* 0x000fc40000800000 */
[----:B------:R-:W-:Y:S02]  /*ce80*/  ISETP.GT.AND P1, PT, R97, 0x38, PT ;  /* 0x000000386100780c */ /* 0x000fe40003f24270 */
        /* <DEDUP_REMOVED lines=8> */
[----:B------:R-:W-:Y:S02]  /*cf10*/  FSEL R69, R69, -INF , P3 ;  /* 0xff80000045457808 */ /* 0x000fe40001800000 */
[----:B------:R-:W-:Y:S02]  /*cf20*/  FMNMX.FTZ R14, R68, R15, !PT ;  /* 0x0000000f440e7209 */ /* 0x000fe40007810000 */
[----:B------:R-:W-:-:S02]  /*cf30*/  R2UR UR12, R4 ;  /* 0x00000000040c72ca */ /* 0x000fc400000e0000 */
[----:B------:R-:W-:Y:S02]  /*cf40*/  R2UR UR13, R5 ;  /* 0x00000000050d72ca */ /* 0x000fe400000e0000 */
[----:B------:R-:W-:Y:S02]  /*cf50*/  FSEL R66, R66, -INF , P5 ;  /* 0xff80000042427808 */ /* 0x000fe40002800000 */
[----:B------:R-:W-:Y:S02]  /*cf60*/  ISETP.GT.AND P5, PT, R97, 0x41, PT ;  /* 0x000000416100780c */ /* 0x000fe40003fa4270 */
[----:B------:R-:W-:Y:S02]  /*cf70*/  FSEL R56, R56, -INF , P2 ;  /* 0xff80000038387808 */ /* 0x000fe40001000000 */
[----:B------:R-:W-:Y:S01]  /*cf80*/  FMNMX.FTZ R15, R69, R14, !PT ;  /* 0x0000000e450f7209 */ /* 0x000fe20007810000 */
[----:B------:R-:W-:Y:S02]  /*cf90*/  WARPGROUP.DEPBAR.LE gsb0, 0x0 ;  /* 0x00008000000079c5 */ /* 0x000fe40000010000 */
[----:B------:R-:W-:Y:S01]  /*cfa0*/  FSEL R67, R67, -INF , P4 ;  /* 0xff80000043437808 */ /* 0x000fe20002000000 */
[----:B------:R-:W-:Y:S01]  /*cfb0*/  WARPGROUP.ARRIVE ;  /* 0x00000000000079c5 */ /* 0x000fe20000000000 */
[----:B------:R-:W-:-:S02]  /*cfc0*/  ISETP.GT.AND P4, PT, R97, 0x48, PT ;  /* 0x000000486100780c */ /* 0x000fc40003f84270 */
[----:B------:R-:W-:Y:S02]  /*cfd0*/  FSEL R57, R57, -INF , P5 ;  /* 0xff80000039397808 */ /* 0x000fe40002800000 */
[----:B------:R-:W-:Y:S01]  /*cfe0*/  FMNMX.FTZ R14, R56, R15, !PT ;  /* 0x0000000f380e7209 */ /* 0x000fe20007810000 */
[----:B------:R-:W-:Y:S01]  /*cff0*/  HGMMA.64x16x16.F32 R24, gdesc[UR12], R24, gsb0 ;  /* 0x002000000c1879f0 */ /* 0x000fe20008000818 */
        /* <DEDUP_REMOVED lines=32> */
[----:B------:R-:W-:Y:S02]  /*d200*/  ISETP.GT.AND P0, PT, R97, 0x69, PT ;  /* 0x000000696100780c */ /* 0x000fe40003f04270 */
[----:B------:R-:W-:-:S02]  /*d210*/  FSEL R44, R44, -INF , P2 ;  /* 0xff8000002c2c7808 */ /* 0x000fc40001000000 */
[----:B------:R-:W-:Y:S02]  /*d220*/  FMNMX.FTZ R15, R41, R14, !PT ;  /* 0x0000000e290f7209 */ /* 0x000fe40007810000 */
[----:B------:R-:W-:Y:S02]  /*d230*/  ISETP.GT.AND P6, PT, R97, 0x70, PT ;  /* 0x000000706100780c */ /* 0x000fe40003fc4270 */
[----:B------:R-:W-:Y:S02]  /*d240*/  FSEL R45, R45, -INF , P0 ;  /* 0xff8000002d2d7808 */ /* 0x000fe40000000000 */
[----:B------:R-:W-:Y:S02]  /*d250*/  FMNMX.FTZ R14, R44, R15, !PT ;  /* 0x0000000f2c0e7209 */ /* 0x000fe40007810000 */
[----:B------:R-:W-:Y:S02]  /*d260*/  ISETP.GT.AND P0, PT, R97, 0x71, PT ;  /* 0x000000716100780c */ /* 0x000fe40003f04270 */
[----:B------:R-:W-:-:S02]  /*d270*/  FSEL R32, R32, -INF , P6 ;  /* 0xff80000020207808 */ /* 0x000fc40003000000 */
[----:B------:R-:W-:Y:S02]  /*d280*/  FMNMX.FTZ R15, R45, R14, !PT ;  /* 0x0000000e2d0f7209 */ /* 0x000fe40007810000 */
[----:B------:R-:W-:Y:S02]  /*d290*/  FSEL R43, R43, -INF , P1 ;  /* 0xff8000002b2b7808 */ /* 0x000fe40000800000 */
        /* <DEDUP_REMOVED lines=8> */
[----:B------:R-:W-:Y:S02]  /*d320*/  FSEL R37, R37, -INF , P2 ;  /* 0xff80000025257808 */ /* 0x000fe40001000000 */
[----:B------:R-:W-:-:S02]  /*d330*/  FMNMX.FTZ R14, R36, R15, !PT ;  /* 0x0000000f240e7209 */ /* 0x000fc40007810000 */
[----:B------:R-:W-:Y:S01]  /*d340*/  ISETP.GT.AND P3, PT, R97, 0x80, PT ;  /* 0x000000806100780c */ /* 0x000fe20003f64270 */
[----:B------:R-:W-:Y:S02]  /*d350*/  WARPGROUP.DEPBAR.LE gsb0, 0x0 ;  /* 0x00008000000079c5 */ /* 0x000fe40000010000 */
[----:B------:R-:W-:Y:S02]  /*d360*/  FSEL R55, R55, -INF , P4 ;  /* 0xff80000037377808 */ /* 0x000fe40002000000 */
[----:B------:R-:W-:Y:S02]  /*d370*/  FSEL R24, R24, -INF , P3 ;  /* 0xff80000018187808 */ /* 0x000fe40001800000 */
[----:B------:R-:W-:Y:S02]  /*d380*/  FMNMX.FTZ R15, R37, R14, !PT ;  /* 0x0000000e250f7209 */ /* 0x000fe40007810000 */
[----:B------:R-:W-:Y:S02]  /*d390*/  ISETP.GT.AND P4, PT, R97, 0x81, PT ;  /* 0x000000816100780c */ /* 0x000fe40003f84270 */
[----:B------:R-:W-:-:S02]  /*d3a0*/  FSEL R54, R54, -INF , P5 ;  /* 0xff80000036367808 */ /* 0x000fc40002800000 */
[----:B------:R-:W-:Y:S02]  /*d3b0*/  FSEL R25, R25, -INF , P4 ;  /* 0xff80000019197808 */ /* 0x000fe40002000000 */
[----:B------:R-:W-:Y:S02]  /*d3c0*/  FMNMX.FTZ R14, R24, R15, !PT ;  /* 0x0000000f180e7209 */ /* 0x000fe40007810000 */
[----:B------:R-:W-:Y:S02]  /*d3d0*/  ISETP.GT.AND P5, PT, R97, 0x88, PT ;  /* 0x000000886100780c */ /* 0x000fe40003fa4270 */
[----:B------:R-:W-:Y:S02]  /*d3e0*/  FMNMX.FTZ R15, R25, R14, !PT ;  /* 0x0000000e190f7209 */ /* 0x000fe40007810000 */
[----:B------:R-:W-:Y:S02]  /*d3f0*/  FSEL R28, R28, -INF , P5 ;  /* 0xff8000001c1c7808 */ /* 0x000fe40002800000 */
[----:B------:R-:W-:-:S02]  /*d400*/  ISETP.GT.AND P6, PT, R97, 0x89, PT ;  /* 0x000000896100780c */ /* 0x000fc40003fc4270 */
[----:B------:R-:W-:Y:S02]  /*d410*/  FMNMX.FTZ R14, R28, R15, !PT ;  /* 0x0000000f1c0e7209 */ /* 0x000fe40007810000 */
[----:B------:R-:W-:-:S04]  /*d420*/  FSEL R29, R29, -INF , P6 ;  /* 0xff8000001d1d7808 */ /* 0x000fc80003000000 */
[----:B------:R-:W-:-:S05]  /*d430*/  FMNMX.FTZ R23, R29, R14, !PT ;  /* 0x0000000e1d177209 */ /* 0x000fca0007810000 */
[----:B------:R-:W0:Y:S02]  /*d440*/  SHFL.BFLY PT, R14, R23, 0x2, 0x1f ;  /* 0x0c401f00170e7f89 */ /* 0x000e2400000e0000 */
[----:B0-----:R-:W-:-:S05]  /*d450*/  FMNMX.FTZ R99, R23, R14, !PT ;  /* 0x0000000e17637209 */ /* 0x001fca0007810000 */
[----:B------:R-:W0:Y:S01]  /*d460*/  SHFL.BFLY PT, R14, R99, 0x1, 0x1f ;  /* 0x0c201f00630e7f89 */ /* 0x000e2200000e0000 */
[----:B------:R-:W-:Y:S02]  /*d470*/  P2R R98, PR, RZ, 0x4 ;  /* 0x00000004ff627803 */ /* 0x000fe40000000000 */
[----:B------:R-:W-:Y:S02]  /*d480*/  P2R R22, PR, RZ, 0x2 ;  /* 0x00000002ff167803 */ /* 0x000fe40000000000 */
[----:B------:R-:W-:-:S04]  /*d490*/  ISETP.GT.AND P1, PT, R97, 0x69, PT ;  /* 0x000000696100780c */ /* 0x000fc80003f24270 */
[----:B------:R-:W-:Y:S02]  /*d4a0*/  FSEL R47, R47, -INF , P1 ;  /* 0xff8000002f2f7808 */ /* 0x000fe40000800000 */
[----:B0-----:R-:W-:Y:S01]  /*d4b0*/  FMNMX.FTZ R15, R99, R14, !PT ;  /* 0x0000000e630f7209 */ /* 0x001fe20007810000 */
[----:B------:R-:W-:-:S03]  /*d4c0*/  IMAD.U32 R14, RZ, RZ, UR4 ;  /* 0x00000004ff0e7e24 */ /* 0x000fc6000f8e00ff */
[C---:B------:R-:W-:Y:S01]  /*d4d0*/  FSETP.NEU.FTZ.AND P2, PT, R15.reuse, -INF , PT ;  /* 0xff8000000f00780b */ /* 0x040fe20003f5d000 */
[----:B------:R-:W-:Y:S01]  /*d4e0*/  FMUL.FTZ R21, R15, R14 ;  /* 0x0000000e0f157220 */ /* 0x000fe20000410000 */
[----:B------:R-:W-:-:S04]  /*d4f0*/  ISETP.NE.AND P1, PT, R22, RZ, PT ;  /* 0x000000ff1600720c */ /* 0x000fc80003f25270 */
[----:B------:R-:W-:-:S05]  /*d500*/  FSEL R21, R21, RZ, P2 ;  /* 0x000000ff15157208 */ /* 0x000fca0001000000 */
[-CC-:B------:R-:W-:Y:S01]  /*d510*/  FFMA.FTZ R22, R89, R14.reuse, -R21.reuse ;  /* 0x0000000e59167223 */ /* 0x180fe20000010815 */
[----:B------:R-:W-:Y:S01]  /*d520*/  FMNMX.FTZ R89, R90, R91, !PT ;  /* 0x0000005b5a597209 */ /* 0x000fe20007810000 */
[----:B------:R-:W-:-:S03]  /*d530*/  FFMA.FTZ R23, R92, R14, -R21 ;  /* 0x0000000e5c177223 */ /* 0x000fc60000010815 */
[----:B------:R-:W-:-:S04]  /*d540*/  FMNMX.FTZ R92, R94, R89, !PT ;  /* 0x000000595e5c7209 */ /* 0x000fc80007810000 */
[----:B------:R-:W-:-:S04]  /*d550*/  FMNMX.FTZ R89, R95, R92, !PT ;  /* 0x0000005c5f597209 */ /* 0x000fc80007810000 */
[----:B------:R-:W-:Y:S02]  /*d560*/  FMNMX.FTZ R92, R82, R89, !PT ;  /* 0x00000059525c7209 */ /* 0x000fe40007810000 */
[----:B------:R-:W-:Y:S02]  /*d570*/  P2R R20, PR, RZ, 0x1 ;  /* 0x00000001ff147803 */ /* 0x000fe40000000000 */
[----:B------:R-:W-:Y:S02]  /*d580*/  ISETP.GT.AND P0, PT, R97, 0x70, PT ;  /* 0x000000706100780c */ /* 0x000fe40003f04270 */
[----:B------:R-:W-:Y:S02]  /*d590*/  FMNMX.FTZ R89, R83, R92, !PT ;  /* 0x0000005c53597209 */ /* 0x000fe40007810000 */
[----:B------:R-:W-:Y:S02]  /*d5a0*/  FSEL R34, R34, -INF , P0 ;  /* 0xff80000022227808 */ /* 0x000fe40000000000 */
[----:B------:R-:W-:-:S02]  /*d5b0*/  FMNMX.FTZ R92, R86, R89, !PT ;  /* 0x00000059565c7209 */ /* 0x000fc40007810000 */
[----:B------:R-:W-:Y:S01]  /*d5c0*/  ISETP.NE.AND P0, PT, R20, RZ, PT ;  /* 0x000000ff1400720c */ /* 0x000fe20003f05270 */
[-CC-:B------:R-:W-:Y:S01]  /*d5d0*/  FFMA.FTZ R20, R88, R14.reuse, -R21.reuse ;  /* 0x0000000e58147223 */ /* 0x180fe20000010815 */
[--C-:B------:R-:W-:Y:S01]  /*d5e0*/  FFMA.FTZ R88, R93, R14, -R21.reuse ;  /* 0x0000000e5d587223 */ /* 0x100fe20000010815 */
[----:B------:R-:W-:Y:S01]  /*d5f0*/  FMNMX.FTZ R93, R87, R92, !PT ;  /* 0x0000005c575d7209 */ /* 0x000fe20007810000 */
[----:B------:R-:W-:-:S03]  /*d600*/  FFMA.FTZ R89, R72, R14, -R21 ;  /* 0x0000000e48597223 */ /* 0x000fc60000010815 */
        /* <DEDUP_REMOVED lines=19> */
[----:B------:R-:W-:Y:S02]  /*d740*/  FMNMX.FTZ R93, R47, R72, !PT ;  /* 0x000000482f5d7209 */ /* 0x000fe40007810000 */
[----:B------:R-:W-:Y:S02]  /*d750*/  FSEL R35, R35, -INF , P0 ;  /* 0xff80000023237808 */ /* 0x000fe40000000000 */
[----:B------:R-:W-:Y:S02]  /*d760*/  FMNMX.FTZ R72, R34, R93, !PT ;  /* 0x0000005d22487209 */ /* 0x000fe40007810000 */
[----:B------:R-:W-:Y:S02]  /*d770*/  ISETP.NE.AND P2, PT, R98, RZ, PT ;  /* 0x000000ff6200720c */ /* 0x000fe40003f45270 */
[----:B------:R-:W-:Y:S02]  /*d780*/  FSEL R38, R38, -INF , P1 ;  /* 0xff80000026267808 */ /* 0x000fe40000800000 */
[----:B------:R-:W-:-:S02]  /*d790*/  FMNMX.FTZ R93, R35, R72, !PT ;  /* 0x00000048235d7209 */ /* 0x000fc40007810000 */
[----:B------:R-:W-:Y:S02]  /*d7a0*/  FSEL R97, R39, -INF , P2 ;  /* 0xff80000027617808 */ /* 0x000fe40001000000 */
[----:B------:R-:W-:Y:S02]  /*d7b0*/  FMNMX.FTZ R72, R38, R93, !PT ;  /* 0x0000005d26487209 */ /* 0x000fe40007810000 */
[----:B------:R-:W-:Y:S02]  /*d7c0*/  FSEL R26, R26, -INF , P3 ;  /* 0xff8000001a1a7808 */ /* 0x000fe40001800000 */
[----:B------:R-:W-:Y:S01]  /*d7d0*/  FMNMX.FTZ R93, R97, R72, !PT ;  /* 0x00000048615d7209 */ /* 0x000fe20007810000 */
[----:B------:R-:W-:Y:S01]  /*d7e0*/  FFMA.FTZ R39, R48, R14, -R21 ;  /* 0x0000000e30277223 */ /* 0x000fe20000010815 */
[----:B------:R-:W-:Y:S02]  /*d7f0*/  FSEL R27, R27, -INF , P4 ;  /* 0xff8000001b1b7808 */ /* 0x000fe40002000000 */
[----:B------:R-:W-:-:S02]  /*d800*/  FMNMX.FTZ R48, R26, R93, !PT ;  /* 0x0000005d1a307209 */ /* 0x000fc40007810000 */
[----:B------:R-:W-:Y:S02]  /*d810*/  FSEL R30, R30, -INF , P5 ;  /* 0xff8000001e1e7808 */ /* 0x000fe40002800000 */
[----:B------:R-:W-:Y:S02]  /*d820*/  FMNMX.FTZ R93, R27, R48, !PT ;  /* 0x000000301b5d7209 */ /* 0x000fe40007810000 */
[----:B------:R-:W-:Y:S02]  /*d830*/  FSEL R31, R31, -INF , P6 ;  /* 0xff8000001f1f7808 */ /* 0x000fe40003000000 */
[----:B------:R-:W-:-:S04]  /*d840*/  FMNMX.FTZ R48, R30, R93, !PT ;  /* 0x0000005d1e307209 */ /* 0x000fc80007810000 */
[----:B------:R-:W-:-:S05]  /*d850*/  FMNMX.FTZ R72, R31, R48, !PT ;  /* 0x000000301f487209 */ /* 0x000fca0007810000 */
[----:B------:R-:W0:Y:S02]  /*d860*/  SHFL.BFLY PT, R99, R72, 0x2, 0x1f ;  /* 0x0c401f0048637f89 */ /* 0x000e2400000e0000 */
[----:B0-----:R-:W-:-:S05]  /*d870*/  FMNMX.FTZ R99, R72, R99, !PT ;  /* 0x0000006348637209 */ /* 0x001fca0007810000 */
[----:B------:R-:W0:Y:S01]  /*d880*/  SHFL.BFLY PT, R72, R99, 0x1, 0x1f ;  /* 0x0c201f0063487f89 */ /* 0x000e2200000e0000 */
[----:B------:R-:W1:Y:S01]  /*d890*/  S2R R100, SR_TID.X ;  /* 0x0000000000647919 */ /* 0x000e620000002100 */
[----:B------:R-:W-:Y:S01]  /*d8a0*/  ISETP.NE.AND P0, PT, R96, RZ, PT ;  /* 0x000000ff6000720c */ /* 0x000fe20003f05270 */
[-CC-:B------:R-:W-:Y:S01]  /*d8b0*/  FFMA.FTZ R96, R52, R14.reuse, -R21.reuse ;  /* 0x0000000e34607223 */ /* 0x180fe20000010815 */
[-CC-:B------:R-:W-:Y:S01]  /*d8c0*/  FFMA.FTZ R45, R45, R14.reuse, -R21.reuse ;  /* 0x0000000e2d2d7223 */ /* 0x180fe20000010815 */
[-CC-:B------:R-:W-:Y:S01]  /*d8d0*/  FFMA.FTZ R52, R53, R14.reuse, -R21.reuse ;  /* 0x0000000e35347223 */ /* 0x180fe20000010815 */
[-CC-:B------:R-:W-:Y:S01]  /*d8e0*/  FFMA.FTZ R53, R40, R14.reuse, -R21.reuse ;  /* 0x0000000e28357223 */ /* 0x180fe20000010815 */
[----:B------:R-:W-:Y:S01]  /*d8f0*/  MUFU.EX2 R48, R96 ;  /* 0x0000006000307308 */ /* 0x000fe20000000800 */
[----:B------:R-:W-:Y:S01]  /*d900*/  FFMA.FTZ R92, R41, R14, -R21 ;  /* 0x0000000e295c7223 */ /* 0x000fe20000010815 */
[----:B0-----:R-:W-:-:S04]  /*d910*/  FMNMX.FTZ R72, R99, R72, !PT ;  /* 0x0000004863487209 */ /* 0x001fc80007810000 */
[C---:B------:R-:W-:Y:S01]  /*d920*/  FSETP.NEU.FTZ.AND P1, PT, R72.reuse, -INF , PT ;  /* 0xff8000004800780b */ /* 0x040fe20003f3d000 */
[-C--:B------:R-:W-:Y:S01]  /*d930*/  FMUL.FTZ R99, R72, R14.reuse ;  /* 0x0000000e48637220 */ /* 0x080fe20000410000 */
[-CC-:B------:R-:W-:Y:S01]  /*d940*/  FFMA.FTZ R93, R44, R14.reuse, -R21.reuse ;  /* 0x0000000e2c5d7223 */ /* 0x180fe20000010815 */
[----:B------:R0:W-:Y:S03]  /*d950*/  MUFU.EX2 R96, R45 ;  /* 0x0000002d00607308 */ /* 0x0001e60000000800 */
[----:B------:R-:W-:Y:S01]  /*d960*/  FSEL R99, R99, RZ, P1 ;  /* 0x000000ff63637208 */ /* 0x000fe20000800000 */
[-CC-:B------:R-:W-:Y:S01]  /*d970*/  FFMA.FTZ R40, R32, R14.reuse, -R21.reuse ;  /* 0x0000000e20287223 */ /* 0x180fe20000010815 */
        /* <DEDUP_REMOVED lines=20> */
[-CC-:B0-----:R-:W-:Y:S01]  /*dac0*/  FFMA.FTZ R45, R25, R14.reuse, -R21.reuse ;  /* 0x0000000e192d7223 */ /* 0x181fe20000010815 */
[-CC-:B------:R-:W-:Y:S01]  /*dad0*/  FFMA.FTZ R32, R28, R14.reuse, -R21.reuse ;  /* 0x0000000e1c207223 */ /* 0x180fe20000010815 */
[-C--:B------:R-:W-:Y:S01]  /*dae0*/  FFMA.FTZ R33, R29, R14.reuse, -R21 ;  /* 0x0000000e1d217223 */ /* 0x080fe20000010815 */
[-CC-:B------:R-:W-:Y:S01]  /*daf0*/  FFMA.FTZ R21, R90, R14.reuse, -R99.reuse ;  /* 0x0000000e5a157223 */ /* 0x180fe20000010863 */
[-CC-:B------:R-:W-:Y:S01]  /*db00*/  FFMA.FTZ R25, R91, R14.reuse, -R99.reuse ;  /* 0x0000000e5b197223 */ /* 0x180fe20000010863 */
[-CC-:B------:R-:W-:Y:S01]  /*db10*/  FFMA.FTZ R29, R94, R14.reuse, -R99.reuse ;  /* 0x0000000e5e1d7223 */ /* 0x180fe20000010863 */
[----:B------:R-:W-:Y:S01]  /*db20*/  MUFU.EX2 R20, R20 ;  /* 0x0000001400147308 */ /* 0x000fe20000000800 */
[----:B------:R-:W-:-:S07]  /*db30*/  FFMA.FTZ R90, R95, R14, -R99 ;  /* 0x0000000e5f5a7223 */ /* 0x000fce0000010863 */
[----:B------:R-:W0:Y:S01]  /*db40*/  MUFU.EX2 R22, R22 ;  /* 0x0000001600167308 */ /* 0x000e220000000800 */
[----:B------:R-:W-:Y:S01]  /*db50*/  FFMA.FTZ R82, R82, R14, -R99 ;  /* 0x0000000e52527223 */ /* 0x000fe20000010863 */
[----:B-1----:R-:W-:-:S06]  /*db60*/  LOP3.LUT R100, R100, 0x7f, RZ, 0xc0, !PT ;  /* 0x0000007f64647812 */ /* 0x002fcc00078ec0ff */
[----:B------:R-:W-:Y:S08]  /*db70*/  MUFU.EX2 R21, R21 ;  /* 0x0000001500157308 */ /* 0x000ff00000000800 */
[----:B------:R-:W1:Y:S01]  /*db80*/  MUFU.EX2 R25, R25 ;  /* 0x0000001900197308 */ /* 0x000e620000000800 */
[----:B------:R-:W-:-:S07]  /*db90*/  FFMA.FTZ R83, R83, R14, -R99 ;  /* 0x0000000e53537223 */ /* 0x000fce0000010863 */
[----:B------:R-:W2:Y:S01]  /*dba0*/  MUFU.EX2 R23, R23 ;  /* 0x0000001700177308 */ /* 0x000ea20000000800 */
[----:B------:R-:W-:-:S07]  /*dbb0*/  ISETP.NE.AND P1, PT, R100, RZ, PT ;  /* 0x000000ff6400720c */ /* 0x000fce0003f25270 */
[----:B------:R-:W3:Y:S01]  /*dbc0*/  MUFU.EX2 R29, R29 ;  /* 0x0000001d001d7308 */ /* 0x000ee20000000800 */
[----:B------:R-:W-:-:S07]  /*dbd0*/  FFMA.FTZ R86, R86, R14, -R99 ;  /* 0x0000000e56567223 */ /* 0x000fce0000010863 */
[----:B------:R-:W4:Y:S08]  /*dbe0*/  MUFU.EX2 R88, R88 ;  /* 0x0000005800587308 */ /* 0x000f300000000800 */
[----:B------:R-:W4:Y:S01]  /*dbf0*/  MUFU.EX2 R90, R90 ;  /* 0x0000005a005a7308 */ /* 0x000f220000000800 */
[----:B0-----:R-:W-:Y:S01]  /*dc00*/  FADD.FTZ R94, R20, R22 ;  /* 0x00000016145e7221 */ /* 0x001fe20000010000 */
[----:B-1----:R-:W-:-:S06]  /*dc10*/  FADD.FTZ R100, R21, R25 ;  /* 0x0000001915647221 */ /* 0x002fcc0000010000 */
[----:B------:R-:W0:Y:S01]  /*dc20*/  MUFU.EX2 R80, R80 ;  /* 0x0000005000507308 */ /* 0x000e220000000800 */
[-CC-:B------:R-:W-:Y:S01]  /*dc30*/  FFMA.FTZ R87, R87, R14.reuse, -R99.reuse ;  /* 0x0000000e57577223 */ /* 0x180fe20000010863 */
[----:B------:R-:W-:-:S06]  /*dc40*/  FFMA.FTZ R98, R54, R14, -R99 ;  /* 0x0000000e36627223 */ /* 0x000fcc0000010863 */
[----:B------:R-:W1:Y:S01]  /*dc50*/  MUFU.EX2 R82, R82 ;  /* 0x0000005200527308 */ /* 0x000e620000000800 */
[-CC-:B------:R-:W-:Y:S01]  /*dc60*/  FFMA.FTZ R54, R43, R14.reuse, -R99.reuse ;  /* 0x0000000e2b367223 */ /* 0x180fe20000010863 */
[----:B------:R-:W-:Y:S01]  /*dc70*/  FFMA.FTZ R24, R55, R14, -R99 ;  /* 0x0000000e37187223 */ /* 0x000fe20000010863 */
[----:B--2---:R-:W-:-:S05]  /*dc80*/  FADD.FTZ R43, R23, R94 ;  /* 0x0000005e172b7221 */ /* 0x004fca0000010000 */
[----:B------:R-:W2:Y:S01]  /*dc90*/  MUFU.EX2 R81, R81 ;  /* 0x0000005100517308 */ /* 0x000ea20000000800 */
[----:B---3--:R-:W-:Y:S01]  /*dca0*/  FADD.FTZ R55, R29, R100 ;  /* 0x000000641d377221 */ /* 0x008fe20000010000 */
[----:B------:R-:W-:-:S06]  /*dcb0*/  FFMA.FTZ R74, R74, R14, -R99 ;  /* 0x0000000e4a4a7223 */ /* 0x000fcc0000010863 */
[----:B------:R-:W3:Y:S01]  /*dcc0*/  MUFU.EX2 R83, R83 ;  /* 0x0000005300537308 */ /* 0x000ee20000000800 */
[----:B------:R-:W-:Y:S02]  /*dcd0*/  @!P1 VIADD R0, R0, 0x31c40 ;  /* 0x00031c4000009836 */ /* 0x000fe40000000000 */
[----:B----4-:R-:W-:Y:S01]  /*dce0*/  FADD.FTZ R43, R88, R43 ;  /* 0x0000002b582b7221 */ /* 0x010fe20000010000 */
[----:B------:R-:W-:-:S04]  /*dcf0*/  FFMA.FTZ R91, R47, R14, -R99 ;  /* 0x0000000e2f5b7223 */ /* 0x000fc80000010863 */
[----:B------:R-:W-:Y:S01]  /*dd00*/  MUFU.EX2 R84, R84 ;  /* 0x0000005400547308 */ /* 0x000fe20000000800 */
[----:B------:R-:W-:Y:S01]  /*dd10*/  FADD.FTZ R47, R90, R55 ;  /* 0x000000375a2f7221 */ /* 0x000fe20000010000 */
[----:B------:R-:W-:-:S06]  /*dd20*/  FFMA.FTZ R75, R75, R14, -R99 ;  /* 0x0000000e4b4b7223 */ /* 0x000fcc0000010863 */
[----:B------:R-:W4:Y:S01]  /*dd30*/  MUFU.EX2 R86, R86 ;  /* 0x0000005600567308 */ /* 0x000f220000000800 */
[----:B------:R-:W-:Y:S01]  /*dd40*/  FFMA.FTZ R94, R46, R14, -R99 ;  /* 0x0000000e2e5e7223 */ /* 0x000fe20000010863 */
[----:B------:R-:W-:Y:S01]  /*dd50*/  @!P1 PRMT R0, RZ, 0x654, R0 ;  /* 0x00000654ff009816 */ /* 0x000fe20000000000 */
[----:B0-----:R-:W-:-:S05]  /*dd60*/  FADD.FTZ R46, R80, R43 ;  /* 0x0000002b502e7221 */ /* 0x001fca0000010000 */
[----:B------:R-:W-:Y:S01]  /*dd70*/  MUFU.EX2 R85, R85 ;  /* 0x0000005500557308 */ /* 0x000fe20000000800 */
[----:B-1----:R-:W-:Y:S01]  /*dd80*/  FADD.FTZ R100, R82, R47 ;  /* 0x0000002f52647221 */ /* 0x002fe20000010000 */
[----:B------:R-:W-:-:S06]  /*dd90*/  FFMA.FTZ R78, R78, R14, -R99 ;  /* 0x0000000e4e4e7223 */ /* 0x000fcc0000010863 */
[----:B------:R-:W0:Y:S01]  /*dda0*/  MUFU.EX2 R87, R87 ;  /* 0x0000005700577308 */ /* 0x000e220000000800 */
[-CC-:B------:R-:W-:Y:S01]  /*ddb0*/  FFMA.FTZ R50, R50, R14.reuse, -R99.reuse ;  /* 0x0000000e32327223 */ /* 0x180fe20000010863 */
[-CC-:B------:R-:W-:Y:S01]  /*ddc0*/  FFMA.FTZ R55, R35, R14.reuse, -R99.reuse ;  /* 0x0000000e23377223 */ /* 0x180fe20000010863 */
[----:B--2---:R-:W-:Y:S01]  /*ddd0*/  FADD.FTZ R35, R81, R46 ;  /* 0x0000002e51237221 */ /* 0x004fe20000010000 */
[----:B------:R1:W-:Y:S04]  /*dde0*/  @!P1 SYNCS.ARRIVE.TRANS64.RED.A1T0 RZ, [R0+URZ], RZ ;  /* 0x000000ff00ff99a7 */ /* 0x0003e8000810043f */
[----:B------:R-:W2:Y:S01]  /*ddf0*/  MUFU.EX2 R89, R89 ;  /* 0x0000005900597308 */ /* 0x000ea20000000800 */
[----:B---3--:R-:W-:Y:S01]  /*de00*/  FADD.FTZ R43, R83, R100 ;  /* 0x00000064532b7221 */ /* 0x008fe20000010000 */
[----:B------:R-:W-:-:S06]  /*de10*/  FFMA.FTZ R79, R79, R14, -R99 ;  /* 0x0000000e4f4f7223 */ /* 0x000fcc0000010863 */
[----:B------:R-:W3:Y:S01]  /*de20*/  MUFU.EX2 R74, R74 ;  /* 0x0000004a004a7308 */ /* 0x000ee20000000800 */
[----:B------:R-:W-:Y:S01]  /*de30*/  FFMA.FTZ R47, R26, R14, -R99 ;  /* 0x0000000e1a2f7223 */ /* 0x000fe20000010863 */
[----:B----4-:R-:W-:-:S06]  /*de40*/  FADD.FTZ R26, R86, R43 ;  /* 0x0000002b561a7221 */ /* 0x010fcc0000010000 */
[----:B------:R-:W4:Y:S01]  /*de50*/  MUFU.EX2 R73, R73 ;  /* 0x0000004900497308 */ /* 0x000f220000000800 */
[----:B------:R-:W-:-:S07]  /*de60*/  FFMA.FTZ R66, R66, R14, -R99 ;  /* 0x0000000e42427223 */ /* 0x000fce0000010863 */
[----:B------:R-:W4:Y:S01]  /*de70*/  MUFU.EX2 R75, R75 ;  /* 0x0000004b004b7308 */ /* 0x000f220000000800 */
[----:B------:R-:W-:-:S07]  /*de80*/  FFMA.FTZ R46, R27, R14, -R99 ;  /* 0x0000000e1b2e7223 */ /* 0x000fce0000010863 */
[----:B-1----:R1:W-:Y:S01]  /*de90*/  MUFU.EX2 R0, R50 ;  /* 0x0000003200007308 */ /* 0x0023e20000000800 */
[----:B0-----:R-:W-:-:S07]  /*dea0*/  FADD.FTZ R27, R87, R26 ;  /* 0x0000001a571b7221 */ /* 0x001fce0000010000 */
[----:B------:R-:W0:Y:S01]  /*deb0*/  MUFU.EX2 R76, R76 ;  /* 0x0000004c004c7308 */ /* 0x000e220000000800 */
[----:B-1----:R-:W-:Y:S01]  /*dec0*/  FFMA.FTZ R50, R38, R14, -R99 ;  /* 0x0000000e26327223 */ /* 0x002fe20000010863 */
[----:B------:R-:W-:-:S06]  /*ded0*/  FADD.FTZ R38, R84, R35 ;  /* 0x0000002354267221 */ /* 0x000fcc0000010000 */
[----:B------:R-:W1:Y:S01]  /*dee0*/  MUFU.EX2 R78, R78 ;  /* 0x0000004e004e7308 */ /* 0x000e620000000800 */
[----:B------:R-:W-:Y:S01]  /*def0*/  FADD.FTZ R100, R85, R38 ;  /* 0x0000002655647221 */ /* 0x000fe20000010000 */
[----:B------:R-:W-:-:S06]  /*df00*/  FFMA.FTZ R67, R67, R14, -R99 ;  /* 0x0000000e43437223 */ /* 0x000fcc0000010863 */
[----:B------:R-:W1:Y:S01]  /*df10*/  MUFU.EX2 R77, R77 ;  /* 0x0000004d004d7308 */ /* 0x000e620000000800 */
[----:B--2---:R-:W-:Y:S01]  /*df20*/  FADD.FTZ R100, R89, R100 ;  /* 0x0000006459647221 */ /* 0x004fe20000010000 */
[----:B---3--:R-:W-:-:S06]  /*df30*/  FADD.FTZ R26, R74, R27 ;  /* 0x0000001b4a1a7221 */ /* 0x008fcc0000010000 */
[----:B------:R-:W2:Y:S01]  /*df40*/  MUFU.EX2 R79, R79 ;  /* 0x0000004f004f7308 */ /* 0x000ea20000000800 */
[----:B------:R-:W-:Y:S01]  /*df50*/  FFMA.FTZ R70, R70, R14, -R99 ;  /* 0x0000000e46467223 */ /* 0x000fe20000010863 */
[----:B------:R-:W-:Y:S01]  /*df60*/  F2FP.F16.F32.PACK_AB R20, R22, R20 ;  /* 0x000000141614723e */ /* 0x000fe200000000ff */
[----:B----4-:R-:W-:-:S05]  /*df70*/  FADD.FTZ R27, R73, R100 ;  /* 0x00000064491b7221 */ /* 0x010fca0000010000 */
[----:B------:R-:W-:Y:S01]  /*df80*/  MUFU.EX2 R64, R64 ;  /* 0x0000004000407308 */ /* 0x000fe20000000800 */
[----:B------:R-:W-:Y:S01]  /*df90*/  F2FP.F16.F32.PACK_AB R22, R88, R23 ;  /* 0x000000175816723e */ /* 0x000fe200000000ff */
[----:B------:R-:W-:-:S06]  /*dfa0*/  FADD.FTZ R23, R75, R26 ;  /* 0x0000001a4b177221 */ /* 0x000fcc0000010000 */
[----:B------:R-:W3:Y:S01]  /*dfb0*/  MUFU.EX2 R66, R66 ;  /* 0x0000004200427308 */ /* 0x000ee20000000800 */
[-CC-:B------:R-:W-:Y:S01]  /*dfc0*/  FFMA.FTZ R71, R71, R14.reuse, -R99.reuse ;  /* 0x0000000e47477223 */ /* 0x180fe20000010863 */
[----:B------:R-:W-:Y:S01]  /*dfd0*/  FFMA.FTZ R38, R30, R14, -R99 ;  /* 0x0000000e1e267223 */ /* 0x000fe20000010863 */
[----:B0-----:R-:W-:-:S05]  /*dfe0*/  FADD.FTZ R26, R76, R27 ;  /* 0x0000001b4c1a7221 */ /* 0x001fca0000010000 */
[----:B------:R-:W0:Y:S01]  /*dff0*/  MUFU.EX2 R65, R65 ;  /* 0x0000004100417308 */ /* 0x000e220000000800 */
[----:B-1----:R-:W-:Y:S01]  /*e000*/  FADD.FTZ R30, R78, R23 ;  /* 0x000000174e1e7221 */ /* 0x002fe20000010000 */
[----:B------:R-:W-:-:S06]  /*e010*/  FFMA.FTZ R58, R58, R14, -R99 ;  /* 0x0000000e3a3a7223 */ /* 0x000fcc0000010863 */
[----:B------:R-:W1:Y:S01]  /*e020*/  MUFU.EX2 R67, R67 ;  /* 0x0000004300437308 */ /* 0x000e620000000800 */
[----:B------:R-:W-:Y:S01]  /*e030*/  FADD.FTZ R23, R77, R26 ;  /* 0x0000001a4d177221 */ /* 0x000fe20000010000 */
[----:B--2---:R-:W-:-:S06]  /*e040*/  FADD.FTZ R27, R79, R30 ;  /* 0x0000001e4f1b7221 */ /* 0x004fcc0000010000 */
[----:B------:R-:W2:Y:S01]  /*e050*/  MUFU.EX2 R68, R68 ;  /* 0x0000004400447308 */ /* 0x000ea20000000800 */
[----:B------:R-:W-:-:S07]  /*e060*/  FFMA.FTZ R59, R59, R14, -R99 ;  /* 0x0000000e3b3b7223 */ /* 0x000fce0000010863 */
[----:B------:R-:W4:Y:S01]  /*e070*/  MUFU.EX2 R70, R70 ;  /* 0x0000004600467308 */ /* 0x000f220000000800 */
[----:B------:R-:W-:Y:S01]  /*e080*/  F2FP.F16.F32.PACK_AB R30, R77, R76 ;  /* 0x0000004c4d1e723e */ /* 0x000fe200000000ff */
[----:B---3--:R-:W-:-:S06]  /*e090*/  FADD.FTZ R76, R66, R27 ;  /* 0x0000001b424c7221 */ /* 0x008fcc0000010000 */
[----:B------:R-:W3:Y:S01]  /*e0a0*/  MUFU.EX2 R69, R69 ;  /* 0x0000004500457308 */ /* 0x000ee20000000800 */
[----:B------:R-:W-:-:S07]  /*e0b0*/  FFMA.FTZ R62, R62, R14, -R99 ;  /* 0x0000000e3e3e7223 */ /* 0x000fce0000010863 */
[----:B------:R-:W-:Y:S08]  /*e0c0*/  MUFU.EX2 R71, R71 ;  /* 0x0000004700477308 */ /* 0x000ff00000000800 */
[----:B------:R0:W-:Y:S01]  /*e0d0*/  MUFU.EX2 R35, R24 ;  /* 0x0000001800237308 */ /* 0x0001e20000000800 */
[----:B------:R-:W-:-:S07]  /*e0e0*/  FFMA.FTZ R63, R63, R14, -R99 ;  /* 0x0000000e3f3f7223 */ /* 0x000fce0000010863 */
[----:B------:R-:W3:Y:S01]  /*e0f0*/  MUFU.EX2 R56, R56 ;  /* 0x0000003800387308 */ /* 0x000ee20000000800 */
[----:B0-----:R-:W-:Y:S01]  /*e100*/  F2FP.F16.F32.PACK_AB R24, R81, R80 ;  /* 0x000000505118723e */ /* 0x001fe200000000ff */
[----:B------:R-:W-:Y:S01]  /*e110*/  FADD.FTZ R80, R64, R23 ;  /* 0x0000001740507221 */ /* 0x000fe20000010000 */
[----:B------:R-:W-:-:S05]  /*e120*/  F2FP.F16.F32.PACK_AB R23, R90, R29 ;  /* 0x0000001d5a17723e */ /* 0x000fca00000000ff */
[----:B------:R-:W0:Y:S01]  /*e130*/  MUFU.EX2 R58, R58 ;  /* 0x0000003a003a7308 */ /* 0x000e220000000800 */
[----:B------:R-:W-:Y:S01]  /*e140*/  FADD.FTZ R27, R65, R80 ;  /* 0x00000050411b7221 */ /* 0x000fe20000010000 */
[----:B-1----:R-:W-:Y:S01]  /*e150*/  FADD.FTZ R29, R67, R76 ;  /* 0x0000004c431d7221 */ /* 0x002fe20000010000 */
[----:B------:R-:W-:-:S05]  /*e160*/  FFMA.FTZ R28, R42, R14, -R99 ;  /* 0x0000000e2a1c7223 */ /* 0x000fca0000010863 */
[----:B------:R-:W1:Y:S01]  /*e170*/  MUFU.EX2 R57, R57 ;  /* 0x0000003900397308 */ /* 0x000e620000000800 */
[----:B--2---:R-:W-:Y:S01]  /*e180*/  FADD.FTZ R76, R68, R27 ;  /* 0x0000001b444c7221 */ /* 0x004fe20000010000 */
[----:B------:R-:W-:Y:S01]  /*e190*/  FFMA.FTZ R95, R51, R14, -R99 ;  /* 0x0000000e335f7223 */ /* 0x000fe20000010863 */
[----:B----4-:R-:W-:-:S05]  /*e1a0*/  FADD.FTZ R80, R70, R29 ;  /* 0x0000001d46507221 */ /* 0x010fca0000010000 */
[----:B------:R-:W2:Y:S01]  /*e1b0*/  MUFU.EX2 R59, R59 ;  /* 0x0000003b003b7308 */ /* 0x000ea20000000800 */
[-CC-:B------:R-:W-:Y:S01]  /*e1c0*/  FFMA.FTZ R51, R34, R14.reuse, -R99.reuse ;  /* 0x0000000e22337223 */ /* 0x180fe20000010863 */
[-CC-:B------:R-:W-:Y:S01]  /*e1d0*/  FFMA.FTZ R97, R97, R14.reuse, -R99.reuse ;  /* 0x0000000e61617223 */ /* 0x180fe20000010863 */
[----:B------:R-:W-:-:S05]  /*e1e0*/  FFMA.FTZ R99, R31, R14, -R99 ;  /* 0x0000000e1f637223 */ /* 0x000fca0000010863 */
[----:B------:R-:W4:Y:S01]  /*e1f0*/  MUFU.EX2 R60, R60 ;  /* 0x0000003c003c7308 */ /* 0x000f220000000800 */
[----:B---3--:R-:W-:-:S07]  /*e200*/  FADD.FTZ R31, R69, R76 ;  /* 0x0000004c451f7221 */ /* 0x008fce0000010000 */
[----:B------:R-:W3:Y:S01]  /*e210*/  MUFU.EX2 R62, R62 ;  /* 0x0000003e003e7308 */ /* 0x000ee20000000800 */
[----:B------:R-:W-:Y:S01]  /*e220*/  F2FP.F16.F32.PACK_AB R29, R75, R74 ;  /* 0x0000004a4b1d723e */ /* 0x000fe200000000ff */
[----:B------:R-:W-:-:S06]  /*e230*/  FADD.FTZ R74, R56, R31 ;  /* 0x0000001f384a7221 */ /* 0x000fcc0000010000 */
[----:B------:R-:W3:Y:S08]  /*e240*/  MUFU.EX2 R61, R61 ;  /* 0x0000003d003d7308 */ /* 0x000ef00000000800 */
[----:B------:R0:W-:Y:S08]  /*e250*/  MUFU.EX2 R43, R28 ;  /* 0x0000001c002b7308 */ /* 0x0001f00000000800 */
[----:B------:R-:W-:Y:S01]  /*e260*/  MUFU.EX2 R63, R63 ;  /* 0x0000003f003f7308 */ /* 0x000fe20000000800 */
[----:B0-----:R-:W-:Y:S01]  /*e270*/  F2FP.F16.F32.PACK_AB R28, R73, R89 ;  /* 0x00000059491c723e */ /* 0x001fe200000000ff */
[----:B------:R-:W-:-:S04]  /*e280*/  FADD.FTZ R73, R71, R80 ;  /* 0x0000005047497221 */ /* 0x000fc80000010000 */
[----:B------:R-:W-:Y:S02]  /*e290*/  FADD.FTZ R76, R58, R73 ;  /* 0x000000493a4c7221 */ /* 0x000fe40000010000 */
[----:B------:R-:W0:Y:S01]  /*e2a0*/  MUFU.EX2 R39, R39 ;  /* 0x0000002700277308 */ /* 0x000e220000000800 */
[----:B-1----:R-:W-:Y:S01]  /*e2b0*/  FADD.FTZ R73, R57, R74 ;  /* 0x0000004a39497221 */ /* 0x002fe20000010000 */
[----:B--2---:R-:W-:Y:S01]  /*e2c0*/  FADD.FTZ R75, R59, R76 ;  /* 0x0000004c3b4b7221 */ /* 0x004fe20000010000 */
[----:B------:R-:W-:-:S05]  /*e2d0*/  F2FP.F16.F32.PACK_AB R21, R25, R21 ;  /* 0x000000151915723e */ /* 0x000fca00000000ff */
[----:B------:R-:W1:Y:S01]  /*e2e0*/  MUFU.EX2 R49, R49 ;  /* 0x0000003100317308 */ /* 0x000e620000000800 */
[----:B------:R-:W-:Y:S01]  /*e2f0*/  F2FP.F16.F32.PACK_AB R31, R79, R78 ;  /* 0x0000004e4f1f723e */ /* 0x000fe200000000ff */
[----:B----4-:R-:W-:Y:S01]  /*e300*/  FADD.FTZ R76, R60, R73 ;  /* 0x000000493c4c7221 */ /* 0x010fe20000010000 */
[----:B---3--:R-:W-:-:S05]  /*e310*/  FADD.FTZ R78, R62, R75 ;  /* 0x0000004b3e4e7221 */ /* 0x008fca0000010000 */
[----:B------:R-:W2:Y:S01]  /*e320*/  MUFU.EX2 R42, R95 ;  /* 0x0000005f002a7308 */ /* 0x000ea20000000800 */
[----:B------:R3:W-:Y:S01]  /*e330*/  STSM.16.M88.4 [R18+0x24300], R20 ;  /* 0x0243001412007844 */ /* 0x0007e20000000200 */
[----:B------:R-:W-:-:S06]  /*e340*/  FADD.FTZ R76, R61, R76 ;  /* 0x0000004c3d4c7221 */ /* 0x000fcc0000010000 */
[----:B------:R-:W4:Y:S01]  /*e350*/  MUFU.EX2 R34, R98 ;  /* 0x0000006200227308 */ /* 0x000f220000000800 */
[----:B0-----:R-:W-:-:S07]  /*e360*/  FADD.FTZ R76, R39, R76 ;  /* 0x0000004c274c7221 */ /* 0x001fce0000010000 */
[----:B------:R-:W0:Y:S01]  /*e370*/  MUFU.EX2 R52, R52 ;  /* 0x0000003400347308 */ /* 0x000e220000000800 */
[----:B---3--:R-:W-:Y:S01]  /*e380*/  F2FP.F16.F32.PACK_AB R20, R65, R64 ;  /* 0x000000404114723e */ /* 0x008fe200000000ff */
[----:B------:R-:W-:Y:S01]  /*e390*/  FADD.FTZ R65, R63, R78 ;  /* 0x0000004e3f417221 */ /* 0x000fe20000010000 */
[----:B------:R-:W-:Y:S02]  /*e3a0*/  F2FP.F16.F32.PACK_AB R26, R85, R84 ;  /* 0x00000054551a723e */ /* 0x000fe400000000ff */
[----:B------:R-:W-:Y:S01]  /*e3b0*/  F2FP.F16.F32.PACK_AB R25, R83, R82 ;  /* 0x000000525319723e */ /* 0x000fe200000000ff */
[----:B------:R-:W-:Y:S02]  /*e3c0*/  FADD.FTZ R65, R0, R65 ;  /* 0x0000004100417221 */ /* 0x000fe40000010000 */
[----:B------:R-:W3:Y:S01]  /*e3d0*/  MUFU.EX2 R53, R53 ;  /* 0x0000003500357308 */ /* 0x000ee20000000800 */
[----:B------:R-:W-:Y:S01]  /*e3e0*/  F2FP.F16.F32.PACK_AB R27, R87, R86 ;  /* 0x00000056571b723e */ /* 0x000fe200000000ff */
[----:B-1----:R-:W-:Y:S01]  /*e3f0*/  FADD.FTZ R23, R49, R76 ;  /* 0x0000004c31177221 */ /* 0x002fe20000010000 */
[----:B--2---:R-:W-:-:S05]  /*e400*/  FADD.FTZ R65, R42, R65 ;  /* 0x000000412a417221 */ /* 0x004fca0000010000 */
[----:B------:R-:W1:Y:S01]  /*e410*/  MUFU.EX2 R92, R92 ;  /* 0x0000005c005c7308 */ /* 0x000e620000000800 */
[----:B------:R2:W-:Y:S07]  /*e420*/  STSM.16.M88.4 [R18+0x25b00], R24 ;  /* 0x025b001812007844 */ /* 0x0005ee0000000200 */
[----:B------:R-:W1:Y:S01]  /*e430*/  MUFU.EX2 R54, R54 ;  /* 0x0000003600367308 */ /* 0x000e620000000800 */
[----:B------:R4:W-:Y:S07]  /*e440*/  STSM.16.M88.4 [R18+0x27300], R28 ;  /* 0x0273001c12007844 */ /* 0x0009ee0000000200 */
[----:B------:R-:W1:Y:S01]  /*e450*/  MUFU.EX2 R93, R93 ;  /* 0x0000005d005d7308 */ /* 0x000e620000000800 */
[----:B--2---:R-:W-:-:S07]  /*e460*/  FADD.FTZ R25, R48, R23 ;  /* 0x0000001730197221 */ /* 0x004fce0000010000 */
[----:B------:R-:W2:Y:S01]  /*e470*/  MUFU.EX2 R94, R94 ;  /* 0x0000005e005e7308 */ /* 0x000ea20000000800 */
[----:B----4-:R-:W-:Y:S01]  /*e480*/  FADD.FTZ R28, R34, R65 ;  /* 0x00000041221c7221 */ /* 0x010fe20000010000 */
[----:B0-----:R-:W-:-:S03]  /*e490*/  FADD.FTZ R30, R52, R25 ;  /* 0x00000019341e7221 */ /* 0x001fc60000010000 */
[----:B------:R-:W-:-:S03]  /*e4a0*/  FADD.FTZ R28, R35, R28 ;  /* 0x0000001c231c7221 */ /* 0x000fc60000010000 */
[----:B------:R-:W0:Y:S01]  /*e4b0*/  MUFU.EX2 R91, R91 ;  /* 0x0000005b005b7308 */ /* 0x000e220000000800 */
[----:B---3--:R-:W-:-:S07]  /*e4c0*/  FADD.FTZ R29, R53, R30 ;  /* 0x0000001e351d7221 */ /* 0x008fce0000010000 */
[----:B------:R-:W3:Y:S08]  /*e4d0*/  MUFU.EX2 R40, R40 ;  /* 0x0000002800287308 */ /* 0x000ef00000000800 */
[----:B------:R-:W-:Y:S08]  /*e4e0*/  MUFU.EX2 R51, R51 ;  /* 0x0000003300337308 */ /* 0x000ff00000000800 */
[----:B------:R4:W-:Y:S02]  /*e4f0*/  MUFU.EX2 R74, R55 ;  /* 0x00000037004a7308 */ /* 0x0009e40000000800 */
[----:B----4-:R-:W-:-:S06]  /*e500*/  FADD.FTZ R55, R43, R28 ;  /* 0x0000001c2b377221 */ /* 0x010fcc0000010000 */
[----:B------:R-:W4:Y:S01]  /*e510*/  MUFU.EX2 R41, R41 ;  /* 0x0000002900297308 */ /* 0x000f220000000800 */
[----:B-1----:R-:W-:Y:S01]  /*e520*/  FADD.FTZ R28, R92, R29 ;  /* 0x0000001d5c1c7221 */ /* 0x002fe20000010000 */
[----:B------:R-:W-:-:S03]  /*e530*/  FADD.FTZ R55, R54, R55 ;  /* 0x0000003736377221 */ /* 0x000fc60000010000 */
[----:B------:R-:W-:-:S03]  /*e540*/  FADD.FTZ R29, R93, R28 ;  /* 0x0000001c5d1d7221 */ /* 0x000fc60000010000 */
[----:B------:R-:W1:Y:S01]  /*e550*/  MUFU.EX2 R36, R36 ;  /* 0x0000002400247308 */ /* 0x000e620000000800 */
[----:B--2---:R-:W-:Y:S01]  /*e560*/  FADD.FTZ R28, R94, R55 ;  /* 0x000000375e1c7221 */ /* 0x004fe20000010000 */
[----:B------:R-:W-:Y:S02]  /*e570*/  F2FP.F16.F32.PACK_AB R22, R69, R68 ;  /* 0x000000444516723e */ /* 0x000fe400000000ff */
[----:B------:R-:W-:Y:S02]  /*e580*/  F2FP.F16.F32.PACK_AB R21, R67, R66 ;  /* 0x000000424315723e */ /* 0x000fe400000000ff */
[----:B------:R-:W-:Y:S02]  /*e590*/  F2FP.F16.F32.PACK_AB R23, R71, R70 ;  /* 0x000000464717723e */ /* 0x000fe400000000ff */
[----:B------:R-:W2:Y:S01]  /*e5a0*/  MUFU.EX2 R50, R50 ;  /* 0x0000003200327308 */ /* 0x000ea20000000800 */
[----:B------:R-:W-:Y:S01]  /*e5b0*/  F2FP.F16.F32.PACK_AB R24, R57, R56 ;  /* 0x000000383918723e */ /* 0x000fe200000000ff */
[----:B------:R-:W-:Y:S01]  /*e5c0*/  FADD.FTZ R29, R96, R29 ;  /* 0x0000001d601d7221 */ /* 0x000fe20000010000 */
[----:B------:R-:W-:-:S02]  /*e5d0*/  F2FP.F16.F32.PACK_AB R26, R61, R60 ;  /* 0x0000003c3d1a723e */ /* 0x000fc400000000ff */
[----:B------:R-:W-:Y:S02]  /*e5e0*/  F2FP.F16.F32.PACK_AB R25, R59, R58 ;  /* 0x0000003a3b19723e */ /* 0x000fe400000000ff */
[----:B------:R-:W-:Y:S01]  /*e5f0*/  F2FP.F16.F32.PACK_AB R27, R63, R62 ;  /* 0x0000003e3f1b723e */ /* 0x000fe200000000ff */
[----:B------:R-:W2:Y:S01]  /*e600*/  MUFU.EX2 R37, R37 ;  /* 0x0000002500257308 */ /* 0x000ea20000000800 */
[----:B0-----:R-:W-:Y:S01]  /*e610*/  FADD.FTZ R28, R91, R28 ;  /* 0x0000001c5b1c7221 */ /* 0x001fe20000010000 */
[----:B------:R0:W-:Y:S01]  /*e620*/  STSM.16.M88.4 [R18+0x28b00], R20 ;  /* 0x028b001412007844 */ /* 0x0001e20000000200 */
[----:B---3--:R-:W-:-:S05]  /*e630*/  FADD.FTZ R30, R40, R29 ;  /* 0x0000001d281e7221 */ /* 0x008fca0000010000 */
[----:B------:R-:W3:Y:S01]  /*e640*/  MUFU.EX2 R31, R97 ;  /* 0x00000061001f7308 */ /* 0x000ee20000000800 */
[----:B------:R1:W-:Y:S01]  /*e650*/  STSM.16.M88.4 [R18+0x2a300], R24 ;  /* 0x02a3001812007844 */ /* 0x0003e20000000200 */
[----:B----4-:R-:W-:-:S06]  /*e660*/  FADD.FTZ R29, R41, R30 ;  /* 0x0000001e291d7221 */ /* 0x010fcc0000010000 */
[----:B------:R-:W4:Y:S01]  /*e670*/  MUFU.EX2 R44, R44 ;  /* 0x0000002c002c7308 */ /* 0x000f220000000800 */
[----:B0-----:R-:W-:-:S07]  /*e680*/  F2FP.F16.F32.PACK_AB R23, R35, R34 ;  /* 0x000000222317723e */ /* 0x001fce00000000ff */
[----:B------:R-:W0:Y:S01]  /*e690*/  MUFU.EX2 R47, R47 ;  /* 0x0000002f002f7308 */ /* 0x000e220000000800 */
[----:B-1----:R-:W-:Y:S01]  /*e6a0*/  FADD.FTZ R27, R51, R28 ;  /* 0x0000001c331b7221 */ /* 0x002fe20000010000 */
[----:B------:R-:W-:-:S03]  /*e6b0*/  F2FP.F16.F32.PACK_AB R21, R42, R0 ;  /* 0x000000002a15723e */ /* 0x000fc600000000ff */
[----:B------:R-:W-:-:S03]  /*e6c0*/  FADD.FTZ R35, R74, R27 ;  /* 0x0000001b4a237221 */ /* 0x000fc60000010000 */
[----:B------:R-:W1:Y:S01]  /*e6d0*/  MUFU.EX2 R45, R45 ;  /* 0x0000002d002d7308 */ /* 0x000e620000000800 */
[----:B------:R-:W-:Y:S01]  /*e6e0*/  FADD.FTZ R0, R36, R29 ;  /* 0x0000001d24007221 */ /* 0x000fe20000010000 */
[----:B--2---:R-:W-:-:S06]  /*e6f0*/  FADD.FTZ R28, R50, R35 ;  /* 0x00000023321c7221 */ /* 0x004fcc0000010000 */
[----:B------:R-:W-:Y:S08]  /*e700*/  MUFU.EX2 R32, R32 ;  /* 0x0000002000207308 */ /* 0x000ff00000000800 */
[----:B------:R-:W-:Y:S08]  /*e710*/  MUFU.EX2 R33, R33 ;  /* 0x0000002100217308 */ /* 0x000ff00000000800 */
[----:B------:R-:W2:Y:S08]  /*e720*/  MUFU.EX2 R46, R46 ;  /* 0x0000002e002e7308 */ /* 0x000eb00000000800 */
[----:B------:R-:W-:Y:S08]  /*e730*/  MUFU.EX2 R38, R38 ;  /* 0x0000002600267308 */ /* 0x000ff00000000800 */
[----:B------:R-:W2:Y:S01]  /*e740*/  MUFU.EX2 R99, R99 ;  /* 0x0000006300637308 */ /* 0x000ea20000000800 */
[----:B------:R-:W-:Y:S01]  /*e750*/  FADD.FTZ R29, R37, R0 ;  /* 0x00000000251d7221 */ /* 0x000fe20000010000 */
[----:B---3--:R-:W-:Y:S01]  /*e760*/  FADD.FTZ R0, R31, R28 ;  /* 0x0000001c1f007221 */ /* 0x008fe20000010000 */
[----:B------:R-:W-:-:S02]  /*e770*/  F2FP.F16.F32.PACK_AB R20, R49, R39 ;  /* 0x000000273114723e */ /* 0x000fc400000000ff */
[----:B------:R-:W-:Y:S01]  /*e780*/  F2FP.F16.F32.PACK_AB R22, R52, R48 ;  /* 0x000000303416723e */ /* 0x000fe200000000ff */
[----:B----4-:R-:W-:Y:S01]  /*e790*/  FADD.FTZ R34, R44, R29 ;  /* 0x0000001d2c227221 */ /* 0x010fe20000010000 */
[----:B0-----:R-:W-:Y:S01]  /*e7a0*/  FADD.FTZ R35, R47, R0 ;  /* 0x000000002f237221 */ /* 0x001fe20000010000 */
[----:B------:R-:W-:Y:S02]  /*e7b0*/  F2FP.F16.F32.PACK_AB R24, R92, R53 ;  /* 0x000000355c18723e */ /* 0x000fe400000000ff */
[----:B------:R-:W-:Y:S01]  /*e7c0*/  F2FP.F16.F32.PACK_AB R26, R96, R93 ;  /* 0x0000005d601a723e */ /* 0x000fe200000000ff */
[----:B------:R0:W-:Y:S01]  /*e7d0*/  STSM.16.M88.4 [R18+0x2bb00], R20 ;  /* 0x02bb001412007844 */ /* 0x0001e20000000200 */
[----:B------:R-:W-:Y:S02]  /*e7e0*/  F2FP.F16.F32.PACK_AB R25, R54, R43 ;  /* 0x0000002b3619723e */ /* 0x000fe400000000ff */
[----:B------:R-:W-:Y:S02]  /*e7f0*/  F2FP.F16.F32.PACK_AB R27, R91, R94 ;  /* 0x0000005e5b1b723e */ /* 0x000fe400000000ff */
[----:B------:R-:W-:Y:S01]  /*e800*/  F2FP.F16.F32.PACK_AB R30, R37, R36 ;  /* 0x00000024251e723e */ /* 0x000fe200000000ff */
[----:B-1----:R-:W-:Y:S01]  /*e810*/  FADD.FTZ R37, R45, R34 ;  /* 0x000000222d257221 */ /* 0x002fe20000010000 */
[----:B------:R-:W-:Y:S01]  /*e820*/  F2FP.F16.F32.PACK_AB R28, R41, R40 ;  /* 0x00000028291c723e */ /* 0x000fe200000000ff */
[----:B--2---:R-:W-:Y:S01]  /*e830*/  FADD.FTZ R35, R46, R35 ;  /* 0x000000232e237221 */ /* 0x004fe20000010000 */
[----:B------:R-:W-:-:S02]  /*e840*/  F2FP.F16.F32.PACK_AB R29, R74, R51 ;  /* 0x000000334a1d723e */ /* 0x000fc400000000ff */
[----:B------:R-:W-:Y:S01]  /*e850*/  F2FP.F16.F32.PACK_AB R31, R31, R50 ;  /* 0x000000321f1f723e */ /* 0x000fe200000000ff */
[----:B------:R-:W-:Y:S01]  /*e860*/  STSM.16.M88.4 [R18+0x2d300], R24 ;  /* 0x02d3001812007844 */ /* 0x000fe20000000200 */
[----:B0-----:R-:W-:Y:S02]  /*e870*/  F2FP.F16.F32.PACK_AB R20, R45, R44 ;  /* 0x0000002c2d14723e */ /* 0x001fe400000000ff */
[----:B------:R-:W-:Y:S02]  /*e880*/  F2FP.F16.F32.PACK_AB R21, R46, R47 ;  /* 0x0000002f2e15723e */ /* 0x000fe400000000ff */
[----:B------:R-:W-:Y:S02]  /*e890*/  F2FP.F16.F32.PACK_AB R22, R33, R32 ;  /* 0x000000202116723e */ /* 0x000fe400000000ff */
[----:B------:R-:W-:Y:S01]  /*e8a0*/  F2FP.F16.F32.PACK_AB R23, R99, R38 ;  /* 0x000000266317723e */ /* 0x000fe200000000ff */
[----:B------:R-:W-:Y:S01]  /*e8b0*/  FADD.FTZ R32, R32, R37 ;  /* 0x0000002520207221 */ /* 0x000fe20000010000 */
[----:B------:R-:W-:Y:S01]  /*e8c0*/  STSM.16.M88.4 [R18+0x2eb00], R28 ;  /* 0x02eb001c12007844 */ /* 0x000fe20000000200 */
[----:B------:R-:W-:-:S03]  /*e8d0*/  FADD.FTZ R38, R38, R35 ;  /* 0x0000002326267221 */ /* 0x000fc60000010000 */
[----:B------:R0:W-:Y:S01]  /*e8e0*/  STSM.16.M88.4 [R18+0x30300], R20 ;  /* 0x0303001412007844 */ /* 0x0001e20000000200 */
[----:B------:R-:W-:Y:S01]  /*e8f0*/  FADD.FTZ R0, R99, R38 ;  /* 0x0000002663007221 */ /* 0x000fe20000010000 */
[----:B------:R1:W-:Y:S06]  /*e900*/  MEMBAR.ALL.CTA ;  /* 0x0000000000007992 */ /* 0x0003ec0000008000 */
[----:B-1----:R-:W1:Y:S01]  /*e910*/  FENCE.VIEW.ASYNC.S ;  /* 0x00000000000073c6 */ /* 0x002e620000000000 */
[----:B------:R-:W-:Y:S01]  /*e920*/  ISETP.GE.AND P2, PT, R109, 0x91, PT ;  /* 0x000000916d00780c */ /* 0x000fe20003f46270 */
[----:B0-----:R-:W-:-:S05]  /*e930*/  FADD.FTZ R20, R33, R32 ;  /* 0x0000002021147221 */ /* 0x001fca0000010000 */
[----:B------:R0:W-:Y:S04]  /*e940*/  STL [R1+0x34], R20 ;  /* 0x0000341401007387 */ /* 0x0001e80000100800 */
[----:B------:R0:W-:Y:S01]  /*e950*/  STL [R1+0x38], R0 ;  /* 0x0000380001007387 */ /* 0x0001e20000100800 */
[----:B------:R-:W-:-:S04]  /*e960*/  IMAD.MOV.U32 R71, RZ, RZ, RZ ;  /* 0x000000ffff477224 */ /* 0x000fc800078e00ff */
[--C-:B------:R-:W-:Y:S02]  /*e970*/  IMAD.MOV.U32 R70, RZ, RZ, R71.reuse ;  /* 0x000000ffff467224 */ /* 0x100fe400078e0047 */
[--C-:B------:R-:W-:Y:S02]  /*e980*/  IMAD.MOV.U32 R69, RZ, RZ, R71.reuse ;  /* 0x000000ffff457224 */ /* 0x100fe400078e0047 */
[--C-:B------:R-:W-:Y:S02]  /*e990*/  IMAD.MOV.U32 R68, RZ, RZ, R71.reuse ;  /* 0x000000ffff447224 */ /* 0x100fe400078e0047 */
[--C-:B------:R-:W-:Y:S02]  /*e9a0*/  IMAD.MOV.U32 R67, RZ, RZ, R71.reuse ;  /* 0x000000ffff437224 */ /* 0x100fe400078e0047 */
[--C-:B------:R-:W-:Y:S02]  /*e9b0*/  IMAD.MOV.U32 R66, RZ, RZ, R71.reuse ;  /* 0x000000ffff427224 */ /* 0x100fe400078e0047 */
[----:B------:R-:W-:-:S02]  /*e9c0*/  IMAD.MOV.U32 R65, RZ, RZ, R71 ;  /* 0x000000ffff417224 */ /* 0x000fc400078e0047 */
        /* <DEDUP_REMOVED lines=40> */
[----:B------:R-:W-:Y:S01]  /*ec50*/  IMAD.MOV.U32 R24, RZ, RZ, R71 ;  /* 0x000000ffff187224 */ /* 0x000fe200078e0047 */
[----:B-1----:R-:W-:Y:S01]  /*ec60*/  NOP ;  /* 0x0000000000007918 */ /* 0x002fe20000000000 */
[----:B0-----:R-:W-:Y:S05]  /*ec70*/  @!P2 BRA `(.L_x_515) ;  /* 0x00000048009ca947 */ /* 0x001fea0003800000 */
[----:B------:R-:W-:Y:S02]  /*ec80*/  VIADD R0, R113, 0xfffffffe ;  /* 0xfffffffe71007836 */ /* 0x000fe40000000000 */
[----:B------:R-:W-:Y:S02]  /*ec90*/  IMAD.MOV.U32 R155, RZ, RZ, R72 ;  /* 0x000000ffff9b7224 */ /* 0x000fe400078e0048 */
[----:B------:R-:W-:Y:S01]  /*eca0*/  IMAD.MOV.U32 R154, RZ, RZ, R15 ;  /* 0x000000ffff9a7224 */ /* 0x000fe200078e000f */
[----:B------:R0:W-:Y:S04]  /*ecb0*/  STL [R1+0x30], R0 ;  /* 0x0000300001007387 */ /* 0x0001e80000100800 */
[----:B------:R1:W5:Y:S01]  /*ecc0*/  LDL.LU R156, [R1+0x58] ;  /* 0x00005800019c7983 */ /* 0x0003620000300800 */
[----:B------:R-:W-:-:S02]  /*ecd0*/  CS2R R70, SRZ ;  /* 0x0000000000467805 */ /* 0x000fc4000001ff00 */
[----:B------:R-:W-:Y:S02]  /*ece0*/  CS2R R68, SRZ ;  /* 0x0000000000447805 */ /* 0x000fe4000001ff00 */
[----:B------:R-:W-:Y:S02]  /*ecf0*/  CS2R R66, SRZ ;  /* 0x0000000000427805 */ /* 0x000fe4000001ff00 */
[----:B------:R-:W-:Y:S02]  /*ed00*/  CS2R R64, SRZ ;  /* 0x0000000000407805 */ /* 0x000fe4000001ff00 */
[----:B------:R-:W-:Y:S01]  /*ed10*/  CS2R R62, SRZ ;  /* 0x00000000003e7805 */ /* 0x000fe2000001ff00 */
[----:B0-----:R-:W-:Y:S01]  /*ed20*/  IMAD.MOV.U32 R0, RZ, RZ, R152 ;  /* 0x000000ffff007224 */ /* 0x001fe200078e0098 */
        /* <DEDUP_REMOVED lines=18> */
[----:B-1----:R-:W-:-:S07]  /*ee50*/  CS2R R24, SRZ ;  /* 0x0000000000187805 */ /* 0x002fce000001ff00 */
.L_x_526:
[----:B------:R-:W2:Y:S01]  /*ee60*/  LDL R14, [R1+0x70] ;  /* 0x00007000010e7983 */ /* 0x000ea20000100800 */
[----:B------:R-:W-:Y:S01]  /*ee70*/  VIADD R152, R0, 0x1 ;  /* 0x0000000100987836 */ /* 0x000fe20000000000 */
[----:B------:R-:W-:Y:S05]  /*ee80*/  YIELD ;  /* 0x0000000000007946 */ /* 0x000fea0003800000 */
[----:B------:R-:W-:-:S04]  /*ee90*/  ISETP.NE.AND P3, PT, R152, 0x2, PT ;  /* 0x000000029800780c */ /* 0x000fc80003f65270 */
[----:B------:R-:W-:Y:S02]  /*eea0*/  SEL R15, RZ, 0x1, P3 ;  /* 0x00000001ff0f7807 */ /* 0x000fe40001800000 */
[----:B------:R-:W-:Y:S02]  /*eeb0*/  SEL R152, R152, RZ, P3 ;  /* 0x000000ff98987207 */ /* 0x000fe40001800000 */
[----:B-----5:R-:W-:-:S05]  /*eec0*/  LOP3.LUT R15, R156, R15, RZ, 0x3c, !PT ;  /* 0x0000000f9c0f7212 */ /* 0x020fca00078e3cff */
[----:B------:R0:W-:Y:S01]  /*eed0*/  STL [R1+0x58], R15 ;  /* 0x0000580f01007387 */ /* 0x0001e20000100800 */
[----:B--2---:R-:W-:-:S13]  /*eee0*/  ISETP.NE.AND P2, PT, R14, RZ, PT ;  /* 0x000000ff0e00720c */ /* 0x004fda0003f45270 */
[----:B0-----:R-:W-:Y:S05]  /*eef0*/  @P2 BRA `(.L_x_516) ;  /* 0x0000000000302947 */ /* 0x001fea0003800000 */
[----:B------:R-:W-:Y:S05]  /*ef00*/  @!P0 BRA `(.L_x_517) ;  /* 0x0000000000048947 */ /* 0x000fea0003800000 */
[----:B------:R-:W-:Y:S01]  /*ef10*/  BPT.TRAP 0x1 ;  /* 0x000000040000795c */ /* 0x000fe20000300000 */
.L_x_517:
[----:B------:R-:W-:Y:S01]  /*ef20*/  IMAD R14, R152, 0x8, R16 ;  /* 0x00000008980e7824 */ /* 0x000fe200078e0210 */
[----:B------:R-:W-:-:S04]  /*ef30*/  SHF.L.U32 R15, R15, 0x1f, RZ ;  /* 0x0000001f0f0f7819 */ /* 0x000fc800000006ff */
[----:B------:R0:W1:Y:S01]  /*ef40*/  SYNCS.PHASECHK.TRANS64.TRYWAIT P3, [R14+URZ+0x31c30], R15 ;  /* 0x031c300f0e0075a7 */ /* 0x000062000806017f */
[----:B------:R-:W-:Y:S05]  /*ef50*/  @!P0 BRA `(.L_x_518) ;  /* 0x0000000000048947 */ /* 0x000fea0003800000 */
[----:B------:R-:W-:Y:S01]  /*ef60*/  BPT.TRAP 0x1 ;  /* 0x000000040000795c */ /* 0x000fe20000300000 */
.L_x_518:
[----:B------:R-:W-:Y:S04]  /*ef70*/  BSSY B0, `(.L_x_516) ;  /* 0x0000004000007945 */ /* 0x000fe80003800000 */
[----:B-1----:R-:W-:Y:S05]  /*ef80*/  @P3 BRA `(.L_x_519) ;  /* 0x0000000000083947 */ /* 0x002fea0003800000 */
[----:B------:R-:W1:Y:S02]  /*ef90*/  SYNCS.PHASECHK.TRANS64.TRYWAIT P3, [R14+URZ+0x31c30], R15 ;  /* 0x031c300f0e0075a7 */ /* 0x000e64000806017f */
[----:B-1----:R-:W-:Y:S05]  /*efa0*/  @!P3 BRA `(.L_x_520) ;  /* 0x000000ec0070b947 */ /* 0x002fea0003800000 */
.L_x_519:
[----:B------:R-:W-:Y:S05]  /*efb0*/  BSYNC B0 ;  /* 0x0000000000007941 */ /* 0x000fea0003800000 */
.L_x_516:
[----:B01----:R-:W2:Y:S01]  /*efc0*/  LDL R14, [R1+0x74] ;  /* 0x00007400010e7983 */ /* 0x003ea20000100800 */
[----:B------:R-:W-:Y:S05]  /*efd0*/  WARPSYNC.ALL ;  /* 0x0000000000007948 */ /* 0x000fea0003800000 */
[----:B------:R-:W0:Y:S01]  /*efe0*/  S2R R20, SR_TID.X ;  /* 0x0000000000147919 */ /* 0x000e220000002100 */
[----:B------:R-:W-:Y:S01]  /*eff0*/  IMAD.MOV.U32 R21, RZ, RZ, -0x7fffffe0 ;  /* 0x80000020ff157424 */ /* 0x000fe200078e00ff */
[----:B------:R-:W-:Y:S01]  /*f000*/  R2UR UR52, R2 ;  /* 0x00000000023472ca */ /* 0x000fe200000e0000 */
[----:B------:R-:W-:Y:S01]  /*f010*/  IMAD.MOV.U32 R23, RZ, RZ, -0x7fffffe0 ;  /* 0x80000020ff177424 */ /* 0x000fe200078e00ff */
[----:B------:R-:W-:Y:S01]  /*f020*/  R2UR UR53, R3 ;  /* 0x00000000033572ca */ /* 0x000fe200000e0000 */
[----:B------:R-:W-:Y:S01]  /*f030*/  IMAD.MOV.U32 R149, RZ, RZ, -0x7fffffe0 ;  /* 0x80000020ff957424 */ /* 0x000fe200078e00ff */
[C---:B------:R-:W-:Y:S01]  /*f040*/  R2UR UR7, R21.reuse ;  /* 0x00000000150772ca */ /* 0x040fe200000e0000 */
[----:B------:R-:W-:Y:S01]  /*f050*/  IMAD.MOV.U32 R15, RZ, RZ, -0x7fffffe0 ;  /* 0x80000020ff0f7424 */ /* 0x000fe200078e00ff */
[----:B------:R-:W-:Y:S01]  /*f060*/  R2UR UR11, R21 ;  /* 0x00000000150b72ca */ /* 0x000fe200000e0000 */
[----:B------:R-:W-:Y:S01]  /*f070*/  IMAD.MOV.U32 R81, RZ, RZ, -0x7fffffe0 ;  /* 0x80000020ff517424 */ /* 0x000fe200078e00ff */
[----:B------:R-:W-:Y:S01]  /*f080*/  R2UR UR55, R23 ;  /* 0x00000000173772ca */ /* 0x000fe200000e0000 */
[----:B------:R-:W-:Y:S01]  /*f090*/  STL [R1+0xe4], R29 ;  /* 0x0000e41d01007387 */ /* 0x000fe20000100800 */
[----:B------:R-:W-:Y:S01]  /*f0a0*/  R2UR UR5, R21 ;  /* 0x00000000150572ca */ /* 0x000fe200000e0000 */
[----:B------:R-:W-:Y:S01]  /*f0b0*/  IMAD.MOV.U32 R151, RZ, RZ, -0x7fffffe0 ;  /* 0x80000020ff977424 */ /* 0x000fe200078e00ff */
[C---:B------:R-:W-:Y:S01]  /*f0c0*/  R2UR UR59, R15.reuse ;  /* 0x000000000f3b72ca */ /* 0x040fe200000e0000 */
[----:B------:R-:W-:Y:S01]  /*f0d0*/  STL [R1+0xe0], R28 ;  /* 0x0000e01c01007387 */ /* 0x000fe20000100800 */
[----:B------:R-:W-:-:S02]  /*f0e0*/  R2UR UR9, R15 ;  /* 0x000000000f0972ca */ /* 0x000fc400000e0000 */
[----:B------:R-:W-:Y:S01]  /*f0f0*/  R2UR UR56, R2 ;  /* 0x00000000023872ca */ /* 0x000fe200000e0000 */
[----:B------:R-:W-:Y:S01]  /*f100*/  STL [R1+0xdc], R27 ;  /* 0x0000dc1b01007387 */ /* 0x000fe20000100800 */
[----:B------:R-:W-:Y:S01]  /*f110*/  MOV R75, UR7 ;  /* 0x00000007004b7c02 */ /* 0x000fe20008000f00 */
[----:B------:R-:W-:Y:S01]  /*f120*/  UMOV UR7, UR11 ;  /* 0x0000000b00077c82 */ /* 0x000fe20008000000 */
[----:B------:R-:W-:Y:S01]  /*f130*/  R2UR UR57, R3 ;  /* 0x00000000033972ca */ /* 0x000fe200000e0000 */
[----:B------:R-:W-:Y:S01]  /*f140*/  STL [R1+0xd8], R26 ;  /* 0x0000d81a01007387 */ /* 0x000fe20000100800 */
[----:B------:R-:W-:Y:S01]  /*f150*/  MOV R78, UR55 ;  /* 0x00000037004e7c02 */ /* 0x000fe20008000f00 */
[----:B------:R-:W-:Y:S01]  /*f160*/  UMOV UR55, UR5 ;  /* 0x0000000500377c82 */ /* 0x000fe20008000000 */
[----:B------:R-:W-:Y:S01]  /*f170*/  MOV R73, UR7 ;  /* 0x0000000700497c02 */ /* 0x000fe20008000f00 */
[----:B------:R-:W-:Y:S01]  /*f180*/  STL [R1+0xd4], R25 ;  /* 0x0000d41901007387 */ /* 0x000fe20000100800 */
[----:B------:R-:W-:-:S02]  /*f190*/  R2UR UR7, R149 ;  /* 0x00000000950772ca */ /* 0x000fc400000e0000 */
[----:B------:R-:W-:Y:S01]  /*f1a0*/  R2UR UR5, R3 ;  /* 0x00000000030572ca */ /* 0x000fe200000e0000 */
[----:B------:R-:W-:Y:S01]  /*f1b0*/  STL [R1+0xd0], R24 ;  /* 0x0000d01801007387 */ /* 0x000fe20000100800 */
[----:B0-----:R-:W-:Y:S02]  /*f1c0*/  SHF.R.U32.HI R20, RZ, 0x7, R20 ;  /* 0x00000007ff147819 */ /* 0x001fe40000011614 */
[----:B------:R-:W-:Y:S01]  /*f1d0*/  MOV R74, UR59 ;  /* 0x0000003b004a7c02 */ /* 0x000fe20008000f00 */
[----:B------:R-:W-:Y:S01]  /*f1e0*/  UMOV UR59, UR9 ;  /* 0x00000009003b7c82 */ /* 0x000fe20008000000 */
[C---:B------:R-:W-:Y:S01]  /*f1f0*/  R2UR UR9, R21.reuse ;  /* 0x00000000150972ca */ /* 0x040fe200000e0000 */
[----:B------:R-:W-:Y:S01]  /*f200*/  VIADD R72, R20, 0x8 ;  /* 0x0000000814487836 */ /* 0x000fe20000000000 */
[C---:B------:R-:W-:Y:S01]  /*f210*/  R2UR UR19, R21.reuse ;  /* 0x00000000151372ca */ /* 0x040fe200000e0000 */
[----:B------:R-:W-:Y:S01]  /*f220*/  STL [R1+0xcc], R19 ;  /* 0x0000cc1301007387 */ /* 0x000fe20000100800 */
[----:B------:R-:W-:-:S02]  /*f230*/  R2UR UR27, R21 ;  /* 0x00000000151b72ca */ /* 0x000fc400000e0000 */
[C---:B------:R-:W-:Y:S01]  /*f240*/  R2UR UR43, R21.reuse ;  /* 0x00000000152b72ca */ /* 0x040fe200000e0000 */
[----:B------:R0:W-:Y:S01]  /*f250*/  BAR.SYNC.DEFER_BLOCKING R72, 0x100 ;  /* 0x000400480000751d */ /* 0x0001e20000010000 */
[----:B------:R-:W-:Y:S02]  /*f260*/  R2UR UR21, R21 ;  /* 0x00000000151572ca */ /* 0x000fe400000e0000 */
[C---:B------:R-:W-:Y:S02]  /*f270*/  R2UR UR11, R15.reuse ;  /* 0x000000000f0b72ca */ /* 0x040fe400000e0000 */
[C---:B------:R-:W-:Y:S01]  /*f280*/  R2UR UR23, R15.reuse ;  /* 0x000000000f1772ca */ /* 0x040fe200000e0000 */
[----:B------:R-:W-:Y:S01]  /*f290*/  IMAD.U32 R21, RZ, RZ, UR9 ;  /* 0x00000009ff157e24 */ /* 0x000fe2000f8e00ff */
[C---:B------:R-:W-:Y:S01]  /*f2a0*/  R2UR UR9, R15.reuse ;  /* 0x000000000f0972ca */ /* 0x040fe200000e0000 */
[----:B------:R-:W-:Y:S01]  /*f2b0*/  STL [R1+0xc8], R18 ;  /* 0x0000c81201007387 */ /* 0x000fe20000100800 */
[----:B------:R-:W-:-:S02]  /*f2c0*/  R2UR UR35, R15 ;  /* 0x000000000f2372ca */ /* 0x000fc400000e0000 */
[C---:B------:R-:W-:Y:S01]  /*f2d0*/  R2UR UR47, R15.reuse ;  /* 0x000000000f2f72ca */ /* 0x040fe200000e0000 */
[----:B------:R1:W-:Y:S01]  /*f2e0*/  STL [R1+0xc4], R17 ;  /* 0x0000c41101007387 */ /* 0x0003e20000100800 */
[C---:B------:R-:W-:Y:S02]  /*f2f0*/  R2UR UR33, R15.reuse ;  /* 0x000000000f2172ca */ /* 0x040fe400000e0000 */
[----:B------:R-:W-:Y:S01]  /*f300*/  R2UR UR29, R15 ;  /* 0x000000000f1d72ca */ /* 0x000fe200000e0000 */
[----:B------:R-:W-:Y:S01]  /*f310*/  STL [R1+0xc0], R16 ;  /* 0x0000c01001007387 */ /* 0x000fe20000100800 */
[----:B------:R-:W-:Y:S02]  /*f320*/  R2UR UR17, R81 ;  /* 0x00000000511172ca */ /* 0x000fe400000e0000 */
[C---:B------:R-:W-:Y:S01]  /*f330*/  R2UR UR15, R23.reuse ;  /* 0x00000000170f72ca */ /* 0x040fe200000e0000 */
[----:B------:R-:W-:Y:S01]  /*f340*/  IMAD.U32 R15, RZ, RZ, UR9 ;  /* 0x00000009ff0f7e24 */ /* 0x000fe2000f8e00ff */
[C---:B------:R-:W-:Y:S01]  /*f350*/  R2UR UR31, R23.reuse ;  /* 0x00000000171f72ca */ /* 0x040fe200000e0000 */
[----:B------:R3:W-:Y:S01]  /*f360*/  STL [R1+0xbc], R0 ;  /* 0x0000bc0001007387 */ /* 0x0007e20000100800 */
[C---:B------:R-:W-:Y:S01]  /*f370*/  R2UR UR39, R23.reuse ;  /* 0x00000000172772ca */ /* 0x040fe200000e0000 */
[----:B------:R-:W-:Y:S01]  /*f380*/  WARPGROUP.ARRIVE ;  /* 0x00000000000079c5 */ /* 0x000fe20000000000 */
[----:B------:R-:W-:-:S02]  /*f390*/  R2UR UR51, R23 ;  /* 0x00000000173372ca */ /* 0x000fc400000e0000 */
[C---:B------:R-:W-:Y:S02]  /*f3a0*/  R2UR UR25, R23.reuse ;  /* 0x00000000171972ca */ /* 0x040fe400000e0000 */
[----:B------:R-:W-:Y:S01]  /*f3b0*/  R2UR UR13, R23 ;  /* 0x00000000170d72ca */ /* 0x000fe200000e0000 */
[----:B------:R-:W-:Y:S01]  /*f3c0*/  IMAD.MOV.U32 R23, RZ, RZ, -0x7fffffe0 ;  /* 0x80000020ff177424 */ /* 0x000fe200078e00ff */
[----:B-1----:R-:W-:Y:S02]  /*f3d0*/  MOV R17, UR61 ;  /* 0x0000003d00117c02 */ /* 0x002fe40008000f00 */
[----:B------:R-:W-:Y:S02]  /*f3e0*/  MOV R29, UR60 ;  /* 0x0000003c001d7c02 */ /* 0x000fe40008000f00 */
[----:B------:R-:W-:Y:S02]  /*f3f0*/  R2UR UR37, R23 ;  /* 0x00000000172572ca */ /* 0x000fe400000e0000 */
[----:B------:R-:W-:-:S02]  /*f400*/  R2UR UR40, R8 ;  /* 0x00000000082872ca */ /* 0x000fc400000e0000 */
[C---:B------:R-:W-:Y:S02]  /*f410*/  R2UR UR41, R9.reuse ;  /* 0x00000000092972ca */ /* 0x040fe400000e0000 */
[C---:B------:R-:W-:Y:S02]  /*f420*/  R2UR UR44, R8.reuse ;  /* 0x00000000082c72ca */ /* 0x040fe400000e0000 */
[C---:B------:R-:W-:Y:S02]  /*f430*/  R2UR UR45, R9.reuse ;  /* 0x00000000092d72ca */ /* 0x040fe400000e0000 */
[----:B------:R-:W-:Y:S02]  /*f440*/  R2UR UR48, R8 ;  /* 0x00000000083072ca */ /* 0x000fe400000e0000 */
[----:B------:R-:W-:Y:S01]  /*f450*/  R2UR UR49, R9 ;  /* 0x00000000093172ca */ /* 0x000fe200000e0000 */
[----:B------:R-:W-:Y:S02]  /*f460*/  IMAD.U32 R23, RZ, RZ, UR37 ;  /* 0x00000025ff177e24 */ /* 0x000fe4000f8e00ff */
[----:B--2---:R-:W-:-:S04]  /*f470*/  IMAD R148, R152, 0x6c0, R14 ;  /* 0x000006c098947824 */ /* 0x004fc800078e020e */
[C---:B------:R-:W-:Y:S02]  /*f480*/  VIADD R20, R148.reuse, 0x40 ;  /* 0x0000004094147836 */ /* 0x040fe40000000000 */
[C---:B------:R-:W-:Y:S02]  /*f490*/  VIADD R22, R148.reuse, 0x100 ;  /* 0x0000010094167836 */ /* 0x040fe40000000000 */
[----:B------:R-:W-:Y:S01]  /*f4a0*/  VIADD R14, R148, 0x80 ;  /* 0x00000080940e7836 */ /* 0x000fe20000000000 */
[----:B------:R-:W-:Y:S01]  /*f4b0*/  R2UR UR4, R20 ;  /* 0x00000000140472ca */ /* 0x000fe200000e0000 */
[----:B------:R-:W-:Y:S01]  /*f4c0*/  VIADD R20, R148, 0xc0 ;  /* 0x000000c094147836 */ /* 0x000fe20000000000 */
[----:B------:R-:W-:Y:S01]  /*f4d0*/  R2UR UR54, R22 ;  /* 0x00000000163672ca */ /* 0x000fe200000e0000 */
[----:B0-----:R-:W-:Y:S01]  /*f4e0*/  VIADD R72, R148, 0x440 ;  /* 0x0000044094487836 */ /* 0x001fe20000000000 */
[----:B------:R-:W-:Y:S01]  /*f4f0*/  R2UR UR8, R14 ;  /* 0x000000000e0872ca */ /* 0x000fe200000e0000 */
[----:B------:R-:W-:Y:S01]  /*f500*/  VIADD R14, R148, 0x140 ;  /* 0x00000140940e7836 */ /* 0x000fe20000000000 */
[----:B------:R-:W-:Y:S01]  /*f510*/  R2UR UR10, R20 ;  /* 0x00000000140a72ca */ /* 0x000fe200000e0000 */
[----:B------:R-:W-:-:S02]  /*f520*/  VIADD R20, R148, 0x180 ;  /* 0x0000018094147836 */ /* 0x000fc40000000000 */
[----:B------:R-:W-:Y:S01]  /*f530*/  VIADD R22, R148, 0x200 ;  /* 0x0000020094167836 */ /* 0x000fe20000000000 */
[----:B------:R-:W-:Y:S01]  /*f540*/  R2UR UR58, R14 ;  /* 0x000000000e3a72ca */ /* 0x000fe200000e0000 */
[----:B------:R-:W-:Y:S01]  /*f550*/  VIADD R14, R148, 0x1c0 ;  /* 0x000001c0940e7836 */ /* 0x000fe20000000000 */
[----:B------:R-:W-:Y:S01]  /*f560*/  R2UR UR6, R20 ;  /* 0x00000000140672ca */ /* 0x000fe200000e0000 */
[----:B------:R-:W-:Y:S01]  /*f570*/  VIADD R20, R148, 0x2 ;  /* 0x0000000294147836 */ /* 0x000fe20000000000 */
[----:B------:R-:W-:Y:S01]  /*f580*/  R2UR UR14, R22 ;  /* 0x00000000160e72ca */ /* 0x000fe200000e0000 */
[----:B------:R-:W-:Y:S01]  /*f590*/  VIADD R80, R148, 0x3c0 ;  /* 0x000003c094507836 */ /* 0x000fe20000000000 */
[----:B------:R-:W-:Y:S01]  /*f5a0*/  MOV R79, UR54 ;  /* 0x00000036004f7c02 */ /* 0x000fe20008000f00 */
[----:B------:R-:W-:Y:S01]  /*f5b0*/  UMOV UR54, UR4 ;  /* 0x0000000400367c82 */ /* 0x000fe20008000000 */
        /* <DEDUP_REMOVED lines=8> */
[----:B------:R-:W-:Y:S01]  /*f640*/  MOV R76, UR6 ;  /* 0x00000006004c7c02 */ /* 0x000fe20008000f00 */
[----:B------:R-:W-:Y:S01]  /*f650*/  UMOV UR6, UR10 ;  /* 0x0000000a00067c82 */ /* 0x000fe20008000000 */
[----:B------:R-:W-:Y:S01]  /*f660*/  R2UR UR10, R14 ;  /* 0x000000000e0a72ca */ /* 0x000fe200000e0000 */
[----:B------:R-:W-:Y:S01]  /*f670*/  VIADD R14, R148, 0x42 ;  /* 0x00000042940e7836 */ /* 0x000fe20000000000 */
[----:B------:R-:W-:-:S02]  /*f680*/  MOV R82, UR6 ;  /* 0x0000000600527c02 */ /* 0x000fc40008000f00 */
[----:B------:R-:W-:Y:S02]  /*f690*/  R2UR UR6, R148 ;  /* 0x00000000940672ca */ /* 0x000fe400000e0000 */
[----:B------:R-:W-:Y:S01]  /*f6a0*/  R2UR UR26, R20 ;  /* 0x00000000141a72ca */ /* 0x000fe200000e0000 */
[----:B------:R-:W-:Y:S01]  /*f6b0*/  VIADD R20, R148, 0x182 ;  /* 0x0000018294147836 */ /* 0x000fe20000000000 */
        /* <DEDUP_REMOVED lines=9> */
[----:B------:R-:W-:Y:S01]  /*f750*/  HGMMA.64x16x16.F32 R136, gdesc[UR4], RZ, !UPT, gsb0 ;  /* 0x00200000048879f0 */ /* 0x000fe2000c0008ff */
[----:B------:R-:W-:Y:S01]  /*f760*/  R2UR UR7, R73 ;  /* 0x00000000490772ca */ /* 0x000fe200000e0000 */
[----:B------:R-:W-:Y:S01]  /*f770*/  IMAD.MOV.U32 R73, RZ, RZ, -0x7fffffe0 ;  /* 0x80000020ff497424 */ /* 0x000fe200078e00ff */
[----:B------:R-:W-:Y:S01]  /*f780*/  R2UR UR6, R82 ;  /* 0x00000000520672ca */ /* 0x000fe200000e0000 */
[----:B------:R-:W-:Y:S01]  /*f790*/  VIADD R22, R148, 0x202 ;  /* 0x0000020294167836 */ /* 0x000fe20000000000 */
[----:B------:R-:W-:-:S02]  /*f7a0*/  R2UR UR4, R2 ;  /* 0x00000000020472ca */ /* 0x000fc400000e0000 */
[----:B------:R-:W-:Y:S02]  /*f7b0*/  R2UR UR5, R3 ;  /* 0x00000000030572ca */ /* 0x000fe400000e0000 */
[----:B------:R-:W-:Y:S01]  /*f7c0*/  R2UR UR20, R20 ;  /* 0x00000000141472ca */ /* 0x000fe200000e0000 */
[----:B------:R-:W-:Y:S01]  /*f7d0*/  VIADD R20, R148, 0x340 ;  /* 0x0000034094147836 */ /* 0x000fe20000000000 */
[----:B------:R-:W-:Y:S01]  /*f7e0*/  R2UR UR46, R14 ;  /* 0x000000000e2e72ca */ /* 0x000fe200000e0000 */
[----:B------:R-:W-:Y:S01]  /*f7f0*/  VIADD R14, R148, 0x240 ;  /* 0x00000240940e7836 */ /* 0x000fe20000000000 */
[----:B------:R-:W-:Y:S01]  /*f800*/  R2UR UR9, R73 ;  /* 0x00000000490972ca */ /* 0x000fe200000e0000 */
[----:B------:R-:W-:Y:S01]  /*f810*/  IMAD.MOV.U32 R73, RZ, RZ, -0x7fffffe0 ;  /* 0x80000020ff497424 */ /* 0x000fe200078e00ff */
[----:B------:R-:W-:Y:S02]  /*f820*/  R2UR UR8, R20 ;  /* 0x00000000140872ca */ /* 0x000fe400000e0000 */
[----:B------:R-:W-:Y:S01]  /*f830*/  R2UR UR32, R14 ;  /* 0x000000000e2072ca */ /* 0x000fe200000e0000 */
[----:B------:R-:W-:Y:S01]  /*f840*/  VIADD R14, R148, 0x300 ;  /* 0x00000300940e7836 */ /* 0x000fe20000000000 */
[----:B------:R-:W-:Y:S01]  /*f850*/  R2UR UR50, R22 ;  /* 0x00000000163272ca */ /* 0x000fe200000e0000 */
[----:B------:R-:W-:Y:S01]  /*f860*/  VIADD R22, R148, 0x280 ;  /* 0x0000028094167836 */ /* 0x000fe20000000000 */
[----:B------:R-:W-:Y:S01]  /*f870*/  R2UR UR37, R73 ;  /* 0x00000000492572ca */ /* 0x000fe200000e0000 */
[----:B------:R-:W-:Y:S01]  /*f880*/  IMAD.MOV.U32 R73, RZ, RZ, -0x7fffffe0 ;  /* 0x80000020ff497424 */ /* 0x000fe200078e00ff */
[----:B------:R-:W-:Y:S01]  /*f890*/  R2UR UR28, R14 ;  /* 0x000000000e1c72ca */ /* 0x000fe200000e0000 */
[----:B------:R-:W-:Y:S01]  /*f8a0*/  VIADD R14, R148, 0x380 ;  /* 0x00000380940e7836 */ /* 0x000fe20000000000 */
[----:B------:R-:W-:Y:S01]  /*f8b0*/  R2UR UR24, R22 ;  /* 0x00000000161872ca */ /* 0x000fe200000e0000 */
[----:B------:R-:W-:-:S02]  /*f8c0*/  VIADD R22, R148, 0x400 ;  /* 0x0000040094167836 */ /* 0x000fc40000000000 */
[----:B------:R-:W-:Y:S01]  /*f8d0*/  IMAD.U32 R20, RZ, RZ, UR8 ;  /* 0x00000008ff147e24 */ /* 0x000fe2000f8e00ff */
[----:B------:R-:W-:Y:S02]  /*f8e0*/  R2UR UR8, R14 ;  /* 0x000000000e0872ca */ /* 0x000fe400000e0000 */
[----:B------:R-:W-:Y:S01]  /*f8f0*/  R2UR UR12, R22 ;  /* 0x00000000160c72ca */ /* 0x000fe200000e0000 */
[----:B------:R-:W-:Y:S02]  /*f900*/  VIADD R22, R148, 0x242 ;  /* 0x0000024294167836 */ /* 0x000fe40000000000 */
[----:B------:R-:W-:Y:S01]  /*f910*/  IMAD.U32 R147, RZ, RZ, UR37 ;  /* 0x00000025ff937e24 */ /* 0x000fe2000f8e00ff */
[----:B------:R-:W-:Y:S02]  /*f920*/  R2UR UR37, R9 ;  /* 0x00000000092572ca */ /* 0x000fe400000e0000 */
[----:B------:R-:W-:-:S05]  /*f930*/  R2UR UR36, R22 ;  /* 0x00000000162472ca */ /* 0x000fca00000e0000 */
[----:B------:R-:W-:Y:S01]  /*f940*/  IMAD.U32 R14, RZ, RZ, UR8 ;  /* 0x00000008ff0e7e24 */ /* 0x000fe2000f8e00ff */
[----:B------:R-:W-:Y:S01]  /*f950*/  R2UR UR8, R72 ;  /* 0x00000000480872ca */ /* 0x000fe200000e0000 */
[----:B------:R-:W-:-:S06]  /*f960*/  VIADD R72, R148, 0x282 ;  /* 0x0000028294487836 */ /* 0x000fcc0000000000 */
[----:B------:R-:W-:Y:S01]  /*f970*/  IMAD.U32 R22, RZ, RZ, UR36 ;  /* 0x00000024ff167e24 */ /* 0x000fe2000f8e00ff */
[----:B------:R-:W-:Y:S01]  /*f980*/  R2UR UR36, R72 ;  /* 0x00000000482472ca */ /* 0x000fe200000e0000 */
[----:B------:R-:W-:Y:S02]  /*f990*/  WARPGROUP.DEPBAR.LE gsb0, 0x0 ;  /* 0x00008000000079c5 */ /* 0x000fe40000010000 */
[----:B------:R-:W-:Y:S01]  /*f9a0*/  WARPGROUP.ARRIVE ;  /* 0x00000000000079c5 */ /* 0x000fe20000000000 */
[----:B------:R-:W-:-:S05]  /*f9b0*/  VIADD R72, R148, 0x302 ;  /* 0x0000030294487836 */ /* 0x000fca0000000000 */
[----:B------:R-:W-:Y:S01]  /*f9c0*/  HGMMA.64x16x16.F32 R128, gdesc[UR52], RZ, !UPT, gsb0 ;  /* 0x00200000348079f0 */ /* 0x000fe2000c0008ff */
[----:B------:R-:W-:Y:S02]  /*f9d0*/  R2UR UR55, R78 ;  /* 0x000000004e3772ca */ /* 0x000fe400000e0000 */
[----:B------:R-:W-:Y:S01]  /*f9e0*/  R2UR UR54, R79 ;  /* 0x000000004f3672ca */ /* 0x000fe200000e0000 */
[----:B------:R-:W-:Y:S01]  /*f9f0*/  IMAD.U32 R146, RZ, RZ, UR36 ;  /* 0x00000024ff927e24 */ /* 0x000fe2000f8e00ff */
[----:B------:R-:W-:Y:S02]  /*fa00*/  R2UR UR52, R2 ;  /* 0x00000000023472ca */ /* 0x000fe400000e0000 */
[----:B------:R-:W-:Y:S02]  /*fa10*/  R2UR UR53, R3 ;  /* 0x00000000033572ca */ /* 0x000fe400000e0000 */
[----:B------:R-:W-:Y:S01]  /*fa20*/  R2UR UR36, R8 ;  /* 0x00000000082472ca */ /* 0x000fe200000e0000 */
[----:B------:R-:W-:-:S02]  /*fa30*/  WARPGROUP.DEPBAR.LE gsb0, 0x0 ;  /* 0x00008000000079c5 */ /* 0x000fc40000010000 */
[----:B------:R-:W-:-:S06]  /*fa40*/  WARPGROUP.ARRIVE ;  /* 0x00000000000079c5 */ /* 0x000fcc0000000000 */
[----:B------:R-:W-:Y:S01]  /*fa50*/  HGMMA.64x16x16.F32 R120, gdesc[UR56], RZ, !UPT, gsb0 ;  /* 0x00200000387879f0 */ /* 0x000fe2000c0008ff */
[----:B------:R-:W-:Y:S01]  /*fa60*/  R2UR UR59, R74 ;  /* 0x000000004a3b72ca */ /* 0x000fe200000e0000 */
[----:B------:R-:W-:Y:S01]  /*fa70*/  VIADD R74, R148, 0x2c2 ;  /* 0x000002c2944a7836 */ /* 0x000fe20000000000 */
[----:B------:R-:W-:Y:S01]  /*fa80*/  R2UR UR58, R77 ;  /* 0x000000004d3a72ca */ /* 0x000fe200000e0000 */
[----:B------:R-:W-:Y:S01]  /*fa90*/  IMAD.MOV.U32 R77, RZ, RZ, -0x7fffffe0 ;  /* 0x80000020ff4d7424 */ /* 0x000fe200078e00ff */
[----:B------:R-:W-:Y:S02]  /*faa0*/  R2UR UR56, R2 ;  /* 0x00000000023872ca */ /* 0x000fe400000e0000 */
[----:B------:R-:W-:Y:S02]  /*fab0*/  R2UR UR57, R3 ;  /* 0x00000000033972ca */ /* 0x000fe400000e0000 */
[----:B------:R-:W-:Y:S01]  /*fac0*/  R2UR UR60, R74 ;  /* 0x000000004a3c72ca */ /* 0x000fe200000e0000 */
[----:B------:R-:W-:Y:S01]  /*fad0*/  VIADD R74, R148, 0x342 ;  /* 0x00000342944a7836 */ /* 0x000fe20000000000 */
[----:B------:R-:W-:-:S02]  /*fae0*/  WARPGROUP.DEPBAR.LE gsb0, 0x0 ;  /* 0x00008000000079c5 */ /* 0x000fc40000010000 */
[----:B------:R-:W-:-:S06]  /*faf0*/  WARPGROUP.ARRIVE ;  /* 0x00000000000079c5 */ /* 0x000fcc0000000000 */
[----:B------:R-:W-:Y:S01]  /*fb00*/  HGMMA.64x16x16.F32 R112, gdesc[UR4], RZ, !UPT, gsb0 ;  /* 0x00200000047079f0 */ /* 0x000fe2000c0008ff */
[----:B------:R-:W-:Y:S01]  /*fb10*/  R2UR UR7, R75 ;  /* 0x000000004b0772ca */ /* 0x000fe200000e0000 */
[----:B------:R-:W-:Y:S01]  /*fb20*/  IMAD.MOV.U32 R75, RZ, RZ, -0x7fffffe0 ;  /* 0x80000020ff4b7424 */ /* 0x000fe200078e00ff */
[----:B------:R-:W-:Y:S01]  /*fb30*/  R2UR UR6, R76 ;  /* 0x000000004c0672ca */ /* 0x000fe200000e0000 */
[----:B------:R-:W-:Y:S01]  /*fb40*/  VIADD R76, R148, 0x382 ;  /* 0x00000382944c7836 */ /* 0x000fe20000000000 */
[----:B------:R-:W-:Y:S02]  /*fb50*/  R2UR UR4, R2 ;  /* 0x00000000020472ca */ /* 0x000fe400000e0000 */
[----:B------:R-:W-:Y:S02]  /*fb60*/  R2UR UR5, R3 ;  /* 0x00000000030572ca */ /* 0x000fe400000e0000 */
[----:B------:R-:W-:Y:S01]  /*fb70*/  R2UR UR61, R75 ;  /* 0x000000004b3d72ca */ /* 0x000fe200000e0000 */
[----:B------:R-:W-:Y:S01]  /*fb80*/  IMAD.MOV.U32 R75, RZ, RZ, -0x7fffffe0 ;  /* 0x80000020ff4b7424 */ /* 0x000fe200078e00ff */
[----:B------:R-:W-:-:S02]  /*fb90*/  WARPGROUP.DEPBAR.LE gsb0, 0x0 ;  /* 0x00008000000079c5 */ /* 0x000fc40000010000 */
[----:B------:R-:W-:-:S06]  /*fba0*/  WARPGROUP.ARRIVE ;  /* 0x00000000000079c5 */ /* 0x000fcc0000000000 */
[----:B------:R-:W-:Y:S01]  /*fbb0*/  HGMMA.64x16x16.F32 R104, gdesc[UR52], RZ, !UPT, gsb0 ;  /* 0x00200000346879f0 */ /* 0x000fe2000c0008ff */
[----:B------:R-:W-:Y:S01]  /*fbc0*/  UMOV UR54, UR8 ;  /* 0x0000000800367c82 */ /* 0x000fe20008000000 */
[----:B------:R-:W-:Y:S01]  /*fbd0*/  UMOV UR55, UR9 ;  /* 0x0000000900377c82 */ /* 0x000fe20008000000 */
[----:B------:R-:W-:Y:S01]  /*fbe0*/  R2UR UR8, R2 ;  /* 0x00000000020872ca */ /* 0x000fe200000e0000 */
[----:B------:R-:W-:Y:S01]  /*fbf0*/  UMOV UR52, UR16 ;  /* 0x0000001000347c82 */ /* 0x000fe20008000000 */
[----:B------:R-:W-:Y:S01]  /*fc00*/  R2UR UR9, R3 ;  /* 0x00000000030972ca */ /* 0x000fe200000e0000 */
[----:B------:R-:W-:Y:S01]  /*fc10*/  UMOV UR53, UR17 ;  /* 0x0000001100357c82 */ /* 0x000fe20008000000 */
[C---:B------:R-:W-:Y:S02]  /*fc20*/  R2UR UR16, R8.reuse ;  /* 0x00000000081072ca */ /* 0x040fe400000e0000 */
[----:B------:R-:W-:Y:S02]  /*fc30*/  R2UR UR17, R9 ;  /* 0x00000000091172ca */ /* 0x000fe400000e0000 */
[----:B------:R-:W-:Y:S01]  /*fc40*/  MOV R28, UR55 ;  /* 0x00000037001c7c02 */ /* 0x000fe20008000f00 */
[----:B------:R-:W-:Y:S01]  /*fc50*/  UMOV UR55, UR25 ;  /* 0x0000001900377c82 */ /* 0x000fe20008000000 */
[----:B------:R-:W-:Y:S01]  /*fc60*/  MOV R27, UR54 ;  /* 0x00000036001b7c02 */ /* 0x000fe20008000f00 */
[----:B------:R-:W-:Y:S01]  /*fc70*/  UMOV UR54, UR24 ;  /* 0x0000001800367c82 */ /* 0x000fe20008000000 */
[----:B------:R-:W-:-:S02]  /*fc80*/  R2UR UR24, R8 ;  /* 0x00000000081872ca */ /* 0x000fc400000e0000 */
[----:B------:R-:W-:Y:S01]  /*fc90*/  R2UR UR25, R9 ;  /* 0x00000000091972ca */ /* 0x000fe200000e0000 */
[----:B------:R-:W-:Y:S02]  /*fca0*/  WARPGROUP.DEPBAR.LE gsb0, 0x0 ;  /* 0x00008000000079c5 */ /* 0x000fe40000010000 */
[----:B------:R-:W-:-:S06]  /*fcb0*/  WARPGROUP.ARRIVE ;  /* 0x00000000000079c5 */ /* 0x000fcc0000000000 */
[----:B------:R-:W-:Y:S01]  /*fcc0*/  HGMMA.64x16x16.F32 R96, gdesc[UR56], RZ, !UPT, gsb0 ;  /* 0x00200000386079f0 */ /* 0x000fe2000c0008ff */
[----:B------:R-:W-:Y:S01]  /*fcd0*/  UMOV UR58, UR12 ;  /* 0x0000000c003a7c82 */ /* 0x000fe20008000000 */
[----:B------:R-:W-:Y:S01]  /*fce0*/  UMOV UR59, UR13 ;  /* 0x0000000d003b7c82 */ /* 0x000fe20008000000 */
[----:B------:R-:W-:Y:S01]  /*fcf0*/  R2UR UR56, R72 ;  /* 0x00000000483872ca */ /* 0x000fe200000e0000 */
[----:B------:R-:W-:Y:S01]  /*fd00*/  VIADD R72, R148, 0x3c2 ;  /* 0x000003c294487836 */ /* 0x000fe20000000000 */
[----:B------:R-:W-:Y:S01]  /*fd10*/  R2UR UR57, R73 ;  /* 0x00000000493972ca */ /* 0x000fe200000e0000 */
[----:B------:R-:W-:Y:S01]  /*fd20*/  IMAD.MOV.U32 R73, RZ, RZ, -0x7fffffe0 ;  /* 0x80000020ff497424 */ /* 0x000fe200078e00ff */
[----:B------:R-:W-:Y:S02]  /*fd30*/  R2UR UR12, R2 ;  /* 0x00000000020c72ca */ /* 0x000fe400000e0000 */
[----:B------:R-:W-:Y:S01]  /*fd40*/  R2UR UR13, R3 ;  /* 0x00000000030d72ca */ /* 0x000fe200000e0000 */
[----:B------:R-:W-:-:S02]  /*fd50*/  WARPGROUP.DEPBAR.LE gsb0, 0x0 ;  /* 0x00008000000079c5 */ /* 0x000fc40000010000 */
[----:B------:R-:W-:-:S06]  /*fd60*/  WARPGROUP.ARRIVE ;  /* 0x00000000000079c5 */ /* 0x000fcc0000000000 */
[----:B------:R-:W-:Y:S01]  /*fd70*/  HGMMA.64x16x16.F32 R88, gdesc[UR4], RZ, !UPT, gsb0 ;  /* 0x00200000045879f0 */ /* 0x000fe2000c0008ff */
[----:B------:R-:W-:Y:S02]  /*fd80*/  R2UR UR4, R74 ;  /* 0x000000004a0472ca */ /* 0x000fe400000e0000 */
[----:B------:R-:W-:Y:S02]  /*fd90*/  R2UR UR5, R75 ;  /* 0x000000004b0572ca */ /* 0x000fe400000e0000 */
[----:B------:R-:W-:Y:S02]  /*fda0*/  R2UR UR6, R76 ;  /* 0x000000004c0672ca */ /* 0x000fe400000e0000 */
[----:B------:R-:W-:-:S11]  /*fdb0*/  R2UR UR7, R77 ;  /* 0x000000004d0772ca */ /* 0x000fd600000e0000 */
[----:B------:R-:W-:Y:S01]  /*fdc0*/  MOV R19, UR6 ;  /* 0x0000000600137c02 */ /* 0x000fe20008000f00 */
[----:B------:R-:W-:Y:S01]  /*fdd0*/  UMOV UR6, UR20 ;  /* 0x0000001400067c82 */ /* 0x000fe20008000000 */
[----:B------:R-:W-:Y:S01]  /*fde0*/  MOV R24, UR7 ;  /* 0x0000000700187c02 */ /* 0x000fe20008000f00 */
[----:B------:R-:W-:Y:S01]  /*fdf0*/  UMOV UR7, UR21 ;  /* 0x0000001500077c82 */ /* 0x000fe20008000000 */
[----:B------:R-:W-:Y:S02]  /*fe00*/  R2UR UR20, R8 ;  /* 0x00000000081472ca */ /* 0x000fe400000e0000 */
[----:B------:R-:W-:Y:S01]  /*fe10*/  R2UR UR21, R9 ;  /* 0x00000000091572ca */ /* 0x000fe200000e0000 */
[----:B------:R-:W-:Y:S02]  /*fe20*/  WARPGROUP.DEPBAR.LE gsb0, 0x0 ;  /* 0x00008000000079c5 */ /* 0x000fe40000010000 */
[----:B------:R-:W-:-:S06]  /*fe30*/  WARPGROUP.ARRIVE ;  /* 0x00000000000079c5 */ /* 0x000fcc0000000000 */
[----:B------:R-:W-:Y:S01]  /*fe40*/  HGMMA.64x16x16.F32 R80, gdesc[UR8], RZ, !UPT, gsb0 ;  /* 0x00200000085079f0 */ /* 0x000fe2000c0008ff */
[----:B------:R-:W-:Y:S01]  /*fe50*/  R2UR UR10, R72 ;  /* 0x00000000480a72ca */ /* 0x000fe200000e0000 */
[----:B------:R-:W-:Y:S01]  /*fe60*/  UMOV UR8, UR32 ;  /* 0x0000002000087c82 */ /* 0x000fe20008000000 */
[----:B------:R-:W-:Y:S01]  /*fe70*/  R2UR UR11, R73 ;  /* 0x00000000490b72ca */ /* 0x000fe200000e0000 */
[----:B------:R-:W-:Y:S01]  /*fe80*/  UMOV UR9, UR33 ;  /* 0x0000002100097c82 */ /* 0x000fe20008000000 */
[----:B------:R-:W-:Y:S02]  /*fe90*/  R2UR UR32, R8 ;  /* 0x00000000082072ca */ /* 0x000fe400000e0000 */
[----:B------:R-:W-:-:S07]  /*fea0*/  R2UR UR33, R9 ;  /* 0x00000000092172ca */ /* 0x000fce00000e0000 */
        /* <DEDUP_REMOVED lines=10> */
[----:B------:R-:W-:Y:S01]  /*ff50*/  VIADD R150, R148, 0x442 ;  /* 0x0000044294967836 */ /* 0x000fe20000000000 */
[----:B------:R-:W-:Y:S01]  /*ff60*/  R2UR UR15, R151 ;  /* 0x00000000970f72ca */ /* 0x000fe200000e0000 */
[----:B------:R-:W-:Y:S01]  /*ff70*/  IMAD.MOV.U32 R151, RZ, RZ, -0x7fffffe0 ;  /* 0x80000020ff977424 */ /* 0x000fe200078e00ff */
[----:B------:R-:W-:Y:S02]  /*ff80*/  WARPGROUP.DEPBAR.LE gsb0, 0x0 ;  /* 0x00008000000079c5 */ /* 0x000fe40000010000 */
[----:B------:R-:W-:-:S06]  /*ff90*/  WARPGROUP.ARRIVE ;  /* 0x00000000000079c5 */ /* 0x000fcc0000000000 */
[----:B------:R-:W-:Y:S01]  /*ffa0*/  HGMMA.64x16x16.F32 R136, gdesc[UR16], R136, gsb0 ;  /* 0x00200000108879f0 */ /* 0x000fe20008000888 */
[----:B------:R-:W-:Y:S01]  /*ffb0*/  R2UR UR18, R150 ;  /* 0x00000000961272ca */ /* 0x000fe200000e0000 */
[----:B------:R-:W-:Y:S01]  /*ffc0*/  VIADD R150, R148, 0x480 ;  /* 0x0000048094967836 */ /* 0x000fe20000000000 */
[----:B------:R-:W-:Y:S01]  /*ffd0*/  R2UR UR19, R151 ;  /* 0x00000000971372ca */ /* 0x000fe200000e0000 */
[----:B------:R-:W-:Y:S01]  /*ffe0*/  IMAD.MOV.U32 R151, RZ, RZ, -0x7fffffe0 ;  /* 0x80000020ff977424 */ /* 0x000fe200078e00ff */
[----:B------:R-:W-:Y:S02]  /*fff0*/  WARPGROUP.DEPBAR.LE gsb0, 0x0 ;  /* 0x00008000000079c5 */ /* 0x000fe40000010000 */
[----:B------:R-:W-:-:S06]  /*10000*/  WARPGROUP.ARRIVE ;  /* 0x00000000000079c5 */ /* 0x000fcc0000000000 */
[----:B------:R-:W-:Y:S01]  /*10010*/  HGMMA.64x16x16.F32 R128, gdesc[UR20], R128, gsb0 ;  /* 0x00200000148079f0 */ /* 0x000fe20008000880 */
[----:B------:R-:W-:Y:S02]  /*10020*/  R2UR UR22, R150 ;  /* 0x00000000961672ca */ /* 0x000fe400000e0000 */
[----:B------:R-:W-:Y:S02]  /*10030*/  R2UR UR23, R151 ;  /* 0x00000000971772ca */ /* 0x000fe400000e0000 */
[----:B------:R-:W-:Y:S02]  /*10040*/  R2UR UR20, R12 ;  /* 0x000000000c1472ca */ /* 0x000fe400000e0000 */
[----:B------:R-:W-:-:S07]  /*10050*/  R2UR UR21, R13 ;  /* 0x000000000d1572ca */ /* 0x000fce00000e0000 */
[----:B---3--:R-:W-:Y:S01]  /*10060*/  MOV R0, UR22 ;  /* 0x0000001600007c02 */ /* 0x008fe20008000f00 */
[----:B------:R-:W-:Y:S01]  /*10070*/  UMOV UR22, UR8 ;  /* 0x0000000800167c82 */ /* 0x000fe20008000000 */
[----:B------:R-:W-:Y:S01]  /*10080*/  MOV R16, UR23 ;  /* 0x0000001700107c02 */ /* 0x000fe20008000f00 */
[----:B------:R-:W-:Y:S01]  /*10090*/  UMOV UR23, UR9 ;  /* 0x0000000900177c82 */ /* 0x000fe20008000000 */
[----:B------:R-:W-:Y:S02]  /*100a0*/  R2UR UR8, R12 ;  /* 0x000000000c0872ca */ /* 0x000fe400000e0000 */
[----:B------:R-:W-:Y:S01]  /*100b0*/  R2UR UR9, R13 ;  /* 0x000000000d0972ca */ /* 0x000fe200000e0000 */
        /* <DEDUP_REMOVED lines=15> */
[----:B------:R-:W-:Y:S01]  /*101b0*/  R2UR UR40, R12 ;  /* 0x000000000c2872ca */ /* 0x000fe200000e0000 */
[----:B------:R-:W-:Y:S01]  /*101c0*/  UMOV UR42, UR6 ;  /* 0x00000006002a7c82 */ /* 0x000fe20008000000 */
[----:B------:R-:W-:Y:S01]  /*101d0*/  R2UR UR41, R13 ;  /* 0x000000000d2972ca */ /* 0x000fe200000e0000 */
[----:B------:R-:W-:Y:S01]  /*101e0*/  UMOV UR43, UR7 ;  /* 0x00000007002b7c82 */ /* 0x000fe20008000000 */
[----:B------:R-:W-:Y:S02]  /*101f0*/  R2UR UR6, R20 ;  /* 0x00000000140672ca */ /* 0x000fe400000e0000 */
[----:B------:R-:W-:Y:S01]  /*10200*/  R2UR UR7, R21 ;  /* 0x00000000150772ca */ /* 0x000fe200000e0000 */
[----:B------:R-:W-:Y:S01]  /*10210*/  IMAD.MOV.U32 R21, RZ, RZ, R17 ;  /* 0x000000ffff157224 */ /* 0x000fe200078e0011 */
[----:B------:R-:W-:Y:S02]  /*10220*/  WARPGROUP.DEPBAR.LE gsb0, 0x0 ;  /* 0x00008000000079c5 */ /* 0x000fe40000010000 */
[----:B------:R-:W-:-:S06]  /*10230*/  WARPGROUP.ARRIVE ;  /* 0x00000000000079c5 */ /* 0x000fcc0000000000 */
[----:B------:R-:W-:Y:S01]  /*10240*/  HGMMA.64x16x16.F32 R80, gdesc[UR44], R80, gsb0 ;  /* 0x002000002c5079f0 */ /* 0x000fe20008000850 */
[----:B------:R-:W-:Y:S01]  /*10250*/  UMOV UR46, UR52 ;  /* 0x00000034002e7c82 */ /* 0x000fe20008000000 */
[----:B------:R-:W-:Y:S01]  /*10260*/  UMOV UR47, UR53 ;  /* 0x00000035002f7c82 */ /* 0x000fe20008000000 */
[----:B------:R-:W-:Y:S02]  /*10270*/  R2UR UR52, R12 ;  /* 0x000000000c3472ca */ /* 0x000fe400000e0000 */
[----:B------:R-:W-:Y:S01]  /*10280*/  R2UR UR53, R13 ;  /* 0x000000000d3572ca */ /* 0x000fe200000e0000 */
[----:B------:R-:W-:Y:S02]  /*10290*/  WARPGROUP.DEPBAR.LE gsb0, 0x0 ;  /* 0x00008000000079c5 */ /* 0x000fe40000010000 */
[----:B------:R-:W-:-:S06]  /*102a0*/  WARPGROUP.ARRIVE ;  /* 0x00000000000079c5 */ /* 0x000fcc0000000000 */
[----:B------:R-:W-:Y:S01]  /*102b0*/  HGMMA.64x16x16.F32 R72, gdesc[UR48], R72, gsb0 ;  /* 0x00200000304879f0 */ /* 0x000fe20008000848 */
[----:B------:R-:W-:Y:S01]  /*102c0*/  R2UR UR50, R14 ;  /* 0x000000000e3272ca */ /* 0x000fe200000e0000 */
[----:B------:R-:W-:Y:S01]  /*102d0*/  VIADD R14, R148, 0x4c0 ;  /* 0x000004c0940e7836 */ /* 0x000fe20000000000 */
[----:B------:R-:W-:Y:S01]  /*102e0*/  R2UR UR51, R15 ;  /* 0x000000000f3372ca */ /* 0x000fe200000e0000 */
[----:B------:R-:W-:Y:S01]  /*102f0*/  IMAD.MOV.U32 R15, RZ, RZ, -0x7fffffe0 ;  /* 0x80000020ff0f7424 */ /* 0x000fe200078e00ff */
[C---:B------:R-:W-:Y:S02]  /*10300*/  R2UR UR48, R12.reuse ;  /* 0x000000000c3072ca */ /* 0x040fe400000e0000 */
[C---:B------:R-:W-:Y:S02]  /*10310*/  R2UR UR49, R13.reuse ;  /* 0x000000000d3172ca */ /* 0x040fe400000e0000 */
[----:B------:R-:W-:Y:S02]  /*10320*/  R2UR UR44, R12 ;  /* 0x000000000c2c72ca */ /* 0x000fe400000e0000 */
[----:B------:R-:W-:-:S02]  /*10330*/  R2UR UR45, R13 ;  /* 0x000000000d2d72ca */ /* 0x000fc400000e0000 */
[----:B------:R-:W-:Y:S01]  /*10340*/  R2UR UR26, R14 ;  /* 0x000000000e1a72ca */ /* 0x000fe200000e0000 */
[----:B------:R-:W-:Y:S01]  /*10350*/  VIADD R14, R148, 0x500 ;  /* 0x00000500940e7836 */ /* 0x000fe20000000000 */
[----:B------:R-:W-:Y:S01]  /*10360*/  R2UR UR27, R15 ;  /* 0x000000000f1b72ca */ /* 0x000fe200000e0000 */
[----:B------:R-:W-:-:S03]  /*10370*/  IMAD.MOV.U32 R15, RZ, RZ, -0x7fffffe0 ;  /* 0x80000020ff0f7424 */ /* 0x000fc600078e00ff */
[----:B------:R-:W-:Y:S01]  /*10380*/  R2UR UR30, R14 ;  /* 0x000000000e1e72ca */ /* 0x000fe200000e0000 */
[----:B------:R-:W-:Y:S01]  /*10390*/  VIADD R14, R148, 0x540 ;  /* 0x00000540940e7836 */ /* 0x000fe20000000000 */
[----:B------:R-:W-:Y:S01]  /*103a0*/  R2UR UR31, R15 ;  /* 0x000000000f1f72ca */ /* 0x000fe200000e0000 */
[----:B------:R-:W-:-:S03]  /*103b0*/  IMAD.MOV.U32 R15, RZ, RZ, -0x7fffffe0 ;  /* 0x80000020ff0f7424 */ /* 0x000fc600078e00ff */
[----:B------:R-:W-:Y:S01]  /*103c0*/  R2UR UR34, R14 ;  /* 0x000000000e2272ca */ /* 0x000fe200000e0000 */
[----:B------:R-:W-:Y:S01]  /*103d0*/  VIADD R14, R148, 0x580 ;  /* 0x00000580940e7836 */ /* 0x000fe20000000000 */
[----:B------:R-:W-:Y:S01]  /*103e0*/  MOV R17, UR26 ;  /* 0x0000001a00117c02 */ /* 0x000fe20008000f00 */
[----:B------:R-:W-:Y:S01]  /*103f0*/  UMOV UR26, UR56 ;  /* 0x00000038001a7c82 */ /* 0x000fe20008000000 */
[----:B------:R-:W-:Y:S01]  /*10400*/  MOV R18, UR27 ;  /* 0x0000001b00127c02 */ /* 0x000fe20008000f00 */
[----:B------:R-:W-:Y:S01]  /*10410*/  UMOV UR27, UR57 ;  /* 0x00000039001b7c82 */ /* 0x000fe20008000000 */
[----:B------:R-:W-:Y:S02]  /*10420*/  WARPGROUP.DEPBAR.LE gsb0, 0x0 ;  /* 0x00008000000079c5 */ /* 0x000fe40000010000 */
[----:B------:R-:W-:Y:S01]  /*10430*/  WARPGROUP.ARRIVE ;  /* 0x00000000000079c5 */ /* 0x000fe20000000000 */
[----:B------:R-:W-:Y:S01]  /*10440*/  R2UR UR35, R15 ;  /* 0x000000000f2372ca */ /* 0x000fe200000e0000 */
[----:B------:R-:W-:Y:S01]  /*10450*/  IMAD.MOV.U32 R15, RZ, RZ, -0x7fffffe0 ;  /* 0x80000020ff0f7424 */ /* 0x000fe200078e00ff */
[----:B------:R-:W-:Y:S01]  /*10460*/  R2UR UR38, R14 ;  /* 0x000000000e2672ca */ /* 0x000fe200000e0000 */
[----:B------:R-:W-:Y:S01]  /*10470*/  IMAD.MOV.U32 R14, RZ, RZ, R21 ;  /* 0x000000ffff0e7224 */ /* 0x000fe200078e0015 */
[----:B------:R-:W-:Y:S01]  /*10480*/  R2UR UR36, R10 ;  /* 0x000000000a2472ca */ /* 0x000fe200000e0000 */
[----:B------:R-:W-:Y:S01]  /*10490*/  HGMMA.64x16x16.F32 R136, gdesc[UR20], R136, gsb0 ;  /* 0x00200000148879f0 */ /* 0x000fe20008000888 */
[----:B------:R-:W-:Y:S01]  /*104a0*/  UMOV UR22, UR4 ;  /* 0x0000000400167c82 */ /* 0x000fe20008000000 */
[----:B------:R-:W-:Y:S01]  /*104b0*/  UMOV UR23, UR5 ;  /* 0x0000000500177c82 */ /* 0x000fe20008000000 */
[----:B------:R-:W-:-:S02]  /*104c0*/  R2UR UR56, R12 ;  /* 0x000000000c3872ca */ /* 0x000fc400000e0000 */
[----:B------:R-:W-:Y:S02]  /*104d0*/  R2UR UR57, R13 ;  /* 0x000000000d3972ca */ /* 0x000fe400000e0000 */
[----:B------:R-:W-:Y:S02]  /*104e0*/  R2UR UR39, R15 ;  /* 0x000000000f2772ca */ /* 0x000fe400000e0000 */
[----:B------:R-:W-:Y:S02]  /*104f0*/  R2UR UR37, R11 ;  /* 0x000000000b2572ca */ /* 0x000fe400000e0000 */
[----:B------:R-:W-:Y:S02]  /*10500*/  MOV R20, UR38 ;  /* 0x0000002600147c02 */ /* 0x000fe40008000f00 */
[----:B------:R-:W-:Y:S02]  /*10510*/  MOV R150, UR35 ;  /* 0x0000002300967c02 */ /* 0x000fe40008000f00 */
[----:B------:R-:W-:-:S02]  /*10520*/  MOV R149, UR34 ;  /* 0x0000002200957c02 */ /* 0x000fc40008000f00 */
[C---:B------:R-:W-:Y:S02]  /*10530*/  R2UR UR32, R10.reuse ;  /* 0x000000000a2072ca */ /* 0x040fe400000e0000 */
[C---:B------:R-:W-:Y:S02]  /*10540*/  R2UR UR33, R11.reuse ;  /* 0x000000000b2172ca */ /* 0x040fe400000e0000 */
[----:B------:R-:W-:Y:S02]  /*10550*/  R2UR UR28, R10 ;  /* 0x000000000a1c72ca */ /* 0x000fe400000e0000 */
[----:B------:R-:W-:Y:S02]  /*10560*/  R2UR UR29, R11 ;  /* 0x000000000b1d72ca */ /* 0x000fe400000e0000 */
[----:B------:R-:W-:Y:S01]  /*10570*/  MOV R157, UR31 ;  /* 0x0000001f009d7c02 */ /* 0x000fe20008000f00 */
[----:B------:R-:W-:Y:S01]  /*10580*/  UMOV UR31, UR61 ;  /* 0x0000003d001f7c82 */ /* 0x000fe20008000000 */
[----:B------:R-:W-:Y:S01]  /*10590*/  MOV R151, UR30 ;  /* 0x0000001e00977c02 */ /* 0x000fe20008000f00 */
[----:B------:R-:W-:Y:S01]  /*105a0*/  UMOV UR30, UR60 ;  /* 0x0000003c001e7c82 */ /* 0x000fe20008000000 */
[----:B------:R-:W-:-:S02]  /*105b0*/  WARPGROUP.DEPBAR.LE gsb0, 0x0 ;  /* 0x00008000000079c5 */ /* 0x000fc40000010000 */
[----:B------:R-:W-:Y:S01]  /*105c0*/  WARPGROUP.ARRIVE ;  /* 0x00000000000079c5 */ /* 0x000fe20000000000 */
[----:B------:R-:W-:Y:S02]  /*105d0*/  R2UR UR4, R12 ;  /* 0x000000000c0472ca */ /* 0x000fe400000e0000 */
[----:B------:R-:W-:Y:S02]  /*105e0*/  R2UR UR5, R13 ;  /* 0x000000000d0572ca */ /* 0x000fe400000e0000 */
[----:B------:R-:W-:Y:S01]  /*105f0*/  MOV R21, UR39 ;  /* 0x0000002700157c02 */ /* 0x000fe20008000f00 */
[----:B------:R-:W-:Y:S01]  /*10600*/  HGMMA.64x16x16.F32 R128, gdesc[UR52], R128, gsb0 ;  /* 0x00200000348079f0 */ /* 0x000fe20008000880 */
[----:B------:R-:W-:Y:S02]  /*10610*/  R2UR UR38, R22 ;  /* 0x00000000162672ca */ /* 0x000fe400000e0000 */
[----:B------:R-:W-:Y:S02]  /*10620*/  R2UR UR39, R23 ;  /* 0x00000000172772ca */ /* 0x000fe400000e0000 */
[----:B------:R-:W-:-:S02]  /*10630*/  R2UR UR34, R146 ;  /* 0x00000000922272ca */ /* 0x000fc400000e0000 */
[----:B------:R-:W-:Y:S02]  /*10640*/  R2UR UR35, R147 ;  /* 0x00000000932372ca */ /* 0x000fe400000e0000 */
[C---:B------:R-:W-:Y:S02]  /*10650*/  R2UR UR24, R10.reuse ;  /* 0x000000000a1872ca */ /* 0x040fe400000e0000 */
[C---:B------:R-:W-:Y:S02]  /*10660*/  R2UR UR25, R11.reuse ;  /* 0x000000000b1972ca */ /* 0x040fe400000e0000 */
[C---:B------:R-:W-:Y:S02]  /*10670*/  R2UR UR20, R10.reuse ;  /* 0x000000000a1472ca */ /* 0x040fe400000e0000 */
[----:B------:R-:W-:Y:S02]  /*10680*/  R2UR UR21, R11 ;  /* 0x000000000b1572ca */ /* 0x000fe400000e0000 */
[----:B------:R-:W-:-:S02]  /*10690*/  R2UR UR12, R10 ;  /* 0x000000000a0c72ca */ /* 0x000fc400000e0000 */
[C---:B------:R-:W-:Y:S02]  /*106a0*/  R2UR UR13, R11.reuse ;  /* 0x000000000b0d72ca */ /* 0x040fe400000e0000 */
[----:B------:R-:W-:Y:S02]  /*106b0*/  R2UR UR16, R10 ;  /* 0x000000000a1072ca */ /* 0x000fe400000e0000 */
[----:B------:R-:W-:Y:S01]  /*106c0*/  R2UR UR17, R11 ;  /* 0x000000000b1172ca */ /* 0x000fe200000e0000 */
[----:B------:R-:W-:Y:S01]  /*106d0*/  IMAD.MOV.U32 R15, RZ, RZ, -0x7fffffe0 ;  /* 0x80000020ff0f7424 */ /* 0x000fe200078e00ff */
[----:B------:R-:W-:Y:S02]  /*106e0*/  R2UR UR61, R14 ;  /* 0x000000000e3d72ca */ /* 0x000fe400000e0000 */
[----:B------:R-:W-:Y:S01]  /*106f0*/  R2UR UR60, R29 ;  /* 0x000000001d3c72ca */ /* 0x000fe200000e0000 */
[----:B------:R-:W-:Y:S02]  /*10700*/  WARPGROUP.DEPBAR.LE gsb0, 0x0 ;  /* 0x00008000000079c5 */ /* 0x000fe40000010000 */
[----:B------:R-:W-:Y:S01]  /*10710*/  WARPGROUP.ARRIVE ;  /* 0x00000000000079c5 */ /* 0x000fe20000000000 */
[----:B------:R-:W-:-:S02]  /*10720*/  R2UR UR55, R28 ;  /* 0x000000001c3772ca */ /* 0x000fc400000e0000 */
[----:B------:R-:W-:Y:S02]  /*10730*/  R2UR UR54, R27 ;  /* 0x000000001b3672ca */ /* 0x000fe400000e0000 */
[----:B------:R-:W-:Y:S01]  /*10740*/  R2UR UR52, R12 ;  /* 0x000000000c3472ca */ /* 0x000fe200000e0000 */
[----:B------:R-:W-:Y:S01]  /*10750*/  HGMMA.64x16x16.F32 R120, gdesc[UR40], R120, gsb0 ;  /* 0x00200000287879f0 */ /* 0x000fe20008000878 */
[----:B------:R-:W-:Y:S01]  /*10760*/  R2UR UR53, R13 ;  /* 0x000000000d3572ca */ /* 0x000fe200000e0000 */
[----:B------:R-:W-:Y:S01]  /*10770*/  VIADD R14, R148, 0x5c0 ;  /* 0x000005c0940e7836 */ /* 0x000fe20000000000 */
[----:B------:R0:W5:Y:S01]  /*10780*/  LDL.LU R29, [R1+0xe4] ;  /* 0x0000e400011d7983 */ /* 0x0001620000300800 */
[----:B------:R-:W-:Y:S02]  /*10790*/  WARPGROUP.DEPBAR.LE gsb0, 0x0 ;  /* 0x00008000000079c5 */ /* 0x000fe40000010000 */
[----:B------:R-:W-:Y:S01]  /*107a0*/  WARPGROUP.ARRIVE ;  /* 0x00000000000079c5 */ /* 0x000fe20000000000 */
[----:B------:R-:W-:Y:S01]  /*107b0*/  R2UR UR42, R14 ;  /* 0x000000000e2a72ca */ /* 0x000fe200000e0000 */
[----:B------:R0:W5:Y:S04]  /*107c0*/  LDL.LU R28, [R1+0xe0] ;  /* 0x0000e000011c7983 */ /* 0x0001680000300800 */
[----:B------:R-:W-:Y:S01]  /*107d0*/  HGMMA.64x16x16.F32 R112, gdesc[UR8], R112, gsb0 ;  /* 0x00200000087079f0 */ /* 0x000fe20008000870 */
[----:B------:R-:W-:-:S02]  /*107e0*/  R2UR UR43, R15 ;  /* 0x000000000f2b72ca */ /* 0x000fc400000e0000 */
[----:B------:R-:W-:Y:S02]  /*107f0*/  R2UR UR40, R6 ;  /* 0x00000000062872ca */ /* 0x000fe400000e0000 */
[----:B------:R-:W-:Y:S01]  /*10800*/  R2UR UR41, R7 ;  /* 0x00000000072972ca */ /* 0x000fe200000e0000 */
[----:B------:R-:W-:Y:S01]  /*10810*/  VIADD R14, R148, 0x600 ;  /* 0x00000600940e7836 */ /* 0x000fe20000000000 */
[----:B------:R0:W5:Y:S01]  /*10820*/  LDL.LU R27, [R1+0xdc] ;  /* 0x0000dc00011b7983 */ /* 0x0001620000300800 */
[----:B------:R-:W-:Y:S01]  /*10830*/  R2UR UR11, R26 ;  /* 0x000000001a0b72ca */ /* 0x000fe200000e0000 */
[----:B------:R-:W-:Y:S02]  /*10840*/  WARPGROUP.DEPBAR.LE gsb0, 0x0 ;  /* 0x00008000000079c5 */ /* 0x000fe40000010000 */
[----:B------:R-:W-:Y:S01]  /*10850*/  WARPGROUP.ARRIVE ;  /* 0x00000000000079c5 */ /* 0x000fe20000000000 */
[----:B------:R-:W-:Y:S02]  /*10860*/  R2UR UR10, R25 ;  /* 0x00000000190a72ca */ /* 0x000fe400000e0000 */
[----:B------:R-:W-:-:S02]  /*10870*/  R2UR UR8, R10 ;  /* 0x000000000a0872ca */ /* 0x000fc400000e0000 */
[----:B------:R-:W-:Y:S01]  /*10880*/  R2UR UR9, R11 ;  /* 0x000000000b0972ca */ /* 0x000fe200000e0000 */
[----:B------:R-:W-:Y:S01]  /*10890*/  HGMMA.64x16x16.F32 R104, gdesc[UR4], R104, gsb0 ;  /* 0x00200000046879f0 */ /* 0x000fe20008000868 */
[----:B------:R-:W-:Y:S01]  /*108a0*/  IMAD.MOV.U32 R15, RZ, RZ, -0x7fffffe0 ;  /* 0x80000020ff0f7424 */ /* 0x000fe200078e00ff */
[----:B------:R0:W5:Y:S01]  /*108b0*/  LDL.LU R26, [R1+0xd8] ;  /* 0x0000d800011a7983 */ /* 0x0001620000300800 */
[----:B------:R-:W-:Y:S02]  /*108c0*/  R2UR UR7, R24 ;  /* 0x00000000180772ca */ /* 0x000fe400000e0000 */
[----:B------:R-:W-:Y:S01]  /*108d0*/  R2UR UR6, R19 ;  /* 0x00000000130672ca */ /* 0x000fe200000e0000 */
[----:B------:R0:W5:Y:S01]  /*108e0*/  LDL.LU R25, [R1+0xd4] ;  /* 0x0000d40001197983 */ /* 0x0001620000300800 */
[----:B------:R-:W-:Y:S02]  /*108f0*/  R2UR UR4, R10 ;  /* 0x000000000a0472ca */ /* 0x000fe400000e0000 */
[----:B------:R-:W-:Y:S01]  /*10900*/  R2UR UR5, R11 ;  /* 0x000000000b0572ca */ /* 0x000fe200000e0000 */
[----:B------:R0:W5:Y:S04]  /*10910*/  LDL.LU R24, [R1+0xd0] ;  /* 0x0000d00001187983 */ /* 0x0001680000300800 */
[----:B------:R0:W5:Y:S01]  /*10920*/  LDL.LU R19, [R1+0xcc] ;  /* 0x0000cc0001137983 */ /* 0x0001620000300800 */
[----:B------:R-:W-:-:S02]  /*10930*/  WARPGROUP.DEPBAR.LE gsb0, 0x0 ;  /* 0x00008000000079c5 */ /* 0x000fc40000010000 */
        /* <DEDUP_REMOVED lines=38> */
[----:B------:R-:W-:Y:S02]  /*10ba0*/  R2UR UR23, R16 ;  /* 0x00000000101772ca */ /* 0x000fe400000e0000 */
[----:B------:R-:W-:Y:S02]  /*10bb0*/  R2UR UR22, R0 ;  /* 0x00000000001672ca */ /* 0x000fe400000e0000 */
[----:B------:R-:W-:Y:S02]  /*10bc0*/  R2UR UR20, R6 ;  /* 0x00000000061472ca */ /* 0x000fe400000e0000 */
[----:B------:R-:W-:Y:S01]  /*10bd0*/  R2UR UR21, R7 ;  /* 0x00000000071572ca */ /* 0x000fe200000e0000 */
[----:B------:R-:W-:Y:S02]  /*10be0*/  WARPGROUP.DEPBAR.LE gsb0, 0x0 ;  /* 0x00008000000079c5 */ /* 0x000fe40000010000 */
[----:B------:R-:W-:-:S10]  /*10bf0*/  WARPGROUP.ARRIVE ;  /* 0x00000000000079c5 */ /* 0x000fd40000000000 */
[----:B------:R-:W-:Y:S01]  /*10c00*/  HGMMA.64x16x16.F32 R136, gdesc[UR20], R136, gsb0 ;  /* 0x00200000148879f0 */ /* 0x000fe20008000888 */
[----:B------:R-:W-:Y:S02]  /*10c10*/  R2UR UR27, R18 ;  /* 0x00000000121b72ca */ /* 0x000fe400000e0000 */
[----:B------:R-:W-:Y:S01]  /*10c20*/  R2UR UR26, R17 ;  /* 0x00000000111a72ca */ /* 0x000fe200000e0000 */
[----:B------:R0:W5:Y:S01]  /*10c30*/  LDL.LU R18, [R1+0xc8] ;  /* 0x0000c80001127983 */ /* 0x0001620000300800 */
[C---:B------:R-:W-:Y:S02]  /*10c40*/  R2UR UR24, R6.reuse ;  /* 0x00000000061872ca */ /* 0x040fe400000e0000 */
[----:B------:R-:W-:Y:S01]  /*10c50*/  R2UR UR25, R7 ;  /* 0x00000000071972ca */ /* 0x000fe200000e0000 */
[----:B------:R0:W5:Y:S01]  /*10c60*/  LDL.LU R17, [R1+0xc4] ;  /* 0x0000c40001117983 */ /* 0x0001620000300800 */
[----:B------:R-:W-:Y:S02]  /*10c70*/  R2UR UR31, R157 ;  /* 0x000000009d1f72ca */ /* 0x000fe400000e0000 */
[----:B------:R-:W-:Y:S01]  /*10c80*/  R2UR UR30, R151 ;  /* 0x00000000971e72ca */ /* 0x000fe200000e0000 */
[----:B------:R0:W5:Y:S01]  /*10c90*/  LDL.LU R16, [R1+0xc0] ;  /* 0x0000c00001107983 */ /* 0x0001620000300800 */
[----:B------:R-:W-:-:S02]  /*10ca0*/  R2UR UR28, R6 ;  /* 0x00000000061c72ca */ /* 0x000fc400000e0000 */
[----:B------:R-:W-:Y:S01]  /*10cb0*/  R2UR UR29, R7 ;  /* 0x00000000071d72ca */ /* 0x000fe200000e0000 */
[----:B------:R0:W5:Y:S01]  /*10cc0*/  LDL.LU R0, [R1+0xbc] ;  /* 0x0000bc0001007983 */ /* 0x0001620000300800 */
        /* <DEDUP_REMOVED lines=14> */
[----:B------:R-:W-:Y:S02]  /*10db0*/  R2UR UR38, R20 ;  /* 0x00000000142672ca */ /* 0x000fe400000e0000 */
[----:B------:R-:W-:Y:S02]  /*10dc0*/  R2UR UR36, R6 ;  /* 0x00000000062472ca */ /* 0x000fe400000e0000 */
[----:B------:R-:W-:Y:S01]  /*10dd0*/  R2UR UR37, R7 ;  /* 0x00000000072572ca */ /* 0x000fe200000e0000 */
[----:B------:R-:W-:Y:S02]  /*10de0*/  WARPGROUP.DEPBAR.LE gsb0, 0x0 ;  /* 0x00008000000079c5 */ /* 0x000fe40000010000 */
[----:B------:R-:W-:-:S10]  /*10df0*/  WARPGROUP.ARRIVE ;  /* 0x00000000000079c5 */ /* 0x000fd40000000000 */
        /* <DEDUP_REMOVED lines=109> */
[----:B------:R-:W-:Y:S03]  /*114d0*/  HGMMA.64x16x16.F32 R72, gdesc[UR32], R72, gsb0 ;  /* 0x00200000204879f0 */ /* 0x000fe60008000848 */
[----:B------:R-:W-:Y:S02]  /*114e0*/  WARPGROUP.DEPBAR.LE gsb0, 0x0 ;  /* 0x00008000000079c5 */ /* 0x000fe40000010000 */
[----:B0-----:R-:W-:Y:S05]  /*114f0*/  @P2 BRA `(.L_x_521) ;  /* 0x0000000000302947 */ /* 0x001fea0003800000 */
[----:B------:R-:W-:Y:S05]  /*11500*/  @!P0 BRA `(.L_x_522) ;  /* 0x0000000000048947 */ /* 0x000fea0003800000 */
[----:B------:R-:W-:Y:S01]  /*11510*/  BPT.TRAP 0x1 ;  /* 0x000000040000795c */ /* 0x000fe20000300000 */
.L_x_522:
[----:B------:R-:W-:Y:S01]  /*11520*/  SHF.L.U32 R14, R156, 0x1f, RZ ;  /* 0x0000001f9c0e7819 */ /* 0x000fe200000006ff */
[----:B-----5:R-:W-:-:S04]  /*11530*/  IMAD R15, R0, 0x8, R16 ;  /* 0x00000008000f7824 */ /* 0x020fc800078e0210 */
[----:B------:R0:W1:Y:S01]  /*11540*/  SYNCS.PHASECHK.TRANS64.TRYWAIT P2, [R15+URZ+0x31c50], R14 ;  /* 0x031c500e0f0075a7 */ /* 0x000062000804017f */
[----:B------:R-:W-:Y:S05]  /*11550*/  @!P0 BRA `(.L_x_523) ;  /* 0x0000000000048947 */ /* 0x000fea0003800000 */
[----:B------:R-:W-:Y:S01]  /*11560*/  BPT.TRAP 0x1 ;  /* 0x000000040000795c */ /* 0x000fe20000300000 */
.L_x_523:
[----:B------:R-:W-:Y:S04]  /*11570*/  BSSY B0, `(.L_x_521) ;  /* 0x0000004000007945 */ /* 0x000fe80003800000 */
[----:B-1----:R-:W-:Y:S05]  /*11580*/  @P2 BRA `(.L_x_524) ;  /* 0x0000000000082947 */ /* 0x002fea0003800000 */
[----:B------:R-:W1:Y:S02]  /*11590*/  SYNCS.PHASECHK.TRANS64.TRYWAIT P2, [R15+URZ+0x31c50], R14 ;  /* 0x031c500e0f0075a7 */ /* 0x000e64000804017f */
[----:B-1----:R-:W-:Y:S05]  /*115a0*/  @!P2 BRA `(.L_x_525) ;  /* 0x000000c80004a947 */ /* 0x002fea0003800000 */
.L_x_524:
[----:B------:R-:W-:Y:S05]  /*115b0*/  BSYNC B0 ;  /* 0x0000000000007941 */ /* 0x000fea0003800000 */
.L_x_521:
[----:B------:R-:W2:Y:S01]  /*115c0*/  LDL.LU R22, [R1+0x34] ;  /* 0x0000340001167983 */ /* 0x000ea20000300800 */
[----:B01----:R-:W-:Y:S01]  /*115d0*/  FMNMX.FTZ R14, R136, R154, !PT ;  /* 0x0000009a880e7209 */ /* 0x003fe20007810000 */
[----:B------:R-:W-:Y:S05]  /*115e0*/  WARPSYNC.ALL ;  /* 0x0000000000007948 */ /* 0x000fea0003800000 */
[----:B------:R-:W-:Y:S01]  /*115f0*/  FMNMX.FTZ R14, R137, R14, !PT ;  /* 0x0000000e890e7209 */ /* 0x000fe20007810000 */
[----:B------:R-:W-:-:S03]  /*11600*/  ULDC UR4, c[0x0][0x988] ;  /* 0x0002620000047ab9 */ /* 0x000fc60000000800 */
        /* <DEDUP_REMOVED lines=33> */
[----:B------:R-:W-:-:S05]  /*11820*/  FMNMX.FTZ R14, R77, R14, !PT ;  /* 0x0000000e4d0e7209 */ /* 0x000fca0007810000 */
[----:B------:R-:W0:Y:S02]  /*11830*/  SHFL.BFLY PT, R15, R14, 0x2, 0x1f ;  /* 0x0c401f000e0f7f89 */ /* 0x000e2400000e0000 */
[----:B0-----:R-:W-:-:S05]  /*11840*/  FMNMX.FTZ R15, R14, R15, !PT ;  /* 0x0000000f0e0f7209 */ /* 0x001fca0007810000 */
[----:B------:R-:W0:Y:S02]  /*11850*/  SHFL.BFLY PT, R14, R15, 0x1, 0x1f ;  /* 0x0c201f000f0e7f89 */ /* 0x000e2400000e0000 */
[----:B0-----:R-:W-:Y:S01]  /*11860*/  FMNMX.FTZ R15, R15, R14, !PT ;  /* 0x0000000e0f0f7209 */ /* 0x001fe20007810000 */
[----:B------:R-:W-:-:S04]  /*11870*/  IMAD.U32 R14, RZ, RZ, UR4 ;  /* 0x00000004ff0e7e24 */ /* 0x000fc8000f8e00ff */
[C---:B------:R-:W-:Y:S01]  /*11880*/  FADD.FTZ R20, -R15.reuse, R154 ;  /* 0x0000009a0f147221 */ /* 0x040fe20000010100 */
[----:B------:R-:W-:-:S03]  /*11890*/  FMUL.FTZ R21, R15, R14 ;  /* 0x0000000e0f157220 */ /* 0x000fc60000410000 */
[-C--:B------:R-:W-:Y:S01]  /*118a0*/  FMUL.FTZ R20, R20, R14.reuse ;  /* 0x0000000e14147220 */ /* 0x080fe20000410000 */
        /* <DEDUP_REMOVED lines=14> */
[----:B------:R0:W2:Y:S01]  /*11990*/  MUFU.EX2 R20, R136 ;  /* 0x0000008800147308 */ /* 0x0000a20000000800 */
        /* <DEDUP_REMOVED lines=8> */
[----:B0-----:R-:W3:Y:S01]  /*11a20*/  LDL R136, [R1+0x78] ;  /* 0x0000780001887983 */ /* 0x001ee20000100800 */
        /* <DEDUP_REMOVED lines=15> */
[----:B------:R-:W-:Y:S01]  /*11b20*/  FFMA.FTZ R88, R77, R14, -R21 ;  /* 0x0000000e4d587223 */ /* 0x000fe20000010815 */
[----:B------:R-:W-:Y:S01]  /*11b30*/  MUFU.EX2 R141, R141 ;  /* 0x0000008d008d7308 */ /* 0x000fe20000000800 */
[----:B--2---:R-:W-:-:S07]  /*11b40*/  FFMA.FTZ R21, R80, R22, R20 ;  /* 0x0000001650157223 */ /* 0x004fce0000010014 */
[----:B------:R-:W1:Y:S01]  /*11b50*/  MUFU.EX2 R22, R140 ;  /* 0x0000008c00167308 */ /* 0x000e620000000800 */
[C---:B0-----:R-:W-:Y:S01]  /*11b60*/  FADD.FTZ R21, R137.reuse, R21 ;  /* 0x0000001589157221 */ /* 0x041fe20000010000 */
[----:B------:R-:W-:-:S03]  /*11b70*/  F2FP.F16.F32.PACK_AB R20, R137, R20 ;  /* 0x000000148914723e */ /* 0x000fc600000000ff */
[----:B-1----:R-:W-:-:S04]  /*11b80*/  FADD.FTZ R21, R22, R21 ;  /* 0x0000001516157221 */ /* 0x002fc80000010000 */
[----:B------:R-:W-:Y:S01]  /*11b90*/  FADD.FTZ R137, R141, R21 ;  /* 0x000000158d897221 */ /* 0x000fe20000010000 */
        /* <DEDUP_REMOVED lines=38> */
[----:B------:R-:W0:Y:S01]  /*11e00*/  SHFL.BFLY PT, R72, R23, 0x1, 0x1f ;  /* 0x0c201f0017487f89 */ /* 0x000e2200000e0000 */
[----:B-----5:R-:W-:-:S05]  /*11e10*/  VIADD R21, R16, 0x200 ;  /* 0x0000020010157836 */ /* 0x020fca0000000000 */
[----:B------:R-:W-:-:S04]  /*11e20*/  SHF.R.U32.HI R21, RZ, 0x4, R21 ;  /* 0x00000004ff157819 */ /* 0x000fc80000011615 */
[----:B------:R-:W-:-:S04]  /*11e30*/  LOP3.LUT R21, R21, 0x3fff, RZ, 0xc0, !PT ;  /* 0x00003fff15157812 */ /* 0x000fc800078ec0ff */
[----:B------:R-:W-:Y:S02]  /*11e40*/  LOP3.LUT R21, R21, 0x2400000, RZ, 0xfc, !PT ;  /* 0x0240000015157812 */ /* 0x000fe400078efcff */
[----:B0-----:R-:W-:-:S05]  /*11e50*/  FMNMX.FTZ R72, R23, R72, !PT ;  /* 0x0000004817487209 */ /* 0x001fca0007810000 */
[----:B------:R-:W-:-:S04]  /*11e60*/  FMUL.FTZ R85, R72, R14 ;  /* 0x0000000e48557220 */ /* 0x000fc80000410000 */
[----:B------:R-:W-:Y:S01]  /*11e70*/  FFMA.FTZ R73, R74, R14, -R85 ;  /* 0x0000000e4a497223 */ /* 0x000fe20000010855 */
[----:B------:R-:W-:-:S04]  /*11e80*/  IMAD R74, R0, 0x6c0, R21 ;  /* 0x000006c0004a7824 */ /* 0x000fc800078e0215 */
[----:B------:R-:W-:-:S05]  /*11e90*/  VIADD R76, R74, 0x40 ;  /* 0x000000404a4c7836 */ /* 0x000fca0000000000 */
[----:B------:R-:W-:Y:S01]  /*11ea0*/  R2UR UR10, R76 ;  /* 0x000000004c0a72ca */ /* 0x000fe200000e0000 */
        /* <DEDUP_REMOVED lines=8> */
[C---:B------:R-:W-:Y:S02]  /*11f30*/  VIADD R76, R74.reuse, 0x180 ;  /* 0x000001804a4c7836 */ /* 0x040fe40000000000 */
[----:B------:R-:W-:Y:S01]  /*11f40*/  FFMA.FTZ R81, R75, R14, -R85 ;  /* 0x0000000e4b517223 */ /* 0x000fe20000010855 */
[----:B------:R-:W-:Y:S01]  /*11f50*/  IMAD.MOV.U32 R75, RZ, RZ, -0x7fffffe0 ;  /* 0x80000020ff4b7424 */ /* 0x000fe200078e00ff */
[----:B------:R-:W-:Y:S02]  /*11f60*/  R2UR UR6, R74 ;  /* 0x000000004a0672ca */ /* 0x000fe400000e0000 */
[----:B------:R-:W-:Y:S01]  /*11f70*/  R2UR UR30, R76 ;  /* 0x000000004c1e72ca */ /* 0x000fe200000e0000 */
[C---:B------:R-:W-:Y:S02]  /*11f80*/  VIADD R76, R74.reuse, 0x1c0 ;  /* 0x000001c04a4c7836 */ /* 0x040fe40000000000 */
[----:B------:R-:W-:Y:S01]  /*11f90*/  VIADD R74, R74, 0x200 ;  /* 0x000002004a4a7836 */ /* 0x000fe20000000000 */
[----:B------:R-:W-:-:S02]  /*11fa0*/  R2UR UR7, R75 ;  /* 0x000000004b0772ca */ /* 0x000fc400000e0000 */
[----:B------:R-:W-:Y:S01]  /*11fb0*/  R2UR UR39, R75 ;  /* 0x000000004b2772ca */ /* 0x000fe200000e0000 */
[----:B------:R-:W-:Y:S01]  /*11fc0*/  IMAD.MOV.U32 R75, RZ, RZ, -0x3ffffff0 ;  /* 0xc0000010ff4b7424 */ /* 0x000fe200078e00ff */
[----:B------:R-:W-:Y:S02]  /*11fd0*/  R2UR UR38, R74 ;  /* 0x000000004a2672ca */ /* 0x000fe400000e0000 */
[----:B---3--:R-:W-:Y:S02]  /*11fe0*/  LOP3.LUT R74, R136, 0x10000, RZ, 0xfc, !PT ;  /* 0x00010000884a7812 */ /* 0x008fe400078efcff */
[----:B------:R-:W-:Y:S02]  /*11ff0*/  R2UR UR5, R75 ;  /* 0x000000004b0572ca */ /* 0x000fe400000e0000 */
[----:B------:R-:W-:Y:S01]  /*12000*/  R2UR UR4, R74 ;  /* 0x000000004a0472ca */ /* 0x000fe200000e0000 */
[----:B------:R-:W-:-:S12]  /*12010*/  WARPGROUP.ARRIVE ;  /* 0x00000000000079c5 */ /* 0x000fd80000000000 */
[----:B------:R-:W-:Y:S01]  /*12020*/  HGMMA.64x96x16.F32 R24, gdesc[UR4].tnspB, R24, gsb0 ;  /* 0x41600000041879f0 */ /* 0x000fe20008000818 */
[----:B------:R-:W-:Y:S01]  /*12030*/  IMAD.MOV.U32 R77, RZ, RZ, -0x7fffffe0 ;  /* 0x80000020ff4d7424 */ /* 0x000fe200078e00ff */
[----:B------:R-:W-:Y:S01]  /*12040*/  R2UR UR34, R76 ;  /* 0x000000004c2272ca */ /* 0x000fe200000e0000 */
[----:B------:R-:W-:-:S03]  /*12050*/  VIADD R76, R74, 0x180 ;  /* 0x000001804a4c7836 */ /* 0x000fc60000000000 */
[C---:B------:R-:W-:Y:S02]  /*12060*/  R2UR UR11, R77.reuse ;  /* 0x000000004d0b72ca */ /* 0x040fe400000e0000 */
[C---:B------:R-:W-:Y:S02]  /*12070*/  R2UR UR15, R77.reuse ;  /* 0x000000004d0f72ca */ /* 0x040fe400000e0000 */
[C---:B------:R-:W-:Y:S02]  /*12080*/  R2UR UR19, R77.reuse ;  /* 0x000000004d1372ca */ /* 0x040fe400000e0000 */
[C---:B------:R-:W-:Y:S02]  /*12090*/  R2UR UR23, R77.reuse ;  /* 0x000000004d1772ca */ /* 0x040fe400000e0000 */
[C---:B------:R-:W-:Y:S02]  /*120a0*/  R2UR UR27, R77.reuse ;  /* 0x000000004d1b72ca */ /* 0x040fe400000e0000 */
[----:B------:R-:W-:-:S02]  /*120b0*/  R2UR UR31, R77 ;  /* 0x000000004d1f72ca */ /* 0x000fc400000e0000 */
[----:B------:R-:W-:Y:S01]  /*120c0*/  R2UR UR35, R77 ;  /* 0x000000004d2372ca */ /* 0x000fe200000e0000 */
[----:B------:R-:W-:Y:S01]  /*120d0*/  IMAD.MOV.U32 R77, RZ, RZ, -0x3ffffff0 ;  /* 0xc0000010ff4d7424 */ /* 0x000fe200078e00ff */
[----:B------:R-:W-:-:S04]  /*120e0*/  R2UR UR8, R76 ;  /* 0x000000004c0872ca */ /* 0x000fc800000e0000 */
[----:B------:R-:W-:Y:S01]  /*120f0*/  R2UR UR9, R77 ;  /* 0x000000004d0972ca */ /* 0x000fe200000e0000 */
[----:B------:R-:W-:Y:S02]  /*12100*/  WARPGROUP.DEPBAR.LE gsb0, 0x0 ;  /* 0x00008000000079c5 */ /* 0x000fe40000010000 */
[----:B------:R-:W-:-:S10]  /*12110*/  WARPGROUP.ARRIVE ;  /* 0x00000000000079c5 */ /* 0x000fd40000000000 */
[----:B------:R-:W-:Y:S01]  /*12120*/  HGMMA.64x96x16.F32 R24, gdesc[UR8].tnspB, R24, gsb0 ;  /* 0x41600000081879f0 */ /* 0x000fe20008000818 */
[----:B------:R-:W-:Y:S02]  /*12130*/  VIADD R76, R74, 0x300 ;  /* 0x000003004a4c7836 */ /* 0x000fe40000000000 */
[----:B------:R-:W-:-:S03]  /*12140*/  IMAD.MOV.U32 R77, RZ, RZ, -0x3ffffff0 ;  /* 0xc0000010ff4d7424 */ /* 0x000fc600078e00ff */
[----:B------:R-:W-:Y:S02]  /*12150*/  R2UR UR12, R76 ;  /* 0x000000004c0c72ca */ /* 0x000fe400000e0000 */
[----:B------:R-:W-:Y:S01]  /*12160*/  R2UR UR13, R77 ;  /* 0x000000004d0d72ca */ /* 0x000fe200000e0000 */
[----:B------:R-:W-:Y:S02]  /*12170*/  VIADD R76, R74, 0x480 ;  /* 0x000004804a4c7836 */ /* 0x000fe40000000000 */
[----:B------:R-:W-:Y:S01]  /*12180*/  IMAD.MOV.U32 R77, RZ, RZ, -0x3ffffff0 ;  /* 0xc0000010ff4d7424 */ /* 0x000fe200078e00ff */
[----:B------:R-:W-:Y:S02]  /*12190*/  WARPGROUP.DEPBAR.LE gsb0, 0x0 ;  /* 0x00008000000079c5 */ /* 0x000fe40000010000 */
[----:B------:R-:W-:-:S07]  /*121a0*/  WARPGROUP.ARRIVE ;  /* 0x00000000000079c5 */ /* 0x000fce0000000000 */
[----:B------:R-:W-:Y:S01]  /*121b0*/  HGMMA.64x96x16.F32 R24, gdesc[UR12].tnspB, R24, gsb0 ;  /* 0x416000000c1879f0 */ /* 0x000fe20008000818 */
[----:B------:R-:W-:Y:S02]  /*121c0*/  R2UR UR16, R76 ;  /* 0x000000004c1072ca */ /* 0x000fe400000e0000 */
[----:B------:R-:W-:Y:S01]  /*121d0*/  R2UR UR17, R77 ;  /* 0x000000004d1172ca */ /* 0x000fe200000e0000 */
[----:B------:R-:W-:Y:S02]  /*121e0*/  VIADD R76, R74, 0x600 ;  /* 0x000006004a4c7836 */ /* 0x000fe40000000000 */
[----:B------:R-:W-:-:S03]  /*121f0*/  IMAD.MOV.U32 R77, RZ, RZ, -0x3ffffff0 ;  /* 0xc0000010ff4d7424 */ /* 0x000fc600078e00ff */
[----:B------:R-:W-:Y:S01]  /*12200*/  R2UR UR20, R76 ;  /* 0x000000004c1472ca */ /* 0x000fe200000e0000 */
[----:B------:R-:W-:Y:S02]  /*12210*/  WARPGROUP.DEPBAR.LE gsb0, 0x0 ;  /* 0x00008000000079c5 */ /* 0x000fe40000010000 */
[----:B------:R-:W-:-:S06]  /*12220*/  WARPGROUP.ARRIVE ;  /* 0x00000000000079c5 */ /* 0x000fcc0000000000 */
[----:B------:R-:W-:Y:S01]  /*12230*/  HGMMA.64x96x16.F32 R24, gdesc[UR16].tnspB, R24, gsb0 ;  /* 0x41600000101879f0 */ /* 0x000fe20008000818 */
[----:B------:R-:W-:Y:S01]  /*12240*/  R2UR UR21, R77 ;  /* 0x000000004d1572ca */ /* 0x000fe200000e0000 */
[----:B------:R-:W-:Y:S02]  /*12250*/  VIADD R76, R74, 0x780 ;  /* 0x000007804a4c7836 */ /* 0x000fe40000000000 */
[----:B------:R-:W-:-:S03]  /*12260*/  IMAD.MOV.U32 R77, RZ, RZ, -0x3ffffff0 ;  /* 0xc0000010ff4d7424 */ /* 0x000fc600078e00ff */
[----:B------:R-:W-:Y:S02]  /*12270*/  R2UR UR24, R76 ;  /* 0x000000004c1872ca */ /* 0x000fe400000e0000 */
[----:B------:R-:W-:Y:S01]  /*12280*/  R2UR UR25, R77 ;  /* 0x000000004d1972ca */ /* 0x000fe200000e0000 */
[----:B------:R-:W-:Y:S02]  /*12290*/  WARPGROUP.DEPBAR.LE gsb0, 0x0 ;  /* 0x00008000000079c5 */ /* 0x000fe40000010000 */
[----:B------:R-:W-:-:S06]  /*122a0*/  WARPGROUP.ARRIVE ;  /* 0x00000000000079c5 */ /* 0x000fcc0000000000 */
[----:B------:R-:W-:Y:S01]  /*122b0*/  HGMMA.64x96x16.F32 R24, gdesc[UR20].tnspB, R24, gsb0 ;  /* 0x41600000141879f0 */ /* 0x000fe20008000818 */
[----:B------:R-:W-:Y:S02]  /*122c0*/  VIADD R76, R74, 0x900 ;  /* 0x000009004a4c7836 */ /* 0x000fe40000000000 */
[----:B------:R-:W-:Y:S02]  /*122d0*/  IMAD.MOV.U32 R77, RZ, RZ, -0x3ffffff0 ;  /* 0xc0000010ff4d7424 */ /* 0x000fe400078e00ff */
[----:B------:R-:W-:Y:S01]  /*122e0*/  FFMA.FTZ R84, R78, R14, -R85 ;  /* 0x0000000e4e547223 */ /* 0x000fe20000010855 */
[----:B------:R-:W-:Y:S01]  /*122f0*/  R2UR UR28, R76 ;  /* 0x000000004c1c72ca */ /* 0x000fe200000e0000 */
[----:B------:R-:W2:Y:S01]  /*12300*/  LDL.LU R78, [R1+0x38] ;  /* 0x00003800014e7983 */ /* 0x000ea20000300800 */
[----:B------:R-:W-:Y:S01]  /*12310*/  R2UR UR29, R77 ;  /* 0x000000004d1d72ca */ /* 0x000fe200000e0000 */
[----:B------:R-:W-:Y:S02]  /*12320*/  WARPGROUP.DEPBAR.LE gsb0, 0x0 ;  /* 0x00008000000079c5 */ /* 0x000fe40000010000 */
[----:B------:R-:W-:-:S06]  /*12330*/  WARPGROUP.ARRIVE ;  /* 0x00000000000079c5 */ /* 0x000fcc0000000000 */
[----:B------:R-:W-:Y:S01]  /*12340*/  HGMMA.64x96x16.F32 R24, gdesc[UR24].tnspB, R24, gsb0 ;  /* 0x41600000181879f0 */ /* 0x000fe20008000818 */
        /* <DEDUP_REMOVED lines=13> */
[----:B------:R-:W-:Y:S03]  /*12420*/  HGMMA.64x96x16.F32 R24, gdesc[UR32].tnspB, R24, gsb0 ;  /* 0x41600000201879f0 */ /* 0x000fe60008000818 */
[----:B------:R-:W0:Y:S01]  /*12430*/  S2R R140, SR_TID.X ;  /* 0x00000000008c7919 */ /* 0x000e220000002100 */
[----:B------:R-:W-:Y:S01]  /*12440*/  FADD.FTZ R21, -R72, R155 ;  /* 0x0000009b48157221 */ /* 0x000fe20000010100 */
[----:B------:R-:W-:-:S03]  /*12450*/  FFMA.FTZ R138, R138, R14, -R85 ;  /* 0x0000000e8a8a7223 */ /* 0x000fc60000010855 */
[-C--:B------:R-:W-:Y:S01]  /*12460*/  FMUL.FTZ R21, R21, R14.reuse ;  /* 0x0000000e15157220 */ /* 0x080fe20000410000 */
[----:B------:R-:W-:-:S03]  /*12470*/  FFMA.FTZ R139, R139, R14, -R85 ;  /* 0x0000000e8b8b7223 */ /* 0x000fc60000010855 */
[----:B------:R-:W-:Y:S01]  /*12480*/  MUFU.EX2 R136, R21 ;  /* 0x0000001500887308 */ /* 0x000fe20000000800 */
[-CC-:B------:R-:W-:Y:S01]  /*12490*/  FFMA.FTZ R142, R142, R14.reuse, -R85.reuse ;  /* 0x0000000e8e8e7223 */ /* 0x180fe20000010855 */
[-CC-:B------:R-:W-:Y:S01]  /*124a0*/  FFMA.FTZ R143, R143, R14.reuse, -R85.reuse ;  /* 0x0000000e8f8f7223 */ /* 0x180fe20000010855 */
[-CC-:B------:R-:W-:Y:S01]  /*124b0*/  FFMA.FTZ R130, R130, R14.reuse, -R85.reuse ;  /* 0x0000000e82827223 */ /* 0x180fe20000010855 */
[-CC-:B------:R-:W-:Y:S01]  /*124c0*/  FFMA.FTZ R131, R131, R14.reuse, -R85.reuse ;  /* 0x0000000e83837223 */ /* 0x180fe20000010855 */
[----:B------:R-:W-:-:S03]  /*124d0*/  FFMA.FTZ R134, R134, R14, -R85 ;  /* 0x0000000e86867223 */ /* 0x000fc60000010855 */
[----:B------:R-:W2:Y:S01]  /*124e0*/  MUFU.EX2 R21, R138 ;  /* 0x0000008a00157308 */ /* 0x000ea20000000800 */
[----:B------:R-:W-:Y:S01]  /*124f0*/  FFMA.FTZ R135, R135, R14, -R85 ;  /* 0x0000000e87877223 */ /* 0x000fe20000010855 */
[----:B------:R-:W-:Y:S02]  /*12500*/  WARPGROUP.DEPBAR.LE gsb0, 0x0 ;  /* 0x00008000000079c5 */ /* 0x000fe40000010000 */
[----:B------:R-:W-:-:S06]  /*12510*/  WARPGROUP.ARRIVE ;  /* 0x00000000000079c5 */ /* 0x000fcc0000000000 */
[----:B------:R-:W-:Y:S01]  /*12520*/  HGMMA.64x96x16.F32 R24, gdesc[UR36].tnspB, R24, gsb0 ;  /* 0x41600000241879f0 */ /* 0x000fe20008000818 */
        /* <DEDUP_REMOVED lines=26> */
[----:B0-----:R-:W-:-:S02]  /*126d0*/  SHF.R.U32.HI R79, RZ, 0x7, R140 ;  /* 0x00000007ff4f7819 */ /* 0x001fc4000001168c */
[----:B------:R-:W-:-:S03]  /*126e0*/  ISETP.GE.U32.AND P2, PT, R140, 0x180, PT ;  /* 0x000001808c00780c */ /* 0x000fc60003f46070 */
[----:B------:R-:W-:Y:S02]  /*126f0*/  VIADD R74, R79, 0x9 ;  /* 0x000000094f4a7836 */ /* 0x000fe40000000000 */
[----:B------:R-:W-:Y:S01]  /*12700*/  MUFU.EX2 R23, R142 ;  /* 0x0000008e00177308 */ /* 0x000fe20000000800 */
[----:B--2---:R-:W-:Y:S02]  /*12710*/  FFMA.FTZ R75, R136, R78, R21 ;  /* 0x0000004e884b7223 */ /* 0x004fe40000010015 */
[----:B------:R-:W-:-:S05]  /*12720*/  SEL R74, R74, 0x9, !P2 ;  /* 0x000000094a4a7807 */ /* 0x000fca0005000000 */
[----:B------:R-:W-:Y:S01]  /*12730*/  MUFU.EX2 R143, R143 ;  /* 0x0000008f008f7308 */ /* 0x000fe20000000800 */
[----:B------:R-:W-:-:S04]  /*12740*/  @!P1 IMAD R76, R152, 0x8, R16 ;  /* 0x00000008984c9824 */ /* 0x000fc800078e0210 */
[----:B------:R-:W-:Y:S01]  /*12750*/  @!P1 VIADD R76, R76, 0x31c40 ;  /* 0x00031c404c4c9836 */ /* 0x000fe20000000000 */
[----:B------:R-:W-:Y:S02]  /*12760*/  F2FP.F16.F32.PACK_AB R22, R141, R22 ;  /* 0x000000168d16723e */ /* 0x000fe400000000ff */
[----:B-1----:R-:W-:Y:S02]  /*12770*/  F2FP.F16.F32.PACK_AB R21, R139, R21 ;  /* 0x000000158b15723e */ /* 0x002fe400000000ff */
[----:B------:R-:W-:Y:S01]  /*12780*/  @!P1 PRMT R76, RZ, 0x654, R76 ;  /* 0x00000654ff4c9816 */ /* 0x000fe2000000004c */
[----:B------:R-:W0:Y:S08]  /*12790*/  MUFU.EX2 R156, R156 ;  /* 0x0000009c009c7308 */ /* 0x000e300000000800 */
[----:B------:R-:W-:Y:S08]  /*127a0*/  MUFU.EX2 R151, R151 ;  /* 0x0000009700977308 */ /* 0x000ff00000000800 */
[----:B------:R-:W-:Y:S01]  /*127b0*/  MUFU.EX2 R131, R131 ;  /* 0x0000008300837308 */ /* 0x000fe20000000800 */
[----:B0-----:R-:W-:Y:S01]  /*127c0*/  FADD.FTZ R137, R156, R137 ;  /* 0x000000899c897221 */ /* 0x001fe20000010000 */
[----:B------:R-:W-:-:S02]  /*127d0*/  WARPGROUP.DEPBAR.LE gsb0, 0x0 ;  /* 0x00008000000079c5 */ /* 0x000fc40000010000 */
[----:B------:R0:W-:Y:S06]  /*127e0*/  BAR.ARV R74, 0x100 ;  /* 0x0004004a0000751d */ /* 0x0001ec0000002000 */
[----:B------:R1:W-:Y:S01]  /*127f0*/  @!P1 SYNCS.ARRIVE.TRANS64.RED.A1T0 RZ, [R76+URZ], RZ ;  /* 0x000000ff4cff99a7 */ /* 0x0003e2000810043f */
[----:B0-----:R-:W-:Y:S01]  /*12800*/  FADD.FTZ R74, R139, R75 ;  /* 0x0000004b8b4a7221 */ /* 0x001fe20000010000 */
[----:B------:R-:W-:-:S04]  /*12810*/  @!P1 IMAD R75, R0, 0x8, R16 ;  /* 0x00000008004b9824 */ /* 0x000fc800078e0210 */
[----:B------:R-:W-:Y:S02]  /*12820*/  @!P1 VIADD R75, R75, 0x31c60 ;  /* 0x00031c604b4b9836 */ /* 0x000fe40000000000 */
[----:B------:R-:W-:Y:S01]  /*12830*/  FADD.FTZ R0, R23, R74 ;  /* 0x0000004a17007221 */ /* 0x000fe20000010000 */
[----:B------:R-:W-:Y:S02]  /*12840*/  F2FP.F16.F32.PACK_AB R23, R143, R23 ;  /* 0x000000178f17723e */ /* 0x000fe400000000ff */
[----:B------:R-:W-:-:S04]  /*12850*/  @!P1 PRMT R75, RZ, 0x654, R75 ;  /* 0x00000654ff4b9816 */ /* 0x000fc8000000004b */
[----:B------:R0:W-:Y:S01]  /*12860*/  @!P1 SYNCS.ARRIVE.TRANS64.RED.A1T0 RZ, [R75+URZ], RZ ;  /* 0x000000ff4bff99a7 */ /* 0x0001e2000810043f */
[----:B------:R2:W-:Y:S01]  /*12870*/  STSM.16.M88.4 [R18+0x24300], R20 ;  /* 0x0243001412007844 */ /* 0x0005e20000000200 */
[----:B------:R-:W-:Y:S01]  /*12880*/  MUFU.EX2 R149, R149 ;  /* 0x0000009500957308 */ /* 0x000fe20000000800 */
[----:B------:R-:W-:-:S07]  /*12890*/  FADD.FTZ R0, R143, R0 ;  /* 0x000000008f007221 */ /* 0x000fce0000010000 */
[----:B--2---:R-:W2:Y:S08]  /*128a0*/  MUFU.EX2 R20, R154 ;  /* 0x0000009a00147308 */ /* 0x004eb00000000800 */
[----:B------:R-:W3:Y:S08]  /*128b0*/  MUFU.EX2 R21, R130 ;  /* 0x0000008200157308 */ /* 0x000ef00000000800 */
[----:B------:R-:W4:Y:S08]  /*128c0*/  MUFU.EX2 R22, R150 ;  /* 0x0000009600167308 */ /* 0x000f300000000800 */
[----:B------:R-:W0:Y:S01]  /*128d0*/  MUFU.EX2 R23, R134 ;  /* 0x0000008600177308 */ /* 0x000e220000000800 */
[----:B--2---:R-:W-:Y:S01]  /*128e0*/  FADD.FTZ R137, R20, R137 ;  /* 0x0000008914897221 */ /* 0x004fe20000010000 */
[----:B---3--:R-:W-:-:S06]  /*128f0*/  FADD.FTZ R0, R21, R0 ;  /* 0x0000000015007221 */ /* 0x008fcc0000010000 */
[----:B------:R-:W-:Y:S01]  /*12900*/  MUFU.EX2 R135, R135 ;  /* 0x0000008700877308 */ /* 0x000fe20000000800 */
[----:B------:R-:W-:Y:S01]  /*12910*/  FADD.FTZ R137, R151, R137 ;  /* 0x0000008997897221 */ /* 0x000fe20000010000 */
[----:B------:R-:W-:-:S06]  /*12920*/  FADD.FTZ R0, R131, R0 ;  /* 0x0000000083007221 */ /* 0x000fcc0000010000 */
[----:B-1----:R-:W1:Y:S08]  /*12930*/  MUFU.EX2 R76, R148 ;  /* 0x00000094004c7308 */ /* 0x002e700000000800 */
[----:B------:R-:W2:Y:S01]  /*12940*/  MUFU.EX2 R77, R122 ;  /* 0x0000007a004d7308 */ /* 0x000ea20000000800 */
[----:B----4-:R-:W-:Y:S01]  /*12950*/  FADD.FTZ R137, R22, R137 ;  /* 0x0000008916897221 */ /* 0x010fe20000010000 */
[----:B0-----:R-:W-:-:S06]  /*12960*/  FADD.FTZ R0, R23, R0 ;  /* 0x0000000017007221 */ /* 0x001fcc0000010000 */
[----:B------:R-:W-:Y:S08]  /*12970*/  MUFU.EX2 R147, R147 ;  /* 0x0000009300937308 */ /* 0x000ff00000000800 */
[----:B------:R-:W0:Y:S01]  /*12980*/  MUFU.EX2 R123, R123 ;  /* 0x0000007b007b7308 */ /* 0x000e220000000800 */
[----:B------:R-:W-:-:S07]  /*12990*/  FADD.FTZ R137, R149, R137 ;  /* 0x0000008995897221 */ /* 0x000fce0000010000 */
[----:B------:R-:W-:Y:S08]  /*129a0*/  MUFU.EX2 R78, R146 ;  /* 0x00000092004e7308 */ /* 0x000ff00000000800 */
[----:B------:R-:W3:Y:S01]  /*129b0*/  MUFU.EX2 R79, R126 ;  /* 0x0000007e004f7308 */ /* 0x000ee20000000800 */
[----:B-1----:R-:W-:-:S07]  /*129c0*/  FADD.FTZ R137, R76, R137 ;  /* 0x000000894c897221 */ /* 0x002fce0000010000 */
[----:B------:R-:W1:Y:S08]  /*129d0*/  MUFU.EX2 R133, R133 ;  /* 0x0000008500857308 */ /* 0x000e700000000800 */
[----:B------:R4:W-:Y:S08]  /*129e0*/  MUFU.EX2 R75, R88 ;  /* 0x00000058004b7308 */ /* 0x0009f00000000800 */
[----:B------:R-:W1:Y:S01]  /*129f0*/  MUFU.EX2 R127, R127 ;  /* 0x0000007f007f7308 */ /* 0x000e620000000800 */
[----:B----4-:R-:W-:-:S04]  /*12a00*/  FADD.FTZ R88, R135, R0 ;  /* 0x0000000087587221 */ /* 0x010fc80000010000 */
[----:B--2---:R-:W-:-:S03]  /*12a10*/  FADD.FTZ R88, R77, R88 ;  /* 0x000000584d587221 */ /* 0x004fc60000010000 */
[----:B------:R-:W2:Y:S01]  /*12a20*/  MUFU.EX2 R132, R132 ;  /* 0x0000008400847308 */ /* 0x000ea20000000800 */
[----:B0-----:R-:W-:-:S07]  /*12a30*/  FADD.FTZ R88, R123, R88 ;  /* 0x000000587b587221 */ /* 0x001fce0000010000 */
[----:B------:R-:W-:Y:S08]  /*12a40*/  MUFU.EX2 R74, R89 ;  /* 0x00000059004a7308 */ /* 0x000ff00000000800 */
[----:B------:R-:W0:Y:S01]  /*12a50*/  MUFU.EX2 R89, R114 ;  /* 0x0000007200597308 */ /* 0x000e220000000800 */
[----:B---3--:R-:W-:-:S07]  /*12a60*/  FADD.FTZ R88, R79, R88 ;  /* 0x000000584f587221 */ /* 0x008fce0000010000 */
[----:B------:R-:W3:Y:S08]  /*12a70*/  MUFU.EX2 R129, R129 ;  /* 0x0000008100817308 */ /* 0x000ef00000000800 */
[----:B------:R4:W-:Y:S08]  /*12a80*/  MUFU.EX2 R0, R90 ;  /* 0x0000005a00007308 */ /* 0x0009f00000000800 */
[----:B------:R-:W3:Y:S01]  /*12a90*/  MUFU.EX2 R115, R115 ;  /* 0x0000007300737308 */ /* 0x000ee20000000800 */
[----:B----4-:R-:W-:-:S04]  /*12aa0*/  FADD.FTZ R90, R147, R137 ;  /* 0x00000089935a7221 */ /* 0x010fc80000010000 */
[----:B------:R-:W-:-:S03]  /*12ab0*/  FADD.FTZ R90, R78, R90 ;  /* 0x0000005a4e5a7221 */ /* 0x000fc60000010000 */
[----:B------:R-:W4:Y:S01]  /*12ac0*/  MUFU.EX2 R128, R128 ;  /* 0x0000008000807308 */ /* 0x000f220000000800 */
[----:B-1----:R-:W-:Y:S01]  /*12ad0*/  FADD.FTZ R90, R133, R90 ;  /* 0x0000005a855a7221 */ /* 0x002fe20000010000 */
[----:B------:R-:W-:-:S06]  /*12ae0*/  FADD.FTZ R88, R127, R88 ;  /* 0x000000587f587221 */ /* 0x000fcc0000010000 */
[----:B------:R-:W1:Y:S01]  /*12af0*/  MUFU.EX2 R118, R118 ;  /* 0x0000007600767308 */ /* 0x000e620000000800 */
[----:B--2---:R-:W-:Y:S01]  /*12b00*/  FADD.FTZ R90, R132, R90 ;  /* 0x0000005a845a7221 */ /* 0x004fe20000010000 */
[----:B0-----:R-:W-:-:S06]  /*12b10*/  FADD.FTZ R88, R89, R88 ;  /* 0x0000005859587221 */ /* 0x001fcc0000010000 */
[----:B------:R-:W0:Y:S08]  /*12b20*/  MUFU.EX2 R125, R125 ;  /* 0x0000007d007d7308 */ /* 0x000e300000000800 */
[----:B------:R-:W2:Y:S01]  /*12b30*/  MUFU.EX2 R119, R119 ;  /* 0x0000007700777308 */ /* 0x000ea20000000800 */
[----:B---3--:R-:W-:Y:S01]  /*12b40*/  FADD.FTZ R90, R129, R90 ;  /* 0x0000005a815a7221 */ /* 0x008fe20000010000 */
[----:B------:R-:W-:-:S06]  /*12b50*/  FADD.FTZ R88, R115, R88 ;  /* 0x0000005873587221 */ /* 0x000fcc0000010000 */
[----:B------:R-:W3:Y:S08]  /*12b60*/  MUFU.EX2 R124, R124 ;  /* 0x0000007c007c7308 */ /* 0x000ef00000000800 */
[----:B------:R-:W3:Y:S01]  /*12b70*/  MUFU.EX2 R106, R106 ;  /* 0x0000006a006a7308 */ /* 0x000ee20000000800 */
[----:B----4-:R-:W-:Y:S01]  /*12b80*/  FADD.FTZ R90, R128, R90 ;  /* 0x0000005a805a7221 */ /* 0x010fe20000010000 */
[----:B-1----:R-:W-:-:S06]  /*12b90*/  FADD.FTZ R88, R118, R88 ;  /* 0x0000005876587221 */ /* 0x002fcc0000010000 */
[----:B------:R-:W1:Y:S08]  /*12ba0*/  MUFU.EX2 R121, R121 ;  /* 0x0000007900797308 */ /* 0x000e700000000800 */
[----:B------:R-:W4:Y:S01]  /*12bb0*/  MUFU.EX2 R107, R107 ;  /* 0x0000006b006b7308 */ /* 0x000f220000000800 */
[----:B0-----:R-:W-:Y:S01]  /*12bc0*/  FADD.FTZ R90, R125, R90 ;  /* 0x0000005a7d5a7221 */ /* 0x001fe20000010000 */
[----:B--2---:R-:W-:-:S06]  /*12bd0*/  FADD.FTZ R88, R119, R88 ;  /* 0x0000005877587221 */ /* 0x004fcc0000010000 */
[----:B------:R-:W0:Y:S08]  /*12be0*/  MUFU.EX2 R120, R120 ;  /* 0x0000007800787308 */ /* 0x000e300000000800 */
[----:B------:R-:W2:Y:S01]  /*12bf0*/  MUFU.EX2 R110, R110 ;  /* 0x0000006e006e7308 */ /* 0x000ea20000000800 */
[----:B---3--:R-:W-:Y:S01]  /*12c00*/  FADD.FTZ R90, R124, R90 ;  /* 0x0000005a7c5a7221 */ /* 0x008fe20000010000 */
[----:B------:R-:W-:-:S06]  /*12c10*/  FADD.FTZ R88, R106, R88 ;  /* 0x000000586a587221 */ /* 0x000fcc0000010000 */
[----:B------:R-:W3:Y:S01]  /*12c20*/  MUFU.EX2 R117, R117 ;  /* 0x0000007500757308 */ /* 0x000ee20000000800 */
[----:B------:R-:W-:-:S07]  /*12c30*/  F2FP.F16.F32.PACK_AB R20, R20, R156 ;  /* 0x0000009c1414723e */ /* 0x000fce00000000ff */
[----:B------:R-:W3:Y:S01]  /*12c40*/  MUFU.EX2 R111, R111 ;  /* 0x0000006f006f7308 */ /* 0x000ee20000000800 */
[----:B------:R-:W-:Y:S01]  /*12c50*/  F2FP.F16.F32.PACK_AB R21, R131, R21 ;  /* 0x000000158315723e */ /* 0x000fe200000000ff */
[----:B-1----:R-:W-:Y:S01]  /*12c60*/  FADD.FTZ R90, R121, R90 ;  /* 0x0000005a795a7221 */ /* 0x002fe20000010000 */
[----:B------:R-:W-:-:S05]  /*12c70*/  F2FP.F16.F32.PACK_AB R22, R22, R151 ;  /* 0x000000971616723e */ /* 0x000fca00000000ff */
[----:B------:R-:W1:Y:S01]  /*12c80*/  MUFU.EX2 R116, R116 ;  /* 0x0000007400747308 */ /* 0x000e620000000800 */
[----:B------:R-:W-:Y:S01]  /*12c90*/  F2FP.F16.F32.PACK_AB R23, R135, R23 ;  /* 0x000000178717723e */ /* 0x000fe200000000ff */
[----:B----4-:R-:W-:-:S06]  /*12ca0*/  FADD.FTZ R88, R107, R88 ;  /* 0x000000586b587221 */ /* 0x010fcc0000010000 */
[----:B------:R-:W4:Y:S01]  /*12cb0*/  MUFU.EX2 R98, R98 ;  /* 0x0000006200627308 */ /* 0x000f220000000800 */
[----:B------:R2:W-:Y:S01]  /*12cc0*/  STSM.16.M88.4 [R18+0x25b00], R20 ;  /* 0x025b001412007844 */ /* 0x0005e20000000200 */
[----:B0-----:R-:W-:-:S06]  /*12cd0*/  FADD.FTZ R90, R120, R90 ;  /* 0x0000005a785a7221 */ /* 0x001fcc0000010000 */
[----:B------:R-:W0:Y:S08]  /*12ce0*/  MUFU.EX2 R113, R113 ;  /* 0x0000007100717308 */ /* 0x000e300000000800 */
[----:B------:R-:W0:Y:S01]  /*12cf0*/  MUFU.EX2 R99, R99 ;  /* 0x0000006300637308 */ /* 0x000e220000000800 */
[----:B--2---:R-:W-:Y:S01]  /*12d00*/  FADD.FTZ R20, R110, R88 ;  /* 0x000000586e147221 */ /* 0x004fe20000010000 */
[----:B---3--:R-:W-:-:S06]  /*12d10*/  FADD.FTZ R90, R117, R90 ;  /* 0x0000005a755a7221 */ /* 0x008fcc0000010000 */
[----:B------:R-:W2:Y:S01]  /*12d20*/  MUFU.EX2 R112, R112 ;  /* 0x0000007000707308 */ /* 0x000ea20000000800 */
[----:B------:R-:W-:-:S07]  /*12d30*/  FADD.FTZ R20, R111, R20 ;  /* 0x000000146f147221 */ /* 0x000fce0000010000 */
[----:B------:R-:W3:Y:S01]  /*12d40*/  MUFU.EX2 R102, R102 ;  /* 0x0000006600667308 */ /* 0x000ee20000000800 */
[----:B-1----:R-:W-:Y:S01]  /*12d50*/  FADD.FTZ R21, R116, R90 ;  /* 0x0000005a74157221 */ /* 0x002fe20000010000 */
[----:B----4-:R-:W-:-:S06]  /*12d60*/  FADD.FTZ R20, R98, R20 ;  /* 0x0000001462147221 */ /* 0x010fcc0000010000 */
[----:B------:R-:W1:Y:S08]  /*12d70*/  MUFU.EX2 R109, R109 ;  /* 0x0000006d006d7308 */ /* 0x000e700000000800 */
[----:B------:R-:W4:Y:S01]  /*12d80*/  MUFU.EX2 R103, R103 ;  /* 0x0000006700677308 */ /* 0x000f220000000800 */
[----:B0-----:R-:W-:Y:S01]  /*12d90*/  FADD.FTZ R21, R113, R21 ;  /* 0x0000001571157221 */ /* 0x001fe20000010000 */
[----:B------:R-:W-:-:S06]  /*12da0*/  FADD.FTZ R20, R99, R20 ;  /* 0x0000001463147221 */ /* 0x000fcc0000010000 */
[----:B------:R-:W0:Y:S01]  /*12db0*/  MUFU.EX2 R108, R108 ;  /* 0x0000006c006c7308 */ /* 0x000e220000000800 */
[----:B--2---:R-:W-:Y:S01]  /*12dc0*/  FADD.FTZ R21, R112, R21 ;  /* 0x0000001570157221 */ /* 0x004fe20000010000 */
[----:B---3--:R-:W-:-:S06]  /*12dd0*/  FADD.FTZ R20, R102, R20 ;  /* 0x0000001466147221 */ /* 0x008fcc0000010000 */
[----:B------:R-:W2:Y:S08]  /*12de0*/  MUFU.EX2 R105, R105 ;  /* 0x0000006900697308 */ /* 0x000eb00000000800 */
[----:B------:R-:W3:Y:S01]  /*12df0*/  MUFU.EX2 R114, R91 ;  /* 0x0000005b00727308 */ /* 0x000ee20000000800 */
[----:B-1----:R-:W-:Y:S01]  /*12e00*/  FADD.FTZ R21, R109, R21 ;  /* 0x000000156d157221 */ /* 0x002fe20000010000 */
[----:B----4-:R-:W-:-:S06]  /*12e10*/  FADD.FTZ R20, R103, R20 ;  /* 0x0000001467147221 */ /* 0x010fcc0000010000 */
[----:B------:R-:W1:Y:S01]  /*12e20*/  MUFU.EX2 R94, R94 ;  /* 0x0000005e005e7308 */ /* 0x000e620000000800 */
[----:B0-----:R-:W-:Y:S01]  /*12e30*/  FADD.FTZ R21, R108, R21 ;  /* 0x000000156c157221 */ /* 0x001fe20000010000 */
[----:B------:R-:W-:-:S06]  /*12e40*/  FADD.FTZ R20, R0, R20 ;  /* 0x0000001400147221 */ /* 0x000fcc0000010000 */
[----:B------:R-:W0:Y:S01]  /*12e50*/  MUFU.EX2 R104, R104 ;  /* 0x0000006800687308 */ /* 0x000e220000000800 */
[----:B------:R-:W-:-:S07]  /*12e60*/  F2FP.F16.F32.PACK_AB R76, R76, R149 ;  /* 0x000000954c4c723e */ /* 0x000fce00000000ff */
[----:B------:R-:W4:Y:S01]  /*12e70*/  MUFU.EX2 R95, R95 ;  /* 0x0000005f005f7308 */ /* 0x000f220000000800 */
[----:B------:R-:W-:Y:S01]  /*12e80*/  F2FP.F16.F32.PACK_AB R77, R123, R77 ;  /* 0x0000004d7b4d723e */ /* 0x000fe200000000ff */
[----:B--2---:R-:W-:Y:S01]  /*12e90*/  FADD.FTZ R23, R105, R21 ;  /* 0x0000001569177221 */ /* 0x004fe20000010000 */
[----:B------:R-:W-:-:S05]  /*12ea0*/  F2FP.F16.F32.PACK_AB R78, R78, R147 ;  /* 0x000000934e4e723e */ /* 0x000fca00000000ff */
[----:B------:R-:W2:Y:S01]  /*12eb0*/  MUFU.EX2 R101, R101 ;  /* 0x0000006500657308 */ /* 0x000ea20000000800 */
[----:B------:R-:W-:Y:S01]  /*12ec0*/  F2FP.F16.F32.PACK_AB R79, R127, R79 ;  /* 0x0000004f7f4f723e */ /* 0x000fe200000000ff */
[----:B---3--:R-:W-:-:S06]  /*12ed0*/  FADD.FTZ R21, R114, R20 ;  /* 0x0000001472157221 */ /* 0x008fcc0000010000 */
[----:B------:R-:W3:Y:S01]  /*12ee0*/  MUFU.EX2 R82, R82 ;  /* 0x0000005200527308 */ /* 0x000ee20000000800 */
[----:B------:R1:W-:Y:S07]  /*12ef0*/  STSM.16.M88.4 [R18+0x27300], R76 ;  /* 0x0273004c12007844 */ /* 0x0003ee0000000200 */
[----:B------:R-:W3:Y:S08]  /*12f00*/  MUFU.EX2 R100, R100 ;  /* 0x0000006400647308 */ /* 0x000ef00000000800 */
[----:B------:R-:W3:Y:S01]  /*12f10*/  MUFU.EX2 R83, R83 ;  /* 0x0000005300537308 */ /* 0x000ee20000000800 */
[----:B-1----:R-:W-:Y:S01]  /*12f20*/  FADD.FTZ R76, R94, R21 ;  /* 0x000000155e4c7221 */ /* 0x002fe20000010000 */
[----:B0-----:R-:W-:-:S06]  /*12f30*/  FADD.FTZ R22, R104, R23 ;  /* 0x0000001768167221 */ /* 0x001fcc0000010000 */
[----:B------:R-:W0:Y:S01]  /*12f40*/  MUFU.EX2 R86, R86 ;  /* 0x0000005600567308 */ /* 0x000e220000000800 */
[----:B----4-:R-:W-:Y:S01]  /*12f50*/  FADD.FTZ R77, R95, R76 ;  /* 0x0000004c5f4d7221 */ /* 0x010fe20000010000 */
[----:B------:R-:W-:Y:S02]  /*12f60*/  F2FP.F16.F32.PACK_AB R88, R132, R133 ;  /* 0x000000858458723e */ /* 0x000fe400000000ff */
[----:B------:R-:W-:Y:S02]  /*12f70*/  F2FP.F16.F32.PACK_AB R89, R115, R89 ;  /* 0x000000597359723e */ /* 0x000fe400000000ff */
[----:B------:R-:W-:Y:S02]  /*12f80*/  F2FP.F16.F32.PACK_AB R90, R128, R129 ;  /* 0x00000081805a723e */ /* 0x000fe400000000ff */
[----:B------:R-:W1:Y:S01]  /*12f90*/  MUFU.EX2 R87, R87 ;  /* 0x0000005700577308 */ /* 0x000e620000000800 */
[----:B------:R-:W-:Y:S01]  /*12fa0*/  F2FP.F16.F32.PACK_AB R91, R119, R118 ;  /* 0x00000076775b723e */ /* 0x000fe200000000ff */
[----:B--2---:R-:W-:Y:S01]  /*12fb0*/  FADD.FTZ R79, R101, R22 ;  /* 0x00000016654f7221 */ /* 0x004fe20000010000 */
[----:B---3--:R-:W-:-:S05]  /*12fc0*/  FADD.FTZ R78, R82, R77 ;  /* 0x0000004d524e7221 */ /* 0x008fca0000010000 */
[----:B------:R-:W2:Y:S01]  /*12fd0*/  MUFU.EX2 R73, R73 ;  /* 0x0000004900497308 */ /* 0x000ea20000000800 */
[----:B------:R3:W-:Y:S01]  /*12fe0*/  STSM.16.M88.4 [R18+0x28b00], R88 ;  /* 0x028b005812007844 */ /* 0x0007e20000000200 */
[----:B------:R-:W-:-:S06]  /*12ff0*/  F2FP.F16.F32.PACK_AB R77, R114, R0 ;  /* 0x00000000724d723e */ /* 0x000fcc00000000ff */
[----:B------:R-:W4:Y:S01]  /*13000*/  MUFU.EX2 R81, R81 ;  /* 0x0000005100517308 */ /* 0x000f220000000800 */
[----:B---3--:R-:W-:Y:S01]  /*13010*/  FADD.FTZ R88, R100, R79 ;  /* 0x0000004f64587221 */ /* 0x008fe20000010000 */
[----:B------:R-:W-:-:S04]  /*13020*/  FADD.FTZ R79, R83, R78 ;  /* 0x0000004e534f7221 */ /* 0x000fc80000010000 */
[----:B0-----:R-:W-:-:S04]  /*13030*/  FADD.FTZ R0, R86, R79 ;  /* 0x0000004f56007221 */ /* 0x001fc80000010000 */
[----:B-1----:R-:W-:Y:S01]  /*13040*/  FADD.FTZ R0, R87, R0 ;  /* 0x0000000057007221 */ /* 0x002fe20000010000 */
[----:B------:R-:W-:-:S03]  /*13050*/  F2FP.F16.F32.PACK_AB R100, R100, R101 ;  /* 0x000000656464723e */ /* 0x000fc600000000ff */
[----:B--2---:R-:W-:Y:S01]  /*13060*/  FADD.FTZ R0, R73, R0 ;  /* 0x0000000049007221 */ /* 0x004fe20000010000 */
[----:B------:R-:W-:-:S03]  /*13070*/  F2FP.F16.F32.PACK_AB R101, R83, R82 ;  /* 0x000000525365723e */ /* 0x000fc600000000ff */
[----:B----4-:R-:W-:Y:S02]  /*13080*/  FADD.FTZ R83, R81, R0 ;  /* 0x0000000051537221 */ /* 0x010fe40000010000 */
[----:B------:R-:W2:Y:S01]  /*13090*/  LDL.LU R0, [R1+0x30] ;  /* 0x0000300001007983 */ /* 0x000ea20000300800 */
[----:B------:R-:W0:Y:S08]  /*130a0*/  MUFU.EX2 R97, R97 ;  /* 0x0000006100617308 */ /* 0x000e300000000800 */
[----:B------:R-:W1:Y:S08]  /*130b0*/  MUFU.EX2 R96, R96 ;  /* 0x0000006000607308 */ /* 0x000e700000000800 */
[----:B------:R-:W3:Y:S01]  /*130c0*/  MUFU.EX2 R93, R93 ;  /* 0x0000005d005d7308 */ /* 0x000ee20000000800 */
[----:B0-----:R-:W-:-:S07]  /*130d0*/  FADD.FTZ R89, R97, R88 ;  /* 0x0000005861597221 */ /* 0x001fce0000010000 */
[----:B------:R-:W0:Y:S01]  /*130e0*/  MUFU.EX2 R92, R92 ;  /* 0x0000005c005c7308 */ /* 0x000e220000000800 */
[----:B-1----:R-:W-:-:S07]  /*130f0*/  FADD.FTZ R88, R96, R89 ;  /* 0x0000005960587221 */ /* 0x002fce0000010000 */
[----:B------:R-:W-:Y:S08]  /*13100*/  MUFU.EX2 R84, R84 ;  /* 0x0000005400547308 */ /* 0x000ff00000000800 */
[----:B------:R-:W1:Y:S01]  /*13110*/  MUFU.EX2 R85, R85 ;  /* 0x0000005500557308 */ /* 0x000e620000000800 */
[----:B---3--:R-:W-:Y:S01]  /*13120*/  FADD.FTZ R89, R93, R88 ;  /* 0x000000585d597221 */ /* 0x008fe20000010000 */
[----:B------:R-:W-:-:S02]  /*13130*/  F2FP.F16.F32.PACK_AB R124, R124, R125 ;  /* 0x0000007d7c7c723e */ /* 0x000fc400000000ff */
[----:B------:R-:W-:Y:S02]  /*13140*/  F2FP.F16.F32.PACK_AB R125, R107, R106 ;  /* 0x0000006a6b7d723e */ /* 0x000fe400000000ff */
[----:B------:R-:W-:Y:S02]  /*13150*/  F2FP.F16.F32.PACK_AB R126, R120, R121 ;  /* 0x00000079787e723e */ /* 0x000fe400000000ff */
[----:B------:R-:W-:Y:S01]  /*13160*/  F2FP.F16.F32.PACK_AB R127, R111, R110 ;  /* 0x0000006e6f7f723e */ /* 0x000fe200000000ff */
[----:B0-----:R-:W-:Y:S01]  /*13170*/  FADD.FTZ R89, R92, R89 ;  /* 0x000000595c597221 */ /* 0x001fe20000010000 */
[----:B------:R-:W-:Y:S02]  /*13180*/  F2FP.F16.F32.PACK_AB R20, R116, R117 ;  /* 0x000000757414723e */ /* 0x000fe400000000ff */
[----:B------:R-:W-:Y:S02]  /*13190*/  F2FP.F16.F32.PACK_AB R21, R99, R98 ;  /* 0x000000626315723e */ /* 0x000fe400000000ff */
        /* <DEDUP_REMOVED lines=8> */
[----:B------:R-:W-:Y:S01]  /*13220*/  STSM.16.M88.4 [R18+0x2a300], R124 ;  /* 0x02a3007c12007844 */ /* 0x000fe20000000200 */
[----:B------:R-:W-:Y:S02]  /*13230*/  F2FP.F16.F32.PACK_AB R93, R81, R73 ;  /* 0x00000049515d723e */ /* 0x000fe400000000ff */
[----:B------:R-:W-:Y:S02]  /*13240*/  F2FP.F16.F32.PACK_AB R94, R75, R74 ;  /* 0x0000004a4b5e723e */ /* 0x000fe400000000ff */
[----:B-1----:R-:W-:Y:S01]  /*13250*/  F2FP.F16.F32.PACK_AB R95, R85, R84 ;  /* 0x00000054555f723e */ /* 0x002fe200000000ff */
[----:B------:R0:W-:Y:S04]  /*13260*/  STSM.16.M88.4 [R18+0x2bb00], R20 ;  /* 0x02bb001412007844 */ /* 0x0001e80000000200 */
[----:B------:R-:W-:Y:S04]  /*13270*/  STSM.16.M88.4 [R18+0x2d300], R76 ;  /* 0x02d3004c12007844 */ /* 0x000fe80000000200 */
[----:B------:R-:W-:Y:S04]  /*13280*/  STSM.16.M88.4 [R18+0x2eb00], R100 ;  /* 0x02eb006412007844 */ /* 0x000fe80000000200 */
[----:B------:R-:W-:Y:S01]  /*13290*/  STSM.16.M88.4 [R18+0x30300], R92 ;  /* 0x0303005c12007844 */ /* 0x000fe20000000200 */
[----:B------:R-:W-:Y:S01]  /*132a0*/  @!PT LDS RZ, [RZ] ;  /* 0x00000000fffff984 */ /* 0x000fe20000000800 */
[----:B------:R-:W-:Y:S01]  /*132b0*/  @!PT LDS RZ, [RZ] ;  /* 0x00000000fffff984 */ /* 0x000fe20000000800 */
[----:B------:R-:W-:Y:S01]  /*132c0*/  @!PT LDS RZ, [RZ] ;  /* 0x00000000fffff984 */ /* 0x000fe20000000800 */
[----:B------:R-:W-:Y:S01]  /*132d0*/  @!PT LDS RZ, [RZ] ;  /* 0x00000000fffff984 */ /* 0x000fe20000000800 */
[----:B------:R1:W-:Y:S06]  /*132e0*/  MEMBAR.ALL.CTA ;  /* 0x0000000000007992 */ /* 0x0003ec0000008000 */
[----:B-1----:R-:W1:Y:S01]  /*132f0*/  FENCE.VIEW.ASYNC.S ;  /* 0x00000000000073c6 */ /* 0x002e620000000000 */
[----:B------:R-:W-:Y:S01]  /*13300*/  FADD.FTZ R82, R74, R89 ;  /* 0x000000594a527221 */ /* 0x000fe20000010000 */
[----:B------:R-:W-:-:S03]  /*13310*/  FADD.FTZ R84, R84, R83 ;  /* 0x0000005354547221 */ /* 0x000fc60000010000 */
[----:B------:R-:W-:Y:S01]  /*13320*/  FADD.FTZ R73, R75, R82 ;  /* 0x000000524b497221 */ /* 0x000fe20000010000 */
[----:B0-----:R-:W-:-:S04]  /*13330*/  FADD.FTZ R20, R85, R84 ;  /* 0x0000005455147221 */ /* 0x001fc80000010000 */
[----:B------:R-:W-:Y:S01]  /*13340*/  STL [R1+0x34], R73 ;  /* 0x0000344901007387 */ /* 0x000fe20000100800 */
[----:B------:R-:W-:-:S03]  /*13350*/  FMUL.FTZ R24, R24, R80 ;  /* 0x0000005018187220 */ /* 0x000fc60000410000 */
[----:B------:R-:W-:Y:S01]  /*13360*/  STL [R1+0x38], R20 ;  /* 0x0000381401007387 */ /* 0x000fe20000100800 */
[-C--:B------:R-:W-:Y:S01]  /*13370*/  FMUL.FTZ R25, R25, R80.reuse ;  /* 0x0000005019197220 */ /* 0x080fe20000410000 */
[-C--:B------:R-:W-:Y:S02]  /*13380*/  FMUL.FTZ R28, R28, R80.reuse ;  /* 0x000000501c1c7220 */ /* 0x080fe40000410000 */
[----:B------:R0:W5:Y:S01]  /*13390*/  LDL R156, [R1+0x58] ;  /* 0x00005800019c7983 */ /* 0x0001620000100800 */
        /* <DEDUP_REMOVED lines=45> */
[----:B------:R-:W-:-:S02]  /*13670*/  IMAD.MOV.U32 R155, RZ, RZ, R72 ;  /* 0x000000ffff9b7224 */ /* 0x000fc400078e0048 */
[----:B------:R-:W-:Y:S01]  /*13680*/  IMAD.MOV.U32 R154, RZ, RZ, R15 ;  /* 0x000000ffff9a7224 */ /* 0x000fe200078e000f */
[C---:B--2---:R-:W-:Y:S01]  /*13690*/  ISETP.GT.AND P2, PT, R0.reuse, RZ, PT ;  /* 0x000000ff0000720c */ /* 0x044fe20003f44270 */
[----:B------:R-:W-:-:S05]  /*136a0*/  VIADD R0, R0, 0xffffffff ;  /* 0xffffffff00007836 */ /* 0x000fca0000000000 */
[----:B------:R2:W-:Y:S02]  /*136b0*/  STL [R1+0x30], R0 ;  /* 0x0000300001007387 */ /* 0x0005e40000100800 */
[----:B--2---:R-:W-:Y:S01]  /*136c0*/  IMAD.MOV.U32 R0, RZ, RZ, R152 ;  /* 0x000000ffff007224 */ /* 0x004fe200078e0098 */
[----:B-1----:R-:W-:-:S04]  /*136d0*/  NOP ;  /* 0x0000000000007918 */ /* 0x002fc80000000000 */
[----:B0-----:R-:W-:Y:S05]  /*136e0*/  @P2 BRA `(.L_x_526) ;  /* 0xffffffb400dc2947 */ /* 0x001fea000383ffff */
.L_x_515:
[----:B------:R-:W-:Y:S05]  /*136f0*/  WARPSYNC.ALL ;  /* 0x0000000000007948 */ /* 0x000fea0003800000 */
[----:B------:R-:W-:Y:S06]  /*13700*/  BAR.ARV 0x8, 0x200 ;  /* 0x0208000000007b1d */ /* 0x000fec0000002000 */
[----:B------:R-:W-:Y:S05]  /*13710*/  @!P0 BRA `(.L_x_527) ;  /* 0x0000000000048947 */ /* 0x000fea0003800000 */
[----:B------:R-:W-:Y:S01]  /*13720*/  BPT.TRAP 0x1 ;  /* 0x000000040000795c */ /* 0x000fe20000300000 */
.L_x_527:
[----:B------:R-:W2:Y:S01]  /*13730*/  LDL R0, [R1+0x58] ;  /* 0x0000580001007983 */ /* 0x000ea20000100800 */
[----:B------:R-:W-:Y:S01]  /*13740*/  IMAD R9, R152, 0x8, R16 ;  /* 0x0000000898097824 */ /* 0x000fe200078e0210 */
[----:B--2---:R-:W-:-:S04]  /*13750*/  SHF.L.U32 R0, R0, 0x1f, RZ ;  /* 0x0000001f00007819 */ /* 0x004fc800000006ff */
[----:B------:R0:W1:Y:S01]  /*13760*/  SYNCS.PHASECHK.TRANS64.TRYWAIT P2, [R9+URZ+0x31c50], R0 ;  /* 0x031c5000090075a7 */ /* 0x000062000804017f */
[----:B------:R-:W-:Y:S05]  /*13770*/  @!P0 BRA `(.L_x_528) ;  /* 0x0000000000048947 */ /* 0x000fea0003800000 */
[----:B------:R-:W-:Y:S01]  /*13780*/  BPT.TRAP 0x1 ;  /* 0x000000040000795c */ /* 0x000fe20000300000 */
.L_x_528:
[----:B------:R-:W2:Y:S01]  /*13790*/  LDL.LU R2, [R1+0x78] ;  /* 0x0000780001027983 */ /* 0x000ea20000300800 */
[----:B------:R-:W-:Y:S02]  /*137a0*/  VIADD R16, R16, 0x200 ;  /* 0x0000020010107836 */ /* 0x000fe40000000000 */
[----:B------:R-:W-:-:S03]  /*137b0*/  IMAD.MOV.U32 R3, RZ, RZ, -0x3ffffff0 ;  /* 0xc0000010ff037424 */ /* 0x000fc600078e00ff */
[----:B------:R-:W-:-:S04]  /*137c0*/  SHF.R.U32.HI R16, RZ, 0x4, R16 ;  /* 0x00000004ff107819 */ /* 0x000fc80000011610 */
[----:B------:R-:W-:-:S04]  /*137d0*/  LOP3.LUT R16, R16, 0x3fff, RZ, 0xc0, !PT ;  /* 0x00003fff10107812 */ /* 0x000fc800078ec0ff */
[----:B------:R-:W-:Y:S02]  /*137e0*/  LOP3.LUT R5, R16, 0x2400000, RZ, 0xfc, !PT ;  /* 0x0240000010057812 */ /* 0x000fe400078efcff */
[----:B--2---:R-:W-:Y:S01]  /*137f0*/  LOP3.LUT R2, R2, 0x10000, RZ, 0xfc, !PT ;  /* 0x0001000002027812 */ /* 0x004fe200078efcff */
[----:B-1----:R-:W-:Y:S06]  /*13800*/  @P2 BRA `(.L_x_529) ;  /* 0x0000000000082947 */ /* 0x002fec0003800000 */
[----:B------:R-:W1:Y:S02]  /*13810*/  SYNCS.PHASECHK.TRANS64.TRYWAIT P0, [R9+URZ+0x31c50], R0 ;  /* 0x031c5000090075a7 */ /* 0x000e64000800017f */
[----:B-1----:R-:W-:Y:S05]  /*13820*/  @!P0 BRA `(.L_x_530) ;  /* 0x000000a400788947 */ /* 0x002fea0003800000 */
.L_x_529:
[----:B------:R-:W-:Y:S01]  /*13830*/  IMAD R4, R152, 0x6c0, R5 ;  /* 0x000006c098047824 */ /* 0x000fe200078e0205 */
[----:B------:R-:W0:Y:S01]  /*13840*/  LDL.LU R13, [R1+0x34] ;  /* 0x00003400010d7983 */ /* 0x000e220000300800 */
[----:B------:R-:W-:Y:S01]  /*13850*/  IMAD.MOV.U32 R5, RZ, RZ, -0x7fffffe0 ;  /* 0x80000020ff057424 */ /* 0x000fe200078e00ff */
[----:B------:R-:W-:Y:S05]  /*13860*/  WARPSYNC.ALL ;  /* 0x0000000000007948 */ /* 0x000fea0003800000 */
[C---:B------:R-:W-:Y:S01]  /*13870*/  R2UR UR4, R2.reuse ;  /* 0x00000000020472ca */ /* 0x040fe200000e0000 */
[----:B------:R-:W-:Y:S01]  /*13880*/  VIADD R10, R2, 0x180 ;  /* 0x00000180020a7836 */ /* 0x000fe20000000000 */
[----:B------:R-:W-:Y:S01]  /*13890*/  R2UR UR5, R3 ;  /* 0x00000000030572ca */ /* 0x000fe200000e0000 */
[C---:B------:R-:W-:Y:S01]  /*138a0*/  VIADD R6, R4.reuse, 0x40 ;  /* 0x0000004004067836 */ /* 0x040fe20000000000 */
[----:B------:R-:W-:Y:S01]  /*138b0*/  R2UR UR6, R4 ;  /* 0x00000000040672ca */ /* 0x000fe200000e0000 */
[----:B------:R-:W-:Y:S01]  /*138c0*/  IMAD.MOV.U32 R11, RZ, RZ, -0x3ffffff0 ;  /* 0xc0000010ff0b7424 */ /* 0x000fe200078e00ff */
[----:B------:R-:W-:Y:S01]  /*138d0*/  R2UR UR7, R5 ;  /* 0x00000000050772ca */ /* 0x000fe200000e0000 */
[----:B------:R-:W-:Y:S01]  /*138e0*/  WARPGROUP.ARRIVE ;  /* 0x00000000000079c5 */ /* 0x000fe20000000000 */
[----:B------:R-:W-:Y:S01]  /*138f0*/  IMAD.MOV.U32 R7, RZ, RZ, -0x7fffffe0 ;  /* 0x80000020ff077424 */ /* 0x000fe200078e00ff */
[----:B------:R-:W2:Y:S01]  /*13900*/  LDL.LU R12, [R1+0x38] ;  /* 0x00003800010c7983 */ /* 0x000ea20000300800 */
[----:B------:R-:W-:-:S02]  /*13910*/  IMAD.MOV.U32 R3, RZ, RZ, -0x3ffffff0 ;  /* 0xc0000010ff037424 */ /* 0x000fc400078e00ff */
[----:B------:R-:W-:Y:S01]  /*13920*/  IMAD.MOV.U32 R5, RZ, RZ, -0x7fffffe0 ;  /* 0x80000020ff057424 */ /* 0x000fe200078e00ff */
[----:B------:R-:W3:Y:S01]  /*13930*/  LDL.LU R8, [R1+0x58] ;  /* 0x0000580001087983 */ /* 0x000ee20000300800 */
[----:B------:R-:W-:-:S05]  /*13940*/  VIADD R152, R152, 0x1 ;  /* 0x0000000198987836 */ /* 0x000fca0000000000 */
[----:B------:R-:W-:Y:S01]  /*13950*/  HGMMA.64x96x16.F32 R24, gdesc[UR4].tnspB, R24, gsb0 ;  /* 0x41600000041879f0 */ /* 0x000fe20008000818 */
[----:B------:R-:W-:Y:S01]  /*13960*/  R2UR UR4, R10 ;  /* 0x000000000a0472ca */ /* 0x000fe200000e0000 */
[----:B------:R-:W-:Y:S01]  /*13970*/  VIADD R10, R2, 0x300 ;  /* 0x00000300020a7836 */ /* 0x000fe20000000000 */
[----:B------:R-:W-:Y:S01]  /*13980*/  R2UR UR5, R11 ;  /* 0x000000000b0572ca */ /* 0x000fe200000e0000 */
[----:B------:R-:W-:Y:S01]  /*13990*/  IMAD.MOV.U32 R11, RZ, RZ, -0x3ffffff0 ;  /* 0xc0000010ff0b7424 */ /* 0x000fe200078e00ff */
[----:B------:R-:W-:Y:S01]  /*139a0*/  R2UR UR6, R6 ;  /* 0x00000000060672ca */ /* 0x000fe200000e0000 */
[----:B------:R-:W-:Y:S01]  /*139b0*/  VIADD R6, R4, 0x80 ;  /* 0x0000008004067836 */ /* 0x000fe20000000000 */
[----:B------:R-:W-:Y:S01]  /*139c0*/  R2UR UR7, R7 ;  /* 0x00000000070772ca */ /* 0x000fe200000e0000 */
[----:B------:R-:W-:Y:S01]  /*139d0*/  IMAD.MOV.U32 R7, RZ, RZ, -0x7fffffe0 ;  /* 0x80000020ff077424 */ /* 0x000fe200078e00ff */
[----:B------:R-:W-:Y:S01]  /*139e0*/  ISETP.NE.AND P0, PT, R152, 0x2, PT ;  /* 0x000000029800780c */ /* 0x000fe20003f05270 */
[----:B------:R-:W-:-:S02]  /*139f0*/  WARPGROUP.DEPBAR.LE gsb0, 0x0 ;  /* 0x00008000000079c5 */ /* 0x000fc40000010000 */
[----:B------:R-:W-:-:S08]  /*13a00*/  WARPGROUP.ARRIVE ;  /* 0x00000000000079c5 */ /* 0x000fd00000000000 */
        /* <DEDUP_REMOVED lines=9> */
[----:B------:R-:W-:Y:S02]  /*13aa0*/  WARPGROUP.DEPBAR.LE gsb0, 0x0 ;  /* 0x00008000000079c5 */ /* 0x000fe40000010000 */
[----:B------:R-:W-:-:S09]  /*13ab0*/  WARPGROUP.ARRIVE ;  /* 0x00000000000079c5 */ /* 0x000fd20000000000 */
        /* <DEDUP_REMOVED lines=9> */
[----:B01----:R-:W0:Y:S02]  /*13b50*/  SHFL.BFLY PT, R0, R13, 0x2, 0x1f ;  /* 0x0c401f000d007f89 */ /* 0x003e2400000e0000 */
[----:B0-----:R-:W-:Y:S01]  /*13b60*/  FADD.FTZ R0, R0, R13 ;  /* 0x0000000d00007221 */ /* 0x001fe20000010000 */
[----:B------:R-:W-:-:S02]  /*13b70*/  WARPGROUP.DEPBAR.LE gsb0, 0x0 ;  /* 0x00008000000079c5 */ /* 0x000fc40000010000 */
[----:B------:R-:W-:-:S06]  /*13b80*/  WARPGROUP.ARRIVE ;  /* 0x00000000000079c5 */ /* 0x000fcc0000000000 */
        /* <DEDUP_REMOVED lines=30> */
[----:B------:R-:W-:Y:S02]  /*13d70*/  IMAD.MOV.U32 R7, RZ, RZ, -0x7fffffe0 ;  /* 0x80000020ff077424 */ /* 0x000fe400078e00ff */
[----:B------:R-:W-:-:S02]  /*13d80*/  VIADD R2, R2, 0xc00 ;  /* 0x00000c0002027836 */ /* 0x000fc40000000000 */
[----:B------:R-:W-:Y:S01]  /*13d90*/  VIADD R4, R4, 0x200 ;  /* 0x0000020004047836 */ /* 0x000fe20000000000 */
[----:B------:R-:W-:Y:S02]  /*13da0*/  WARPGROUP.DEPBAR.LE gsb0, 0x0 ;  /* 0x00008000000079c5 */ /* 0x000fe40000010000 */
[----:B------:R-:W-:-:S06]  /*13db0*/  WARPGROUP.ARRIVE ;  /* 0x00000000000079c5 */ /* 0x000fcc0000000000 */
[----:B------:R-:W-:Y:S01]  /*13dc0*/  HGMMA.64x96x16.F32 R24, gdesc[UR4].tnspB, R24, gsb0 ;  /* 0x41600000041879f0 */ /* 0x000fe20008000818 */
[----:B------:R-:W-:Y:S02]  /*13dd0*/  R2UR UR4, R10 ;  /* 0x000000000a0472ca */ /* 0x000fe400000e0000 */
[----:B------:R-:W-:Y:S02]  /*13de0*/  R2UR UR5, R11 ;  /* 0x000000000b0572ca */ /* 0x000fe400000e0000 */
[----:B------:R-:W-:Y:S02]  /*13df0*/  R2UR UR6, R6 ;  /* 0x00000000060672ca */ /* 0x000fe400000e0000 */
[----:B------:R-:W-:Y:S01]  /*13e00*/  R2UR UR7, R7 ;  /* 0x00000000070772ca */ /* 0x000fe200000e0000 */
[----:B------:R-:W-:Y:S02]  /*13e10*/  WARPGROUP.DEPBAR.LE gsb0, 0x0 ;  /* 0x00008000000079c5 */ /* 0x000fe40000010000 */
[----:B------:R-:W-:-:S10]  /*13e20*/  WARPGROUP.ARRIVE ;  /* 0x00000000000079c5 */ /* 0x000fd40000000000 */
[----:B------:R-:W-:Y:S01]  /*13e30*/  HGMMA.64x96x16.F32 R24, gdesc[UR4].tnspB, R24, gsb0 ;  /* 0x41600000041879f0 */ /* 0x000fe20008000818 */
[----:B------:R-:W-:Y:S02]  /*13e40*/  R2UR UR4, R2 ;  /* 0x00000000020472ca */ /* 0x000fe400000e0000 */
[----:B--2---:R-:W0:Y:S01]  /*13e50*/  SHFL.BFLY PT, R2, R12, 0x2, 0x1f ;  /* 0x0c401f000c027f89 */ /* 0x004e2200000e0000 */
[----:B------:R-:W-:Y:S02]  /*13e60*/  R2UR UR5, R3 ;  /* 0x00000000030572ca */ /* 0x000fe400000e0000 */
[----:B------:R-:W-:Y:S01]  /*13e70*/  R2UR UR7, R5 ;  /* 0x00000000050772ca */ /* 0x000fe200000e0000 */
[----:B------:R-:W1:Y:S01]  /*13e80*/  SHFL.BFLY PT, R3, R0, 0x1, 0x1f ;  /* 0x0c201f0000037f89 */ /* 0x000e6200000e0000 */
[----:B------:R-:W-:Y:S01]  /*13e90*/  R2UR UR6, R4 ;  /* 0x00000000040672ca */ /* 0x000fe200000e0000 */
[----:B0-----:R-:W-:Y:S01]  /*13ea0*/  FADD.FTZ R2, R2, R12 ;  /* 0x0000000c02027221 */ /* 0x001fe20000010000 */
[----:B-1----:R-:W-:-:S04]  /*13eb0*/  FADD.FTZ R10, R0, R3 ;  /* 0x00000003000a7221 */ /* 0x002fc80000010000 */
[----:B------:R-:W0:Y:S01]  /*13ec0*/  SHFL.BFLY PT, R5, R2, 0x1, 0x1f ;  /* 0x0c201f0002057f89 */ /* 0x000e2200000e0000 */
[----:B------:R-:W-:Y:S02]  /*13ed0*/  SEL R0, RZ, 0x1, P0 ;  /* 0x00000001ff007807 */ /* 0x000fe40000000000 */
[----:B------:R-:W-:Y:S02]  /*13ee0*/  FSETP.NE.FTZ.AND P2, PT, R10, RZ, PT ;  /* 0x000000ff0a00720b */ /* 0x000fe40003f55000 */
[----:B---3--:R-:W-:-:S11]  /*13ef0*/  LOP3.LUT R8, R8, R0, RZ, 0x3c, !PT ;  /* 0x0000000008087212 */ /* 0x008fd600078e3cff */
[----:B------:R-:W1:Y:S01]  /*13f00*/  @P2 MUFU.LG2 R3, R10 ;  /* 0x0000000a00032308 */ /* 0x000e620000000c00 */
[----:B0-----:R-:W-:Y:S01]  /*13f10*/  FADD.FTZ R11, R2, R5 ;  /* 0x00000005020b7221 */ /* 0x001fe20000010000 */
[----:B------:R-:W-:-:S04]  /*13f20*/  CS2R R4, SRZ ;  /* 0x0000000000047805 */ /* 0x000fc8000001ff00 */
[----:B------:R-:W-:Y:S02]  /*13f30*/  FSETP.NE.FTZ.AND P3, PT, R11, RZ, PT ;  /* 0x000000ff0b00720b */ /* 0x000fe40003f75000 */
[----:B------:R0:W-:Y:S02]  /*13f40*/  @P2 MUFU.RCP R4, R10 ;  /* 0x0000000a00042308 */ /* 0x0001e40000001000 */
[----:B0-----:R-:W2:Y:S09]  /*13f50*/  LDL.LU R10, [R1+0x90] ;  /* 0x00009000010a7983 */ /* 0x001eb20000300800 */
[----:B------:R-:W0:Y:S01]  /*13f60*/  @P3 MUFU.LG2 R7, R11 ;  /* 0x0000000b00073308 */ /* 0x000e220000000c00 */
[----:B------:R-:W-:-:S02]  /*13f70*/  WARPGROUP.DEPBAR.LE gsb0, 0x0 ;  /* 0x00008000000079c5 */ /* 0x000fc40000010000 */
[----:B------:R-:W-:-:S06]  /*13f80*/  WARPGROUP.ARRIVE ;  /* 0x00000000000079c5 */ /* 0x000fcc0000000000 */
[----:B------:R-:W-:Y:S01]  /*13f90*/  HGMMA.64x96x16.F32 R24, gdesc[UR4].tnspB, R24, gsb0 ;  /* 0x41600000041879f0 */ /* 0x000fe20008000818 */
[----:B------:R3:W-:Y:S01]  /*13fa0*/  STL [R1+0x58], R8 ;  /* 0x0000580801007387 */ /* 0x0007e20000100800 */
[----:B------:R-:W4:Y:S01]  /*13fb0*/  @P3 MUFU.RCP R5, R11 ;  /* 0x0000000b00053308 */ /* 0x000f220000001000 */
[C---:B------:R-:W-:Y:S01]  /*13fc0*/  @P2 FMUL.FTZ R6, R14.reuse, 0.69314718246459960938 ;  /* 0x3f3172180e062820 */ /* 0x040fe20000410000 */
[----:B-1----:R-:W-:Y:S01]  /*13fd0*/  @P2 FMUL.FTZ R3, R3, 0.69314718246459960938 ;  /* 0x3f31721803032820 */ /* 0x002fe20000410000 */
[----:B------:R-:W-:Y:S01]  /*13fe0*/  @P3 FMUL.FTZ R14, R14, 0.69314718246459960938 ;  /* 0x3f3172180e0e3820 */ /* 0x000fe20000410000 */
[----:B0-----:R-:W-:Y:S01]  /*13ff0*/  @P3 FMUL.FTZ R7, R7, 0.69314718246459960938 ;  /* 0x3f31721807073820 */ /* 0x001fe20000410000 */
[----:B---3--:R-:W-:Y:S02]  /*14000*/  @!P1 VIADD R8, R9, 0x31c60 ;  /* 0x00031c6009089836 */ /* 0x008fe40000000000 */
[----:B------:R-:W-:Y:S02]  /*14010*/  IMAD.MOV.U32 R0, RZ, RZ, -0x800000 ;  /* 0xff800000ff007424 */ /* 0x000fe400078e00ff */
[----:B------:R-:W-:Y:S01]  /*14020*/  @P2 FFMA.FTZ R0, R6, R15, R3 ;  /* 0x0000000f06002223 */ /* 0x000fe20000010003 */
[----:B------:R-:W-:Y:S01]  /*14030*/  @!P1 PRMT R8, RZ, 0x654, R8 ;  /* 0x00000654ff089816 */ /* 0x000fe20000000008 */
[----:B------:R-:W-:-:S02]  /*14040*/  IMAD.MOV.U32 R2, RZ, RZ, -0x800000 ;  /* 0xff800000ff027424 */ /* 0x000fc400078e00ff */
[----:B------:R-:W-:Y:S01]  /*14050*/  @P3 FFMA.FTZ R2, R14, R72, R7 ;  /* 0x000000480e023223 */ /* 0x000fe20000010007 */
[----:B------:R-:W-:Y:S01]  /*14060*/  SEL R152, R152, RZ, P0 ;  /* 0x000000ff98987207 */ /* 0x000fe20000000000 */
[----:B------:R-:W-:Y:S02]  /*14070*/  WARPGROUP.DEPBAR.LE gsb0, 0x0 ;  /* 0x00008000000079c5 */ /* 0x000fe40000010000 */
        /* <DEDUP_REMOVED lines=15> */
[-C--:B----4-:R-:W-:Y:S01]  /*14170*/  FMUL.FTZ R68, R47, R5.reuse ;  /* 0x000000052f447220 */ /* 0x090fe20000410000 */
        /* <DEDUP_REMOVED lines=18> */
[----:B------:R-:W-:Y:S01]  /*142a0*/  PLOP3.LUT P1, PT, PT, PT, PT, 0x8, 0x0 ;  /* 0x000000000000781c */ /* 0x000fe20003f2e170 */
        /* <DEDUP_REMOVED lines=15> */
[----:B--2---:R-:W-:-:S05]  /*143a0*/  VIADD R10, R10, 0x1 ;  /* 0x000000010a0a7836 */ /* 0x004fca0000000000 */
[----:B------:R1:W-:Y:S02]  /*143b0*/  STL [R1+0x90], R10 ;  /* 0x0000900a01007387 */ /* 0x0003e40000100800 */
.L_x_474:
[----:B------:R-:W2:Y:S01]  /*143c0*/  LDL R70, [R1+0x84] ;  /* 0x0000840001467983 */ /* 0x000ea20000100800 */
[----:B------:R-:W3:Y:S01]  /*143d0*/  S2R R4, SR_TID.X ;  /* 0x0000000000047919 */ /* 0x000ee20000002100 */
[----:B------:R-:W-:Y:S05]  /*143e0*/  WARPSYNC.ALL ;  /* 0x0000000000007948 */ /* 0x000fea0003800000 */
[----:B------:R-:W4:Y:S01]  /*143f0*/  S2UR UR5, SR_CgaCtaId ;  /* 0x00000000000579c3 */ /* 0x000f220000008800 */
[----:B------:R-:W-:Y:S01]  /*14400*/  UMOV UR4, 0x400 ;  /* 0x0000040000047882 */ /* 0x000fe20000000000 */
[----:B---3--:R-:W-:-:S05]  /*14410*/  VIADD R71, R4, 0xffffff80 ;  /* 0xffffff8004477836 */ /* 0x008fca0000000000 */
[----:B------:R-:W-:-:S04]  /*14420*/  SHF.R.S32.HI R66, RZ, 0x1f, R71 ;  /* 0x0000001fff427819 */ /* 0x000fc80000011447 */
[----:B------:R-:W-:Y:S01]  /*14430*/  LEA.HI R66, R66, R71, RZ, 0x2 ;  /* 0x0000004742427211 */ /* 0x000fe200078f10ff */
[----:B----4-:R-:W-:-:S03]  /*14440*/  ULEA UR4, UR5, UR4, 0x18 ;  /* 0x0000000405047291 */ /* 0x010fc6000f8ec03f */
[----:B------:R-:W-:-:S05]  /*14450*/  LOP3.LUT R66, R66, 0xfffffffc, RZ, 0xc0, !PT ;  /* 0xfffffffc42427812 */ /* 0x000fca00078ec0ff */
[----:B------:R-:W-:Y:S02]  /*14460*/  IMAD.IADD R66, R71, 0x1, -R66 ;  /* 0x0000000147427824 */ /* 0x000fe400078e0a42 */
[----:B------:R-:W-:Y:S01]  /*14470*/  IMAD.U32 R16, RZ, RZ, UR4 ;  /* 0x00000004ff107e24 */ /* 0x000fe2000f8e00ff */
[----:B------:R-:W-:Y:S01]  /*14480*/  BAR.SYNC.DEFER_BLOCKING 0x5, 0x200 ;  /* 0x0148000000007b1d */ /* 0x000fe20000010000 */
[----:B------:R-:W-:-:S04]  /*14490*/  IMAD.SHL.U32 R32, R66, 0x8, RZ ;  /* 0x0000000842207824 */ /* 0x000fc800078e00ff */
[C---:B------:R-:W-:Y:S02]  /*144a0*/  VIADD R33, R32.reuse, 0x40 ;  /* 0x0000004020217836 */ /* 0x040fe40000000000 */
[----:B------:R-:W-:Y:S01]  /*144b0*/  VIADD R34, R32, 0x20 ;  /* 0x0000002020227836 */ /* 0x000fe20000000000 */
[----:B------:R-:W-:Y:S02]  /*144c0*/  BSSY B0, `(.L_x_531) ;  /* 0x00001b9000007945 */ /* 0x000fe40003800000 */
[----:B------:R-:W-:Y:S02]  /*144d0*/  SHF.R.S32.HI R36, RZ, 0x1f, R33 ;  /* 0x0000001fff247819 */ /* 0x000fe40000011421 */
[----:B------:R-:W-:Y:S01]  /*144e0*/  SHF.R.S32.HI R35, RZ, 0x1f, R34 ;  /* 0x0000001fff237819 */ /* 0x000fe20000011422 */
[----:B-----5:R3:W4:Y:S01]  /*144f0*/  LDS.128 R104, [R16+0x31cd0] ;  /* 0x031cd00010687984 */ /* 0x0207220000000c00 */
[----:B------:R-:W-:Y:S06]  /*14500*/  BAR.ARV 0x4, 0x200 ;  /* 0x0108000000007b1d */ /* 0x000fec0000002000 */
[----:B--2---:R-:W-:Y:S01]  /*14510*/  SHF.R.S32.HI R26, RZ, 0x1f, R70 ;  /* 0x0000001fff1a7819 */ /* 0x004fe20000011446 */
[----:B------:R-:W-:-:S03]  /*14520*/  IMAD.SHL.U32 R38, R70, 0x4, RZ ;  /* 0x0000000446267824 */ /* 0x000fc600078e00ff */
[----:B------:R-:W-:Y:S01]  /*14530*/  SHF.L.U64.HI R27, R70, 0x2, R26 ;  /* 0x00000002461b7819 */ /* 0x000fe2000001021a */
[----:B---34-:R-:W-:Y:S06]  /*14540*/  @P1 BRA `(.L_x_532) ;  /* 0x0000001000481947 */ /* 0x018fec0003800000 */
[----:B------:R-:W2:Y:S01]  /*14550*/  LDL R4, [R1+0xb8] ;  /* 0x0000b80001047983 */ /* 0x000ea20000100800 */
[----:B------:R-:W-:Y:S05]  /*14560*/  WARPSYNC.ALL ;  /* 0x0000000000007948 */ /* 0x000fea0003800000 */
[----:B------:R-:W3:Y:S01]  /*14570*/  S2R R5, SR_SWINHI ;  /* 0x0000000000057919 */ /* 0x000ee20000002f00 */
[----:B------:R-:W-:Y:S01]  /*14580*/  F2FP.F16.F32.PACK_AB R6, R79, R6 ;  /* 0x000000064f06723e */ /* 0x000fe200000000ff */
[----:B------:R-:W-:Y:S01]  /*14590*/  ULDC.64 UR4, c[0x0][0xc00] ;  /* 0x0003000000047ab9 */ /* 0x000fe20000000a00 */
[----:B------:R-:W-:Y:S02]  /*145a0*/  F2FP.F16.F32.PACK_AB R22, R75, R22 ;  /* 0x000000164b16723e */ /* 0x000fe400000000ff */
[----:B------:R-:W-:-:S02]  /*145b0*/  MOV R24, R16 ;  /* 0x0000001000187202 */ /* 0x000fc40000000f00 */
[----:B---3--:R-:W-:Y:S01]  /*145c0*/  MOV R25, R5 ;  /* 0x0000000500197202 */ /* 0x008fe20000000f00 */
[----:B------:R-:W-:Y:S02]  /*145d0*/  BAR.SYNC.DEFER_BLOCKING 0x1, 0x180 ;  /* 0x0046000000007b1d */ /* 0x000fe40000010000 */
[----:B--2---:R-:W-:-:S03]  /*145e0*/  IMAD.WIDE R4, R4, 0x2, R24 ;  /* 0x0000000204047825 */ /* 0x004fc600078e0218 */
[C---:B------:R-:W-:Y:S02]  /*145f0*/  IADD3 R55, P4, R4.reuse, 0x20, RZ ;  /* 0x0000002004377810 */ /* 0x040fe40007f9e0ff */
[C---:B------:R-:W-:Y:S02]  /*14600*/  IADD3 R59, P3, R4.reuse, 0x3000, RZ ;  /* 0x00003000043b7810 */ /* 0x040fe40007f7e0ff */
[----:B-1----:R-:W-:Y:S01]  /*14610*/  LOP3.LUT R8, R55, 0x180, RZ, 0xc0, !PT ;  /* 0x0000018037087812 */ /* 0x002fe200078ec0ff */
[--C-:B------:R-:W-:Y:S01]  /*14620*/  IMAD.X R13, RZ, RZ, R5.reuse, P4 ;  /* 0x000000ffff0d7224 */ /* 0x100fe200020e0605 */
[----:B------:R-:W-:Y:S01]  /*14630*/  IADD3 R63, P2, R4, 0x3020, RZ ;  /* 0x00003020043f7810 */ /* 0x000fe20007f5e0ff */
[--C-:B------:R-:W-:Y:S01]  /*14640*/  IMAD.X R15, RZ, RZ, R5.reuse, P3 ;  /* 0x000000ffff0f7224 */ /* 0x100fe200018e0605 */
[----:B------:R-:W-:Y:S02]  /*14650*/  SHF.R.U64 R8, R8, 0x3, RZ ;  /* 0x0000000308087819 */ /* 0x000fe400000012ff */
[C---:B------:R-:W-:Y:S01]  /*14660*/  IADD3 R58, P1, R4.reuse, 0x6000, RZ ;  /* 0x00006000043a7810 */ /* 0x040fe20007f3e0ff */
[----:B0-----:R-:W-:Y:S01]  /*14670*/  IMAD.X R21, RZ, RZ, R5, P2 ;  /* 0x000000ffff157224 */ /* 0x001fe200010e0605 */
[----:B------:R-:W-:-:S02]  /*14680*/  LOP3.LUT R9, R4, 0x180, RZ, 0xc0, !PT ;  /* 0x0000018004097812 */ /* 0x000fc400078ec0ff */
[----:B------:R-:W-:Y:S02]  /*14690*/  IADD3 R67, P0, R4, 0x6020, RZ ;  /* 0x0000602004437810 */ /* 0x000fe40007f1e0ff */
[----:B------:R-:W-:Y:S02]  /*146a0*/  LOP3.LUT R12, R8, R55, RZ, 0x3c, !PT ;  /* 0x00000037080c7212 */ /* 0x000fe400078e3cff */
[----:B------:R-:W-:Y:S01]  /*146b0*/  LOP3.LUT R8, R59, 0x180, RZ, 0xc0, !PT ;  /* 0x000001803b087812 */ /* 0x000fe200078ec0ff */
[----:B------:R-:W-:Y:S01]  /*146c0*/  IMAD.X R11, RZ, RZ, R5, P0 ;  /* 0x000000ffff0b7224 */ /* 0x000fe200000e0605 */
[----:B------:R-:W-:Y:S02]  /*146d0*/  LOP3.LUT R10, R63, 0x180, RZ, 0xc0, !PT ;  /* 0x000001803f0a7812 */ /* 0x000fe400078ec0ff */
[----:B------:R-:W-:Y:S02]  /*146e0*/  LOP3.LUT R55, R58, 0x180, RZ, 0xc0, !PT ;  /* 0x000001803a377812 */ /* 0x000fe400078ec0ff */
[----:B------:R-:W-:-:S02]  /*146f0*/  SHF.R.U64 R9, R9, 0x3, RZ ;  /* 0x0000000309097819 */ /* 0x000fc400000012ff */
[----:B------:R-:W-:Y:S02]  /*14700*/  LOP3.LUT R62, R67, 0x180, RZ, 0xc0, !PT ;  /* 0x00000180433e7812 */ /* 0x000fe400078ec0ff */
[----:B------:R-:W-:Y:S02]  /*14710*/  SHF.R.U64 R8, R8, 0x3, RZ ;  /* 0x0000000308087819 */ /* 0x000fe400000012ff */
[----:B------:R-:W-:Y:S02]  /*14720*/  SHF.R.U64 R10, R10, 0x3, RZ ;  /* 0x000000030a0a7819 */ /* 0x000fe400000012ff */
[----:B------:R-:W-:Y:S02]  /*14730*/  SHF.R.U64 R55, R55, 0x3, RZ ;  /* 0x0000000337377819 */ /* 0x000fe400000012ff */
[----:B------:R-:W-:Y:S01]  /*14740*/  LOP3.LUT R4, R9, R4, RZ, 0x3c, !PT ;  /* 0x0000000409047212 */ /* 0x000fe200078e3cff */
[----:B------:R-:W-:Y:S01]  /*14750*/  IMAD.X R9, RZ, RZ, R5, P1 ;  /* 0x000000ffff097224 */ /* 0x000fe200008e0605 */
[----:B------:R-:W-:-:S02]  /*14760*/  SHF.R.U64 R62, R62, 0x3, RZ ;  /* 0x000000033e3e7819 */ /* 0x000fc400000012ff */
[----:B------:R-:W-:Y:S02]  /*14770*/  LOP3.LUT R14, R8, R59, RZ, 0x3c, !PT ;  /* 0x0000003b080e7212 */ /* 0x000fe400078e3cff */
[----:B------:R-:W-:Y:S02]  /*14780*/  LOP3.LUT R20, R10, R63, RZ, 0x3c, !PT ;  /* 0x0000003f0a147212 */ /* 0x000fe400078e3cff */
[----:B------:R-:W-:Y:S02]  /*14790*/  LOP3.LUT R8, R55, R58, RZ, 0x3c, !PT ;  /* 0x0000003a37087212 */ /* 0x000fe400078e3cff */
[----:B------:R-:W-:Y:S02]  /*147a0*/  MOV R55, R4 ;  /* 0x0000000400377202 */ /* 0x000fe40000000f00 */
[----:B------:R-:W-:Y:S02]  /*147b0*/  LOP3.LUT R10, R62, R67, RZ, 0x3c, !PT ;  /* 0x000000433e0a7212 */ /* 0x000fe400078e3cff */
[----:B------:R-:W-:-:S02]  /*147c0*/  F2FP.F16.F32.PACK_AB R4, R80, R7 ;  /* 0x000000075004723e */ /* 0x000fc400000000ff */
[----:B------:R-:W-:Y:S02]  /*147d0*/  F2FP.F16.F32.PACK_AB R5, R84, R83 ;  /* 0x000000535405723e */ /* 0x000fe400000000ff */
[----:B------:R-:W-:Y:S02]  /*147e0*/  F2FP.F16.F32.PACK_AB R7, R86, R81 ;  /* 0x000000515607723e */ /* 0x000fe400000000ff */
[----:B------:R-:W-:Y:S02]  /*147f0*/  MOV R62, R12 ;  /* 0x0000000c003e7202 */ /* 0x000fe40000000f00 */
[----:B------:R-:W-:Y:S01]  /*14800*/  MOV R59, R14 ;  /* 0x0000000e003b7202 */ /* 0x000fe20000000f00 */
[----:B------:R0:W-:Y:S01]  /*14810*/  STSM.16.M88.4 [R55], R4 ;  /* 0x0000000437007844 */ /* 0x0001e20000000200 */
[----:B------:R-:W-:Y:S02]  /*14820*/  MOV R58, R20 ;  /* 0x00000014003a7202 */ /* 0x000fe40000000f00 */
[----:B------:R-:W-:-:S02]  /*14830*/  F2FP.F16.F32.PACK_AB R12, R78, R73 ;  /* 0x000000494e0c723e */ /* 0x000fc400000000ff */
[----:B------:R-:W-:Y:S02]  /*14840*/  F2FP.F16.F32.PACK_AB R13, R69, R64 ;  /* 0x00000040450d723e */ /* 0x000fe400000000ff */
[----:B------:R-:W-:Y:S02]  /*14850*/  F2FP.F16.F32.PACK_AB R14, R77, R72 ;  /* 0x000000484d0e723e */ /* 0x000fe400000000ff */
[----:B------:R-:W-:Y:S02]  /*14860*/  F2FP.F16.F32.PACK_AB R15, R82, R61 ;  /* 0x0000003d520f723e */ /* 0x000fe400000000ff */
[----:B------:R-:W-:Y:S02]  /*14870*/  F2FP.F16.F32.PACK_AB R20, R76, R23 ;  /* 0x000000174c14723e */ /* 0x000fe400000000ff */
[----:B------:R-:W-:Y:S01]  /*14880*/  F2FP.F16.F32.PACK_AB R21, R65, R60 ;  /* 0x0000003c4115723e */ /* 0x000fe200000000ff */
[----:B------:R-:W-:Y:S01]  /*14890*/  STSM.16.M88.4 [R62], R12 ;  /* 0x0000000c3e007844 */ /* 0x000fe20000000200 */
[----:B------:R-:W-:-:S02]  /*148a0*/  F2FP.F16.F32.PACK_AB R23, R68, R57 ;  /* 0x000000394417723e */ /* 0x000fc400000000ff */
[----:B------:R-:W-:Y:S02]  /*148b0*/  ISETP.NE.U32.AND P0, PT, RZ, UR4, PT ;  /* 0x00000004ff007c0c */ /* 0x000fe4000bf05070 */
[----:B------:R-:W-:Y:S01]  /*148c0*/  MOV R57, R8 ;  /* 0x0000000800397202 */ /* 0x000fe20000000f00 */
[----:B------:R1:W-:Y:S01]  /*148d0*/  STSM.16.M88.4 [R59], R20 ;  /* 0x000000143b007844 */ /* 0x0003e20000000200 */
[----:B0-----:R-:W-:Y:S02]  /*148e0*/  MOV R55, R10 ;  /* 0x0000000a00377202 */ /* 0x001fe40000000f00 */
[----:B------:R-:W-:Y:S02]  /*148f0*/  F2FP.F16.F32.PACK_AB R4, R74, R41 ;  /* 0x000000294a04723e */ /* 0x000fe400000000ff */
[----:B------:R-:W-:Y:S02]  /*14900*/  F2FP.F16.F32.PACK_AB R5, R53, R50 ;  /* 0x000000323505723e */ /* 0x000fe400000000ff */
[----:B------:R-:W-:-:S02]  /*14910*/  F2FP.F16.F32.PACK_AB R6, R49, R40 ;  /* 0x000000283106723e */ /* 0x000fc400000000ff */
[----:B------:R-:W-:Y:S02]  /*14920*/  F2FP.F16.F32.PACK_AB R7, R56, R47 ;  /* 0x0000002f3807723e */ /* 0x000fe400000000ff */
[----:B------:R-:W-:Y:S01]  /*14930*/  F2FP.F16.F32.PACK_AB R8, R44, R37 ;  /* 0x000000252c08723e */ /* 0x000fe200000000ff */
[----:B------:R-:W-:Y:S01]  /*14940*/  IMAD.MOV.U32 R37, RZ, RZ, RZ ;  /* 0x000000ffff257224 */ /* 0x000fe200078e00ff */
[----:B------:R-:W-:Y:S01]  /*14950*/  F2FP.F16.F32.PACK_AB R9, R51, R46 ;  /* 0x0000002e3309723e */ /* 0x000fe200000000ff */
[----:B------:R0:W-:Y:S01]  /*14960*/  STSM.16.M88.4 [R58], R4 ;  /* 0x000000043a007844 */ /* 0x0001e20000000200 */
[----:B------:R-:W-:Y:S02]  /*14970*/  F2FP.F16.F32.PACK_AB R10, R48, R3 ;  /* 0x00000003300a723e */ /* 0x000fe400000000ff */
[----:B-1----:R-:W-:Y:S01]  /*14980*/  IADD3 R20, P1, R38, UR4, RZ ;  /* 0x0000000426147c10 */ /* 0x002fe2000ff3e0ff */
[----:B------:R-:W1:Y:S01]  /*14990*/  LDC R3, c[0x0][0xbe8] ;  /* 0x0002fa00ff037b82 */ /* 0x000e620000000800 */
[----:B------:R-:W-:-:S02]  /*149a0*/  F2FP.F16.F32.PACK_AB R11, R54, R43 ;  /* 0x0000002b360b723e */ /* 0x000fc400000000ff */
[----:B------:R-:W-:Y:S02]  /*149b0*/  F2FP.F16.F32.PACK_AB R12, R45, R28 ;  /* 0x0000001c2d0c723e */ /* 0x000fe400000000ff */
[----:B------:R-:W-:Y:S01]  /*149c0*/  F2FP.F16.F32.PACK_AB R13, R39, R30 ;  /* 0x0000001e270d723e */ /* 0x000fe200000000ff */
[----:B------:R2:W-:Y:S01]  /*149d0*/  STSM.16.M88.4 [R57], R8 ;  /* 0x0000000839007844 */ /* 0x0005e20000000200 */
[----:B------:R-:W-:Y:S02]  /*149e0*/  F2FP.F16.F32.PACK_AB R14, R52, R29 ;  /* 0x0000001d340e723e */ /* 0x000fe400000000ff */
[----:B------:R-:W-:Y:S02]  /*149f0*/  F2FP.F16.F32.PACK_AB R15, R42, R31 ;  /* 0x0000001f2a0f723e */ /* 0x000fe400000000ff */
[----:B------:R-:W-:Y:S02]  /*14a00*/  ISETP.NE.AND.EX P0, PT, RZ, UR5, PT, P0 ;  /* 0x00000005ff007c0c */ /* 0x000fe4000bf05300 */
[----:B------:R-:W-:Y:S01]  /*14a10*/  IADD3.X R21, R27, UR5, RZ, P1, !PT ;  /* 0x000000051b157c10 */ /* 0x000fe20008ffe4ff */
[----:B------:R-:W-:Y:S01]  /*14a20*/  ULDC.64 UR4, c[0x0][0xc08] ;  /* 0x0003020000047ab9 */ /* 0x000fe20000000a00 */
[----:B------:R2:W-:Y:S01]  /*14a30*/  STSM.16.M88.4 [R55], R12 ;  /* 0x0000000c37007844 */ /* 0x0005e20000000200 */
[----:B------:R-:W-:Y:S01]  /*14a40*/  BAR.SYNC.DEFER_BLOCKING 0x1, 0x180 ;  /* 0x0046000000007b1d */ /* 0x000fe20000010000 */
[----:B------:R-:W-:-:S04]  /*14a50*/  ISETP.NE.U32.AND P2, PT, RZ, UR4, PT ;  /* 0x00000004ff007c0c */ /* 0x000fc8000bf45070 */
[----:B------:R-:W-:-:S13]  /*14a60*/  ISETP.NE.AND.EX P2, PT, RZ, UR5, PT, P2 ;  /* 0x00000005ff007c0c */ /* 0x000fda000bf45320 */
[----:B------:R-:W-:Y:S01]  /*14a70*/  @P2 IADD3 R38, P3, R38, UR4, RZ ;  /* 0x0000000426262c10 */ /* 0x000fe2000ff7e0ff */
[----:B------:R-:W-:Y:S02]  /*14a80*/  ULDC UR4, c[0x0][0xa88] ;  /* 0x0002a20000047ab9 */ /* 0x000fe40000000800 */
[----:B------:R-:W-:Y:S01]  /*14a90*/  IMAD.U32 R46, RZ, RZ, UR4 ;  /* 0x00000004ff2e7e24 */ /* 0x000fe2000f8e00ff */
[----:B------:R-:W-:Y:S01]  /*14aa0*/  @P2 IADD3.X R39, R27, UR5, RZ, P3, !PT ;  /* 0x000000051b272c10 */ /* 0x000fe20009ffe4ff */
[----:B------:R2:W5:Y:S01]  /*14ab0*/  @P0 LDG.E R37, desc[UR60][R20.64] ;  /* 0x0000003c14250981 */ /* 0x000562000c1e1900 */
[----:B-1----:R-:W-:-:S03]  /*14ac0*/  ISETP.NE.AND P1, PT, R3, 0x1, PT ;  /* 0x000000010300780c */ /* 0x002fc60003f25270 */
[----:B------:R2:W5:Y:S10]  /*14ad0*/  @P2 LDG.E R46, desc[UR60][R38.64] ;  /* 0x0000003c262e2981 */ /* 0x000574000c1e1900 */
[----:B0-----:R-:W0:Y:S08]  /*14ae0*/  @P1 LDC R6, c[0x0][0xbec] ;  /* 0x0002fb00ff061b82 */ /* 0x001e300000000800 */
[----:B------:R-:W1:Y:S01]  /*14af0*/  @P1 LDC R23, c[0x0][0xbf0] ;  /* 0x0002fc00ff171b82 */ /* 0x000e620000000800 */
[----:B--2---:R-:W-:Y:S05]  /*14b00*/  @P2 BRA `(.L_x_533) ;  /* 0x0000000000102947 */ /* 0x004fea0003800000 */
[----:B------:R-:W-:Y:S05]  /*14b10*/  @!P0 BRA `(.L_x_533) ;  /* 0x00000000000c8947 */ /* 0x000fea0003800000 */
[----:B------:R-:W2:Y:S04]  /*14b20*/  LDG.E R5, desc[UR60][R20.64] ;  /* 0x0000003c14057981 */ /* 0x000ea8000c1e1900 */
[----:B-----5:R-:W2:Y:S02]  /*14b30*/  LDG.E R46, desc[UR60][R20.64+0x4] ;  /* 0x0000043c142e7981 */ /* 0x020ea4000c1e1900 */
[----:B--2---:R-:W-:-:S07]  /*14b40*/  IMAD.IADD R46, R46, 0x1, -R5 ;  /* 0x000000012e2e7824 */ /* 0x004fce00078e0a05 */
.L_x_533:
[----:B------:R-:W2:Y:S01]  /*14b50*/  LDL R4, [R1+0xb4] ;  /* 0x0000b40001047983 */ /* 0x000ea20000100800 */
[----:B------:R-:W-:Y:S01]  /*14b60*/  SHF.R.S32.HI R50, RZ, 0x1f, R71 ;  /* 0x0000001fff327819 */ /* 0x000fe20000011447 */
[----:B------:R-:W-:Y:S01]  /*14b70*/  ULDC.64 UR4, c[0x0][0xb90] ;  /* 0x0002e40000047ab9 */ /* 0x000fe20000000a00 */
[--C-:B-----5:R-:W-:Y:S01]  /*14b80*/  SHF.R.S32.HI R39, RZ, 0x1f, R37.reuse ;  /* 0x0000001fff277819 */ /* 0x120fe20000011425 */
[----:B------:R-:W3:Y:S01]  /*14b90*/  LDL.LU R51, [R1+0x88] ;  /* 0x0000880001337983 */ /* 0x000ee20000300800 */
[----:B------:R-:W-:Y:S01]  /*14ba0*/  IMAD.MOV.U32 R38, RZ, RZ, R37 ;  /* 0x000000ffff267224 */ /* 0x000fe200078e0025 */
[----:B------:R-:W-:Y:S02]  /*14bb0*/  SEL R44, R70, RZ, !P0 ;  /* 0x000000ff462c7207 */ /* 0x000fe40004000000 */
[----:B------:R-:W-:Y:S01]  /*14bc0*/  SHF.R.S32.HI R14, RZ, 0x1f, R71 ;  /* 0x0000001fff0e7819 */ /* 0x000fe20000011447 */
[----:B------:R-:W2:Y:S01]  /*14bd0*/  LDL.LU R49, [R1+0x8c] ;  /* 0x00008c0001317983 */ /* 0x000ea20000300800 */
[----:B------:R-:W-:Y:S01]  /*14be0*/  LEA.HI R50, R50, R71, RZ, 0x2 ;  /* 0x0000004732327211 */ /* 0x000fe200078f10ff */
[----:B------:R-:W-:Y:S01]  /*14bf0*/  IMAD R46, R46, R3, RZ ;  /* 0x000000032e2e7224 */ /* 0x000fe200078e02ff */
[----:B------:R-:W4:Y:S01]  /*14c00*/  @P1 LDC R47, c[0x0][0xbec] ;  /* 0x0002fb00ff2f1b82 */ /* 0x000f220000000800 */
[----:B------:R-:W4:Y:S01]  /*14c10*/  LDL R10, [R1+0xac] ;  /* 0x0000ac00010a7983 */ /* 0x000f220000100800 */
[----:B------:R-:W-:-:S05]  /*14c20*/  SHF.R.S32.HI R50, RZ, 0x2, R50 ;  /* 0x00000002ff327819 */ /* 0x000fca0000011432 */
[----:B------:R-:W-:-:S04]  /*14c30*/  IMAD R9, R50, 0x20, R32 ;  /* 0x0000002032097824 */ /* 0x000fc800078e0220 */
[----:B------:R-:W-:Y:S01]  /*14c40*/  IMAD.WIDE R24, R9, 0x2, R24 ;  /* 0x0000000209187825 */ /* 0x000fe200078e0218 */
[----:B------:R-:W-:-:S04]  /*14c50*/  LEA.HI R14, R14, R71, RZ, 0x7 ;  /* 0x000000470e0e7211 */ /* 0x000fc800078f38ff */
[----:B------:R-:W-:-:S05]  /*14c60*/  LOP3.LUT R14, R14, 0xffffff80, RZ, 0xc0, !PT ;  /* 0xffffff800e0e7812 */ /* 0x000fca00078ec0ff */
[----:B------:R-:W-:Y:S01]  /*14c70*/  IMAD.IADD R14, R71, 0x1, -R14 ;  /* 0x00000001470e7824 */ /* 0x000fe200078e0a0e */
[C---:B------:R-:W-:Y:S02]  /*14c80*/  IADD3 R21, P5, R24.reuse, 0x4800, RZ ;  /* 0x0000480018157810 */ /* 0x040fe40007fbe0ff */
[----:B------:R-:W-:Y:S02]  /*14c90*/  IADD3 R27, P4, R24, 0x6000, RZ ;  /* 0x00006000181b7810 */ /* 0x000fe40007f9e0ff */
[----:B------:R-:W-:-:S04]  /*14ca0*/  LOP3.LUT R20, R21, 0x180, RZ, 0xc0, !PT ;  /* 0x0000018015147812 */ /* 0x000fc800078ec0ff */
[----:B------:R-:W-:-:S04]  /*14cb0*/  SHF.R.U64 R20, R20, 0x3, RZ ;  /* 0x0000000314147819 */ /* 0x000fc800000012ff */
[----:B------:R-:W-:Y:S01]  /*14cc0*/  LOP3.LUT R20, R20, R21, RZ, 0x3c, !PT ;  /* 0x0000001514147212 */ /* 0x000fe200078e3cff */
[----:B------:R-:W-:Y:S01]  /*14cd0*/  IMAD.X R21, RZ, RZ, R25, P5 ;  /* 0x000000ffff157224 */ /* 0x000fe200028e0619 */
[----:B------:R-:W-:Y:S01]  /*14ce0*/  BSSY B1, `(.L_x_534) ;  /* 0x0000085000017945 */ /* 0x000fe20003800000 */
[----:B---3--:R-:W-:Y:S01]  /*14cf0*/  SHF.R.S32.HI R45, RZ, 0x1f, R51 ;  /* 0x0000001fff2d7819 */ /* 0x008fe20000011433 */
[----:B--2---:R-:W-:-:S04]  /*14d00*/  IMAD R13, R49, 0xc0, R4 ;  /* 0x000000c0310d7824 */ /* 0x004fc800078e0204 */
[----:B------:R-:W-:Y:S02]  /*14d10*/  IMAD R4, R45, UR4, RZ ;  /* 0x000000042d047c24 */ /* 0x000fe4000f8e02ff */
[----:B0-----:R-:W-:-:S04]  /*14d20*/  @P1 IMAD.HI.U32 R6, R13, R6, RZ ;  /* 0x000000060d061227 */ /* 0x001fc800078e00ff */
[----:B------:R-:W-:Y:S01]  /*14d30*/  IMAD.MOV.U32 R7, RZ, RZ, R13 ;  /* 0x000000ffff077224 */ /* 0x000fe200078e000d */
[----:B-1----:R-:W-:Y:S01]  /*14d40*/  @P1 SHF.R.U32.HI R7, RZ, R23, R6 ;  /* 0x00000017ff071219 */ /* 0x002fe20000011606 */
[C---:B------:R-:W-:Y:S02]  /*14d50*/  IMAD R11, R51.reuse, UR5, R4 ;  /* 0x00000005330b7c24 */ /* 0x040fe4000f8e0204 */
[----:B------:R-:W-:Y:S01]  /*14d60*/  IMAD.WIDE.U32 R4, R51, UR4, R38 ;  /* 0x0000000433047c25 */ /* 0x000fe2000f8e0026 */
[----:B------:R-:W-:Y:S01]  /*14d70*/  SEL R38, R26, RZ, !P0 ;  /* 0x000000ff1a267207 */ /* 0x000fe20004000000 */
[----:B------:R-:W-:Y:S02]  /*14d80*/  ULDC.64 UR4, c[0x0][0xb98] ;  /* 0x0002e60000047ab9 */ /* 0x000fe40000000a00 */
[----:B------:R-:W-:Y:S02]  /*14d90*/  IMAD.IADD R5, R5, 0x1, R11 ;  /* 0x0000000105057824 */ /* 0x000fe400078e020b */
[----:B------:R-:W-:-:S02]  /*14da0*/  IMAD.MOV R6, RZ, RZ, -R7 ;  /* 0x000000ffff067224 */ /* 0x000fc400078e0a07 */
[----:B------:R-:W-:Y:S02]  /*14db0*/  IMAD R11, R38, UR4, RZ ;  /* 0x00000004260b7c24 */ /* 0x000fe4000f8e02ff */
[----:B------:R-:W-:-:S04]  /*14dc0*/  IMAD.WIDE.U32 R4, R44, UR4, R4 ;  /* 0x000000042c047c25 */ /* 0x000fc8000f8e0004 */
[----:B------:R-:W-:Y:S01]  /*14dd0*/  IMAD R9, R3, R6, R13 ;  /* 0x0000000603097224 */ /* 0x000fe200078e020d */
[----:B------:R-:W-:Y:S01]  /*14de0*/  IADD3 R4, P0, R7, R4, RZ ;  /* 0x0000000407047210 */ /* 0x000fe20007f1e0ff */
[----:B------:R-:W-:Y:S01]  /*14df0*/  IMAD R8, R44, UR5, R11 ;  /* 0x000000052c087c24 */ /* 0x000fe2000f8e020b */
[----:B------:R-:W-:Y:S01]  /*14e00*/  SHF.R.S32.HI R11, RZ, 0x1f, R7 ;  /* 0x0000001fff0b7819 */ /* 0x000fe20000011407 */
[----:B------:R-:W-:Y:S01]  /*14e10*/  ULDC.64 UR4, c[0x0][0xb88] ;  /* 0x0002e20000047ab9 */ /* 0x000fe20000000a00 */
        /* <DEDUP_REMOVED lines=9> */
[----:B------:R-:W-:Y:S01]  /*14eb0*/  SHFL.IDX PT, R42, R6, RZ, 0x1c1f ;  /* 0x001c1fff062a7589 */ /* 0x000fe200000e0000 */
[----:B------:R-:W-:Y:S01]  /*14ec0*/  IADD3 R7, P2, R24, 0x1800, RZ ;  /* 0x0000180018077810 */ /* 0x000fe20007f5e0ff */
[----:B------:R-:W-:Y:S02]  /*14ed0*/  ULDC.64 UR4, c[0x0][0xaa0] ;  /* 0x0002a80000047ab9 */ /* 0x000fe40000000a00 */
[----:B------:R-:W0:Y:S01]  /*14ee0*/  SHFL.IDX PT, R43, R4, RZ, 0x1c1f ;  /* 0x001c1fff042b7589 */ /* 0x000e2200000e0000 */
[----:B----4-:R-:W-:Y:S01]  /*14ef0*/  IMAD R5, R49, 0xc0, R10 ;  /* 0x000000c031057824 */ /* 0x010fe200078e020a */
[----:B------:R-:W-:Y:S01]  /*14f00*/  LOP3.LUT P0, RZ, R14, 0x3, RZ, 0xc0, !PT ;  /* 0x000000030eff7812 */ /* 0x000fe2000780c0ff */
[----:B------:R-:W-:Y:S01]  /*14f10*/  IMAD.X R9, RZ, RZ, R25, P2 ;  /* 0x000000ffff097224 */ /* 0x000fe200010e0619 */
[----:B------:R-:W-:Y:S02]  /*14f20*/  SHFL.IDX PT, R40, R6, 0x1, 0x1c1f ;  /* 0x003c1f0006287f89 */ /* 0x000fe400000e0000 */
[----:B------:R-:W-:-:S02]  /*14f30*/  ISETP.GE.OR P2, PT, R5, R46, P0 ;  /* 0x0000002e0500720c */ /* 0x000fc40000746670 */
[----:B------:R-:W1:Y:S01]  /*14f40*/  SHFL.IDX PT, R41, R4, 0x1, 0x1c1f ;  /* 0x003c1f0004297f89 */ /* 0x000e6200000e0000 */
[----:B------:R-:W-:-:S05]  /*14f50*/  VIADD R5, R5, 0x8 ;  /* 0x0000000805057836 */ /* 0x000fca0000000000 */
[----:B------:R-:W-:Y:S02]  /*14f60*/  ISETP.GE.OR P0, PT, R5, R46, P0 ;  /* 0x0000002e0500720c */ /* 0x000fe40000706670 */
[----:B------:R-:W-:-:S03]  /*14f70*/  IADD3 R13, P3, R24, 0x3000, RZ ;  /* 0x00003000180d7810 */ /* 0x000fc60007f7e0ff */
[----:B0-----:R0:W-:Y:S01]  /*14f80*/  @!P2 ST.E desc[UR60][R42.64], R0 ;  /* 0x000000002a00a985 */ /* 0x0011e2000c10193c */
[----:B------:R-:W-:Y:S01]  /*14f90*/  LOP3.LUT R12, R13, 0x180, RZ, 0xc0, !PT ;  /* 0x000001800d0c7812 */ /* 0x000fe200078ec0ff */
[----:B------:R-:W-:Y:S01]  /*14fa0*/  IMAD R48, R39, UR4, RZ ;  /* 0x0000000427307c24 */ /* 0x000fe2000f8e02ff */
[----:B------:R-:W-:Y:S01]  /*14fb0*/  LOP3.LUT R8, R7, 0x180, RZ, 0xc0, !PT ;  /* 0x0000018007087812 */ /* 0x000fe200078ec0ff */
[----:B0-----:R-:W0:Y:S04]  /*14fc0*/  @P1 LDC R43, c[0x0][0xbf0] ;  /* 0x0002fc00ff2b1b82 */ /* 0x001e280000000800 */
[----:B-1----:R1:W-:Y:S01]  /*14fd0*/  @!P0 ST.E desc[UR60][R40.64], R2 ;  /* 0x0000000228008985 */ /* 0x0023e2000c10193c */
[----:B------:R-:W-:Y:S01]  /*14fe0*/  IMAD R0, R66, 0x60, R50 ;  /* 0x0000006042007824 */ /* 0x000fe200078e0232 */
[----:B------:R-:W-:Y:S01]  /*14ff0*/  SHF.R.U64 R12, R12, 0x3, RZ ;  /* 0x000000030c0c7819 */ /* 0x000fe200000012ff */
[----:B------:R-:W-:Y:S01]  /*15000*/  IMAD R39, R37, UR5, R48 ;  /* 0x0000000525277c24 */ /* 0x000fe2000f8e0230 */
[----:B------:R-:W-:Y:S01]  /*15010*/  SHF.R.U64 R8, R8, 0x3, RZ ;  /* 0x0000000308087819 */ /* 0x000fe200000012ff */
[----:B------:R-:W-:Y:S01]  /*15020*/  IMAD R42, R49, 0xc0, R0 ;  /* 0x000000c0312a7824 */ /* 0x000fe200078e0200 */
[----:B------:R-:W-:Y:S01]  /*15030*/  LOP3.LUT R12, R12, R13, RZ, 0x3c, !PT ;  /* 0x0000000d0c0c7212 */ /* 0x000fe200078e3cff */
[----:B------:R-:W-:-:S02]  /*15040*/  IMAD.X R13, RZ, RZ, R25, P3 ;  /* 0x000000ffff0d7224 */ /* 0x000fc400018e0619 */
[----:B-1----:R-:W-:Y:S01]  /*15050*/  IMAD.WIDE.U32 R40, R37, UR4, RZ ;  /* 0x0000000425287c25 */ /* 0x002fe2000f8e00ff */
[----:B------:R-:W-:Y:S01]  /*15060*/  ULDC.64 UR4, c[0x0][0xae8] ;  /* 0x0002ba0000047ab9 */ /* 0x000fe20000000a00 */
[----:B------:R-:W-:Y:S02]  /*15070*/  LOP3.LUT R8, R8, R7, RZ, 0x3c, !PT ;  /* 0x0000000708087212 */ /* 0x000fe400078e3cff */
[----:B------:R-:W5:Y:S01]  /*15080*/  LD.E.128 R12, desc[UR60][R12.64] ;  /* 0x0000003c0c0c7980 */ /* 0x000f62000c101d00 */
[----:B------:R-:W-:Y:S02]  /*15090*/  IMAD.IADD R41, R41, 0x1, R39 ;  /* 0x0000000129297824 */ /* 0x000fe400078e0227 */
[----:B------:R-:W-:Y:S01]  /*150a0*/  IMAD R45, R45, UR4, RZ ;  /* 0x000000042d2d7c24 */ /* 0x000fe2000f8e02ff */
[----:B------:R-:W-:Y:S01]  /*150b0*/  IADD3 R7, P3, R24, 0x7800, RZ ;  /* 0x0000780018077810 */ /* 0x000fe20007f7e0ff */
[----:B------:R-:W-:Y:S01]  /*150c0*/  @P1 IMAD.HI.U32 R0, R42, R47, RZ ;  /* 0x0000002f2a001227 */ /* 0x000fe200078e00ff */
[----:B------:R-:W-:Y:S01]  /*150d0*/  LOP3.LUT R26, R27, 0x180, RZ, 0xc0, !PT ;  /* 0x000001801b1a7812 */ /* 0x000fe200078ec0ff */
[----:B------:R-:W5:Y:S02]  /*150e0*/  LD.E.128 R20, desc[UR60][R20.64] ;  /* 0x0000003c14147980 */ /* 0x000f64000c101d00 */
[----:B------:R-:W-:-:S02]  /*150f0*/  IMAD R45, R51, UR5, R45 ;  /* 0x00000005332d7c24 */ /* 0x000fc4000f8e022d */
[----:B------:R-:W-:Y:S01]  /*15100*/  IMAD.WIDE.U32 R40, R51, UR4, R40 ;  /* 0x0000000433287c25 */ /* 0x000fe2000f8e0028 */
[----:B------:R-:W-:Y:S01]  /*15110*/  ULDC.64 UR4, c[0x0][0xaf0] ;  /* 0x0002bc0000047ab9 */ /* 0x000fe20000000a00 */
[----:B------:R-:W-:Y:S02]  /*15120*/  LOP3.LUT R11, R24, 0x180, RZ, 0xc0, !PT ;  /* 0x00000180180b7812 */ /* 0x000fe400078ec0ff */
[----:B------:R-:W-:Y:S01]  /*15130*/  LOP3.LUT R6, R7, 0x180, RZ, 0xc0, !PT ;  /* 0x0000018007067812 */ /* 0x000fe200078ec0ff */
[----:B------:R-:W-:Y:S01]  /*15140*/  IMAD.MOV.U32 R37, RZ, RZ, R42 ;  /* 0x000000ffff257224 */ /* 0x000fe200078e002a */
[----:B0-----:R-:W-:Y:S01]  /*15150*/  @P1 SHF.R.U32.HI R37, RZ, R43, R0 ;  /* 0x0000002bff251219 */ /* 0x001fe20000011600 */
[----:B------:R-:W-:Y:S01]  /*15160*/  IMAD R39, R38, UR4, RZ ;  /* 0x0000000426277c24 */ /* 0x000fe2000f8e02ff */
[----:B------:R-:W-:Y:S01]  /*15170*/  SHF.R.U64 R26, R26, 0x3, RZ ;  /* 0x000000031a1a7819 */ /* 0x000fe200000012ff */
[----:B------:R-:W-:Y:S01]  /*15180*/  IMAD.IADD R41, R41, 0x1, R45 ;  /* 0x0000000129297824 */ /* 0x000fe200078e022d */
[----:B------:R-:W-:Y:S01]  /*15190*/  SHF.R.U64 R11, R11, 0x3, RZ ;  /* 0x000000030b0b7819 */ /* 0x000fe200000012ff */
[----:B------:R-:W-:Y:S01]  /*151a0*/  IMAD R39, R44, UR5, R39 ;  /* 0x000000052c277c24 */ /* 0x000fe2000f8e0227 */
[----:B------:R-:W-:Y:S01]  /*151b0*/  SHF.R.U64 R6, R6, 0x3, RZ ;  /* 0x0000000306067819 */ /* 0x000fe200000012ff */
[----:B------:R-:W-:Y:S01]  /*151c0*/  IMAD.WIDE.U32 R44, R44, UR4, R40 ;  /* 0x000000042c2c7c25 */ /* 0x000fe2000f8e0028 */
[--C-:B------:R-:W-:Y:S01]  /*151d0*/  SHF.R.S32.HI R0, RZ, 0x1f, R37.reuse ;  /* 0x0000001fff007819 */ /* 0x100fe20000011425 */
[----:B------:R-:W-:Y:S01]  /*151e0*/  ULDC.64 UR4, c[0x0][0xae0] ;  /* 0x0002b80000047ab9 */ /* 0x000fe20000000a00 */
[----:B------:R-:W-:Y:S01]  /*151f0*/  LOP3.LUT R26, R26, R27, RZ, 0x3c, !PT ;  /* 0x0000001b1a1a7212 */ /* 0x000fe200078e3cff */
[----:B------:R-:W-:Y:S01]  /*15200*/  IMAD.MOV R2, RZ, RZ, -R37 ;  /* 0x000000ffff027224 */ /* 0x000fe200078e0a25 */
[----:B------:R-:W-:Y:S01]  /*15210*/  LOP3.LUT R4, R11, R24, RZ, 0x3c, !PT ;  /* 0x000000180b047212 */ /* 0x000fe200078e3cff */
[--C-:B------:R-:W-:Y:S01]  /*15220*/  IMAD.X R27, RZ, RZ, R25.reuse, P4 ;  /* 0x000000ffff1b7224 */ /* 0x100fe200020e0619 */
[----:B------:R-:W-:Y:S01]  /*15230*/  LOP3.LUT R28, R6, R7, RZ, 0x3c, !PT ;  /* 0x00000007061c7212 */ /* 0x000fe200078e3cff */
[--C-:B------:R-:W-:Y:S01]  /*15240*/  IMAD.X R29, RZ, RZ, R25.reuse, P3 ;  /* 0x000000ffff1d7224 */ /* 0x100fe200018e0619 */
[----:B------:R-:W5:Y:S01]  /*15250*/  LD.E.128 R8, desc[UR60][R8.64] ;  /* 0x0000003c08087980 */ /* 0x000f62000c101d00 */
[----:B------:R-:W-:-:S02]  /*15260*/  IMAD.MOV.U32 R5, RZ, RZ, R25 ;  /* 0x000000ffff057224 */ /* 0x000fc400078e0019 */
[----:B------:R-:W-:Y:S01]  /*15270*/  IMAD.IADD R45, R45, 0x1, R39 ;  /* 0x000000012d2d7824 */ /* 0x000fe200078e0227 */
[----:B------:R-:W5:Y:S01]  /*15280*/  LD.E.128 R24, desc[UR60][R26.64] ;  /* 0x0000003c1a187980 */ /* 0x000f62000c101d00 */
[----:B------:R-:W-:Y:S02]  /*15290*/  IMAD R0, R0, UR4, RZ ;  /* 0x0000000400007c24 */ /* 0x000fe4000f8e02ff */
[----:B------:R-:W-:Y:S01]  /*152a0*/  IMAD R39, R3, R2, R42 ;  /* 0x0000000203277224 */ /* 0x000fe200078e022a */
[----:B------:R-:W5:Y:S01]  /*152b0*/  LD.E.128 R4, desc[UR60][R4.64] ;  /* 0x0000003c04047980 */ /* 0x000f62000c101d00 */
[----:B------:R-:W-:-:S03]  /*152c0*/  IMAD R41, R37, UR5, R0 ;  /* 0x0000000525297c24 */ /* 0x000fc6000f8e0200 */
[----:B------:R-:W5:Y:S01]  /*152d0*/  LD.E.128 R28, desc[UR60][R28.64] ;  /* 0x0000003c1c1c7980 */ /* 0x000f62000c101d00 */
[----:B------:R-:W-:Y:S01]  /*152e0*/  SHF.R.S32.HI R0, RZ, 0x1f, R39 ;  /* 0x0000001fff007819 */ /* 0x000fe20000011427 */
[----:B------:R-:W-:Y:S01]  /*152f0*/  IMAD.WIDE.U32 R2, R37, UR4, R44 ;  /* 0x0000000425027c25 */ /* 0x000fe2000f8e002c */
[----:B------:R-:W-:Y:S01]  /*15300*/  ULDC.64 UR4, c[0x0][0xad8] ;  /* 0x0002b60000047ab9 */ /* 0x000fe20000000a00 */
[----:B------:R-:W-:Y:S01]  /*15310*/  @!PT LDS RZ, [RZ] ;  /* 0x00000000fffff984 */ /* 0x000fe20000000800 */
[----:B------:R-:W-:Y:S01]  /*15320*/  @!PT LDS RZ, [RZ] ;  /* 0x00000000fffff984 */ /* 0x000fe20000000800 */
[----:B------:R-:W-:Y:S01]  /*15330*/  @!PT LDS RZ, [RZ] ;  /* 0x00000000fffff984 */ /* 0x000fe20000000800 */
[----:B------:R-:W-:Y:S01]  /*15340*/  @!PT LDS RZ, [RZ] ;  /* 0x00000000fffff984 */ /* 0x000fe20000000800 */
[----:B------:R0:W-:Y:S06]  /*15350*/  MEMBAR.ALL.CTA ;  /* 0x0000000000007992 */ /* 0x0001ec0000008000 */
[----:B0-----:R-:W0:Y:S01]  /*15360*/  FENCE.VIEW.ASYNC.S ;  /* 0x00000000000073c6 */ /* 0x001e220000000000 */
[----:B------:R-:W-:-:S02]  /*15370*/  IMAD.IADD R3, R3, 0x1, R41 ;  /* 0x0000000103037824 */ /* 0x000fc400078e0229 */
[----:B------:R-:W-:Y:S02]  /*15380*/  IMAD R0, R0, UR4, RZ ;  /* 0x0000000400007c24 */ /* 0x000fe4000f8e02ff */
[----:B------:R-:W-:Y:S02]  /*15390*/  IMAD R45, R49, 0xc0, R50 ;  /* 0x000000c0312d7824 */ /* 0x000fe400078e0232 */
[C---:B------:R-:W-:Y:S02]  /*153a0*/  IMAD R37, R39.reuse, UR5, R0 ;  /* 0x0000000527257c24 */ /* 0x040fe4000f8e0200 */
[----:B------:R-:W-:Y:S01]  /*153b0*/  IMAD.WIDE.U32 R2, R39, UR4, R2 ;  /* 0x0000000427027c25 */ /* 0x000fe2000f8e0002 */
[----:B------:R-:W-:Y:S01]  /*153c0*/  ISETP.GE.AND P0, PT, R45, R46, PT ;  /* 0x0000002e2d00720c */ /* 0x000fe20003f06270 */
[----:B------:R-:W-:Y:S02]  /*153d0*/  ULDC.64 UR4, c[0x0][0xa80] ;  /* 0x0002a00000047ab9 */ /* 0x000fe40000000a00 */
[----:B------:R-:W-:Y:S01]  /*153e0*/  IMAD.IADD R3, R3, 0x1, R37 ;  /* 0x0000000103037824 */ /* 0x000fe200078e0225 */
[----:B------:R-:W-:Y:S01]  /*153f0*/  LEA R37, P1, R2, UR4, 0x1 ;  /* 0x0000000402257c11 */ /* 0x000fe2000f8208ff */
[----:B------:R-:W-:-:S03]  /*15400*/  VIADD R0, R16, 0x31c20 ;  /* 0x00031c2010007836 */ /* 0x000fc60000000000 */
[----:B------:R-:W-:Y:S02]  /*15410*/  LEA.HI.X R44, R2, UR5, R3, 0x1, P1 ;  /* 0x00000005022c7c11 */ /* 0x000fe400088f0c03 */
[----:B------:R-:W-:Y:S01]  /*15420*/  PRMT R0, RZ, 0x654, R0 ;  /* 0x00000654ff007816 */ /* 0x000fe20000000000 */
[----:B0-----:R0:W1:Y:S03]  /*15430*/  SHFL.IDX PT, R38, R37, RZ, 0x1c1f ;  /* 0x001c1fff25267589 */ /* 0x00106600000e0000 */
[----:B------:R0:W-:Y:S01]  /*15440*/  SYNCS.ARRIVE.TRANS64.RED.A1T0 RZ, [R0+URZ], RZ ;  /* 0x000000ff00ff79a7 */ /* 0x0001e2000810043f */
[----:B------:R0:W2:Y:S01]  /*15450*/  SHFL.IDX PT, R39, R44, RZ, 0x1c1f ;  /* 0x001c1fff2c277589 */ /* 0x0000a200000e0000 */
        /* <DEDUP_REMOVED lines=13> */
.L_x_535:
[----:B------:R-:W-:Y:S05]  /*15530*/  BSYNC B1 ;  /* 0x0000000000017941 */ /* 0x000fea0003800000 */
.L_x_534:
[----:B---3--:R-:W-:Y:S01]  /*15540*/  VIADD R3, R45, 0x60 ;  /* 0x000000602d037836 */ /* 0x008fe20000000000 */
[----:B-----5:R3:W4:Y:S04]  /*15550*/  SHFL.IDX PT, R5, R44, 0x1, 0x1c1f ;  /* 0x003c1f002c057f89 */ /* 0x02072800000e0000 */
        /* <DEDUP_REMOVED lines=13> */
[----:B---3--:R-:W-:-:S04]  /*15630*/  LEA R2, P0, R33, R4, 0x1 ;  /* 0x0000000421027211 */ /* 0x008fc800078008ff */
[----:B------:R-:W-:-:S05]  /*15640*/  LEA.HI.X R3, R33, R5, R36, 0x1, P0 ;  /* 0x0000000521037211 */ /* 0x000fca00000f0c24 */
[----:B------:R0:W-:Y:S01]  /*15650*/  ST.E.128 desc[UR60][R2.64], R28 ;  /* 0x0000001c02007985 */ /* 0x0001e2000c101d3c */
[----:B------:R-:W-:Y:S05]  /*15660*/  BRA `(.L_x_536) ;  /* 0x0000000800787947 */ /* 0x000fea0003800000 */
.L_x_532:
[----:B------:R-:W-:Y:S01]  /*15670*/  ULDC.64 UR4, c[0x0][0xc00] ;  /* 0x0003000000047ab9 */ /* 0x000fe20000000a00 */
[----:B------:R-:W-:Y:S01]  /*15680*/  IMAD.MOV.U32 R0, RZ, RZ, RZ ;  /* 0x000000ffff007224 */ /* 0x000fe200078e00ff */
[----:B------:R-:W-:Y:S01]  /*15690*/  ISETP.NE.U32.AND P0, PT, RZ, UR4, PT ;  /* 0x00000004ff007c0c */ /* 0x000fe2000bf05070 */
[----:B------:R-:W2:Y:S01]  /*156a0*/  LDC R23, c[0x0][0xbe8] ;  /* 0x0002fa00ff177b82 */ /* 0x000ea20000000800 */
[----:B------:R-:W-:Y:S02]  /*156b0*/  IADD3 R2, P1, R38, UR4, RZ ;  /* 0x0000000426027c10 */ /* 0x000fe4000ff3e0ff */
[----:B------:R-:W-:Y:S02]  /*156c0*/  ISETP.NE.AND.EX P0, PT, RZ, UR5, PT, P0 ;  /* 0x00000005ff007c0c */ /* 0x000fe4000bf05300 */
[----:B------:R-:W-:Y:S01]  /*156d0*/  IADD3.X R3, R27, UR5, RZ, P1, !PT ;  /* 0x000000051b037c10 */ /* 0x000fe20008ffe4ff */
[----:B------:R-:W-:Y:S02]  /*156e0*/  ULDC.64 UR4, c[0x0][0xc08] ;  /* 0x0003020000047ab9 */ /* 0x000fe40000000a00 */
[----:B------:R-:W-:-:S04]  /*156f0*/  ISETP.NE.U32.AND P1, PT, RZ, UR4, PT ;  /* 0x00000004ff007c0c */ /* 0x000fc8000bf25070 */
[----:B------:R-:W-:-:S04]  /*15700*/  ISETP.NE.AND.EX P1, PT, RZ, UR5, PT, P1 ;  /* 0x00000005ff007c0c */ /* 0x000fc8000bf25310 */
[----:B------:R3:W5:Y:S01]  /*15710*/  @P0 LDG.E R0, desc[UR60][R2.64] ;  /* 0x0000003c02000981 */ /* 0x000762000c1e1900 */
[----:B------:R-:W4:Y:S08]  /*15720*/  S2R R4, SR_TID.X ;  /* 0x0000000000047919 */ /* 0x000f300000002100 */
[----:B------:R-:W-:Y:S01]  /*15730*/  @P1 IADD3 R38, P2, R38, UR4, RZ ;  /* 0x0000000426261c10 */ /* 0x000fe2000ff5e0ff */
[----:B------:R-:W-:-:S02]  /*15740*/  ULDC UR4, c[0x0][0xa88] ;  /* 0x0002a20000047ab9 */ /* 0x000fc40000000800 */
[----:B------:R-:W-:Y:S01]  /*15750*/  IMAD.U32 R6, RZ, RZ, UR4 ;  /* 0x00000004ff067e24 */ /* 0x000fe2000f8e00ff */
[----:B------:R-:W-:-:S05]  /*15760*/  @P1 IADD3.X R39, R27, UR5, RZ, P2, !PT ;  /* 0x000000051b271c10 */ /* 0x000fca00097fe4ff */
[----:B------:R3:W5:Y:S01]  /*15770*/  @P1 LDG.E R6, desc[UR60][R38.64] ;  /* 0x0000003c26061981 */ /* 0x000762000c1e1900 */
[----:B--2---:R-:W-:-:S13]  /*15780*/  ISETP.NE.AND P2, PT, R23, 0x1, PT ;  /* 0x000000011700780c */ /* 0x004fda0003f45270 */
[----:B------:R-:W2:Y:S01]  /*15790*/  @P2 LDC R12, c[0x0][0xbec] ;  /* 0x0002fb00ff0c2b82 */ /* 0x000ea20000000800 */
[----:B----4-:R-:W-:-:S07]  /*157a0*/  VIADD R22, R4, 0xffffff80 ;  /* 0xffffff8004167836 */ /* 0x010fce0000000000 */
[----:B------:R-:W4:Y:S01]  /*157b0*/  @P2 LDC R25, c[0x0][0xbf0] ;  /* 0x0002fc00ff192b82 */ /* 0x000f220000000800 */
[----:B------:R-:W-:Y:S01]  /*157c0*/  ISETP.GE.AND P3, PT, R22, 0xc0, PT ;  /* 0x000000c01600780c */ /* 0x000fe20003f66270 */
[----:B---3--:R-:W-:-:S12]  /*157d0*/  @P1 BRA `(.L_x_537) ;  /* 0x0000000000101947 */ /* 0x008fd80003800000 */
[----:B------:R-:W-:Y:S05]  /*157e0*/  @!P0 BRA `(.L_x_537) ;  /* 0x00000000000c8947 */ /* 0x000fea0003800000 */
[----:B------:R-:W3:Y:S04]  /*157f0*/  LDG.E R5, desc[UR60][R2.64] ;  /* 0x0000003c02057981 */ /* 0x000ee8000c1e1900 */
[----:B-----5:R-:W3:Y:S02]  /*15800*/  LDG.E R6, desc[UR60][R2.64+0x4] ;  /* 0x0000043c02067981 */ /* 0x020ee4000c1e1900 */
[----:B---3--:R-:W-:-:S07]  /*15810*/  IMAD.IADD R6, R6, 0x1, -R5 ;  /* 0x0000000106067824 */ /* 0x008fce00078e0a05 */
.L_x_537:
[----:B------:R-:W1:Y:S04]  /*15820*/  LDL R14, [R1+0x88] ;  /* 0x00008800010e7983 */ /* 0x000e680000100800 */
[----:B------:R3:W5:Y:S01]  /*15830*/  LDL R20, [R1+0x8c] ;  /* 0x00008c0001147983 */ /* 0x0007620000100800 */
[----:B------:R-:W-:Y:S01]  /*15840*/  BSSY B1, `(.L_x_538) ;  /* 0x000002d000017945 */ /* 0x000fe20003800000 */
[----:B------:R-:W-:Y:S02]  /*15850*/  SEL R13, R70, RZ, !P0 ;  /* 0x000000ff460d7207 */ /* 0x000fe40004000000 */
[----:B------:R-:W-:Y:S02]  /*15860*/  SEL R26, R26, RZ, !P0 ;  /* 0x000000ff1a1a7207 */ /* 0x000fe40004000000 */
[----:B-----5:R-:W-:-:S02]  /*15870*/  SHF.R.S32.HI R11, RZ, 0x1f, R0 ;  /* 0x0000001fff0b7819 */ /* 0x020fc40000011400 */
[----:B-1----:R-:W-:Y:S01]  /*15880*/  SHF.R.S32.HI R10, RZ, 0x1f, R14 ;  /* 0x0000001fff0a7819 */ /* 0x002fe2000001140e */
[----:B---3--:R-:W-:Y:S06]  /*15890*/  @P3 BRA `(.L_x_539) ;  /* 0x00000000009c3947 */ /* 0x008fec0003800000 */
[----:B------:R-:W1:Y:S01]  /*158a0*/  LDC R9, c[0x0][0xbe8] ;  /* 0x0002fa00ff097b82 */ /* 0x000e620000000800 */
[----:B------:R-:W-:-:S04]  /*158b0*/  IMAD R2, R20, 0xc0, R4 ;  /* 0x000000c014027824 */ /* 0x000fc800078e0204 */
[----:B------:R-:W-:Y:S02]  /*158c0*/  VIADD R8, R2, 0xffffff80 ;  /* 0xffffff8002087836 */ /* 0x000fe40000000000 */
[----:B-1----:R-:W-:-:S05]  /*158d0*/  IMAD R3, R6, R9, RZ ;  /* 0x0000000906037224 */ /* 0x002fca00078e02ff */
        /* <DEDUP_REMOVED lines=9> */
[----:B------:R-:W1:Y:S01]  /*15970*/  @P0 LDC R15, c[0x0][0xbec] ;  /* 0x0002fb00ff0f0b82 */ /* 0x000e620000000800 */
[----:B------:R-:W-:Y:S01]  /*15980*/  IMAD R7, R14, UR5, R7 ;  /* 0x000000050e077c24 */ /* 0x000fe2000f8e0207 */
[----:B------:R-:W-:-:S03]  /*15990*/  ULDC.64 UR4, c[0x0][0xb98] ;  /* 0x0002e60000047ab9 */ /* 0x000fc60000000a00 */
[----:B------:R-:W-:-:S03]  /*159a0*/  IMAD.IADD R3, R3, 0x1, R7 ;  /* 0x0000000103037824 */ /* 0x000fc600078e0207 */
[----:B0-----:R-:W0:Y:S01]  /*159b0*/  @P0 LDC R21, c[0x0][0xbf0] ;  /* 0x0002fc00ff150b82 */ /* 0x001e220000000800 */
[----:B------:R-:W-:-:S04]  /*159c0*/  IMAD.WIDE.U32 R2, R13, UR4, R2 ;  /* 0x000000040d027c25 */ /* 0x000fc8000f8e0002 */
[----:B-1----:R-:W-:-:S05]  /*159d0*/  @P0 IMAD.HI.U32 R4, R8, R15, RZ ;  /* 0x0000000f08040227 */ /* 0x002fca00078e00ff */
[----:B0-----:R-:W-:Y:S01]  /*159e0*/  @P0 SHF.R.U32.HI R5, RZ, R21, R4 ;  /* 0x00000015ff050219 */ /* 0x001fe20000011604 */
        /* <DEDUP_REMOVED lines=18> */
.L_x_539:
[----:B------:R-:W-:Y:S05]  /*15b10*/  BSYNC B1 ;  /* 0x0000000000017941 */ /* 0x000fea0003800000 */
.L_x_538:
[----:B------:R-:W-:Y:S01]  /*15b20*/  SHF.R.S32.HI R8, RZ, 0x1f, R22 ;  /* 0x0000001fff087819 */ /* 0x000fe20000011416 */
[----:B------:R-:W-:Y:S02]  /*15b30*/  ULDC.64 UR4, c[0x0][0xaa0] ;  /* 0x0002a80000047ab9 */ /* 0x000fe40000000a00 */
[----:B-1----:R-:W-:Y:S01]  /*15b40*/  IMAD R3, R11, UR4, RZ ;  /* 0x000000040b037c24 */ /* 0x002fe2000f8e02ff */
[----:B------:R-:W-:-:S03]  /*15b50*/  LEA.HI R8, R8, R22, RZ, 0x2 ;  /* 0x0000001608087211 */ /* 0x000fc600078f10ff */
[C---:B------:R-:W-:Y:S01]  /*15b60*/  IMAD R5, R0.reuse, UR5, R3 ;  /* 0x0000000500057c24 */ /* 0x040fe2000f8e0203 */
[----:B------:R-:W-:Y:S01]  /*15b70*/  SHF.R.S32.HI R8, RZ, 0x2, R8 ;  /* 0x00000002ff087819 */ /* 0x000fe20000011408 */
[----:B------:R-:W-:Y:S01]  /*15b80*/  IMAD.WIDE.U32 R2, R0, UR4, RZ ;  /* 0x0000000400027c25 */ /* 0x000fe2000f8e00ff */
[----:B------:R-:W-:-:S03]  /*15b90*/  ULDC.64 UR4, c[0x0][0xae8] ;  /* 0x0002ba0000047ab9 */ /* 0x000fc60000000a00 */
[----:B------:R-:W-:Y:S02]  /*15ba0*/  IMAD R0, R66, 0x60, R8 ;  /* 0x0000006042007824 */ /* 0x000fe400078e0208 */
[----:B------:R-:W-:Y:S02]  /*15bb0*/  IMAD.IADD R3, R3, 0x1, R5 ;  /* 0x0000000103037824 */ /* 0x000fe400078e0205 */
[----:B------:R-:W-:Y:S02]  /*15bc0*/  IMAD R9, R20, 0xc0, R0 ;  /* 0x000000c014097824 */ /* 0x000fe400078e0200 */
[----:B------:R-:W-:Y:S02]  /*15bd0*/  IMAD R4, R10, UR4, RZ ;  /* 0x000000040a047c24 */ /* 0x000fe4000f8e02ff */
[----:B--2---:R-:W-:-:S04]  /*15be0*/  @P2 IMAD.HI.U32 R0, R9, R12, RZ ;  /* 0x0000000c09002227 */ /* 0x004fc800078e00ff */
[C---:B------:R-:W-:Y:S02]  /*15bf0*/  IMAD R7, R14.reuse, UR5, R4 ;  /* 0x000000050e077c24 */ /* 0x040fe4000f8e0204 */
[----:B------:R-:W-:Y:S01]  /*15c00*/  IMAD.WIDE.U32 R2, R14, UR4, R2 ;  /* 0x000000040e027c25 */ /* 0x000fe2000f8e0002 */
[----:B------:R-:W-:-:S03]  /*15c10*/  ULDC.64 UR4, c[0x0][0xaf0] ;  /* 0x0002bc0000047ab9 */ /* 0x000fc60000000a00 */
[----:B------:R-:W-:Y:S01]  /*15c20*/  IMAD.MOV.U32 R5, RZ, RZ, R9 ;  /* 0x000000ffff057224 */ /* 0x000fe200078e0009 */
[----:B----4-:R-:W-:Y:S01]  /*15c30*/  @P2 SHF.R.U32.HI R5, RZ, R25, R0 ;  /* 0x00000019ff052219 */ /* 0x010fe20000011600 */
[----:B------:R-:W-:Y:S02]  /*15c40*/  IMAD R4, R26, UR4, RZ ;  /* 0x000000041a047c24 */ /* 0x000fe4000f8e02ff */
[----:B------:R-:W-:Y:S01]  /*15c50*/  IMAD.IADD R3, R3, 0x1, R7 ;  /* 0x0000000103037824 */ /* 0x000fe200078e0207 */
[----:B------:R-:W-:Y:S01]  /*15c60*/  SHF.R.S32.HI R0, RZ, 0x1f, R5 ;  /* 0x0000001fff007819 */ /* 0x000fe20000011405 */
[C---:B------:R-:W-:Y:S02]  /*15c70*/  IMAD R7, R13.reuse, UR5, R4 ;  /* 0x000000050d077c24 */ /* 0x040fe4000f8e0204 */
[----:B------:R-:W-:Y:S01]  /*15c80*/  IMAD.WIDE.U32 R2, R13, UR4, R2 ;  /* 0x000000040d027c25 */ /* 0x000fe2000f8e0002 */
[----:B------:R-:W-:-:S03]  /*15c90*/  ULDC.64 UR4, c[0x0][0xae0] ;  /* 0x0002b80000047ab9 */ /* 0x000fc60000000a00 */
[----:B------:R-:W-:Y:S02]  /*15ca0*/  IMAD.MOV R4, RZ, RZ, -R5 ;  /* 0x000000ffff047224 */ /* 0x000fe400078e0a05 */
[----:B------:R-:W-:Y:S02]  /*15cb0*/  IMAD.IADD R3, R3, 0x1, R7 ;  /* 0x0000000103037824 */ /* 0x000fe400078e0207 */
[----:B------:R-:W-:Y:S02]  /*15cc0*/  IMAD R0, R0, UR4, RZ ;  /* 0x0000000400007c24 */ /* 0x000fe4000f8e02ff */
[----:B------:R-:W-:Y:S02]  /*15cd0*/  IMAD R7, R23, R4, R9 ;  /* 0x0000000417077224 */ /* 0x000fe400078e0209 */
[C---:B------:R-:W-:Y:S02]  /*15ce0*/  IMAD R9, R5.reuse, UR5, R0 ;  /* 0x0000000505097c24 */ /* 0x040fe4000f8e0200 */
[----:B------:R-:W-:Y:S01]  /*15cf0*/  IMAD.WIDE.U32 R2, R5, UR4, R2 ;  /* 0x0000000405027c25 */ /* 0x000fe2000f8e0002 */
[----:B------:R-:W-:Y:S01]  /*15d00*/  SHF.R.S32.HI R0, RZ, 0x1f, R7 ;  /* 0x0000001fff007819 */ /* 0x000fe20000011407 */
[----:B------:R-:W-:-:S02]  /*15d10*/  ULDC.64 UR4, c[0x0][0xad8] ;  /* 0x0002b60000047ab9 */ /* 0x000fc40000000a00 */
[----:B------:R-:W-:Y:S02]  /*15d20*/  IMAD.IADD R3, R3, 0x1, R9 ;  /* 0x0000000103037824 */ /* 0x000fe400078e0209 */
[----:B------:R-:W-:Y:S02]  /*15d30*/  IMAD R0, R0, UR4, RZ ;  /* 0x0000000400007c24 */ /* 0x000fe4000f8e02ff */
[----:B------:R-:W-:-:S04]  /*15d40*/  IMAD.WIDE.U32 R2, R7, UR4, R2 ;  /* 0x0000000407027c25 */ /* 0x000fc8000f8e0002 */
[----:B------:R-:W-:Y:S01]  /*15d50*/  IMAD R7, R7, UR5, R0 ;  /* 0x0000000507077c24 */ /* 0x000fe2000f8e0200 */
[----:B------:R-:W-:Y:S02]  /*15d60*/  ULDC.64 UR4, c[0x0][0xa80] ;  /* 0x0002a00000047ab9 */ /* 0x000fe40000000a00 */
[----:B------:R-:W-:Y:S01]  /*15d70*/  LEA R0, P0, R2, UR4, 0x1 ;  /* 0x0000000402007c11 */ /* 0x000fe2000f8008ff */
[----:B------:R-:W-:Y:S01]  /*15d80*/  IMAD.IADD R3, R3, 0x1, R7 ;  /* 0x0000000103037824 */ /* 0x000fe200078e0207 */
[----:B------:R-:W-:-:S04]  /*15d90*/  UMOV UR4, 0xffffffff ;  /* 0xffffffff00047882 */ /* 0x000fc80000000000 */
[----:B------:R-:W-:Y:S01]  /*15da0*/  LEA.HI.X R2, R2, UR5, R3, 0x1, P0 ;  /* 0x0000000502027c11 */ /* 0x000fe200080f0c03 */
[----:B------:R-:W-:Y:S06]  /*15db0*/  BRA.DIV UR4, `(.L_x_540) ;  /* 0x0000008204287947 */ /* 0x000fec000b800000 */
[----:B------:R1:W2:Y:S04]  /*15dc0*/  SHFL.IDX PT, R3, R2, RZ, 0x1c1f ;  /* 0x001c1fff02037589 */ /* 0x0002a800000e0000 */
[----:B------:R1:W3:Y:S02]  /*15dd0*/  SHFL.IDX PT, R14, R0, RZ, 0x1c1f ;  /* 0x001c1fff000e7589 */ /* 0x0002e400000e0000 */
.L_x_732:
[----:B------:R-:W-:Y:S01]  /*15de0*/  IMAD R23, R6, R23, RZ ;  /* 0x0000001706177224 */ /* 0x000fe200078e02ff */
[----:B------:R-:W-:Y:S01]  /*15df0*/  BSSY B1, `(.L_x_541) ;  /* 0x0000011000017945 */ /* 0x000fe20003800000 */
[----:B------:R-:W-:-:S05]  /*15e00*/  IMAD R4, R20, 0xc0, R8 ;  /* 0x000000c014047824 */ /* 0x000fca00078e0208 */
[----:B------:R-:W-:-:S13]  /*15e10*/  ISETP.GE.AND P0, PT, R4, R23, PT ;  /* 0x000000170400720c */ /* 0x000fda0003f06270 */
[----:B------:R-:W-:Y:S05]  /*15e20*/  @P0 BRA `(.L_x_542) ;  /* 0x0000000000340947 */ /* 0x000fea0003800000 */
[----:B------:R-:W-:Y:S02]  /*15e30*/  ULDC UR4, c[0x0][0xac8] ;  /* 0x0002b20000047ab9 */ /* 0x000fe40000000800 */
[----:B------:R-:W-:Y:S02]  /*15e40*/  ISETP.GE.AND P2, PT, R32, UR4, PT ;  /* 0x0000000420007c0c */ /* 0x000fe4000bf46270 */
[----:B------:R-:W-:Y:S02]  /*15e50*/  ISETP.GE.AND P3, PT, R34, UR4, PT ;  /* 0x0000000422007c0c */ /* 0x000fe4000bf66270 */
[----:B------:R-:W-:-:S09]  /*15e60*/  ISETP.GE.AND P4, PT, R33, UR4, PT ;  /* 0x0000000421007c0c */ /* 0x000fd2000bf86270 */
[----:B--2---:R-:W-:Y:S02]  /*15e70*/  @!P2 IMAD.MOV.U32 R15, RZ, RZ, R3 ;  /* 0x000000ffff0fa224 */ /* 0x004fe400078e0003 */
[-C--:B---3--:R-:W-:Y:S02]  /*15e80*/  @!P3 LEA R8, P0, R34, R14.reuse, 0x1 ;  /* 0x0000000e2208b211 */ /* 0x088fe400078008ff */
[C---:B------:R-:W-:Y:S01]  /*15e90*/  @!P4 LEA R10, P1, R33.reuse, R14, 0x1 ;  /* 0x0000000e210ac211 */ /* 0x040fe200078208ff */
[----:B------:R-:W-:Y:S01]  /*15ea0*/  @!P2 IMAD.WIDE R6, R32, 0x2, R14 ;  /* 0x000000022006a825 */ /* 0x000fe200078e020e */
[-C--:B------:R-:W-:Y:S02]  /*15eb0*/  @!P3 LEA.HI.X R9, R34, R3.reuse, R35, 0x1, P0 ;  /* 0x000000032209b211 */ /* 0x080fe400000f0c23 */
[----:B------:R-:W-:Y:S02]  /*15ec0*/  @!P4 LEA.HI.X R11, R33, R3, R36, 0x1, P1 ;  /* 0x00000003210bc211 */ /* 0x000fe400008f0c24 */
[----:B------:R4:W-:Y:S04]  /*15ed0*/  @!P2 ST.E.128 desc[UR60][R6.64], RZ ;  /* 0x000000ff0600a985 */ /* 0x0009e8000c101d3c */
[----:B------:R4:W-:Y:S04]  /*15ee0*/  @!P3 ST.E.128 desc[UR60][R8.64], RZ ;  /* 0x000000ff0800b985 */ /* 0x0009e8000c101d3c */
[----:B------:R4:W-:Y:S02]  /*15ef0*/  @!P4 ST.E.128 desc[UR60][R10.64], RZ ;  /* 0x000000ff0a00c985 */ /* 0x0009e4000c101d3c */
.L_x_542:
[----:B------:R-:W-:Y:S05]  /*15f00*/  BSYNC B1 ;  /* 0x0000000000017941 */ /* 0x000fea0003800000 */
.L_x_541:
[----:B------:R-:W-:-:S03]  /*15f10*/  UMOV UR4, 0xffffffff ;  /* 0xffffffff00047882 */ /* 0x000fc60000000000 */
[----:B------:R-:W-:Y:S05]  /*15f20*/  BRA.DIV UR4, `(.L_x_543) ;  /* 0x0000008204007947 */ /* 0x000fea000b800000 */
[----:B--2---:R2:W0:Y:S04]  /*15f30*/  SHFL.IDX PT, R3, R2, 0x1, 0x1c1f ;  /* 0x003c1f0002037f89 */ /* 0x00442800000e0000 */
[----:B---3--:R2:W3:Y:S02]  /*15f40*/  SHFL.IDX PT, R14, R0, 0x1, 0x1c1f ;  /* 0x003c1f00000e7f89 */ /* 0x0084e400000e0000 */
.L_x_736:
[----:B-12---:R-:W-:-:S05]  /*15f50*/  VIADD R0, R4, 0x60 ;  /* 0x0000006004007836 */ /* 0x006fca0000000000 */
[----:B------:R-:W-:-:S13]  /*15f60*/  ISETP.GE.AND P0, PT, R0, R23, PT ;  /* 0x000000170000720c */ /* 0x000fda0003f06270 */
[----:B------:R-:W-:Y:S05]  /*15f70*/  @P0 BRA `(.L_x_536) ;  /* 0x0000000000340947 */ /* 0x000fea0003800000 */
[----:B------:R-:W-:Y:S02]  /*15f80*/  ULDC UR4, c[0x0][0xac8] ;  /* 0x0002b20000047ab9 */ /* 0x000fe40000000800 */
[----:B------:R-:W-:Y:S02]  /*15f90*/  ISETP.GE.AND P2, PT, R32, UR4, PT ;  /* 0x0000000420007c0c */ /* 0x000fe4000bf46270 */
[----:B------:R-:W-:Y:S02]  /*15fa0*/  ISETP.GE.AND P3, PT, R34, UR4, PT ;  /* 0x0000000422007c0c */ /* 0x000fe4000bf66270 */
[----:B------:R-:W-:-:S09]  /*15fb0*/  ISETP.GE.AND P4, PT, R33, UR4, PT ;  /* 0x0000000421007c0c */ /* 0x000fd2000bf86270 */
[----:B0-----:R-:W-:Y:S02]  /*15fc0*/  @!P2 IMAD.MOV.U32 R15, RZ, RZ, R3 ;  /* 0x000000ffff0fa224 */ /* 0x001fe400078e0003 */
[-C--:B---34-:R-:W-:Y:S02]  /*15fd0*/  @!P3 LEA R6, P0, R34, R14.reuse, 0x1 ;  /* 0x0000000e2206b211 */ /* 0x098fe400078008ff */
[C---:B------:R-:W-:Y:S01]  /*15fe0*/  @!P4 LEA R2, P1, R33.reuse, R14, 0x1 ;  /* 0x0000000e2102c211 */ /* 0x040fe200078208ff */
[----:B------:R-:W-:Y:S01]  /*15ff0*/  @!P2 IMAD.WIDE R4, R32, 0x2, R14 ;  /* 0x000000022004a825 */ /* 0x000fe200078e020e */
[-C--:B------:R-:W-:Y:S02]  /*16000*/  @!P3 LEA.HI.X R7, R34, R3.reuse, R35, 0x1, P0 ;  /* 0x000000032207b211 */ /* 0x080fe400000f0c23 */
[----:B------:R-:W-:Y:S02]  /*16010*/  @!P4 LEA.HI.X R3, R33, R3, R36, 0x1, P1 ;  /* 0x000000032103c211 */ /* 0x000fe400008f0c24 */
[----:B------:R0:W-:Y:S04]  /*16020*/  @!P2 ST.E.128 desc[UR60][R4.64], RZ ;  /* 0x000000ff0400a985 */ /* 0x0001e8000c101d3c */
[----:B------:R0:W-:Y:S04]  /*16030*/  @!P3 ST.E.128 desc[UR60][R6.64], RZ ;  /* 0x000000ff0600b985 */ /* 0x0001e8000c101d3c */
[----:B------:R0:W-:Y:S02]  /*16040*/  @!P4 ST.E.128 desc[UR60][R2.64], RZ ;  /* 0x000000ff0200c985 */ /* 0x0001e4000c101d3c */
.L_x_536:
[----:B------:R-:W-:Y:S05]  /*16050*/  BSYNC B0 ;  /* 0x0000000000007941 */ /* 0x000fea0003800000 */
.L_x_531:
[----:B------:R-:W-:Y:S02]  /*16060*/  ULDC UR4, c[0x0][0xc3c] ;  /* 0x00030f0000047ab9 */ /* 0x000fe40000000800 */
[----:B------:R-:W-:-:S13]  /*16070*/  ISETP.GE.AND P0, PT, R107, UR4, PT ;  /* 0x000000046b007c0c */ /* 0x000fda000bf06270 */
[----:B------:R-:W-:Y:S05]  /*16080*/  @!P0 BRA `(.L_x_544) ;  /* 0xfffffeb000ec8947 */ /* 0x000fea000383ffff */
[----:B------:R-:W-:Y:S05]  /*16090*/  BRA `(.L_x_408) ;  /* 0x0000007400787947 */ /* 0x000fea0003800000 */
.L_x_406:
[----:B------:R-:W-:-:S08]  /*160a0*/  NOP ;  /* 0x0000000000007918 */ /* 0x000fd00000000000 */
[----:B--2---:R-:W0:-:S00]  /*160b0*/  USETMAXREG.DEALLOC.CTAPOOL 0x20 ;  /* 0x00000020000079c8 */ /* 0x004e0000080e0500 */
[----:B0-----:R-:W2:Y:S01]  /*160c0*/  LDL.LU R2, [R1+0x4c] ;  /* 0x00004c0001027983 */ /* 0x001ea20000300800 */
[----:B------:R-:W-:-:S06]  /*160d0*/  LOP3.LUT R0, R0, 0x3, RZ, 0xc0, !PT ;  /* 0x0000000300007812 */ /* 0x000fcc00078ec0ff */
[----:B------:R-:W0:Y:S02]  /*160e0*/  SHFL.IDX PT, R0, R0, RZ, 0x1f ;  /* 0x00001fff00007589 */ /* 0x000e2400000e0000 */
[----:B0-----:R-:W-:Y:S01]  /*160f0*/  ISETP.NE.AND P0, PT, R0, RZ, PT ;  /* 0x000000ff0000720c */ /* 0x001fe20003f05270 */
[----:B------:R-:W-:Y:S01]  /*16100*/  IMAD.MOV.U32 R0, RZ, RZ, RZ ;  /* 0x000000ffff007224 */ /* 0x000fe200078e00ff */
[----:B--2---:R-:W-:-:S11]  /*16110*/  LOP3.LUT R2, R2, 0xfffffffd, RZ, 0xc0, !PT ;  /* 0xfffffffd02027812 */ /* 0x004fd600078ec0ff */
[----:B------:R-:W-:-:S05]  /*16120*/  @P0 LOP3.LUT R2, R2, 0x2, RZ, 0xfc, !PT ;  /* 0x0000000202020812 */ /* 0x000fca00078efcff */
[----:B------:R0:W-:Y:S01]  /*16130*/  STL [R1+0x4c], R2 ;  /* 0x00004c0201007387 */ /* 0x0001e20000100800 */
[----:B------:R-:W-:Y:S05]  /*16140*/  @!P0 BRA `(.L_x_545) ;  /* 0x00000000001c8947 */ /* 0x000fea0003800000 */
[----:B------:R-:W1:Y:S08]  /*16150*/  S2UR UR5, SR_CgaCtaId ;  /* 0x00000000000579c3 */ /* 0x000e700000008800 */
[----:B------:R-:W-:Y:S06]  /*16160*/  BAR.SYNC.DEFER_BLOCKING 0x5, 0x200 ;  /* 0x0148000000007b1d */ /* 0x000fec0000010000 */
[----:B------:R-:W-:-:S02]  /*16170*/  UMOV UR4, 0x400 ;  /* 0x0000040000047882 */ /* 0x000fc40000000000 */
[----:B-1----:R-:W-:-:S09]  /*16180*/  ULEA UR4, UR5, UR4, 0x18 ;  /* 0x0000000405047291 */ /* 0x002fd2000f8ec03f */
[----:B------:R-:W1:Y:S01]  /*16190*/  LDS.128 R16, [UR4+0x31cd0] ;  /* 0x031cd004ff107984 */ /* 0x000e620008000c00 */
[----:B------:R-:W-:Y:S06]  /*161a0*/  BAR.ARV 0x4, 0x200 ;  /* 0x0108000000007b1d */ /* 0x000fec0000002000 */
[----:B------:R-:W-:Y:S05]  /*161b0*/  BRA `(.L_x_546) ;  /* 0x0000000800007947 */ /* 0x000fea0003800000 */
.L_x_545:
[----:B0-----:R-:W0:Y:S01]  /*161c0*/  S2R R2, SR_TID.X ;  /* 0x0000000000027919 */ /* 0x001e220000002100 */
        /* <DEDUP_REMOVED lines=41> */
.L_x_551:
        /* <DEDUP_REMOVED lines=12> */
.L_x_550:
[----:B------:R-:W-:Y:S05]  /*16520*/  BSYNC B0 ;  /* 0x0000000000007941 */ /* 0x000fea0003800000 */
.L_x_549:
        /* <DEDUP_REMOVED lines=21> */
.L_x_547:
        /* <DEDUP_REMOVED lines=15> */
.L_x_552:
        /* <DEDUP_REMOVED lines=28> */
.L_x_548:
[----:B------:R-:W-:Y:S02]  /*16930*/  IMAD.MOV.U32 R17, RZ, RZ, RZ ;  /* 0x000000ffff117224 */ /* 0x000fe400078e00ff */
[----:B------:R-:W-:Y:S02]  /*16940*/  IMAD.U32 R16, RZ, RZ, UR6 ;  /* 0x00000006ff107e24 */ /* 0x000fe4000f8e00ff */
[----:B------:R-:W-:-:S07]  /*16950*/  IMAD.MOV.U32 R18, RZ, RZ, RZ ;  /* 0x000000ffff127224 */ /* 0x000fce00078e00ff */
.L_x_553:
[----:B------:R-:W-:-:S13]  /*16960*/  ISETP.NE.AND P0, PT, R5, RZ, PT ;  /* 0x000000ff0500720c */ /* 0x000fda0003f05270 */
[----:B------:R-:W0:Y:S01]  /*16970*/  @!P0 S2R R3, SR_CgaCtaId ;  /* 0x0000000000038919 */ /* 0x000e220000008800 */
[----:B------:R-:W-:-:S04]  /*16980*/  @!P0 MOV R0, 0x400 ;  /* 0x0000040000008802 */ /* 0x000fc80000000f00 */
[----:B0-----:R-:W-:-:S05]  /*16990*/  @!P0 LEA R0, R3, R0, 0x18 ;  /* 0x0000000003008211 */ /* 0x001fca00078ec0ff */
[----:B------:R2:W-:Y:S01]  /*169a0*/  @!P0 STS.128 [R0+0x31cd0], R16 ;  /* 0x031cd01000008388 */ /* 0x0005e20000000c00 */
[----:B------:R-:W-:Y:S06]  /*169b0*/  BAR.ARV 0x5, 0x200 ;  /* 0x0148000000007b1d */ /* 0x000fec0000002000 */
.L_x_546:
[----:B------:R3:W-:Y:S01]  /*169c0*/  STL [R1+0x28], RZ ;  /* 0x000028ff01007387 */ /* 0x0007e20000100800 */
[----:B------:R-:W-:Y:S01]  /*169d0*/  ULDC UR4, c[0x0][0xc3c] ;  /* 0x00030f0000047ab9 */ /* 0x000fe20000000800 */
[----:B------:R-:W-:Y:S01]  /*169e0*/  IMAD.MOV.U32 R26, RZ, RZ, 0x1 ;  /* 0x00000001ff1a7424 */ /* 0x000fe200078e00ff */
[----:B-1----:R-:W-:Y:S01]  /*169f0*/  ISETP.GE.AND P0, PT, R19, UR4, PT ;  /* 0x0000000413007c0c */ /* 0x002fe2000bf06270 */
[----:B------:R-:W-:-:S12]  /*16a00*/  IMAD.MOV.U32 R23, RZ, RZ, RZ ;  /* 0x000000ffff177224 */ /* 0x000fd800078e00ff */
[----:B---3--:R-:W-:Y:S05]  /*16a10*/  @P0 BRA `(.L_x_554) ;  /* 0x00000068003c0947 */ /* 0x008fea0003800000 */
[----:B------:R-:W1:Y:S01]  /*16a20*/  S2R R6, SR_TID.X ;  /* 0x0000000000067919 */ /* 0x000e620000002100 */
[----:B------:R-:W3:Y:S01]  /*16a30*/  S2UR UR5, SR_CgaCtaId ;  /* 0x00000000000579c3 */ /* 0x000ee20000008800 */
[----:B------:R-:W-:Y:S01]  /*16a40*/  UMOV UR4, 0x400 ;  /* 0x0000040000047882 */ /* 0x000fe20000000000 */
[----:B------:R-:W-:Y:S01]  /*16a50*/  BSSY B8, `(.L_x_554) ;  /* 0x000068b000087945 */ /* 0x000fe20003800000 */
[----:B------:R-:W-:Y:S01]  /*16a60*/  IMAD.MOV.U32 R26, RZ, RZ, 0x1 ;  /* 0x00000001ff1a7424 */ /* 0x000fe200078e00ff */
[----:B------:R-:W-:Y:S01]  /*16a70*/  ULDC.64 UR36, c[0x0][0x198] ;  /* 0x0000660000247ab9 */ /* 0x000fe20000000a00 */
[----:B------:R-:W-:Y:S01]  /*16a80*/  IMAD.MOV.U32 R23, RZ, RZ, RZ ;  /* 0x000000ffff177224 */ /* 0x000fe200078e00ff */
[----:B------:R-:W-:Y:S01]  /*16a90*/  ULDC UR38, c[0x0][0xc] ;  /* 0x0000030000267ab9 */ /* 0x000fe20000000800 */
[----:B------:R-:W-:Y:S01]  /*16aa0*/  IMAD.MOV.U32 R29, RZ, RZ, RZ ;  /* 0x000000ffff1d7224 */ /* 0x000fe200078e00ff */
[----:B---3--:R-:W-:-:S06]  /*16ab0*/  ULEA UR4, UR5, UR4, 0x18 ;  /* 0x0000000405047291 */ /* 0x008fcc000f8ec03f */
[----:B------:R-:W-:Y:S01]  /*16ac0*/  IMAD.U32 R22, RZ, RZ, UR4 ;  /* 0x00000004ff167e24 */ /* 0x000fe2000f8e00ff */
[C---:B-1----:R-:W-:Y:S01]  /*16ad0*/  LOP3.LUT R5, R6.reuse, 0x7f, RZ, 0xc0, !PT ;  /* 0x0000007f06057812 */ /* 0x042fe200078ec0ff */
[----:B--2---:R-:W-:-:S04]  /*16ae0*/  IMAD.SHL.U32 R0, R6, 0x8, RZ ;  /* 0x0000000806007824 */ /* 0x004fc800078e00ff */
[----:B------:R-:W-:Y:S01]  /*16af0*/  IMAD.SHL.U32 R4, R5, 0x8, RZ ;  /* 0x0000000805047824 */ /* 0x000fe200078e00ff */
[C---:B------:R-:W-:Y:S02]  /*16b00*/  LOP3.LUT R3, R0.reuse, 0x20, RZ, 0xc0, !PT ;  /* 0x0000002000037812 */ /* 0x040fe400078ec0ff */
[----:B0-----:R-:W-:Y:S02]  /*16b10*/  LOP3.LUT R2, R0, 0xd8, RZ, 0xc0, !PT ;  /* 0x000000d800027812 */ /* 0x001fe400078ec0ff */
[----:B------:R-:W-:Y:S02]  /*16b20*/  LOP3.LUT R3, R3, 0x300, R4, 0xf8, !PT ;  /* 0x0000030003037812 */ /* 0x000fe400078ef804 */
[----:B------:R-:W-:Y:S02]  /*16b30*/  LOP3.LUT R2, R2, 0x18, R6, 0x78, !PT ;  /* 0x0000001802027812 */ /* 0x000fe400078e7806 */
[----:B------:R-:W-:Y:S01]  /*16b40*/  SHF.R.U32.HI R4, RZ, 0x2, R5 ;  /* 0x00000002ff047819 */ /* 0x000fe20000011605 */
[----:B------:R-:W-:Y:S01]  /*16b50*/  IMAD.MOV.U32 R5, RZ, RZ, 0x1 ;  /* 0x00000001ff057424 */ /* 0x000fe200078e00ff */
[----:B------:R-:W-:Y:S01]  /*16b60*/  LOP3.LUT R3, R3, R2, RZ, 0xfc, !PT ;  /* 0x0000000203037212 */ /* 0x000fe200078efcff */
[----:B------:R-:W-:Y:S01]  /*16b70*/  IMAD.SHL.U32 R2, R6, 0x20, RZ ;  /* 0x0000002006027824 */ /* 0x000fe200078e00ff */
[----:B------:R-:W-:-:S02]  /*16b80*/  LOP3.LUT R0, R0, 0x18, RZ, 0xc0, !PT ;  /* 0x0000001800007812 */ /* 0x000fc400078ec0ff */
[----:B------:R-:W-:Y:S02]  /*16b90*/  STL [R1], R5 ;  /* 0x0000000501007387 */ /* 0x000fe40000100800 */
[----:B------:R-:W-:Y:S01]  /*16ba0*/  LOP3.LUT R4, R4, 0x60, R2, 0xf8, !PT ;  /* 0x0000006004047812 */ /* 0x000fe200078ef802 */
[----:B------:R-:W-:-:S05]  /*16bb0*/  IMAD R2, R3, 0x2, R22 ;  /* 0x0000000203027824 */ /* 0x000fca00078e0216 */
[----:B------:R0:W-:Y:S04]  /*16bc0*/  STL [R1+0x8], R2 ;  /* 0x0000080201007387 */ /* 0x0001e80000100800 */
[----:B------:R1:W-:Y:S01]  /*16bd0*/  STL [R1+0x28], RZ ;  /* 0x000028ff01007387 */ /* 0x0003e20000100800 */
[C---:B0-----:R-:W-:Y:S02]  /*16be0*/  LOP3.LUT R2, R0.reuse, 0x20, RZ, 0xfc, !PT ;  /* 0x0000002000027812 */ /* 0x041fe400078efcff */
[----:B-1----:R-:W-:-:S07]  /*16bf0*/  LOP3.LUT R0, R0, 0x40, RZ, 0xfc, !PT ;  /* 0x0000004000007812 */ /* 0x002fce00078efcff */
.L_x_698:
[----:B0-----:R-:W0:Y:S02]  /*16c00*/  LDC.64 R2, c[0x0][0xc88] ;  /* 0x00032200ff027b82 */ /* 0x001e240000000a00 */
[----:B0-----:R-:W-:-:S05]  /*16c10*/  IMAD.WIDE R2, R19, 0x4, R2 ;  /* 0x0000000413027825 */ /* 0x001fca00078e0202 */
[----:B--2---:R-:W2:Y:S01]  /*16c20*/  LDG.E R13, desc[UR60][R2.64] ;  /* 0x0000003c020d7981 */ /* 0x004ea2000c1e1900 */
[----:B------:R-:W-:Y:S05]  /*16c30*/  YIELD ;  /* 0x0000000000007946 */ /* 0x000fea0003800000 */
[----:B------:R-:W-:Y:S01]  /*16c40*/  ULDC.64 UR4, c[0x0][0xa28] ;  /* 0x00028a0000047ab9 */ /* 0x000fe20000000a00 */
[----:B------:R-:W-:Y:S01]  /*16c50*/  ULDC.64 UR6, c[0x0][0xa00] ;  /* 0x0002800000067ab9 */ /* 0x000fe20000000a00 */
[----:B------:R-:W-:Y:S02]  /*16c60*/  ISETP.NE.U32.AND P0, PT, RZ, UR4, PT ;  /* 0x00000004ff007c0c */ /* 0x000fe4000bf05070 */
[----:B------:R-:W-:Y:S01]  /*16c70*/  CS2R R8, SRZ ;  /* 0x0000000000087805 */ /* 0x000fe2000001ff00 */
[----:B------:R-:W-:Y:S01]  /*16c80*/  ULDC.64 UR8, c[0x0][0xa18] ;  /* 0x0002860000087ab9 */ /* 0x000fe20000000a00 */
[----:B------:R-:W-:-:S02]  /*16c90*/  ISETP.NE.AND.EX P1, PT, RZ, UR5, PT, P0 ;  /* 0x00000005ff007c0c */ /* 0x000fc4000bf25300 */
[----:B------:R-:W-:-:S04]  /*16ca0*/  ISETP.NE.U32.AND P0, PT, RZ, UR6, PT ;  /* 0x00000006ff007c0c */ /* 0x000fc8000bf05070 */
[----:B------:R-:W-:Y:S02]  /*16cb0*/  ISETP.NE.AND.EX P0, PT, RZ, UR7, PT, P0 ;  /* 0x00000007ff007c0c */ /* 0x000fe4000bf05300 */
[----:B--2---:R-:W-:Y:S01]  /*16cc0*/  SHF.R.S32.HI R0, RZ, 0x1f, R13 ;  /* 0x0000001fff007819 */ /* 0x004fe2000001140d */
[----:B------:R-:W-:-:S04]  /*16cd0*/  IMAD.SHL.U32 R24, R13, 0x4, RZ ;  /* 0x000000040d187824 */ /* 0x000fc800078e00ff */
[C---:B------:R-:W-:Y:S01]  /*16ce0*/  @P1 LEA R4, P2, R13.reuse, UR4, 0x2 ;  /* 0x000000040d041c11 */ /* 0x040fe2000f8410ff */
[----:B------:R-:W-:Y:S01]  /*16cf0*/  STL [R1+0xc], R13 ;  /* 0x00000c0d01007387 */ /* 0x000fe20000100800 */
[C-C-:B------:R-:W-:Y:S02]  /*16d00*/  SHF.L.U64.HI R12, R13.reuse, 0x2, R0.reuse ;  /* 0x000000020d0c7819 */ /* 0x140fe40000010200 */
[----:B------:R-:W-:Y:S01]  /*16d10*/  @P1 LEA.HI.X R5, R13, UR5, R0, 0x2, P2 ;  /* 0x000000050d051c11 */ /* 0x000fe200090f1400 */
[----:B------:R-:W-:Y:S01]  /*16d20*/  ULDC.64 UR4, c[0x0][0xa08] ;  /* 0x0002820000047ab9 */ /* 0x000fe20000000a00 */
[----:B------:R-:W-:Y:S01]  /*16d30*/  IADD3 R2, P2, R24, UR6, RZ ;  /* 0x0000000618027c10 */ /* 0x000fe2000ff5e0ff */
[----:B------:R0:W-:Y:S03]  /*16d40*/  STL [R1+0x2c], R0 ;  /* 0x00002c0001007387 */ /* 0x0001e60000100800 */
[----:B------:R-:W-:Y:S01]  /*16d50*/  IADD3.X R3, R12, UR7, RZ, P2, !PT ;  /* 0x000000070c037c10 */ /* 0x000fe200097fe4ff */
[----:B------:R-:W-:Y:S01]  /*16d60*/  ULDC.64 UR6, c[0x0][0xa10] ;  /* 0x0002840000067ab9 */ /* 0x000fe20000000a00 */
[----:B------:R-:W-:Y:S01]  /*16d70*/  ISETP.NE.U32.AND P3, PT, RZ, UR8, PT ;  /* 0x00000008ff007c0c */ /* 0x000fe2000bf65070 */
[----:B-1----:R1:W5:Y:S04]  /*16d80*/  @P1 LDG.E R8, desc[UR60][R4.64] ;  /* 0x0000003c04081981 */ /* 0x002368000c1e1900 */
[----:B------:R-:W2:Y:S01]  /*16d90*/  @P0 LDG.E R9, desc[UR60][R2.64] ;  /* 0x0000003c02090981 */ /* 0x000ea2000c1e1900 */
[----:B------:R-:W-:-:S02]  /*16da0*/  ISETP.NE.AND.EX P3, PT, RZ, UR9, PT, P3 ;  /* 0x00000009ff007c0c */ /* 0x000fc4000bf65330 */
[----:B------:R-:W-:Y:S01]  /*16db0*/  IADD3 R6, P4, R24, UR4, RZ ;  /* 0x0000000418067c10 */ /* 0x000fe2000ff9e0ff */
[----:B------:R-:W-:Y:S03]  /*16dc0*/  STL [R1+0x4], R12 ;  /* 0x0000040c01007387 */ /* 0x000fe60000100800 */
[----:B------:R-:W-:Y:S02]  /*16dd0*/  IADD3.X R7, R12, UR5, RZ, P4, !PT ;  /* 0x000000050c077c10 */ /* 0x000fe4000a7fe4ff */
[----:B-1----:R-:W-:Y:S02]  /*16de0*/  IADD3 R4, P4, R24, UR6, RZ ;  /* 0x0000000618047c10 */ /* 0x002fe4000ff9e0ff */
[----:B------:R-:W-:Y:S02]  /*16df0*/  ISETP.NE.U32.AND P1, PT, RZ, UR4, PT ;  /* 0x00000004ff007c0c */ /* 0x000fe4000bf25070 */
[----:B------:R-:W-:Y:S01]  /*16e00*/  IADD3.X R5, R12, UR7, RZ, P4, !PT ;  /* 0x000000070c057c10 */ /* 0x000fe2000a7fe4ff */
[----:B------:R-:W-:Y:S01]  /*16e10*/  ULDC UR4, c[0x0][0x288] ;  /* 0x0000a20000047ab9 */ /* 0x000fe20000000800 */
[----:B------:R-:W-:-:S02]  /*16e20*/  ISETP.NE.U32.AND P2, PT, RZ, UR6, PT ;  /* 0x00000006ff007c0c */ /* 0x000fc4000bf45070 */
[----:B------:R-:W-:Y:S02]  /*16e30*/  @P3 IADD3 R10, P4, R24, UR8, RZ ;  /* 0x00000008180a3c10 */ /* 0x000fe4000ff9e0ff */
[----:B------:R-:W-:Y:S02]  /*16e40*/  ISETP.NE.AND.EX P1, PT, RZ, UR5, PT, P1 ;  /* 0x00000005ff007c0c */ /* 0x000fe4000bf25310 */
[----:B------:R-:W-:Y:S02]  /*16e50*/  ISETP.NE.AND.EX P2, PT, RZ, UR7, PT, P2 ;  /* 0x00000007ff007c0c */ /* 0x000fe4000bf45320 */
[----:B------:R-:W-:Y:S01]  /*16e60*/  @P3 IADD3.X R11, R12, UR9, RZ, P4, !PT ;  /* 0x000000090c0b3c10 */ /* 0x000fe2000a7fe4ff */
[----:B------:R-:W-:Y:S02]  /*16e70*/  IMAD.MOV.U32 R28, RZ, RZ, RZ ;  /* 0x000000ffff1c7224 */ /* 0x000fe400078e00ff */
[----:B0-----:R-:W-:-:S06]  /*16e80*/  IMAD.MOV.U32 R0, RZ, RZ, RZ ;  /* 0x000000ffff007224 */ /* 0x001fcc00078e00ff */
[----:B------:R-:W5:Y:S04]  /*16e90*/  @P1 LDG.E R28, desc[UR60][R6.64] ;  /* 0x0000003c061c1981 */ /* 0x000f68000c1e1900 */
[----:B------:R-:W5:Y:S04]  /*16ea0*/  @P2 LDG.E R0, desc[UR60][R4.64] ;  /* 0x0000003c04002981 */ /* 0x000f68000c1e1900 */
[----:B--2---:R0:W-:Y:S02]  /*16eb0*/  STL [R1+0x18], R9 ;  /* 0x0000180901007387 */ /* 0x0041e40000100800 */
[----:B0-----:R-:W-:Y:S01]  /*16ec0*/  IMAD.U32 R9, RZ, RZ, UR4 ;  /* 0x00000004ff097e24 */ /* 0x001fe2000f8e00ff */
[----:B------:R-:W-:-:S05]  /*16ed0*/  ULDC.64 UR4, c[0x0][0x418] ;  /* 0x0001060000047ab9 */ /* 0x000fca0000000a00 */
[----:B------:R0:W2:Y:S01]  /*16ee0*/  @P3 LDG.E R9, desc[UR60][R10.64] ;  /* 0x0000003c0a093981 */ /* 0x0000a2000c1e1900 */
[----:B------:R-:W-:-:S03]  /*16ef0*/  UISETP.NE.U32.AND UP0, UPT, UR4, URZ, UPT ;  /* 0x0000003f0400728c */ /* 0x000fc6000bf05070 */
[----:B------:R-:W-:Y:S01]  /*16f00*/  ULDC UR4, c[0x0][0x424] ;  /* 0x0001090000047ab9 */ /* 0x000fe20000000800 */
[----:B------:R-:W-:-:S03]  /*16f10*/  UISETP.NE.AND.EX UP0, UPT, UR5, URZ, UPT, UP0 ;  /* 0x0000003f0500728c */ /* 0x000fc6000bf05300 */
[----:B------:R-:W-:Y:S01]  /*16f20*/  ULDC UR5, c[0x0][0x2f0] ;  /* 0x0000bc0000057ab9 */ /* 0x000fe20000000800 */
[----:B------:R-:W-:-:S04]  /*16f30*/  USEL UR4, UR4, 0x1, UP0 ;  /* 0x0000000104047887 */ /* 0x000fc80008000000 */
[----:B------:R-:W-:-:S03]  /*16f40*/  UIMAD UR4, UR4, UR5, URZ ;  /* 0x00000005040472a4 */ /* 0x000fc6000f8e023f */
[----:B------:R-:W-:-:S03]  /*16f50*/  ULDC UR5, c[0x0][0x348] ;  /* 0x0000d20000057ab9 */ /* 0x000fc60000000800 */
[----:B0-----:R-:W-:Y:S01]  /*16f60*/  IMAD.U32 R10, RZ, RZ, UR4 ;  /* 0x00000004ff0a7e24 */ /* 0x001fe2000f8e00ff */
[----:B--2---:R0:W-:Y:S02]  /*16f70*/  STL [R1+0x34], R9 ;  /* 0x0000340901007387 */ /* 0x0041e40000100800 */
[----:B0-----:R-:W-:Y:S01]  /*16f80*/  IMAD.U32 R9, RZ, RZ, UR5 ;  /* 0x00000005ff097e24 */ /* 0x001fe2000f8e00ff */
[----:B----4-:R-:W-:Y:S06]  /*16f90*/  @P3 BRA `(.L_x_555) ;  /* 0x0000000000143947 */ /* 0x010fec0003800000 */
[----:B------:R-:W-:Y:S05]  /*16fa0*/  @!P0 BRA `(.L_x_555) ;  /* 0x0000000000108947 */ /* 0x000fea0003800000 */
[----:B------:R-:W2:Y:S04]  /*16fb0*/  LDG.E R11, desc[UR60][R2.64] ;  /* 0x0000003c020b7981 */ /* 0x000ea8000c1e1900 */
[----:B------:R-:W2:Y:S02]  /*16fc0*/  LDG.E R2, desc[UR60][R2.64+0x4] ;  /* 0x0000043c02027981 */ /* 0x000ea4000c1e1900 */
[----:B--2---:R-:W-:-:S05]  /*16fd0*/  IMAD.IADD R2, R2, 0x1, -R11 ;  /* 0x0000000102027824 */ /* 0x004fca00078e0a0b */
[----:B------:R0:W-:Y:S02]  /*16fe0*/  STL [R1+0x34], R2 ;  /* 0x0000340201007387 */ /* 0x0001e40000100800 */
.L_x_555:
[----:B------:R-:W-:Y:S01]  /*16ff0*/  ULDC.64 UR4, c[0x0][0xa20] ;  /* 0x0002880000047ab9 */ /* 0x000fe20000000a00 */
[----:B-----5:R-:W-:Y:S01]  /*17000*/  IMAD.IADD R28, R28, 0x1, R8 ;  /* 0x000000011c1c7824 */ /* 0x020fe200078e0208 */
[----:B------:R-:W-:Y:S01]  /*17010*/  ISETP.NE.U32.AND P0, PT, RZ, UR4, PT ;  /* 0x00000004ff007c0c */ /* 0x000fe2000bf05070 */
[----:B------:R-:W-:-:S03]  /*17020*/  IMAD.MOV.U32 R25, RZ, RZ, R13 ;  /* 0x000000ffff197224 */ /* 0x000fc600078e000d */
[----:B------:R-:W-:-:S13]  /*17030*/  ISETP.NE.AND.EX P0, PT, RZ, UR5, PT, P0 ;  /* 0x00000005ff007c0c */ /* 0x000fda000bf05300 */
[----:B------:R-:W-:Y:S05]  /*17040*/  @!P0 BRA `(.L_x_556) ;  /* 0x0000000000108947 */ /* 0x000fea0003800000 */
[----:B0-----:R-:W-:-:S04]  /*17050*/  IADD3 R2, P0, R24, UR4, RZ ;  /* 0x0000000418027c10 */ /* 0x001fc8000ff1e0ff */
[----:B------:R-:W-:-:S05]  /*17060*/  IADD3.X R3, R12, UR5, RZ, P0, !PT ;  /* 0x000000050c037c10 */ /* 0x000fca00087fe4ff */
[----:B------:R0:W5:Y:S01]  /*17070*/  LDG.E R10, desc[UR60][R2.64] ;  /* 0x0000003c020a7981 */ /* 0x000162000c1e1900 */
[----:B------:R-:W-:Y:S05]  /*17080*/  BRA `(.L_x_557) ;  /* 0x0000000000107947 */ /* 0x000fea0003800000 */
.L_x_556:
[----:B------:R-:W-:Y:S05]  /*17090*/  @!P1 BRA `(.L_x_557) ;  /* 0x00000000000c9947 */ /* 0x000fea0003800000 */
[----:B------:R-:W2:Y:S04]  /*170a0*/  LDG.E R10, desc[UR60][R6.64] ;  /* 0x0000003c060a7981 */ /* 0x000ea8000c1e1900 */
[----:B------:R-:W2:Y:S02]  /*170b0*/  LDG.E R6, desc[UR60][R6.64+0x4] ;  /* 0x0000043c06067981 */ /* 0x000ea4000c1e1900 */
[----:B--2---:R-:W-:-:S07]  /*170c0*/  IMAD.IADD R10, R6, 0x1, -R10 ;  /* 0x00000001060a7824 */ /* 0x004fce00078e0a0a */
.L_x_557:
[----:B0-----:R-:W2:Y:S01]  /*170d0*/  @P2 LDG.E R2, desc[UR60][R4.64] ;  /* 0x0000003c04022981 */ /* 0x001ea2000c1e1900 */
[----:B-----5:R-:W-:-:S03]  /*170e0*/  IMAD.IADD R10, R10, 0x1, -R8 ;  /* 0x000000010a0a7824 */ /* 0x020fc600078e0a08 */
[----:B------:R-:W2:Y:S01]  /*170f0*/  @P2 LDG.E R4, desc[UR60][R4.64+0x4] ;  /* 0x0000043c04042981 */ /* 0x000ea2000c1e1900 */
[----:B------:R-:W-:Y:S01]  /*17100*/  BSSY B0, `(.L_x_558) ;  /* 0x000015e000007945 */ /* 0x000fe20003800000 */
[----:B--2---:R-:W-:-:S04]  /*17110*/  @P2 IMAD.IADD R9, R4, 0x1, -R2 ;  /* 0x0000000104092824 */ /* 0x004fc800078e0a02 */
[----:B------:R-:W-:-:S04]  /*17120*/  IMAD.IADD R3, R10, 0x1, R9 ;  /* 0x000000010a037824 */ /* 0x000fc800078e0209 */
[----:B------:R-:W-:-:S04]  /*17130*/  VIADD R2, R3, 0x8f ;  /* 0x0000008f03027836 */ /* 0x000fc80000000000 */
[----:B------:R-:W-:Y:S01]  /*17140*/  IMAD.HI R2, R2, 0x38e38e39, RZ ;  /* 0x38e38e3902027827 */ /* 0x000fe200078e02ff */
[----:B------:R0:W-:Y:S04]  /*17150*/  STL [R1+0x30], R3 ;  /* 0x0000300301007387 */ /* 0x0001e80000100800 */
[----:B0-----:R-:W-:-:S04]  /*17160*/  SHF.R.U32.HI R3, RZ, 0x1f, R2 ;  /* 0x0000001fff037819 */ /* 0x001fc80000011602 */
[----:B------:R-:W-:-:S05]  /*17170*/  LEA.HI.SX32 R4, R2, R3, 0x1b ;  /* 0x0000000302047211 */ /* 0x000fca00078fdaff */
[--C-:B------:R-:W-:Y:S02]  /*17180*/  IMAD R2, R4, 0x90, -R10.reuse ;  /* 0x0000009004027824 */ /* 0x100fe400078e0a0a */
[----:B------:R-:W-:-:S03]  /*17190*/  IMAD.MOV R10, RZ, RZ, -R10 ;  /* 0x000000ffff0a7224 */ /* 0x000fc600078e0a0a */
[----:B------:R-:W-:Y:S02]  /*171a0*/  VIMNMX R2, R2, R9, PT ;  /* 0x0000000902027248 */ /* 0x000fe40003fe0100 */
[----:B------:R-:W-:-:S04]  /*171b0*/  VIMNMX R10, RZ, R10, !PT ;  /* 0x0000000aff0a7248 */ /* 0x000fc80007fe0100 */
[----:B------:R-:W-:Y:S01]  /*171c0*/  ISETP.GT.AND P0, PT, R2, R10, PT ;  /* 0x0000000a0200720c */ /* 0x000fe20003f04270 */
[----:B------:R0:W-:-:S12]  /*171d0*/  STL [R1+0x10], R4 ;  /* 0x0000100401007387 */ /* 0x0001d80000100800 */
[----:B0-----:R-:W-:Y:S02]  /*171e0*/  @P0 VIADD R4, R2, 0x8f ;  /* 0x0000008f02040836 */ /* 0x001fe40000000000 */
[----:B------:R-:W-:-:S04]  /*171f0*/  IMAD.WIDE.U32 R2, R10, 0x38e38e39, RZ ;  /* 0x38e38e390a027825 */ /* 0x000fc800078e00ff */
[----:B------:R-:W-:Y:S01]  /*17200*/  @P0 IMAD.HI R2, R4, 0x38e38e39, RZ ;  /* 0x38e38e3904020827 */ /* 0x000fe200078e02ff */
[----:B------:R-:W-:-:S04]  /*17210*/  SHF.R.U32.HI R3, RZ, 0x5, R3 ;  /* 0x00000005ff037819 */ /* 0x000fc80000011603 */
[----:B------:R-:W-:Y:S01]  /*17220*/  @P0 SHF.R.U32.HI R5, RZ, 0x1f, R2 ;  /* 0x0000001fff050819 */ /* 0x000fe20000011602 */
[----:B------:R-:W-:-:S03]  /*17230*/  IMAD.MOV.U32 R4, RZ, RZ, R3 ;  /* 0x000000ffff047224 */ /* 0x000fc600078e0003 */
[----:B------:R-:W-:-:S04]  /*17240*/  @P0 LEA.HI.SX32 R4, R2, R5, 0x1b ;  /* 0x0000000502040211 */ /* 0x000fc800078fdaff */
[----:B------:R-:W-:Y:S02]  /*17250*/  ISETP.GT.AND P1, PT, R4, R3, PT ;  /* 0x000000030400720c */ /* 0x000fe40003f24270 */
[----:B------:R-:W-:-:S11]  /*17260*/  PLOP3.LUT P0, PT, PT, PT, PT, 0x80, 0x0 ;  /* 0x000000000000781c */ /* 0x000fd60003f0f070 */
[----:B------:R-:W-:Y:S05]  /*17270*/  @!P1 BRA `(.L_x_559) ;  /* 0x0000001400189947 */ /* 0x000fea0003800000 */
[----:B------:R-:W-:Y:S01]  /*17280*/  UMOV UR4, 0xffffffff ;  /* 0xffffffff00047882 */ /* 0x000fe20000000000 */
[----:B------:R-:W-:Y:S02]  /*17290*/  SEL R2, R25, RZ, !P2 ;  /* 0x000000ff19027207 */ /* 0x000fe40005000000 */
[----:B------:R-:W-:Y:S05]  /*172a0*/  BRA.DIV UR4, `(.L_x_560) ;  /* 0x0000006e04687947 */ /* 0x000fea000b800000 */
[----:B------:R-:W0:Y:S02]  /*172b0*/  S2R R5, SR_TID.X ;  /* 0x0000000000057919 */ /* 0x000e240000002100 */
[----:B0-----:R-:W-:-:S04]  /*172c0*/  SHF.R.U32.HI R5, RZ, 0x5, R5 ;  /* 0x00000005ff057819 */ /* 0x001fc80000011605 */
[----:B------:R-:W-:-:S05]  /*172d0*/  LOP3.LUT R5, R5, 0x3, RZ, 0xc0, !PT ;  /* 0x0000000305057812 */ /* 0x000fca00078ec0ff */
[----:B------:R0:W1:Y:S02]  /*172e0*/  SHFL.IDX PT, R14, R5, RZ, 0x1f ;  /* 0x00001fff050e7589 */ /* 0x00006400000e0000 */
.L_x_739:
[----:B-1----:R-:W-:Y:S02]  /*172f0*/  ISETP.NE.AND P0, PT, R14, RZ, PT ;  /* 0x000000ff0e00720c */ /* 0x002fe40003f05270 */
[----:B------:R-:W-:-:S11]  /*17300*/  PLOP3.LUT P6, PT, PT, PT, PT, 0x8, 0x0 ;  /* 0x000000000000781c */ /* 0x000fd60003fce170 */
[----:B------:R-:W-:Y:S05]  /*17310*/  @P0 BRA `(.L_x_561) ;  /* 0x00000000000c0947 */ /* 0x000fea0003800000 */
[----:B------:R-:W-:-:S03]  /*17320*/  UMOV UR4, 0xffffffff ;  /* 0xffffffff00047882 */ /* 0x000fc60000000000 */
[----:B------:R-:W-:Y:S05]  /*17330*/  BRA.DIV UR4, `(.L_x_562) ;  /* 0x0000006e04787947 */ /* 0x000fea000b800000 */
[----:B------:R-:W-:-:S13]  /*17340*/  ELECT P6, URZ, PT ;  /* 0x00000000003f782f */ /* 0x000fda00038c0000 */
.L_x_561:
[----:B0-----:R-:W2:Y:S01]  /*17350*/  LDL R5, [R1+0x28] ;  /* 0x0000280001057983 */ /* 0x001ea20000100800 */
[----:B------:R-:W-:Y:S01]  /*17360*/  BSSY B1, `(.L_x_563) ;  /* 0x0000008000017945 */ /* 0x000fe20003800000 */
[----:B--2---:R-:W-:-:S05]  /*17370*/  VIADD R5, R5, 0x1 ;  /* 0x0000000105057836 */ /* 0x004fca0000000000 */
[----:B------:R-:W-:-:S04]  /*17380*/  LEA.HI R6, R5, R5, RZ, 0x1 ;  /* 0x0000000505067211 */ /* 0x000fc800078f08ff */
[----:B------:R-:W-:-:S05]  /*17390*/  LOP3.LUT R6, R6, 0xfffffffe, RZ, 0xc0, !PT ;  /* 0xfffffffe06067812 */ /* 0x000fca00078ec0ff */
[----:B------:R-:W-:-:S05]  /*173a0*/  IMAD.IADD R5, R5, 0x1, -R6 ;  /* 0x0000000105057824 */ /* 0x000fca00078e0a06 */
[----:B------:R-:W-:-:S04]  /*173b0*/  SHF.L.U32 R5, R5, 0x1f, RZ ;  /* 0x0000001f05057819 */ /* 0x000fc800000006ff */
[----:B------:R-:W0:Y:S02]  /*173c0*/  SYNCS.PHASECHK.TRANS64.TRYWAIT P0, [R22+URZ+0x31c20], R5 ;  /* 0x031c2005160075a7 */ /* 0x000e24000800017f */
[----:B0-----:R-:W-:Y:S05]  /*173d0*/  @!P0 BRA `(.L_x_564) ;  /* 0x0000006c00708947 */ /* 0x001fea0003800000 */
.L_x_742:
[----:B------:R-:W-:Y:S05]  /*173e0*/  BSYNC B1 ;  /* 0x0000000000017941 */ /* 0x000fea0003800000 */
.L_x_563:
[----:B------:R-:W-:Y:S04]  /*173f0*/  BSSY B1, `(.L_x_565) ;  /* 0x000008c000017945 */ /* 0x000fe80003800000 */
[----:B------:R-:W-:Y:S05]  /*17400*/  @!P6 BRA `(.L_x_566) ;  /* 0x000000080028e947 */ /* 0x000fea0003800000 */
[----:B------:R-:W2:Y:S01]  /*17410*/  LDL R7, [R1] ;  /* 0x0000000001077983 */ /* 0x000ea20000100800 */
[----:B------:R-:W-:Y:S01]  /*17420*/  IMAD R8, R29, 0x8, R22 ;  /* 0x000000081d087824 */ /* 0x000fe200078e0216 */
[----:B------:R-:W1:Y:S01]  /*17430*/  S2R R6, SR_TID.X ;  /* 0x0000000000067919 */ /* 0x000e620000002100 */
[----:B------:R-:W-:Y:S01]  /*17440*/  BSSY B2, `(.L_x_567) ;  /* 0x0000006000027945 */ /* 0x000fe20003800000 */
[----:B-1----:R-:W-:-:S04]  /*17450*/  LOP3.LUT R6, R6, 0x7f, RZ, 0xc0, !PT ;  /* 0x0000007f06067812 */ /* 0x002fc800078ec0ff */
[----:B------:R-:W-:Y:S02]  /*17460*/  ISETP.NE.AND P1, PT, R6, RZ, PT ;  /* 0x000000ff0600720c */ /* 0x000fe40003f25270 */
[----:B--2---:R-:W-:-:S04]  /*17470*/  SHF.L.U32 R10, R7, 0x1f, RZ ;  /* 0x0000001f070a7819 */ /* 0x004fc800000006ff */
[----:B------:R-:W1:Y:S02]  /*17480*/  SYNCS.PHASECHK.TRANS64.TRYWAIT P0, [R8+URZ+0x31ca0], R10 ;  /* 0x031ca00a080075a7 */ /* 0x000e64000800017f */
[----:B-1----:R-:W-:Y:S05]  /*17490*/  @!P0 BRA `(.L_x_568) ;  /* 0x0000006c00548947 */ /* 0x002fea0003800000 */
.L_x_743:
[----:B------:R-:W-:Y:S05]  /*174a0*/  BSYNC B2 ;  /* 0x0000000000027941 */ /* 0x000fea0003800000 */
.L_x_567:
[----:B------:R-:W-:Y:S04]  /*174b0*/  BSSY B2, `(.L_x_569) ;  /* 0x0000009000027945 */ /* 0x000fe80003800000 */
[----:B------:R-:W-:Y:S05]  /*174c0*/  @P1 BRA `(.L_x_570) ;  /* 0x00000000001c1947 */ /* 0x000fea0003800000 */
[----:B0-----:R-:W0:Y:S02]  /*174d0*/  S2R R5, SR_TID.X ;  /* 0x0000000000057919 */ /* 0x001e240000002100 */
[----:B0-----:R-:W-:Y:S01]  /*174e0*/  LOP3.LUT R6, R5, 0x1f, RZ, 0xc0, !PT ;  /* 0x0000001f05067812 */ /* 0x001fe200078ec0ff */
[----:B------:R-:W-:-:S03]  /*174f0*/  IMAD.MOV.U32 R5, RZ, RZ, 0x6c00 ;  /* 0x00006c00ff057424 */ /* 0x000fc600078e00ff */
[----:B------:R-:W-:Y:S01]  /*17500*/  ISETP.NE.AND P0, PT, R6, RZ, PT ;  /* 0x000000ff0600720c */ /* 0x000fe20003f05270 */
[----:B------:R2:W-:-:S12]  /*17510*/  SYNCS.ARRIVE.TRANS64 RZ, [R8+URZ+0x31c90], R5 ;  /* 0x031c900508ff79a7 */ /* 0x0005d8000800003f */
[----:B--2---:R-:W-:Y:S05]  /*17520*/  @!P0 BRA `(.L_x_570) ;  /* 0x0000000000048947 */ /* 0x004fea0003800000 */
[----:B------:R-:W-:Y:S01]  /*17530*/  BPT.TRAP 0x1 ;  /* 0x000000040000795c */ /* 0x000fe20000300000 */
.L_x_570:
[----:B------:R-:W-:Y:S05]  /*17540*/  BSYNC B2 ;  /* 0x0000000000027941 */ /* 0x000fea0003800000 */
.L_x_569:
[----:B------:R-:W-:Y:S01]  /*17550*/  IMAD.MOV.U32 R14, RZ, RZ, RZ ;  /* 0x000000ffff0e7224 */ /* 0x000fe200078e00ff */
[----:B------:R-:W-:Y:S01]  /*17560*/  UIADD3 UR4, UP0, UR36, 0x570, URZ ;  /* 0x0000057024047890 */ /* 0x000fe2000ff1e03f */
[----:B------:R-:W-:Y:S01]  /*17570*/  IMAD R6, R4, 0x90, R0 ;  /* 0x0000009004067824 */ /* 0x000fe200078e0200 */
[----:B------:R-:W-:Y:S01]  /*17580*/  PLOP3.LUT P0, PT, PT, PT, PT, 0x80, 0x0 ;  /* 0x000000000000781c */ /* 0x000fe20003f0f070 */
[----:B------:R-:W-:Y:S01]  /*17590*/  IMAD R7, R29, 0x6c00, R22 ;  /* 0x00006c001d077824 */ /* 0x000fe200078e0216 */
[----:B------:R-:W-:Y:S01]  /*175a0*/  R2UR UR10, R14 ;  /* 0x000000000e0a72ca */ /* 0x000fe200000e0000 */
[----:B------:R-:W-:Y:S01]  /*175b0*/  VIADD R6, R6, 0xffffff70 ;  /* 0xffffff7006067836 */ /* 0x000fe20000000000 */
[----:B------:R-:W-:Y:S01]  /*175c0*/  UIADD3.X UR5, URZ, UR37, URZ, UP0, !UPT ;  /* 0x000000253f057290 */ /* 0x000fe200087fe43f */
[----:B0-----:R-:W-:Y:S01]  /*175d0*/  VIADD R5, R8, 0x31c90 ;  /* 0x00031c9008057836 */ /* 0x001fe20000000000 */
[----:B------:R-:W-:Y:S01]  /*175e0*/  UMOV UR6, 0x0 ;  /* 0x0000000000067882 */ /* 0x000fe20000000000 */
[----:B------:R-:W-:Y:S01]  /*175f0*/  VIADD R9, R7, 0x16a00 ;  /* 0x00016a0007097836 */ /* 0x000fe20000000000 */
[----:B------:R-:W-:-:S09]  /*17600*/  UMOV UR7, 0x12f00000 ;  /* 0x12f0000000077882 */ /* 0x000fd20000000000 */
.L_x_571:
        /* <DEDUP_REMOVED lines=16> */
.L_x_572:
        /* <DEDUP_REMOVED lines=16> */
.L_x_573:
        /* <DEDUP_REMOVED lines=10> */
[----:B------:R-:W0:Y:S01]  /*178b0*/  SYNCS.PHASECHK.TRANS64.TRYWAIT P0, [R8+URZ+0x31cc0], R10 ;  /* 0x031cc00a080075a7 */ /* 0x000e22000800017f */
[----:B------:R-:W-:Y:S04]  /*178c0*/  BSSY B2, `(.L_x_574) ;  /* 0x0000002000027945 */ /* 0x000fe80003800000 */
[----:B0-----:R-:W-:Y:S05]  /*178d0*/  @!P0 BRA `(.L_x_575) ;  /* 0x0000006800588947 */ /* 0x001fea0003800000 */
.L_x_744:
[----:B------:R-:W-:Y:S05]  /*178e0*/  BSYNC B2 ;  /* 0x0000000000027941 */ /* 0x000fea0003800000 */
.L_x_574:
[----:B------:R-:W-:Y:S01]  /*178f0*/  BSSY B2, `(.L_x_576) ;  /* 0x000000b000027945 */ /* 0x000fe20003800000 */
[----:B01----:R-:W-:Y:S02]  /*17900*/  IMAD.MOV.U32 R10, RZ, RZ, 0x0 ;  /* 0x00000000ff0a7424 */ /* 0x003fe400078e00ff */
        /* <DEDUP_REMOVED lines=9> */
.L_x_577:
[----:B------:R-:W-:Y:S05]  /*179a0*/  BSYNC B2 ;  /* 0x0000000000027941 */ /* 0x000fea0003800000 */
.L_x_576:
[----:B------:R-:W-:Y:S01]  /*179b0*/  R2UR UR10, R14 ;  /* 0x000000000e0a72ca */ /* 0x000fe200000e0000 */
[----:B------:R-:W-:Y:S01]  /*179c0*/  UIADD3 UR4, UP0, UR36, 0x670, URZ ;  /* 0x0000067024047890 */ /* 0x000fe2000ff1e03f */
[----:B------:R-:W-:Y:S01]  /*179d0*/  R2UR UR6, R10 ;  /* 0x000000000a0672ca */ /* 0x000fe200000e0000 */
[----:B------:R-:W-:Y:S01]  /*179e0*/  VIADD R8, R8, 0x31cb0 ;  /* 0x00031cb008087836 */ /* 0x000fe20000000000 */
[----:B------:R-:W-:Y:S01]  /*179f0*/  R2UR UR7, R11 ;  /* 0x000000000b0772ca */ /* 0x000fe200000e0000 */
[----:B------:R-:W-:Y:S01]  /*17a00*/  VIADD R5, R7, 0x200 ;  /* 0x0000020007057836 */ /* 0x000fe20000000000 */
[----:B------:R-:W-:Y:S01]  /*17a10*/  PLOP3.LUT P0, PT, PT, PT, PT, 0x80, 0x0 ;  /* 0x000000000000781c */ /* 0x000fe20003f0f070 */
[----:B------:R-:W-:-:S12]  /*17a20*/  UIADD3.X UR5, URZ, UR37, URZ, UP0, !UPT ;  /* 0x000000253f057290 */ /* 0x000fd800087fe43f */
.L_x_578:
        /* <DEDUP_REMOVED lines=15> */
.L_x_579:
        /* <DEDUP_REMOVED lines=15> */
.L_x_580:
        /* <DEDUP_REMOVED lines=10> */
.L_x_566:
[----:B------:R-:W-:Y:S05]  /*17cb0*/  BSYNC B1 ;  /* 0x0000000000017941 */ /* 0x000fea0003800000 */
.L_x_565:
[----:B0-----:R-:W2:Y:S01]  /*17cc0*/  LDL.LU R5, [R1] ;  /* 0x0000000001057983 */ /* 0x001ea20000300800 */
[----:B------:R-:W-:Y:S01]  /*17cd0*/  VIADD R29, R29, 0x1 ;  /* 0x000000011d1d7836 */ /* 0x000fe20000000000 */
[----:B------:R-:W-:Y:S01]  /*17ce0*/  PLOP3.LUT P0, PT, PT, PT, PT, 0x8, 0x0 ;  /* 0x000000000000781c */ /* 0x000fe20003f0e170 */
[----:B------:R-:W-:-:S03]  /*17cf0*/  VIADD R9, R4, 0xfffffffe ;  /* 0xfffffffe04097836 */ /* 0x000fc60000000000 */
[----:B------:R-:W-:Y:S02]  /*17d00*/  ISETP.NE.AND P1, PT, R29, 0x2, PT ;  /* 0x000000021d00780c */ /* 0x000fe40003f25270 */
[----:B------:R-:W-:Y:S02]  /*17d10*/  ISETP.GE.AND P2, PT, R9, R3, PT ;  /* 0x000000030900720c */ /* 0x000fe40003f46270 */
[----:B------:R-:W-:Y:S02]  /*17d20*/  SEL R4, RZ, 0x1, P1 ;  /* 0x00000001ff047807 */ /* 0x000fe40000800000 */
[----:B------:R-:W-:Y:S02]  /*17d30*/  SEL R29, R29, RZ, P1 ;  /* 0x000000ff1d1d7207 */ /* 0x000fe40000800000 */
[----:B--2---:R-:W-:-:S05]  /*17d40*/  LOP3.LUT R5, R5, R4, RZ, 0x3c, !PT ;  /* 0x0000000405057212 */ /* 0x004fca00078e3cff */
[----:B------:R0:W-:Y:S02]  /*17d50*/  STL [R1], R5 ;  /* 0x0000000501007387 */ /* 0x0001e40000100800 */
[----:B------:R-:W-:Y:S05]  /*17d60*/  @!P2 BRA `(.L_x_559) ;  /* 0x00000008005ca947 */ /* 0x000fea0003800000 */
.L_x_597:
[----:B------:R-:W-:Y:S05]  /*17d70*/  YIELD ;  /* 0x0000000000007946 */ /* 0x000fea0003800000 */
[----:B------:R-:W-:Y:S04]  /*17d80*/  BSSY B1, `(.L_x_581) ;  /* 0x000008b000017945 */ /* 0x000fe80003800000 */
[----:B-1----:R-:W-:Y:S05]  /*17d90*/  @!P6 BRA `(.L_x_582) ;  /* 0x000000080024e947 */ /* 0x002fea0003800000 */
[----:B0-----:R-:W2:Y:S01]  /*17da0*/  LDL R5, [R1] ;  /* 0x0000000001057983 */ /* 0x001ea20000100800 */
[----:B------:R-:W-:Y:S01]  /*17db0*/  IMAD R8, R29, 0x8, R22 ;  /* 0x000000081d087824 */ /* 0x000fe200078e0216 */
[----:B------:R-:W0:Y:S01]  /*17dc0*/  S2R R4, SR_TID.X ;  /* 0x0000000000047919 */ /* 0x000e220000002100 */
[----:B------:R-:W-:Y:S01]  /*17dd0*/  BSSY B2, `(.L_x_583) ;  /* 0x0000006000027945 */ /* 0x000fe20003800000 */
[----:B0-----:R-:W-:-:S04]  /*17de0*/  LOP3.LUT R4, R4, 0x7f, RZ, 0xc0, !PT ;  /* 0x0000007f04047812 */ /* 0x001fc800078ec0ff */
[----:B------:R-:W-:Y:S02]  /*17df0*/  ISETP.NE.AND P2, PT, R4, RZ, PT ;  /* 0x000000ff0400720c */ /* 0x000fe40003f45270 */
[----:B--2---:R-:W-:-:S04]  /*17e00*/  SHF.L.U32 R7, R5, 0x1f, RZ ;  /* 0x0000001f05077819 */ /* 0x004fc800000006ff */
[----:B------:R-:W0:Y:S02]  /*17e10*/  SYNCS.PHASECHK.TRANS64.TRYWAIT P1, [R8+URZ+0x31ca0], R7 ;  /* 0x031ca007080075a7 */ /* 0x000e24000802017f */
[----:B0-----:R-:W-:Y:S05]  /*17e20*/  @!P1 BRA `(.L_x_584) ;  /* 0x0000006400189947 */ /* 0x001fea0003800000 */
.L_x_745:
[----:B------:R-:W-:Y:S05]  /*17e30*/  BSYNC B2 ;  /* 0x0000000000027941 */ /* 0x000fea0003800000 */
.L_x_583:
[----:B------:R-:W-:Y:S04]  /*17e40*/  BSSY B2, `(.L_x_585) ;  /* 0x0000009000027945 */ /* 0x000fe80003800000 */
[----:B------:R-:W-:Y:S05]  /*17e50*/  @P2 BRA `(.L_x_586) ;  /* 0x00000000001c2947 */ /* 0x000fea0003800000 */
[----:B------:R-:W1:Y:S02]  /*17e60*/  S2R R4, SR_TID.X ;  /* 0x0000000000047919 */ /* 0x000e640000002100 */
[----:B-1----:R-:W-:Y:S01]  /*17e70*/  LOP3.LUT R5, R4, 0x1f, RZ, 0xc0, !PT ;  /* 0x0000001f04057812 */ /* 0x002fe200078ec0ff */
[----:B------:R-:W-:-:S03]  /*17e80*/  IMAD.MOV.U32 R4, RZ, RZ, 0x6c00 ;  /* 0x00006c00ff047424 */ /* 0x000fc600078e00ff */
[----:B------:R-:W-:Y:S01]  /*17e90*/  ISETP.NE.AND P1, PT, R5, RZ, PT ;  /* 0x000000ff0500720c */ /* 0x000fe20003f25270 */
[----:B------:R1:W-:-:S12]  /*17ea0*/  SYNCS.ARRIVE.TRANS64 RZ, [R8+URZ+0x31c90], R4 ;  /* 0x031c900408ff79a7 */ /* 0x0003d8000800003f */
[----:B-1----:R-:W-:Y:S05]  /*17eb0*/  @!P1 BRA `(.L_x_586) ;  /* 0x0000000000049947 */ /* 0x002fea0003800000 */
[----:B------:R-:W-:Y:S01]  /*17ec0*/  BPT.TRAP 0x1 ;  /* 0x000000040000795c */ /* 0x000fe20000300000 */
.L_x_586:
[----:B------:R-:W-:Y:S05]  /*17ed0*/  BSYNC B2 ;  /* 0x0000000000027941 */ /* 0x000fea0003800000 */
.L_x_585:
        /* <DEDUP_REMOVED lines=8> */
[----:B------:R-:W-:Y:S01]  /*17f60*/  VIADD R10, R6, 0x16a00 ;  /* 0x00016a00060a7836 */ /* 0x000fe20000000000 */
[----:B------:R-:W-:Y:S01]  /*17f70*/  UMOV UR6, 0x0 ;  /* 0x0000000000067882 */ /* 0x000fe20000000000 */
[----:B------:R-:W-:-:S10]  /*17f80*/  UMOV UR7, 0x12f00000 ;  /* 0x12f0000000077882 */ /* 0x000fd40000000000 */
.L_x_587:
        /* <DEDUP_REMOVED lines=10> */
[----:B------:R-:W-:Y:S01]  /*18030*/  IMAD.MOV.U32 R14, RZ, RZ, 0x20 ;  /* 0x00000020ff0e7424 */ /* 0x000fe200078e00ff */
[----:B------:R-:W-:Y:S01]  /*18040*/  PLOP3.LUT P1, PT, PT, PT, PT, 0x80, 0x0 ;  /* 0x000000000000781c */ /* 0x000fe20003f2f070 */
[----:B------:R-:W-:Y:S01]  /*18050*/  VIADD R10, R6, 0x18e00 ;  /* 0x00018e00060a7836 */ /* 0x000fe20000000000 */
[----:B------:R-:W-:Y:S01]  /*18060*/  UMOV UR6, 0x0 ;  /* 0x0000000000067882 */ /* 0x000fe20000000000 */
[----:B------:R-:W-:Y:S01]  /*18070*/  UMOV UR7, 0x12f00000 ;  /* 0x12f0000000077882 */ /* 0x000fe20000000000 */
[----:B------:R-:W-:-:S15]  /*18080*/  R2UR UR10, R14 ;  /* 0x000000000e0a72ca */ /* 0x000fde00000e0000 */
.L_x_588:
        /* <DEDUP_REMOVED lines=16> */
.L_x_589:
        /* <DEDUP_REMOVED lines=10> */
[----:B------:R-:W1:Y:S01]  /*18230*/  SYNCS.PHASECHK.TRANS64.TRYWAIT P1, [R8+URZ+0x31cc0], R7 ;  /* 0x031cc007080075a7 */ /* 0x000e62000802017f */
[----:B------:R-:W-:Y:S04]  /*18240*/  BSSY B2, `(.L_x_590) ;  /* 0x0000002000027945 */ /* 0x000fe80003800000 */
[----:B-1----:R-:W-:Y:S05]  /*18250*/  @!P1 BRA `(.L_x_591) ;  /* 0x0000006000209947 */ /* 0x002fea0003800000 */
.L_x_746:
[----:B------:R-:W-:Y:S05]  /*18260*/  BSYNC B2 ;  /* 0x0000000000027941 */ /* 0x000fea0003800000 */
.L_x_590:
[----:B------:R-:W-:Y:S01]  /*18270*/  BSSY B2, `(.L_x_592) ;  /* 0x000000b000027945 */ /* 0x000fe20003800000 */
[----:B------:R-:W-:Y:S02]  /*18280*/  IMAD.MOV.U32 R10, RZ, RZ, 0x0 ;  /* 0x00000000ff0a7424 */ /* 0x000fe400078e00ff */
[----:B------:R-:W-:Y:S01]  /*18290*/  IMAD.MOV.U32 R11, RZ, RZ, 0x12f00000 ;  /* 0x12f00000ff0b7424 */ /* 0x000fe200078e00ff */
[----:B------:R-:W-:Y:S06]  /*182a0*/  @P2 BRA `(.L_x_593) ;  /* 0x00000000001c2947 */ /* 0x000fec0003800000 */
[----:B------:R-:W2:Y:S02]  /*182b0*/  S2R R4, SR_TID.X ;  /* 0x0000000000047919 */ /* 0x000ea40000002100 */
[----:B--2---:R-:W-:Y:S01]  /*182c0*/  LOP3.LUT R15, R4, 0x1f, RZ, 0xc0, !PT ;  /* 0x0000001f040f7812 */ /* 0x004fe200078ec0ff */
[----:B------:R-:W-:-:S03]  /*182d0*/  IMAD.MOV.U32 R4, RZ, RZ, 0x6c00 ;  /* 0x00006c00ff047424 */ /* 0x000fc600078e00ff */
[----:B------:R-:W-:Y:S01]  /*182e0*/  ISETP.NE.AND P1, PT, R15, RZ, PT ;  /* 0x000000ff0f00720c */ /* 0x000fe20003f25270 */
[----:B------:R2:W-:-:S12]  /*182f0*/  SYNCS.ARRIVE.TRANS64 RZ, [R8+URZ+0x31cb0], R4 ;  /* 0x031cb00408ff79a7 */ /* 0x0005d8000800003f */
[----:B--2---:R-:W-:Y:S05]  /*18300*/  @!P1 BRA `(.L_x_593) ;  /* 0x0000000000049947 */ /* 0x004fea0003800000 */
[----:B------:R-:W-:Y:S01]  /*18310*/  BPT.TRAP 0x1 ;  /* 0x000000040000795c */ /* 0x000fe20000300000 */
.L_x_593:
[----:B------:R-:W-:Y:S05]  /*18320*/  BSYNC B2 ;  /* 0x0000000000027941 */ /* 0x000fea0003800000 */
.L_x_592:
[----:B------:R-:W-:Y:S01]  /*18330*/  R2UR UR10, R12 ;  /* 0x000000000c0a72ca */ /* 0x000fe200000e0000 */
[----:B------:R-:W-:Y:S01]  /*18340*/  UIADD3 UR4, UP0, UR36, 0x670, URZ ;  /* 0x0000067024047890 */ /* 0x000fe2000ff1e03f */
[----:B------:R-:W-:Y:S01]  /*18350*/  R2UR UR6, R10 ;  /* 0x000000000a0672ca */ /* 0x000fe200000e0000 */
[----:B01----:R-:W-:Y:S01]  /*18360*/  VIADD R8, R8, 0x31cb0 ;  /* 0x00031cb008087836 */ /* 0x003fe20000000000 */
[----:B------:R-:W-:Y:S01]  /*18370*/  R2UR UR7, R11 ;  /* 0x000000000b0772ca */ /* 0x000fe200000e0000 */
[----:B------:R-:W-:Y:S01]  /*18380*/  VIADD R4, R6, 0x200 ;  /* 0x0000020006047836 */ /* 0x000fe20000000000 */
[----:B------:R-:W-:Y:S01]  /*18390*/  PLOP3.LUT P1, PT, PT, PT, PT, 0x80, 0x0 ;  /* 0x000000000000781c */ /* 0x000fe20003f2f070 */
[----:B------:R-:W-:-:S12]  /*183a0*/  UIADD3.X UR5, URZ, UR37, URZ, UP0, !UPT ;  /* 0x000000253f057290 */ /* 0x000fd800087fe43f */
.L_x_594:
        /* <DEDUP_REMOVED lines=15> */
.L_x_595:
        /* <DEDUP_REMOVED lines=15> */
.L_x_596:
        /* <DEDUP_REMOVED lines=10> */
.L_x_582:
[----:B------:R-:W-:Y:S05]  /*18630*/  BSYNC B1 ;  /* 0x0000000000017941 */ /* 0x000fea0003800000 */
.L_x_581:
[----:B------:R-:W2:Y:S01]  /*18640*/  LDL.LU R7, [R1] ;  /* 0x0000000001077983 */ /* 0x000ea20000300800 */
[----:B------:R-:W-:Y:S01]  /*18650*/  VIADD R29, R29, 0x1 ;  /* 0x000000011d1d7836 */ /* 0x000fe20000000000 */
[C---:B------:R-:W-:Y:S01]  /*18660*/  ISETP.GT.AND P2, PT, R9.reuse, R3, PT ;  /* 0x000000030900720c */ /* 0x040fe20003f44270 */
[----:B------:R-:W-:-:S03]  /*18670*/  VIADD R9, R9, 0xffffffff ;  /* 0xffffffff09097836 */ /* 0x000fc60000000000 */
[----:B------:R-:W-:-:S04]  /*18680*/  ISETP.NE.AND P1, PT, R29, 0x2, PT ;  /* 0x000000021d00780c */ /* 0x000fc80003f25270 */
[----:B------:R-:W-:Y:S02]  /*18690*/  SEL R4, RZ, 0x1, P1 ;  /* 0x00000001ff047807 */ /* 0x000fe40000800000 */
[----:B------:R-:W-:Y:S02]  /*186a0*/  SEL R29, R29, RZ, P1 ;  /* 0x000000ff1d1d7207 */ /* 0x000fe40000800000 */
[----:B--2---:R-:W-:-:S05]  /*186b0*/  LOP3.LUT R7, R7, R4, RZ, 0x3c, !PT ;  /* 0x0000000407077212 */ /* 0x004fca00078e3cff */
[----:B------:R1:W-:Y:S01]  /*186c0*/  STL [R1], R7 ;  /* 0x0000000701007387 */ /* 0x0003e20000100800 */
[----:B------:R-:W-:Y:S05]  /*186d0*/  @P2 BRA `(.L_x_597) ;  /* 0xfffffff400a42947 */ /* 0x000fea000383ffff */
.L_x_559:
[----:B------:R-:W-:Y:S05]  /*186e0*/  BSYNC B0 ;  /* 0x0000000000007941 */ /* 0x000fea0003800000 */
.L_x_558:
[----:B------:R-:W2:Y:S01]  /*186f0*/  LDL R4, [R1+0x30] ;  /* 0x0000300001047983 */ /* 0x000ea20000100800 */
[----:B------:R-:W-:Y:S05]  /*18700*/  @!P0 WARPSYNC.ALL ;  /* 0x0000000000008948 */ /* 0x000fea0003800000 */
[----:B------:R-:W-:Y:S06]  /*18710*/  @!P0 BAR.SYNC.DEFER_BLOCKING 0xc, 0x200 ;  /* 0x0308000000008b1d */ /* 0x000fec0000010000 */
[----:B------:R-:W-:Y:S01]  /*18720*/  BSSY B7, `(.L_x_598) ;  /* 0x000041e000077945 */ /* 0x000fe20003800000 */
[----:B--2---:R-:W-:-:S13]  /*18730*/  ISETP.GT.AND P0, PT, R4, RZ, PT ;  /* 0x000000ff0400720c */ /* 0x004fda0003f04270 */
[----:B------:R-:W-:Y:S05]  /*18740*/  @P0 BRA `(.L_x_599) ;  /* 0x0000000000440947 */ /* 0x000fea0003800000 */
[----:B------:R-:W2:Y:S02]  /*18750*/  S2R R4, SR_TID.X ;  /* 0x0000000000047919 */ /* 0x000ea40000002100 */
[----:B--2---:R-:W-:-:S04]  /*18760*/  LOP3.LUT R4, R4, 0x7f, RZ, 0xc0, !PT ;  /* 0x0000007f04047812 */ /* 0x004fc800078ec0ff */
[----:B------:R-:W-:-:S13]  /*18770*/  ISETP.NE.AND P0, PT, R4, RZ, PT ;  /* 0x000000ff0400720c */ /* 0x000fda0003f05270 */
[----:B------:R-:W-:Y:S05]  /*18780*/  @P0 BRA `(.L_x_600) ;  /* 0x00000040005c0947 */ /* 0x000fea0003800000 */
[----:B0-----:R-:W0:Y:S01]  /*18790*/  S2R R5, SR_LANEID ;  /* 0x0000000000057919 */ /* 0x001e220000000000 */
[----:B------:R-:W-:Y:S01]  /*187a0*/  VOTEU.ANY UR4, UPT, PT ;  /* 0x0000000000047886 */ /* 0x000fe200038e0100 */
[----:B------:R-:W2:Y:S01]  /*187b0*/  LDC.64 R2, c[0x0][0xc60] ;  /* 0x00031800ff027b82 */ /* 0x000ea20000000a00 */
[----:B------:R-:W0:Y:S02]  /*187c0*/  FLO.U32 R0, UR4 ;  /* 0x0000000400007d00 */ /* 0x000e2400080e0000 */
[----:B0-----:R-:W-:-:S06]  /*187d0*/  ISETP.EQ.U32.AND P0, PT, R0, R5, PT ;  /* 0x000000050000720c */ /* 0x001fcc0003f02070 */
[----:B------:R-:W2:Y:S07]  /*187e0*/  POPC R5, UR4 ;  /* 0x0000000400057d09 */ /* 0x000eae0008000000 */
[----:B--2---:R-:W2:Y:S01]  /*187f0*/  @P0 ATOMG.E.ADD.STRONG.GPU PT, R3, desc[UR60][R2.64], R5 ;  /* 0x00000005020309a8 */ /* 0x004ea200081ee1fc */
[----:B------:R-:W0:Y:S02]  /*18800*/  S2R R4, SR_LTMASK ;  /* 0x0000000000047919 */ /* 0x000e240000003900 */
[----:B0-----:R-:W-:-:S04]  /*18810*/  LOP3.LUT R4, R4, UR4, RZ, 0xc0, !PT ;  /* 0x0000000404047c12 */ /* 0x001fc8000f8ec0ff */
[----:B-1----:R-:W0:Y:S01]  /*18820*/  POPC R7, R4 ;  /* 0x0000000400077309 */ /* 0x002e220000000000 */
[----:B--2---:R-:W0:Y:S02]  /*18830*/  SHFL.IDX PT, R0, R3, R0, 0x1f ;  /* 0x00001f0003007589 */ /* 0x004e2400000e0000 */
[----:B0-----:R-:W-:Y:S01]  /*18840*/  IADD3 R16, R0, UR38, R7 ;  /* 0x0000002600107c10 */ /* 0x001fe2000fffe007 */
[----:B------:R-:W-:Y:S06]  /*18850*/  BRA `(.L_x_600) ;  /* 0x0000004000287947 */ /* 0x000fec0003800000 */
.L_x_599:
        /* <DEDUP_REMOVED lines=9> */
[----:B------:R-:W2:Y:S01]  /*188f0*/  LDC.64 R2, c[0x4][R2] ;  /* 0x0100000002027b82 */ /* 0x000ea20000000a00 */
[----:B0-----:R-:W-:Y:S02]  /*18900*/  IMAD.U32 R5, RZ, RZ, UR7 ;  /* 0x00000007ff057e24 */ /* 0x001fe4000f8e00ff */
[----:B------:R-:W-:Y:S02]  /*18910*/  IMAD.U32 R6, RZ, RZ, UR8 ;  /* 0x00000008ff067e24 */ /* 0x000fe4000f8e00ff */
[----:B-1----:R-:W-:-:S02]  /*18920*/  IMAD.U32 R7, RZ, RZ, UR9 ;  /* 0x00000009ff077e24 */ /* 0x002fc4000f8e00ff */
[----:B------:R-:W-:Y:S02]  /*18930*/  IMAD.U32 R10, RZ, RZ, UR4 ;  /* 0x00000004ff0a7e24 */ /* 0x000fe4000f8e00ff */
[----:B------:R-:W-:Y:S02]  /*18940*/  IMAD.U32 R11, RZ, RZ, UR5 ;  /* 0x00000005ff0b7e24 */ /* 0x000fe4000f8e00ff */
[----:B------:R-:W-:Y:S02]  /*18950*/  IMAD.MOV.U32 R8, RZ, RZ, 0x70 ;  /* 0x00000070ff087424 */ /* 0x000fe400078e00ff */
[----:B------:R-:W-:Y:S02]  /*18960*/  IMAD.MOV.U32 R12, RZ, RZ, 0x1 ;  /* 0x00000001ff0c7424 */ /* 0x000fe400078e00ff */
[----:B------:R-:W-:-:S07]  /*18970*/  IMAD.MOV.U32 R13, RZ, RZ, RZ ;  /* 0x000000ffff0d7224 */ /* 0x000fce00078e00ff */
[----:B------:R-:W-:-:S07]  /*18980*/  LEPC R20, `(.L_x_602) ;  /* 0x000000001014794e */ /* 0x000fce0000000000 */
[----:B--2---:R-:W-:Y:S05]  /*18990*/  CALL.ABS.NOINC R2 ;  /* 0x0000000002007343 */ /* 0x004fea0003c00000 */
.L_x_602:
[----:B------:R-:W-:Y:S05]  /*189a0*/  BSYNC B6 ;  /* 0x0000000000067941 */ /* 0x000fea0003800000 */
.L_x_601:
        /* <DEDUP_REMOVED lines=8> */
[----:B------:R2:W3:Y:S01]  /*18a30*/  LDC.64 R2, c[0x4][R0] ;  /* 0x0100000000027b82 */ /* 0x0004e20000000a00 */
[----:B------:R-:W-:Y:S02]  /*18a40*/  IMAD.U32 R4, RZ, RZ, UR6 ;  /* 0x00000006ff047e24 */ /* 0x000fe4000f8e00ff */
[----:B0-----:R-:W-:Y:S02]  /*18a50*/  IMAD.U32 R5, RZ, RZ, UR7 ;  /* 0x00000007ff057e24 */ /* 0x001fe4000f8e00ff */
[----:B------:R-:W-:Y:S02]  /*18a60*/  IMAD.U32 R6, RZ, RZ, UR8 ;  /* 0x00000008ff067e24 */ /* 0x000fe4000f8e00ff */
[----:B-1----:R-:W-:-:S02]  /*18a70*/  IMAD.U32 R7, RZ, RZ, UR9 ;  /* 0x00000009ff077e24 */ /* 0x002fc4000f8e00ff */
[----:B------:R-:W-:Y:S02]  /*18a80*/  IMAD.U32 R10, RZ, RZ, UR4 ;  /* 0x00000004ff0a7e24 */ /* 0x000fe4000f8e00ff */
[----:B------:R-:W-:Y:S02]  /*18a90*/  IMAD.U32 R11, RZ, RZ, UR5 ;  /* 0x00000005ff0b7e24 */ /* 0x000fe4000f8e00ff */
[----:B------:R-:W-:Y:S02]  /*18aa0*/  IMAD.MOV.U32 R8, RZ, RZ, 0x70 ;  /* 0x00000070ff087424 */ /* 0x000fe400078e00ff */
[----:B------:R-:W-:Y:S02]  /*18ab0*/  IMAD.MOV.U32 R12, RZ, RZ, 0x1 ;  /* 0x00000001ff0c7424 */ /* 0x000fe400078e00ff */
[----:B--2---:R-:W-:-:S07]  /*18ac0*/  IMAD.MOV.U32 R13, RZ, RZ, RZ ;  /* 0x000000ffff0d7224 */ /* 0x004fce00078e00ff */
[----:B------:R-:W-:-:S07]  /*18ad0*/  LEPC R20, `(.L_x_605) ;  /* 0x000000001014794e */ /* 0x000fce0000000000 */
[----:B---3--:R-:W-:Y:S05]  /*18ae0*/  CALL.ABS.NOINC R2 ;  /* 0x0000000002007343 */ /* 0x008fea0003c00000 */
.L_x_605:
        /* <DEDUP_REMOVED lines=16> */
.L_x_604:
[----:B------:R-:W-:Y:S05]  /*18bf0*/  BSYNC B6 ;  /* 0x0000000000067941 */ /* 0x000fea0003800000 */
.L_x_603:
[----:B------:R-:W2:Y:S01]  /*18c00*/  LDL.LU R21, [R1+0x4] ;  /* 0x0000040001157983 */ /* 0x000ea20000300800 */
[----:B------:R-:W-:Y:S02]  /*18c10*/  ULDC.64 UR4, c[0x0][0x9f8] ;  /* 0x00027e0000047ab9 */ /* 0x000fe40000000a00 */
[----:B------:R-:W-:Y:S01]  /*18c20*/  ISETP.NE.U32.AND P0, PT, RZ, UR4, PT ;  /* 0x00000004ff007c0c */ /* 0x000fe2000bf05070 */
[----:B------:R-:W3:Y:S03]  /*18c30*/  LDL R20, [R1+0x10] ;  /* 0x0000100001147983 */ /* 0x000ee60000100800 */
[----:B------:R-:W-:-:S13]  /*18c40*/  ISETP.NE.AND.EX P0, PT, RZ, UR5, PT, P0 ;  /* 0x00000005ff007c0c */ /* 0x000fda000bf05300 */
[----:B------:R-:W-:-:S04]  /*18c50*/  @P0 IADD3 R2, P1, R24, UR4, RZ ;  /* 0x0000000418020c10 */ /* 0x000fc8000ff3e0ff */
[----:B--2---:R-:W-:Y:S01]  /*18c60*/  @P0 IADD3.X R3, R21, UR5, RZ, P1, !PT ;  /* 0x0000000515030c10 */ /* 0x004fe20008ffe4ff */
[----:B------:R-:W-:-:S04]  /*18c70*/  ULDC.64 UR4, c[0x0][0xa08] ;  /* 0x0002820000047ab9 */ /* 0x000fc80000000a00 */
[----:B------:R2:W1:Y:S01]  /*18c80*/  @P0 LDG.E R25, desc[UR60][R2.64] ;  /* 0x0000003c02190981 */ /* 0x000462000c1e1900 */
[----:B---3--:R-:W-:-:S05]  /*18c90*/  VIADD R8, R20, 0xffffffff ;  /* 0xffffffff14087836 */ /* 0x008fca0000000000 */
[----:B------:R3:W-:Y:S01]  /*18ca0*/  STL [R1+0x14], R8 ;  /* 0x0000140801007387 */ /* 0x0007e20000100800 */
[----:B--2---:R-:W2:Y:S02]  /*18cb0*/  LDC.64 R2, c[0x0][0x418] ;  /* 0x00010600ff027b82 */ /* 0x004ea40000000a00 */
[----:B--2---:R-:W-:Y:S01]  /*18cc0*/  LOP3.LUT P0, RZ, R2, UR4, RZ, 0xfc, !PT ;  /* 0x0000000402ff7c12 */ /* 0x004fe2000f80fcff */
[----:B------:R-:W-:-:S03]  /*18cd0*/  UMOV UR4, 0xffffffff ;  /* 0xffffffff00047882 */ /* 0x000fc60000000000 */
[----:B------:R-:W-:Y:S02]  /*18ce0*/  LOP3.LUT P0, RZ, R3, UR5, RZ, 0xfc, P0 ;  /* 0x0000000503ff7c12 */ /* 0x000fe4000800fcff */
[----:B-1----:R-:W-:Y:S02]  /*18cf0*/  SHF.R.S32.HI R7, RZ, 0x1f, R25 ;  /* 0x0000001fff077819 */ /* 0x002fe40000011419 */
[----:B------:R-:W-:-:S03]  /*18d00*/  SEL R24, R25, RZ, !P0 ;  /* 0x000000ff19187207 */ /* 0x000fc60004000000 */
[----:B------:R3:W-:Y:S01]  /*18d10*/  STL [R1+0x4], R7 ;  /* 0x0000040701007387 */ /* 0x0007e20000100800 */
[----:B------:R-:W-:Y:S05]  /*18d20*/  BRA.DIV UR4, `(.L_x_606) ;  /* 0x0000005604807947 */ /* 0x000fea000b800000 */
[----:B------:R-:W1:Y:S02]  /*18d30*/  S2R R0, SR_TID.X ;  /* 0x0000000000007919 */ /* 0x000e640000002100 */
[----:B-1----:R-:W-:-:S04]  /*18d40*/  SHF.R.U32.HI R0, RZ, 0x5, R0 ;  /* 0x00000005ff007819 */ /* 0x002fc80000011600 */
[----:B------:R-:W-:-:S05]  /*18d50*/  LOP3.LUT R0, R0, 0x3, RZ, 0xc0, !PT ;  /* 0x0000000300007812 */ /* 0x000fca00078ec0ff */
[----:B------:R1:W2:Y:S02]  /*18d60*/  SHFL.IDX PT, R14, R0, RZ, 0x1f ;  /* 0x00001fff000e7589 */ /* 0x0002a400000e0000 */
.L_x_749:
[----:B-1----:R-:W4:Y:S01]  /*18d70*/  LDL.LU R0, [R1+0x4c] ;  /* 0x00004c0001007983 */ /* 0x002f220000300800 */
[----:B------:R-:W-:Y:S02]  /*18d80*/  PLOP3.LUT P1, PT, PT, PT, PT, 0x8, 0x0 ;  /* 0x000000000000781c */ /* 0x000fe40003f2e170 */
[----:B--2---:R-:W-:Y:S02]  /*18d90*/  ISETP.NE.AND P0, PT, R14, RZ, PT ;  /* 0x000000ff0e00720c */ /* 0x004fe40003f05270 */
[----:B----4-:R-:W-:-:S09]  /*18da0*/  LOP3.LUT R0, R0, 0xfffffffe, RZ, 0xc0, !PT ;  /* 0xfffffffe00007812 */ /* 0x010fd200078ec0ff */
[----:B------:R-:W-:-:S05]  /*18db0*/  @P1 LOP3.LUT R0, R0, 0x1, RZ, 0xfc, !PT ;  /* 0x0000000100001812 */ /* 0x000fca00078efcff */
[----:B------:R1:W-:Y:S01]  /*18dc0*/  STL [R1+0x4c], R0 ;  /* 0x00004c0001007387 */ /* 0x0003e20000100800 */
[----:B------:R-:W-:Y:S05]  /*18dd0*/  @P0 BRA `(.L_x_607) ;  /* 0x0000000400280947 */ /* 0x000fea0003800000 */
[----:B------:R-:W-:-:S03]  /*18de0*/  UMOV UR4, 0xffffffff ;  /* 0xffffffff00047882 */ /* 0x000fc60000000000 */
[----:B------:R-:W-:Y:S05]  /*18df0*/  BRA.DIV UR4, `(.L_x_608) ;  /* 0x0000005604807947 */ /* 0x000fea000b800000 */
[----:B------:R-:W-:-:S13]  /*18e00*/  ELECT P6, URZ, PT ;  /* 0x00000000003f782f */ /* 0x000fda00038c0000 */
.L_x_752:
[----:B------:R-:W-:Y:S05]  /*18e10*/  @!P6 BRA `(.L_x_607) ;  /* 0x000000040018e947 */ /* 0x000fea0003800000 */
[----:B------:R-:W-:Y:S01]  /*18e20*/  ISETP.NE.U32.AND P0, PT, R2, RZ, PT ;  /* 0x000000ff0200720c */ /* 0x000fe20003f05070 */
[----:B------:R-:W-:-:S03]  /*18e30*/  IMAD.MOV.U32 R27, RZ, RZ, R8 ;  /* 0x000000ffff1b7224 */ /* 0x000fc600078e0008 */
[----:B------:R-:W-:-:S13]  /*18e40*/  ISETP.NE.AND.EX P0, PT, R3, RZ, PT, P0 ;  /* 0x000000ff0300720c */ /* 0x000fda0003f05300 */
[----:B------:R-:W-:Y:S05]  /*18e50*/  @!P0 BRA `(.L_x_609) ;  /* 0x0000000000488947 */ /* 0x000fea0003800000 */
[----:B------:R-:W2:Y:S01]  /*18e60*/  LDC R6, c[0x0][0x43c] ;  /* 0x00010f00ff067b82 */ /* 0x000ea20000000800 */
[----:B-1----:R-:W-:Y:S01]  /*18e70*/  IMAD.MOV.U32 R0, RZ, RZ, R8 ;  /* 0x000000ffff007224 */ /* 0x002fe200078e0008 */
[----:B------:R-:W-:Y:S01]  /*18e80*/  ULDC.64 UR4, c[0x0][0x428] ;  /* 0x00010a0000047ab9 */ /* 0x000fe20000000a00 */
[----:B--2---:R-:W-:-:S13]  /*18e90*/  ISETP.NE.AND P0, PT, R6, 0x1, PT ;  /* 0x000000010600780c */ /* 0x004fda0003f05270 */
[----:B0-----:R-:W0:Y:S02]  /*18ea0*/  @P0 LDC.64 R4, c[0x0][0x440] ;  /* 0x00011000ff040b82 */ /* 0x001e240000000a00 */
[----:B0-----:R-:W-:-:S05]  /*18eb0*/  @P0 IMAD.HI.U32 R4, R8, R4, RZ ;  /* 0x0000000408040227 */ /* 0x001fca00078e00ff */
[----:B------:R-:W-:-:S04]  /*18ec0*/  @P0 SHF.R.U32.HI R0, RZ, R5, R4 ;  /* 0x00000005ff000219 */ /* 0x000fc80000011604 */
[--C-:B------:R-:W-:Y:S01]  /*18ed0*/  SHF.R.S32.HI R5, RZ, 0x1f, R0.reuse ;  /* 0x0000001fff057819 */ /* 0x100fe20000011400 */
[--C-:B------:R-:W-:Y:S02]  /*18ee0*/  IMAD.MOV R27, RZ, RZ, -R0.reuse ;  /* 0x000000ffff1b7224 */ /* 0x100fe400078e0a00 */
[----:B------:R-:W-:Y:S02]  /*18ef0*/  IMAD.MOV.U32 R4, RZ, RZ, R0 ;  /* 0x000000ffff047224 */ /* 0x000fe400078e0000 */
[----:B------:R-:W-:Y:S02]  /*18f00*/  IMAD R27, R6, R27, R8 ;  /* 0x0000001b061b7224 */ /* 0x000fe400078e0208 */
[----:B------:R-:W-:Y:S02]  /*18f10*/  IMAD R6, R7, UR4, RZ ;  /* 0x0000000407067c24 */ /* 0x000fe4000f8e02ff */
[----:B------:R-:W-:-:S04]  /*18f20*/  IMAD.WIDE.U32 R4, R25, UR4, R4 ;  /* 0x0000000419047c25 */ /* 0x000fc8000f8e0004 */
[----:B------:R-:W-:Y:S01]  /*18f30*/  IMAD R0, R25, UR5, R6 ;  /* 0x0000000519007c24 */ /* 0x000fe2000f8e0206 */
[----:B------:R-:W-:-:S03]  /*18f40*/  LEA R2, P0, R4, R2, 0x2 ;  /* 0x0000000204027211 */ /* 0x000fc600078010ff */
[----:B------:R-:W-:-:S05]  /*18f50*/  IMAD.IADD R0, R5, 0x1, R0 ;  /* 0x0000000105007824 */ /* 0x000fca00078e0200 */
[----:B------:R-:W-:-:S05]  /*18f60*/  LEA.HI.X R3, R4, R3, R0, 0x2, P0 ;  /* 0x0000000304037211 */ /* 0x000fca00000f1400 */
[----:B------:R2:W5:Y:S02]  /*18f70*/  LDG.E R24, desc[UR60][R2.64] ;  /* 0x0000003c02187981 */ /* 0x000564000c1e1900 */
.L_x_609:
[----:B-1----:R-:W-:Y:S01]  /*18f80*/  IMAD R0, R23, 0x8, R22 ;  /* 0x0000000817007824 */ /* 0x002fe200078e0216 */
[----:B--2---:R-:W-:-:S04]  /*18f90*/  SHF.L.U32 R2, R26, 0x1f, RZ ;  /* 0x0000001f1a027819 */ /* 0x004fc800000006ff */
[----:B------:R-:W1:Y:S02]  /*18fa0*/  SYNCS.PHASECHK.TRANS64.TRYWAIT P0, [R0+URZ+0x31c40], R2 ;  /* 0x031c4002000075a7 */ /* 0x000e64000800017f */
[----:B-1----:R-:W-:Y:S05]  /*18fb0*/  @!P0 BRA `(.L_x_610) ;  /* 0x0000005400308947 */ /* 0x002fea0003800000 */
.L_x_753:
        /* <DEDUP_REMOVED lines=11> */
.L_x_611:
[----:B-1----:R-:W2:Y:S01]  /*19070*/  LDL.LU R2, [R1+0x4c] ;  /* 0x00004c0001027983 */ /* 0x002ea20000300800 */
[----:B------:R-:W-:Y:S01]  /*19080*/  R2UR UR9, R0 ;  /* 0x00000000000972ca */ /* 0x000fe200000e0000 */
[----:B------:R-:W-:Y:S01]  /*19090*/  IMAD R0, R23, 0x6c00, R22 ;  /* 0x00006c0017007824 */ /* 0x000fe200078e0216 */
        /* <DEDUP_REMOVED lines=11> */
[----:B------:R-:W-:-:S04]  /*19150*/  UIADD3 UR9, UR9, 0x31c30, URZ ;  /* 0x00031c3009097890 */ /* 0x000fc8000fffe03f */
[----:B------:R-:W-:Y:S02]  /*19160*/  UIMAD UR11, UR11, 0x90, UR5 ;  /* 0x000000900b0b78a4 */ /* 0x000fe4000f8e0205 */
[----:B------:R-:W-:Y:S02]  /*19170*/  UIADD3 UR14, UR8, 0x16a00, URZ ;  /* 0x00016a00080e7890 */ /* 0x000fe4000fffe03f */
[----:B------:R-:W-:Y:S02]  /*19180*/  UIADD3.X UR5, URZ, UR37, URZ, UP0, !UPT ;  /* 0x000000253f057290 */ /* 0x000fe400087fe43f */
[----:B------:R-:W-:Y:S02]  /*19190*/  UIADD3 UR15, UR8, 0x18e00, URZ ;  /* 0x00018e00080f7890 */ /* 0x000fe4000fffe03f */
[----:B------:R-:W-:-:S03]  /*191a0*/  UIADD3 UR16, UR8, 0x1b200, URZ ;  /* 0x0001b20008107890 */ /* 0x000fc6000fffe03f */
        /* <DEDUP_REMOVED lines=8> */
[----:B------:R4:W-:Y:S01]  /*19230*/  UTMALDG.4D [UR8], [UR4], desc[UR6] ;  /* 0x00000608040075b4 */ /* 0x0009e20008019000 */
[----:B--2---:R-:W-:-:S04]  /*19240*/  LOP3.LUT R2, R2, 0xfffffffe, RZ, 0xc0, !PT ;  /* 0xfffffffe02027812 */ /* 0x004fc800078ec0ff */
[----:B------:R-:W-:-:S05]  /*19250*/  @P0 LOP3.LUT R2, R2, 0x1, RZ, 0xfc, !PT ;  /* 0x0000000102020812 */ /* 0x000fca00078efcff */
[----:B------:R4:W-:Y:S01]  /*19260*/  STL [R1+0x4c], R2 ;  /* 0x00004c0201007387 */ /* 0x0009e20000100800 */
[----:B------:R-:W-:Y:S01]  /*19270*/  NOP ;  /* 0x0000000000007918 */ /* 0x000fe20000000000 */
.L_x_607:
[----:B------:R-:W2:Y:S04]  /*19280*/  LDL.LU R4, [R1+0x18] ;  /* 0x0000180001047983 */ /* 0x000ea80000300800 */
[----:B------:R-:W5:Y:S04]  /*19290*/  LDL.LU R6, [R1+0xc] ;  /* 0x00000c0001067983 */ /* 0x000f680000300800 */
[----:B------:R-:W3:Y:S01]  /*192a0*/  LDL.LU R3, [R1+0x2c] ;  /* 0x00002c0001037983 */ /* 0x000ee20000300800 */
[----:B------:R-:W-:Y:S05]  /*192b0*/  WARPSYNC.ALL ;  /* 0x0000000000007948 */ /* 0x000fea0003800000 */
[----:B----4-:R-:W-:Y:S01]  /*192c0*/  ULDC.64 UR6, c[0x0][0xa00] ;  /* 0x0002800000067ab9 */ /* 0x010fe20000000a00 */
        /* <DEDUP_REMOVED lines=9> */
[----:B---3--:R-:W-:-:S03]  /*19360*/  SEL R3, R3, RZ, !P0 ;  /* 0x000000ff03037207 */ /* 0x008fc60004000000 */
[----:B------:R-:W-:Y:S01]  /*19370*/  IMAD R0, R4, UR5, R2 ;  /* 0x0000000504007c24 */ /* 0x000fe2000f8e0202 */
[----:B-----5:R-:W-:Y:S01]  /*19380*/  SEL R2, R6, RZ, !P0 ;  /* 0x000000ff06027207 */ /* 0x020fe20004000000 */
[----:B0-----:R-:W-:-:S05]  /*19390*/  IMAD.WIDE.U32 R4, R4, UR4, RZ ;  /* 0x0000000404047c25 */ /* 0x001fca000f8e00ff */
[----:B------:R-:W-:Y:S04]  /*193a0*/  STL.64 [R1+0x20], R4 ;  /* 0x0000200401007387 */ /* 0x000fe80000100a00 */
[----:B------:R0:W-:Y:S04]  /*193b0*/  STL [R1+0xc], R2 ;  /* 0x00000c0201007387 */ /* 0x0001e80000100800 */
[----:B------:R1:W-:Y:S01]  /*193c0*/  STL [R1+0x38], R3 ;  /* 0x0000380301007387 */ /* 0x0003e20000100800 */
[----:B0-----:R-:W-:Y:S01]  /*193d0*/  IMAD.IADD R2, R5, 0x1, R0 ;  /* 0x0000000105027824 */ /* 0x001fe200078e0200 */
[----:B------:R-:W-:-:S05]  /*193e0*/  SHF.R.S32.HI R0, RZ, 0x1f, R18 ;  /* 0x0000001fff007819 */ /* 0x000fca0000011412 */
[----:B------:R1:W-:Y:S04]  /*193f0*/  STL [R1+0x2c], R0 ;  /* 0x00002c0001007387 */ /* 0x0003e80000100800 */
[----:B------:R1:W-:Y:S01]  /*19400*/  STL [R1+0x18], R2 ;  /* 0x0000180201007387 */ /* 0x0003e20000100800 */
[----:B------:R-:W-:Y:S05]  /*19410*/  @!P1 BRA `(.L_x_613) ;  /* 0x0000000000409947 */ /* 0x000fea0003800000 */
[----:B-1----:R-:W-:Y:S01]  /*19420*/  MOV R2, 0x0 ;  /* 0x0000000000027802 */ /* 0x002fe20000000f00 */
        /* <DEDUP_REMOVED lines=15> */
.L_x_613:
[----:B------:R-:W-:Y:S05]  /*19520*/  BSYNC B6 ;  /* 0x0000000000067941 */ /* 0x000fea0003800000 */
.L_x_612:
[----:B-1----:R-:W2:Y:S01]  /*19530*/  LDL.LU R0, [R1+0x18] ;  /* 0x0000180001007983 */ /* 0x002ea20000300800 */
[----:B------:R-:W0:Y:S01]  /*19540*/  LDC R10, c[0x0][0x448] ;  /* 0x00011200ff0a7b82 */ /* 0x000e220000000800 */
[----:B------:R-:W-:Y:S01]  /*19550*/  ULDC.64 UR4, c[0x0][0x2d8] ;  /* 0x0000b60000047ab9 */ /* 0x000fe20000000a00 */
[----:B------:R-:W-:Y:S01]  /*19560*/  ULDC.64 UR6, c[0x0][0x2c8] ;  /* 0x0000b20000067ab9 */ /* 0x000fe20000000a00 */
[----:B------:R-:W2:Y:S01]  /*19570*/  LDL.LU.64 R2, [R1+0x20] ;  /* 0x0000200001027983 */ /* 0x000ea20000300a00 */
[----:B------:R-:W-:-:S03]  /*19580*/  ULDC.64 UR8, c[0x0][0x280] ;  /* 0x0000a00000087ab9 */ /* 0x000fc60000000a00 */
[----:B------:R-:W3:Y:S04]  /*19590*/  LDL.LU R20, [R1+0x2c] ;  /* 0x00002c0001147983 */ /* 0x000ee80000300800 */
[----:B------:R-:W4:Y:S04]  /*195a0*/  LDL.LU R21, [R1+0x38] ;  /* 0x0000380001157983 */ /* 0x000f280000300800 */
[----:B------:R-:W4:Y:S01]  /*195b0*/  LDL.LU R4, [R1+0xc] ;  /* 0x00000c0001047983 */ /* 0x000f220000300800 */
[----:B------:R-:W1:Y:S01]  /*195c0*/  S2R R12, SR_TID.X ;  /* 0x00000000000c7919 */ /* 0x000e620000002100 */
[----:B------:R-:W1:Y:S01]  /*195d0*/  S2R R11, SR_TID.X ;  /* 0x00000000000b7919 */ /* 0x000e620000002100 */
[----:B0-----:R-:W-:-:S13]  /*195e0*/  ISETP.NE.AND P0, PT, R10, 0x1, PT ;  /* 0x000000010a00780c */ /* 0x001fda0003f05270 */
[----:B------:R-:W0:Y:S01]  /*195f0*/  @P0 LDC R5, c[0x0][0x44c] ;  /* 0x00011300ff050b82 */ /* 0x000e220000000800 */
[----:B--2---:R-:W-:Y:S02]  /*19600*/  IMAD.MOV.U32 R3, RZ, RZ, R0 ;  /* 0x000000ffff037224 */ /* 0x004fe400078e0000 */
[----:B---3--:R-:W-:Y:S02]  /*19610*/  IMAD R0, R20, UR4, RZ ;  /* 0x0000000414007c24 */ /* 0x008fe4000f8e02ff */
[C---:B------:R-:W-:Y:S01]  /*19620*/  IMAD.WIDE.U32 R2, R18.reuse, UR4, R2 ;  /* 0x0000000412027c25 */ /* 0x040fe2000f8e0002 */
[----:B------:R-:W2:Y:S03]  /*19630*/  S2R R20, SR_TID.X ;  /* 0x0000000000147919 */ /* 0x000ea60000002100 */
[----:B------:R-:W-:Y:S01]  /*19640*/  IMAD R0, R18, UR5, R0 ;  /* 0x0000000512007c24 */ /* 0x000fe2000f8e0200 */
[----:B------:R-:W-:-:S03]  /*19650*/  ULDC.64 UR4, c[0x0][0x2e0] ;  /* 0x0000b80000047ab9 */ /* 0x000fc60000000a00 */
[----:B------:R-:W-:Y:S02]  /*19660*/  IMAD.IADD R3, R3, 0x1, R0 ;  /* 0x0000000103037824 */ /* 0x000fe400078e0200 */
[----:B----4-:R-:W-:Y:S02]  /*19670*/  IMAD R0, R21, UR4, RZ ;  /* 0x0000000415007c24 */ /* 0x010fe4000f8e02ff */
[----:B------:R-:W3:Y:S01]  /*19680*/  S2R R21, SR_TID.X ;  /* 0x0000000000157919 */ /* 0x000ee20000002100 */
[----:B------:R-:W-:-:S04]  /*19690*/  IMAD.WIDE.U32 R2, R4, UR4, R2 ;  /* 0x0000000404027c25 */ /* 0x000fc8000f8e0002 */
[----:B------:R-:W-:Y:S01]  /*196a0*/  IMAD R0, R4, UR5, R0 ;  /* 0x0000000504007c24 */ /* 0x000fe2000f8e0200 */
[----:B------:R-:W-:Y:S01]  /*196b0*/  ULDC.64 UR4, c[0x0][0x2d0] ;  /* 0x0000b40000047ab9 */ /* 0x000fe20000000a00 */
[----:B------:R-:W4:Y:S02]  /*196c0*/  @P0 LDC R4, c[0x0][0x450] ;  /* 0x00011400ff040b82 */ /* 0x000f240000000800 */
[----:B------:R-:W-:Y:S01]  /*196d0*/  IMAD.IADD R3, R3, 0x1, R0 ;  /* 0x0000000103037824 */ /* 0x000fe200078e0200 */
[----:B--2---:R-:W-:-:S04]  /*196e0*/  LOP3.LUT R20, R20, 0x7f, RZ, 0xc0, !PT ;  /* 0x0000007f14147812 */ /* 0x004fc800078ec0ff */
[----:B------:R-:W-:Y:S01]  /*196f0*/  SHF.R.U32.HI R20, RZ, 0x2, R20 ;  /* 0x00000002ff147819 */ /* 0x000fe20000011614 */
[----:B---3--:R-:W-:Y:S02]  /*19700*/  IMAD.SHL.U32 R6, R21, 0x20, RZ ;  /* 0x0000002015067824 */ /* 0x008fe400078e00ff */
[----:B-1----:R-:W-:-:S03]  /*19710*/  IMAD.SHL.U32 R21, R12, 0x8, RZ ;  /* 0x000000080c157824 */ /* 0x002fc600078e00ff */
[----:B------:R-:W-:Y:S01]  /*19720*/  LOP3.LUT R6, R20, 0x60, R6, 0xf8, !PT ;  /* 0x0000006014067812 */ /* 0x000fe200078ef806 */
[----:B------:R-:W-:Y:S01]  /*19730*/  IMAD.SHL.U32 R20, R11, 0x8, RZ ;  /* 0x000000080b147824 */ /* 0x000fe200078e00ff */
[----:B------:R-:W-:-:S03]  /*19740*/  LOP3.LUT R21, R21, 0x18, RZ, 0xc0, !PT ;  /* 0x0000001815157812 */ /* 0x000fc600078ec0ff */
[----:B------:R-:W-:Y:S01]  /*19750*/  IMAD R8, R17, 0xc0, R6 ;  /* 0x000000c011087824 */ /* 0x000fe200078e0206 */
[----:B------:R-:W-:Y:S02]  /*19760*/  LOP3.LUT R20, R20, 0x18, RZ, 0xc0, !PT ;  /* 0x0000001814147812 */ /* 0x000fe400078ec0ff */
[C---:B------:R-:W-:Y:S01]  /*19770*/  LOP3.LUT R13, R21.reuse, 0x20, RZ, 0xfc, !PT ;  /* 0x00000020150d7812 */ /* 0x040fe200078efcff */
[----:B0-----:R-:W-:Y:S01]  /*19780*/  @P0 IMAD.HI.U32 R0, R8, R5, RZ ;  /* 0x0000000508000227 */ /* 0x001fe200078e00ff */
[----:B------:R-:W-:-:S03]  /*19790*/  LOP3.LUT R12, R21, 0x40, RZ, 0xfc, !PT ;  /* 0x00000040150c7812 */ /* 0x000fc600078efcff */
[----:B------:R-:W-:Y:S01]  /*197a0*/  IMAD.MOV.U32 R5, RZ, RZ, R8 ;  /* 0x000000ffff057224 */ /* 0x000fe200078e0008 */
[----:B----4-:R-:W-:-:S04]  /*197b0*/  @P0 SHF.R.U32.HI R5, RZ, R4, R0 ;  /* 0x00000004ff050219 */ /* 0x010fc80000011600 */
[----:B------:R-:W-:-:S05]  /*197c0*/  SHF.R.S32.HI R0, RZ, 0x1f, R5 ;  /* 0x0000001fff007819 */ /* 0x000fca0000011405 */
[----:B------:R-:W-:-:S04]  /*197d0*/  IMAD R0, R0, UR4, RZ ;  /* 0x0000000400007c24 */ /* 0x000fc8000f8e02ff */
[C---:B------:R-:W-:Y:S02]  /*197e0*/  IMAD R6, R5.reuse, UR5, R0 ;  /* 0x0000000505067c24 */ /* 0x040fe4000f8e0200 */
[----:B------:R-:W-:Y:S02]  /*197f0*/  IMAD.MOV R0, RZ, RZ, -R5 ;  /* 0x000000ffff007224 */ /* 0x000fe400078e0a05 */
[----:B------:R-:W-:-:S04]  /*19800*/  IMAD.WIDE.U32 R4, R5, UR4, R2 ;  /* 0x0000000405047c25 */ /* 0x000fc8000f8e0002 */
[----:B------:R-:W-:Y:S02]  /*19810*/  IMAD R0, R10, R0, R8 ;  /* 0x000000000a007224 */ /* 0x000fe400078e0208 */
[----:B------:R-:W-:Y:S02]  /*19820*/  IMAD.IADD R5, R5, 0x1, R6 ;  /* 0x0000000105057824 */ /* 0x000fe400078e0206 */
[----:B------:R-:W-:Y:S01]  /*19830*/  VIADD R8, R8, 0x80 ;  /* 0x0000008008087836 */ /* 0x000fe20000000000 */
[----:B------:R-:W-:Y:S01]  /*19840*/  SHF.R.S32.HI R9, RZ, 0x1f, R0 ;  /* 0x0000001fff097819 */ /* 0x000fe20000011400 */
[----:B------:R-:W-:Y:S02]  /*19850*/  IMAD.WIDE.U32 R6, R0, UR6, R4 ;  /* 0x0000000600067c25 */ /* 0x000fe4000f8e0004 */
[----:B------:R-:W0:Y:S02]  /*19860*/  @P0 LDC R5, c[0x0][0x44c] ;  /* 0x00011300ff050b82 */ /* 0x000e240000000800 */
[----:B------:R-:W-:Y:S01]  /*19870*/  IMAD R9, R9, UR6, RZ ;  /* 0x0000000609097c24 */ /* 0x000fe2000f8e02ff */
[----:B------:R-:W-:-:S03]  /*19880*/  LEA R4, P1, R6, UR8, 0x1 ;  /* 0x0000000806047c11 */ /* 0x000fc6000f8208ff */
[----:B------:R-:W-:Y:S02]  /*19890*/  IMAD R0, R0, UR7, R9 ;  /* 0x0000000700007c24 */ /* 0x000fe4000f8e0209 */
[----:B------:R1:W5:Y:S02]  /*198a0*/  LDL R9, [R1+0x8] ;  /* 0x0000080001097983 */ /* 0x0003640000100800 */
[----:B------:R-:W-:Y:S02]  /*198b0*/  IMAD.IADD R0, R7, 0x1, R0 ;  /* 0x0000000107007824 */ /* 0x000fe400078e0200 */
[----:B------:R-:W2:Y:S03]  /*198c0*/  @P0 LDC R7, c[0x0][0x450] ;  /* 0x00011400ff070b82 */ /* 0x000ea60000000800 */
[----:B------:R-:W-:Y:S01]  /*198d0*/  LEA.HI.X R0, R6, UR9, R0, 0x1, P1 ;  /* 0x0000000906007c11 */ /* 0x000fe200088f0c00 */
[----:B------:R-:W-:-:S02]  /*198e0*/  IMAD.MOV.U32 R6, RZ, RZ, R8 ;  /* 0x000000ffff067224 */ /* 0x000fc400078e0008 */
[----:B0-----:R-:W-:-:S05]  /*198f0*/  @P0 IMAD.HI.U32 R5, R8, R5, RZ ;  /* 0x0000000508050227 */ /* 0x001fca00078e00ff */
[----:B--2---:R-:W-:-:S04]  /*19900*/  @P0 SHF.R.U32.HI R6, RZ, R7, R5 ;  /* 0x00000007ff060219 */ /* 0x004fc80000011605 */
[--C-:B------:R-:W-:Y:S01]  /*19910*/  SHF.R.S32.HI R7, RZ, 0x1f, R6.reuse ;  /* 0x0000001fff077819 */ /* 0x100fe20000011406 */
[----:B------:R-:W-:Y:S02]  /*19920*/  IMAD.MOV R5, RZ, RZ, -R6 ;  /* 0x000000ffff057224 */ /* 0x000fe400078e0a06 */
[----:B------:R-:W-:-:S04]  /*19930*/  IMAD.WIDE.U32 R2, R6, UR4, R2 ;  /* 0x0000000406027c25 */ /* 0x000fc8000f8e0002 */
[----:B------:R-:W-:Y:S02]  /*19940*/  IMAD R5, R10, R5, R8 ;  /* 0x000000050a057224 */ /* 0x000fe400078e0208 */
        /* <DEDUP_REMOVED lines=8> */
[----:B------:R-:W-:-:S02]  /*199d0*/  IMAD R6, R6, UR6, RZ ;  /* 0x0000000606067c24 */ /* 0x000fc4000f8e02ff */
        /* <DEDUP_REMOVED lines=8> */
[----:B-1----:R-:W-:Y:S06]  /*19a60*/  BRA.DIV UR4, `(.L_x_614) ;  /* 0x0000004a04987947 */ /* 0x002fec000b800000 */
        /* <DEDUP_REMOVED lines=40> */
[----:B0-----:R-:W0:Y:S01]  /*19cf0*/  SHFL.IDX PT, R2, R4, 0x3, 0x1c1f ;  /* 0x007c1f0004027f89 */ /* 0x001e2200000e0000 */
[----:B------:R-:W-:-:S03]  /*19d00*/  VIADD R3, R17, 0x80 ;  /* 0x0000008011037836 */ /* 0x000fc60000000000 */
[----:B------:R-:W1:Y:S02]  /*19d10*/  SHFL.IDX PT, R4, R7, RZ, 0x1c1f ;  /* 0x001c1fff07047589 */ /* 0x000e6400000e0000 */
[----:B------:R-:W-:Y:S01]  /*19d20*/  ISETP.GE.AND P3, PT, R3, R5, PT ;  /* 0x000000050300720c */ /* 0x000fe20003f66270 */
[----:B------:R-:W-:-:S05]  /*19d30*/  VIADD R3, R17, 0x60 ;  /* 0x0000006011037836 */ /* 0x000fca0000000000 */
[----:B------:R-:W-:-:S13]  /*19d40*/  ISETP.GE.AND P4, PT, R3, R5, PT ;  /* 0x000000050300720c */ /* 0x000fda0003f86270 */
[----:B0-----:R-:W-:-:S05]  /*19d50*/  @!P4 LEA R2, P5, R20, R2, 0x1 ;  /* 0x000000021402c211 */ /* 0x001fca00078a08ff */
[----:B------:R-:W-:Y:S01]  /*19d60*/  @!P4 IMAD.X R3, RZ, RZ, R0, P5 ;  /* 0x000000ffff03c224 */ /* 0x000fe200028e0600 */
[----:B-1----:R-:W-:Y:S01]  /*19d70*/  @!P3 LEA R4, P5, R20, R4, 0x1 ;  /* 0x000000041404b211 */ /* 0x002fe200078a08ff */
[----:B------:R-:W0:Y:S04]  /*19d80*/  SHFL.IDX PT, R0, R6, RZ, 0x1c1f ;  /* 0x001c1fff06007589 */ /* 0x000e2800000e0000 */
[----:B------:R-:W-:Y:S04]  /*19d90*/  @!P4 LDGSTS.E.BYPASS.LTC128B.128 [R9+0xf200], desc[UR60][R2.64], !P2 ;  /* 0x0f2000000209cfae */ /* 0x000fe8000d101d7c */
[----:B------:R-:W-:Y:S04]  /*19da0*/  @!P4 LDGSTS.E.BYPASS.LTC128B.128 [R9+0x12200], desc[UR60][R2.64+0x40], !P1 ;  /* 0x122000400209cfae */ /* 0x000fe8000c901d7c */
[----:B------:R1:W-:Y:S04]  /*19db0*/  @!P4 LDGSTS.E.BYPASS.LTC128B.128 [R9+0x15200], desc[UR60][R2.64+0x80], !P0 ;  /* 0x152000800209cfae */ /* 0x0003e8000c101d7c */
[----:B------:R-:W2:Y:S01]  /*19dc0*/  SHFL.IDX PT, R6, R6, 0x1, 0x1c1f ;  /* 0x003c1f0006067f89 */ /* 0x000ea200000e0000 */
[----:B0-----:R-:W-:-:S02]  /*19dd0*/  @!P3 IMAD.X R0, RZ, RZ, R0, P5 ;  /* 0x000000ffff00b224 */ /* 0x001fc400028e0600 */
[----:B-1----:R-:W-:Y:S02]  /*19de0*/  @!P3 IMAD.MOV.U32 R2, RZ, RZ, R4 ;  /* 0x000000ffff02b224 */ /* 0x002fe400078e0004 */
[----:B------:R-:W-:-:S05]  /*19df0*/  @!P3 IMAD.MOV.U32 R3, RZ, RZ, R0 ;  /* 0x000000ffff03b224 */ /* 0x000fca00078e0000 */
[----:B------:R-:W-:Y:S04]  /*19e00*/  @!P3 LDGSTS.E.BYPASS.LTC128B.128 [R9+0xfa00], desc[UR60][R2.64], !P2 ;  /* 0x0fa000000209bfae */ /* 0x000fe8000d101d7c */
[----:B------:R-:W-:Y:S04]  /*19e10*/  @!P3 LDGSTS.E.BYPASS.LTC128B.128 [R9+0x12a00], desc[UR60][R2.64+0x40], !P1 ;  /* 0x12a000400209bfae */ /* 0x000fe8000c901d7c */
[----:B------:R0:W-:Y:S04]  /*19e20*/  @!P3 LDGSTS.E.BYPASS.LTC128B.128 [R9+0x15a00], desc[UR60][R2.64+0x80], !P0 ;  /* 0x15a000800209bfae */ /* 0x0001e8000c101d7c */
[----:B0-2---:R0:W1:Y:S02]  /*19e30*/  SHFL.IDX PT, R2, R7, 0x1, 0x1c1f ;  /* 0x003c1f0007027f89 */ /* 0x00506400000e0000 */
.L_x_766:
        /* <DEDUP_REMOVED lines=13> */
.L_x_615:
        /* <DEDUP_REMOVED lines=8> */
[----:B------:R1:W-:Y:S01]  /*19f90*/  STL [R1+0x28], R2 ;  /* 0x0000280201007387 */ /* 0x0003e20000100800 */
[----:B------:R-:W-:-:S04]  /*19fa0*/  LEA.HI R0, R2, R2, RZ, 0x1 ;  /* 0x0000000202007211 */ /* 0x000fc800078f08ff */
[----:B------:R-:W-:-:S05]  /*19fb0*/  LOP3.LUT R0, R0, 0xfffffffe, RZ, 0xc0, !PT ;  /* 0xfffffffe00007812 */ /* 0x000fca00078ec0ff */
[----:B------:R-:W-:-:S05]  /*19fc0*/  IMAD.IADD R0, R2, 0x1, -R0 ;  /* 0x0000000102007824 */ /* 0x000fca00078e0a00 */
[----:B------:R-:W-:Y:S01]  /*19fd0*/  SHF.L.U32 R0, R0, 0x1f, RZ ;  /* 0x0000001f00007819 */ /* 0x000fe200000006ff */
[----:B------:R-:W-:Y:S01]  /*19fe0*/  NOP ;  /* 0x0000000000007918 */ /* 0x000fe20000000000 */
[----:B------:R1:W-:Y:S01]  /*19ff0*/  SYNCS.ARRIVE.TRANS64.A1T0 RZ, [R22+URZ+0x31c00], RZ ;  /* 0x031c00ff16ff79a7 */ /* 0x0003e2000810003f */
[----:B------:R-:W-:Y:S01]  /*1a000*/  BSSY B0, `(.L_x_616) ;  /* 0x0000003000007945 */ /* 0x000fe20003800000 */
[----:B------:R-:W2:Y:S03]  /*1a010*/  SYNCS.PHASECHK.TRANS64.TRYWAIT P0, [R22+URZ+0x31c20], R0 ;  /* 0x031c2000160075a7 */ /* 0x000ea6000800017f */
[----:B-12---:R-:W-:Y:S05]  /*1a020*/  @!P0 BRA `(.L_x_617) ;  /* 0x0000004c00388947 */ /* 0x006fea0003800000 */
.L_x_767:
[----:B------:R-:W-:Y:S05]  /*1a030*/  BSYNC B0 ;  /* 0x0000000000007941 */ /* 0x000fea0003800000 */
.L_x_616:
[----:B------:R-:W2:Y:S01]  /*1a040*/  LDL.LU R2, [R1+0x30] ;  /* 0x0000300001027983 */ /* 0x000ea20000300800 */
[----:B------:R-:W-:Y:S01]  /*1a050*/  BSSY B0, `(.L_x_618) ;  /* 0x000022b000007945 */ /* 0x000fe20003800000 */
[----:B--2---:R-:W-:-:S13]  /*1a060*/  ISETP.GE.AND P0, PT, R2, 0x91, PT ;  /* 0x000000910200780c */ /* 0x004fda0003f06270 */
[----:B------:R-:W-:Y:S05]  /*1a070*/  @!P0 BRA `(.L_x_619) ;  /* 0x0000002000a08947 */ /* 0x000fea0003800000 */
[----:B------:R-:W0:Y:S01]  /*1a080*/  LDL R2, [R1+0x10] ;  /* 0x0000100001027983 */ /* 0x000e220000100800 */
[----:B-1----:R-:W-:Y:S01]  /*1a090*/  IMAD.MOV.U32 R0, RZ, RZ, 0x1 ;  /* 0x00000001ff007424 */ /* 0x002fe200078e00ff */
[----:B------:R-:W-:Y:S01]  /*1a0a0*/  BSSY B2, `(.L_x_620) ;  /* 0x00000bd000027945 */ /* 0x000fe20003800000 */
[----:B0-----:R-:W-:-:S05]  /*1a0b0*/  IMAD.MOV R7, RZ, RZ, -R2 ;  /* 0x000000ffff077224 */ /* 0x001fca00078e0a02 */
[----:B------:R-:W-:-:S05]  /*1a0c0*/  VIADDMNMX R7, R7, R0, 0xffffffff, !PT ;  /* 0xffffffff07077446 */ /* 0x000fca0007800100 */
[----:B------:R-:W-:-:S05]  /*1a0d0*/  IMAD.IADD R0, R2, 0x1, R7 ;  /* 0x0000000102007824 */ /* 0x000fca00078e0207 */
[----:B------:R-:W-:-:S04]  /*1a0e0*/  LOP3.LUT R0, R0, 0x1, RZ, 0xc0, !PT ;  /* 0x0000000100007812 */ /* 0x000fc800078ec0ff */
[----:B------:R-:W-:Y:S01]  /*1a0f0*/  ISETP.NE.U32.AND P0, PT, R0, 0x1, PT ;  /* 0x000000010000780c */ /* 0x000fe20003f05070 */
[----:B------:R-:W-:-:S12]  /*1a100*/  VIADD R0, R2, 0xfffffffe ;  /* 0xfffffffe02007836 */ /* 0x000fd80000000000 */
[----:B------:R-:W-:Y:S05]  /*1a110*/  @P0 BRA `(.L_x_621) ;  /* 0x0000000800d40947 */ /* 0x000fea0003800000 */
[----:B------:R-:W2:Y:S01]  /*1a120*/  LDL R2, [R1+0x4c] ;  /* 0x00004c0001027983 */ /* 0x000ea20000100800 */
[----:B------:R-:W-:Y:S01]  /*1a130*/  VIADD R6, R23, 0x1 ;  /* 0x0000000117067836 */ /* 0x000fe20000000000 */
[----:B------:R-:W-:Y:S04]  /*1a140*/  BSSY B1, `(.L_x_622) ;  /* 0x00000ae000017945 */ /* 0x000fe80003800000 */
[----:B------:R-:W-:-:S04]  /*1a150*/  ISETP.NE.AND P0, PT, R6, 0x2, PT ;  /* 0x000000020600780c */ /* 0x000fc80003f05270 */
[----:B------:R-:W-:Y:S02]  /*1a160*/  SEL R9, RZ, 0x1, P0 ;  /* 0x00000001ff097807 */ /* 0x000fe40000000000 */
[----:B------:R-:W-:Y:S02]  /*1a170*/  SEL R6, R6, RZ, P0 ;  /* 0x000000ff06067207 */ /* 0x000fe40000000000 */
[----:B------:R-:W-:Y:S02]  /*1a180*/  LOP3.LUT R9, R26, R9, RZ, 0x3c, !PT ;  /* 0x000000091a097212 */ /* 0x000fe400078e3cff */
[----:B--2---:R-:W-:-:S13]  /*1a190*/  LOP3.LUT P1, RZ, R2, 0x1, RZ, 0xc0, !PT ;  /* 0x0000000102ff7812 */ /* 0x004fda000782c0ff */
[----:B------:R-:W-:Y:S05]  /*1a1a0*/  @!P1 BRA `(.L_x_623) ;  /* 0x00000008009c9947 */ /* 0x000fea0003800000 */
[----:B------:R-:W-:Y:S01]  /*1a1b0*/  ULDC.64 UR4, c[0x0][0x418] ;  /* 0x0001060000047ab9 */ /* 0x000fe20000000a00 */
[----:B------:R-:W-:Y:S01]  /*1a1c0*/  IMAD.MOV.U32 R5, RZ, RZ, R24 ;  /* 0x000000ffff057224 */ /* 0x000fe200078e0018 */
[----:B------:R-:W-:-:S04]  /*1a1d0*/  ISETP.NE.U32.AND P0, PT, RZ, UR4, PT ;  /* 0x00000004ff007c0c */ /* 0x000fc8000bf05070 */
[----:B------:R-:W-:-:S13]  /*1a1e0*/  ISETP.NE.AND.EX P0, PT, RZ, UR5, PT, P0 ;  /* 0x00000005ff007c0c */ /* 0x000fda000bf05300 */
[----:B------:R-:W-:Y:S05]  /*1a1f0*/  @!P0 BRA `(.L_x_624) ;  /* 0x0000000000488947 */ /* 0x000fea0003800000 */
[----:B------:R-:W2:Y:S01]  /*1a200*/  LDL R10, [R1+0x4] ;  /* 0x00000400010a7983 */ /* 0x000ea20000100800 */
        /* <DEDUP_REMOVED lines=17> */
.L_x_624:
[----:B------:R-:W-:Y:S01]  /*1a320*/  IMAD R3, R6, 0x8, R22 ;  /* 0x0000000806037824 */ /* 0x000fe200078e0216 */
[----:B------:R-:W-:Y:S01]  /*1a330*/  SHF.L.U32 R2, R9, 0x1f, RZ ;  /* 0x0000001f09027819 */ /* 0x000fe200000006ff */
[----:B------:R-:W-:Y:S03]  /*1a340*/  BSSY B3, `(.L_x_625) ;  /* 0x0000003000037945 */ /* 0x000fe60003800000 */
[----:B------:R-:W1:Y:S02]  /*1a350*/  SYNCS.PHASECHK.TRANS64.TRYWAIT P0, [R3+URZ+0x31c40], R2 ;  /* 0x031c4002030075a7 */ /* 0x000e64000800017f */
[----:B-1----:R-:W-:Y:S05]  /*1a360*/  @!P0 BRA `(.L_x_626) ;  /* 0x00000048007c8947 */ /* 0x002fea0003800000 */
.L_x_768:
[----:B------:R-:W-:Y:S05]  /*1a370*/  BSYNC B3 ;  /* 0x0000000000037941 */ /* 0x000fea0003800000 */
.L_x_625:
        /* <DEDUP_REMOVED lines=12> */
.L_x_628:
[----:B------:R-:W-:Y:S05]  /*1a440*/  BSYNC B3 ;  /* 0x0000000000037941 */ /* 0x000fea0003800000 */
.L_x_627:
        /* <DEDUP_REMOVED lines=11> */
.L_x_629:
        /* <DEDUP_REMOVED lines=16> */
.L_x_630:
        /* <DEDUP_REMOVED lines=16> */
.L_x_631:
        /* <DEDUP_REMOVED lines=15> */
.L_x_769:
[----:B------:R-:W-:Y:S05]  /*1a7f0*/  BSYNC B3 ;  /* 0x0000000000037941 */ /* 0x000fea0003800000 */
.L_x_632:
        /* <DEDUP_REMOVED lines=12> */
.L_x_635:
[----:B------:R-:W-:Y:S05]  /*1a8c0*/  BSYNC B3 ;  /* 0x0000000000037941 */ /* 0x000fea0003800000 */
.L_x_634:
        /* <DEDUP_REMOVED lines=11> */
.L_x_636:
        /* <DEDUP_REMOVED lines=15> */
.L_x_637:
        /* <DEDUP_REMOVED lines=15> */
.L_x_638:
        /* <DEDUP_REMOVED lines=12> */
.L_x_623:
[----:B------:R-:W-:Y:S05]  /*1ac20*/  BSYNC B1 ;  /* 0x0000000000017941 */ /* 0x000fea0003800000 */
.L_x_622:
[----:B------:R-:W2:Y:S01]  /*1ac30*/  LDL.LU R0, [R1+0x10] ;  /* 0x0000100001007983 */ /* 0x000ea20000300800 */
[----:B------:R-:W-:Y:S02]  /*1ac40*/  IMAD.MOV.U32 R23, RZ, RZ, R6 ;  /* 0x000000ffff177224 */ /* 0x000fe400078e0006 */
[----:B------:R-:W-:Y:S02]  /*1ac50*/  IMAD.MOV.U32 R26, RZ, RZ, R9 ;  /* 0x000000ffff1a7224 */ /* 0x000fe400078e0009 */
[----:B--2---:R-:W-:-:S07]  /*1ac60*/  VIADD R0, R0, 0xfffffffd ;  /* 0xfffffffd00007836 */ /* 0x004fce0000000000 */
.L_x_621:
[----:B------:R-:W-:Y:S05]  /*1ac70*/  BSYNC B2 ;  /* 0x0000000000027941 */ /* 0x000fea0003800000 */
.L_x_620:
[----:B------:R-:W2:Y:S01]  /*1ac80*/  LDL.LU R2, [R1+0x14] ;  /* 0x0000140001027983 */ /* 0x000ea20000300800 */
[----:B------:R-:W-:-:S05]  /*1ac90*/  IMAD.MOV R7, RZ, RZ, -R7 ;  /* 0x000000ffff077224 */ /* 0x000fca00078e0a07 */
[----:B--2---:R-:W-:-:S13]  /*1aca0*/  ISETP.NE.AND P0, PT, R2, R7, PT ;  /* 0x000000070200720c */ /* 0x004fda0003f05270 */
[----:B------:R-:W-:Y:S05]  /*1acb0*/  @!P0 BRA `(.L_x_619) ;  /* 0x0000001400908947 */ /* 0x000fea0003800000 */
[----:B------:R-:W-:-:S07]  /*1acc0*/  IMAD.MOV.U32 R4, RZ, RZ, R24 ;  /* 0x000000ffff047224 */ /* 0x000fce00078e0018 */
.L_x_673:
[----:B------:R-:W2:Y:S01]  /*1acd0*/  LDL R2, [R1+0x4c] ;  /* 0x00004c0001027983 */ /* 0x000ea20000100800 */
[----:B------:R-:W-:Y:S01]  /*1ace0*/  VIADD R6, R23, 0x1 ;  /* 0x0000000117067836 */ /* 0x000fe20000000000 */
[----:B------:R-:W-:Y:S05]  /*1acf0*/  YIELD ;  /* 0x0000000000007946 */ /* 0x000fea0003800000 */
[----:B------:R-:W-:Y:S01]  /*1ad00*/  ISETP.NE.AND P0, PT, R6, 0x2, PT ;  /* 0x000000020600780c */ /* 0x000fe20003f05270 */
[----:B------:R-:W-:Y:S03]  /*1ad10*/  BSSY B1, `(.L_x_639) ;  /* 0x00000ab000017945 */ /* 0x000fe60003800000 */
[----:B------:R-:W-:-:S02]  /*1ad20*/  SEL R7, RZ, 0x1, P0 ;  /* 0x00000001ff077807 */ /* 0x000fc40000000000 */
        /* <DEDUP_REMOVED lines=27> */
.L_x_641:
[----:B------:R-:W-:Y:S01]  /*1aee0*/  IMAD R3, R6, 0x8, R22 ;  /* 0x0000000806037824 */ /* 0x000fe200078e0216 */
[----:B------:R-:W-:Y:S01]  /*1aef0*/  SHF.L.U32 R2, R7, 0x1f, RZ ;  /* 0x0000001f07027819 */ /* 0x000fe200000006ff */
[----:B------:R-:W-:Y:S03]  /*1af00*/  BSSY B2, `(.L_x_642) ;  /* 0x0000003000027945 */ /* 0x000fe60003800000 */
[----:B------:R-:W1:Y:S02]  /*1af10*/  SYNCS.PHASECHK.TRANS64.TRYWAIT P0, [R3+URZ+0x31c40], R2 ;  /* 0x031c4002030075a7 */ /* 0x000e64000800017f */
[----:B-1----:R-:W-:Y:S05]  /*1af20*/  @!P0 BRA `(.L_x_643) ;  /* 0x0000003c00b48947 */ /* 0x002fea0003800000 */
.L_x_770:
[----:B------:R-:W-:Y:S05]  /*1af30*/  BSYNC B2 ;  /* 0x0000000000027941 */ /* 0x000fea0003800000 */
.L_x_642:
        /* <DEDUP_REMOVED lines=12> */
.L_x_645:
[----:B------:R-:W-:Y:S05]  /*1b000*/  BSYNC B2 ;  /* 0x0000000000027941 */ /* 0x000fea0003800000 */
.L_x_644:
        /* <DEDUP_REMOVED lines=11> */
.L_x_646:
        /* <DEDUP_REMOVED lines=16> */
.L_x_647:
        /* <DEDUP_REMOVED lines=16> */
.L_x_648:
        /* <DEDUP_REMOVED lines=15> */
.L_x_771:
[----:B------:R-:W-:Y:S05]  /*1b3b0*/  BSYNC B2 ;  /* 0x0000000000027941 */ /* 0x000fea0003800000 */
.L_x_649:
        /* <DEDUP_REMOVED lines=11> */
.L_x_652:
[----:B------:R-:W-:Y:S05]  /*1b470*/  BSYNC B2 ;  /* 0x0000000000027941 */ /* 0x000fea0003800000 */
.L_x_651:
        /* <DEDUP_REMOVED lines=10> */
.L_x_653:
        /* <DEDUP_REMOVED lines=15> */
.L_x_654:
        /* <DEDUP_REMOVED lines=15> */
.L_x_655:
        /* <DEDUP_REMOVED lines=12> */
.L_x_640:
[----:B------:R-:W-:Y:S05]  /*1b7c0*/  BSYNC B1 ;  /* 0x0000000000017941 */ /* 0x000fea0003800000 */
.L_x_639:
        /* <DEDUP_REMOVED lines=10> */
[----:B------:R-:W-:Y:S01]  /*1b870*/  VIADD R9, R0, 0xffffffff ;  /* 0xffffffff00097836 */ /* 0x000fe20000000000 */
        /* <DEDUP_REMOVED lines=21> */
.L_x_658:
[----:B------:R-:W-:Y:S01]  /*1b9d0*/  IMAD R2, R23, 0x8, R22 ;  /* 0x0000000817027824 */ /* 0x000fe200078e0216 */
[----:B------:R-:W-:Y:S01]  /*1b9e0*/  SHF.L.U32 R3, R26, 0x1f, RZ ;  /* 0x0000001f1a037819 */ /* 0x000fe200000006ff */
[----:B------:R-:W-:Y:S03]  /*1b9f0*/  BSSY B2, `(.L_x_659) ;  /* 0x0000003000027945 */ /* 0x000fe60003800000 */
[----:B------:R-:W1:Y:S02]  /*1ba00*/  SYNCS.PHASECHK.TRANS64.TRYWAIT P0, [R2+URZ+0x31c40], R3 ;  /* 0x031c4003020075a7 */ /* 0x000e64000800017f */
[----:B-1----:R-:W-:Y:S05]  /*1ba10*/  @!P0 BRA `(.L_x_660) ;  /* 0x0000003400208947 */ /* 0x002fea0003800000 */
.L_x_772:
[----:B------:R-:W-:Y:S05]  /*1ba20*/  BSYNC B2 ;  /* 0x0000000000027941 */ /* 0x000fea0003800000 */
.L_x_659:
        /* <DEDUP_REMOVED lines=12> */
.L_x_662:
[----:B------:R-:W-:Y:S05]  /*1baf0*/  BSYNC B2 ;  /* 0x0000000000027941 */ /* 0x000fea0003800000 */
.L_x_661:
        /* <DEDUP_REMOVED lines=12> */
.L_x_663:
        /* <DEDUP_REMOVED lines=16> */
.L_x_664:
        /* <DEDUP_REMOVED lines=16> */
.L_x_665:
        /* <DEDUP_REMOVED lines=15> */
.L_x_773:
[----:B------:R-:W-:Y:S05]  /*1beb0*/  BSYNC B2 ;  /* 0x0000000000027941 */ /* 0x000fea0003800000 */
.L_x_666:
        /* <DEDUP_REMOVED lines=11> */
.L_x_669:
[----:B------:R-:W-:Y:S05]  /*1bf70*/  BSYNC B2 ;  /* 0x0000000000027941 */ /* 0x000fea0003800000 */
.L_x_668:
        /* <DEDUP_REMOVED lines=10> */
.L_x_670:
        /* <DEDUP_REMOVED lines=15> */
.L_x_671:
        /* <DEDUP_REMOVED lines=15> */
.L_x_672:
        /* <DEDUP_REMOVED lines=12> */
.L_x_657:
[----:B------:R-:W-:Y:S05]  /*1c2c0*/  BSYNC B1 ;  /* 0x0000000000017941 */ /* 0x000fea0003800000 */
.L_x_656:
[C---:B------:R-:W-:Y:S01]  /*1c2d0*/  ISETP.GT.AND P0, PT, R0.reuse, 0x1, PT ;  /* 0x000000010000780c */ /* 0x040fe20003f04270 */
[----:B------:R-:W-:-:S12]  /*1c2e0*/  VIADD R0, R0, 0xfffffffe ;  /* 0xfffffffe00007836 */ /* 0x000fd80000000000 */
[----:B------:R-:W-:Y:S05]  /*1c2f0*/  @P0 BRA `(.L_x_673) ;  /* 0xffffffe800740947 */ /* 0x000fea000383ffff */
.L_x_619:
[----:B------:R-:W-:Y:S05]  /*1c300*/  BSYNC B0 ;  /* 0x0000000000007941 */ /* 0x000fea0003800000 */
.L_x_618:
[----:B------:R-:W2:Y:S01]  /*1c310*/  S2R R2, SR_TID.X ;  /* 0x0000000000027919 */ /* 0x000ea20000002100 */
[----:B------:R-:W-:Y:S01]  /*1c320*/  BSSY B0, `(.L_x_674) ;  /* 0x0000010000007945 */ /* 0x000fe20003800000 */
        /* <DEDUP_REMOVED lines=12> */
[----:B0-----:R-:W0:Y:S01]  /*1c3f0*/  POPC R7, R4 ;  /* 0x0000000400077309 */ /* 0x001e220000000000 */
[----:B--2---:R-:W0:Y:S02]  /*1c400*/  SHFL.IDX PT, R0, R3, R0, 0x1f ;  /* 0x00001f0003007589 */ /* 0x004e2400000e0000 */
[----:B0-----:R-:W-:-:S07]  /*1c410*/  IADD3 R16, R0, UR38, R7 ;  /* 0x0000002600107c10 */ /* 0x001fce000fffe007 */
.L_x_675:
[----:B------:R-:W-:Y:S05]  /*1c420*/  BSYNC B0 ;  /* 0x0000000000007941 */ /* 0x000fea0003800000 */
.L_x_674:
[----:B-1----:R-:W2:Y:S01]  /*1c430*/  LDL R0, [R1+0x4c] ;  /* 0x00004c0001007983 */ /* 0x002ea20000100800 */
[----:B------:R-:W-:Y:S01]  /*1c440*/  BSSY B0, `(.L_x_676) ;  /* 0x0000046000007945 */ /* 0x000fe20003800000 */
[----:B--2---:R-:W-:-:S13]  /*1c450*/  LOP3.LUT P0, RZ, R0, 0x1, RZ, 0xc0, !PT ;  /* 0x0000000100ff7812 */ /* 0x004fda000780c0ff */
[----:B------:R-:W-:Y:S05]  /*1c460*/  @!P0 BRA `(.L_x_677) ;  /* 0x00000004000c8947 */ /* 0x000fea0003800000 */
[----:B------:R-:W-:Y:S01]  /*1c470*/  IMAD R3, R23, 0x8, R22 ;  /* 0x0000000817037824 */ /* 0x000fe200078e0216 */
[----:B------:R-:W-:Y:S01]  /*1c480*/  SHF.L.U32 R0, R26, 0x1f, RZ ;  /* 0x0000001f1a007819 */ /* 0x000fe200000006ff */
[----:B------:R-:W-:Y:S01]  /*1c490*/  BSSY B1, `(.L_x_678) ;  /* 0x0000004000017945 */ /* 0x000fe20003800000 */
[----:B------:R-:W-:Y:S02]  /*1c4a0*/  ISETP.NE.AND P1, PT, R6, RZ, PT ;  /* 0x000000ff0600720c */ /* 0x000fe40003f25270 */
[----:B------:R-:W1:Y:S02]  /*1c4b0*/  SYNCS.PHASECHK.TRANS64.TRYWAIT P0, [R3+URZ+0x31c60], R0 ;  /* 0x031c6000030075a7 */ /* 0x000e64000800017f */
[----:B-1----:R-:W-:Y:S09]  /*1c4c0*/  @!P0 BRA `(.L_x_679) ;  /* 0x00000028009c8947 */ /* 0x002ff20003800000 */
.L_x_774:
[----:B------:R-:W-:Y:S05]  /*1c4d0*/  BSYNC B1 ;  /* 0x0000000000017941 */ /* 0x000fea0003800000 */
.L_x_678:
        /* <DEDUP_REMOVED lines=9> */
.L_x_681:
[----:B------:R-:W-:Y:S05]  /*1c570*/  BSYNC B1 ;  /* 0x0000000000017941 */ /* 0x000fea0003800000 */
.L_x_680:
        /* <DEDUP_REMOVED lines=10> */
.L_x_682:
        /* <DEDUP_REMOVED lines=15> */
.L_x_683:
        /* <DEDUP_REMOVED lines=15> */
.L_x_684:
        /* <DEDUP_REMOVED lines=10> */
.L_x_677:
[----:B------:R-:W-:Y:S05]  /*1c8a0*/  BSYNC B0 ;  /* 0x0000000000007941 */ /* 0x000fea0003800000 */
.L_x_676:
[----:B------:R-:W-:-:S05]  /*1c8b0*/  VIADD R23, R23, 0x1 ;  /* 0x0000000117177836 */ /* 0x000fca0000000000 */
[----:B------:R-:W-:-:S04]  /*1c8c0*/  ISETP.NE.AND P0, PT, R23, 0x2, PT ;  /* 0x000000021700780c */ /* 0x000fc80003f05270 */
[----:B------:R-:W-:Y:S02]  /*1c8d0*/  SEL R3, RZ, 0x1, P0 ;  /* 0x00000001ff037807 */ /* 0x000fe40000000000 */
[----:B------:R-:W-:Y:S02]  /*1c8e0*/  SEL R23, R23, RZ, P0 ;  /* 0x000000ff17177207 */ /* 0x000fe40000000000 */
[----:B------:R-:W-:-:S07]  /*1c8f0*/  LOP3.LUT R26, R26, R3, RZ, 0x3c, !PT ;  /* 0x000000031a1a7212 */ /* 0x000fce00078e3cff */
.L_x_600:
[----:B------:R-:W-:Y:S05]  /*1c900*/  BSYNC B7 ;  /* 0x0000000000077941 */ /* 0x000fea0003800000 */
.L_x_598:
[----:B------:R-:W2:Y:S02]  /*1c910*/  LDL R0, [R1+0x4c] ;  /* 0x00004c0001007983 */ /* 0x000ea40000100800 */
[----:B--2---:R-:W-:-:S13]  /*1c920*/  LOP3.LUT P0, RZ, R0, 0x2, RZ, 0xc0, !PT ;  /* 0x0000000200ff7812 */ /* 0x004fda000780c0ff */
        /* <DEDUP_REMOVED lines=10> */
.L_x_685:
[----:B------:R-:W2:Y:S01]  /*1c9d0*/  S2R R0, SR_TID.X ;  /* 0x0000000000007919 */ /* 0x000ea20000002100 */
[----:B------:R-:W-:Y:S01]  /*1c9e0*/  UMOV UR4, 0xffffffff ;  /* 0xffffffff00047882 */ /* 0x000fe20000000000 */
[----:B--2---:R-:W-:-:S04]  /*1c9f0*/  LOP3.LUT R8, R0, 0x1f, RZ, 0xc0, !PT ;  /* 0x0000001f00087812 */ /* 0x004fc800078ec0ff */
[----:B------:R-:W-:Y:S01]  /*1ca00*/  ISETP.NE.AND P0, PT, R8, 0x1f, PT ;  /* 0x0000001f0800780c */ /* 0x000fe20003f05270 */
[----:B------:R-:W-:-:S12]  /*1ca10*/  BRA.DIV UR4, `(.L_x_687) ;  /* 0x00000026045c7947 */ /* 0x000fd8000b800000 */
[----:B0-----:R-:W-:Y:S01]  /*1ca20*/  IMAD.IADD R5, R19, 0x1, R8 ;  /* 0x0000000113057824 */ /* 0x001fe200078e0208 */
[----:B------:R-:W-:-:S04]  /*1ca30*/  ULDC UR4, c[0x0][0xc3c] ;  /* 0x00030f0000047ab9 */ /* 0x000fc80000000800 */
[----:B------:R-:W-:-:S13]  /*1ca40*/  ISETP.GE.OR P1, PT, R5, UR4, !P0 ;  /* 0x0000000405007c0c */ /* 0x000fda000c726670 */
[----:B------:R-:W0:Y:S02]  /*1ca50*/  @!P1 LDC.64 R2, c[0x0][0xc80] ;  /* 0x00032000ff029b82 */ /* 0x000e240000000a00 */
[----:B0-----:R-:W-:-:S06]  /*1ca60*/  @!P1 IMAD.WIDE R2, R5, 0x4, R2 ;  /* 0x0000000405029825 */ /* 0x001fcc00078e0202 */
[----:B------:R0:W2:Y:S01]  /*1ca70*/  @!P1 LDG.E R3, desc[UR60][R2.64] ;  /* 0x0000003c02039981 */ /* 0x0000a2000c1e1900 */
[C---:B------:R-:W-:Y:S02]  /*1ca80*/  ISETP.GE.U32.AND P2, PT, R8.reuse, 0x2, PT ;  /* 0x000000020800780c */ /* 0x040fe40003f46070 */
[C---:B------:R-:W-:Y:S01]  /*1ca90*/  ISETP.GE.U32.AND P3, PT, R8.reuse, 0x4, PT ;  /* 0x000000040800780c */ /* 0x040fe20003f66070 */
[----:B------:R-:W-:Y:S01]  /*1caa0*/  SHFL.IDX PT, R0, R16, RZ, 0x1f ;  /* 0x00001fff10007589 */ /* 0x000fe200000e0000 */
[C---:B------:R-:W-:Y:S02]  /*1cab0*/  ISETP.GE.U32.AND P4, PT, R8.reuse, 0x8, PT ;  /* 0x000000080800780c */ /* 0x040fe40003f86070 */
[C---:B------:R-:W-:Y:S01]  /*1cac0*/  ISETP.GE.U32.AND P5, PT, R8.reuse, 0x10, PT ;  /* 0x000000100800780c */ /* 0x040fe20003fa6070 */
[----:B------:R-:W-:Y:S01]  /*1cad0*/  SHFL.IDX PT, R4, R16, 0x1, 0x1f ;  /* 0x00201f0010047f89 */ /* 0x000fe200000e0000 */
[----:B0-----:R-:W-:Y:S02]  /*1cae0*/  IMAD.MOV.U32 R2, RZ, RZ, RZ ;  /* 0x000000ffff027224 */ /* 0x001fe400078e00ff */
[----:B--2---:R-:W-:Y:S01]  /*1caf0*/  @!P1 IMAD.MOV.U32 R2, RZ, RZ, R3 ;  /* 0x000000ffff029224 */ /* 0x004fe200078e0003 */
[----:B------:R-:W-:-:S04]  /*1cb00*/  ISETP.NE.AND P1, PT, R8, RZ, PT ;  /* 0x000000ff0800720c */ /* 0x000fc80003f25270 */
[----:B------:R-:W0:Y:S02]  /*1cb10*/  SHFL.UP PT, R14, R2, 0x1, RZ ;  /* 0x04200000020e7989 */ /* 0x000e2400000e00ff */
[----:B0-----:R-:W-:-:S05]  /*1cb20*/  SEL R5, R14, RZ, P1 ;  /* 0x000000ff0e057207 */ /* 0x001fca0000800000 */
[----:B------:R-:W-:-:S05]  /*1cb30*/  IMAD.IADD R5, R2, 0x1, R5 ;  /* 0x0000000102057824 */ /* 0x000fca00078e0205 */
[----:B------:R-:W0:Y:S02]  /*1cb40*/  SHFL.UP PT, R14, R5, 0x2, RZ ;  /* 0x04400000050e7989 */ /* 0x000e2400000e00ff */
[----:B0-----:R-:W-:-:S05]  /*1cb50*/  SEL R6, R14, RZ, P2 ;  /* 0x000000ff0e067207 */ /* 0x001fca0001000000 */
        /* <DEDUP_REMOVED lines=11> */
.L_x_784:
[----:B------:R-:W-:Y:S02]  /*1cc10*/  ULDC UR4, c[0x0][0xc38] ;  /* 0x00030e0000047ab9 */ /* 0x000fe40000000800 */
[----:B------:R-:W-:-:S04]  /*1cc20*/  IMAD.U32 R16, RZ, RZ, UR4 ;  /* 0x00000004ff107e24 */ /* 0x000fc8000f8e00ff */
[----:B-1----:R-:W-:-:S04]  /*1cc30*/  IMAD R5, R14, R16, RZ ;  /* 0x000000100e057224 */ /* 0x002fc800078e02ff */
[----:B------:R-:W-:-:S05]  /*1cc40*/  IMAD.IADD R4, R4, 0x1, R5 ;  /* 0x0000000104047824 */ /* 0x000fca00078e0205 */
[----:B------:R-:W-:-:S13]  /*1cc50*/  ISETP.GT.AND P6, PT, R4, R0, PT ;  /* 0x000000000400720c */ /* 0x000fda0003fc4270 */
[----:B------:R-:W-:Y:S05]  /*1cc60*/  @P6 BRA `(.L_x_688) ;  /* 0x00000000009c6947 */ /* 0x000fea0003800000 */
.L_x_693:
        /* <DEDUP_REMOVED lines=14> */
.L_x_691:
[----:B------:R-:W-:Y:S05]  /*1cd50*/  BSYNC B0 ;  /* 0x0000000000007941 */ /* 0x000fea0003800000 */
.L_x_690:
        /* <DEDUP_REMOVED lines=18> */
.L_x_792:
[----:B------:R-:W-:Y:S02]  /*1ce80*/  ULDC UR4, c[0x0][0xc38] ;  /* 0x00030e0000047ab9 */ /* 0x000fe40000000800 */
[----:B------:R-:W-:-:S04]  /*1ce90*/  IMAD.U32 R16, RZ, RZ, UR4 ;  /* 0x00000004ff107e24 */ /* 0x000fc8000f8e00ff */
[----:B-1----:R-:W-:-:S04]  /*1cea0*/  IMAD R5, R14, R16, RZ ;  /* 0x000000100e057224 */ /* 0x002fc800078e02ff */
[----:B------:R-:W-:-:S05]  /*1ceb0*/  IMAD.IADD R4, R5, 0x1, R4 ;  /* 0x0000000105047824 */ /* 0x000fca00078e0204 */
[----:B------:R-:W-:-:S13]  /*1cec0*/  ISETP.GT.AND P6, PT, R4, R0, PT ;  /* 0x000000000400720c */ /* 0x000fda0003fc4270 */
[----:B------:R-:W-:Y:S05]  /*1ced0*/  @!P6 BRA `(.L_x_693) ;  /* 0xfffffffc0064e947 */ /* 0x000fea000383ffff */
.L_x_688:
        /* <DEDUP_REMOVED lines=8> */
.L_x_796:
[----:B------:R-:W-:Y:S01]  /*1cf60*/  ISETP.NE.AND P0, PT, R6, RZ, PT ;  /* 0x000000ff0600720c */ /* 0x000fe20003f05270 */
[----:B------:R-:W-:-:S12]  /*1cf70*/  IMAD.MOV.U32 R14, RZ, RZ, RZ ;  /* 0x000000ffff0e7224 */ /* 0x000fd800078e00ff */
[----:B------:R-:W-:Y:S05]  /*1cf80*/  @!P0 BRA `(.L_x_695) ;  /* 0x0000000000108947 */ /* 0x000fea0003800000 */
[----:B------:R-:W-:Y:S01]  /*1cf90*/  UMOV UR4, 0xffffffff ;  /* 0xffffffff00047882 */ /* 0x000fe20000000000 */
[----:B------:R-:W-:Y:S02]  /*1cfa0*/  VIADD R12, R4, 0xffffffff ;  /* 0xffffffff040c7836 */ /* 0x000fe40000000000 */
[----:B------:R-:W-:Y:S05]  /*1cfb0*/  BRA.DIV UR4, `(.L_x_696) ;  /* 0x0000002a041c7947 */ /* 0x000fea000b800000 */
[----:B------:R3:W4:Y:S02]  /*1cfc0*/  SHFL.IDX PT, R14, R3, R12, 0x1f ;  /* 0x00001f0c030e7589 */ /* 0x00072400000e0000 */
.L_x_695:
[----:B--2---:R-:W-:Y:S01]  /*1cfd0*/  IABS R6, R17 ;  /* 0x0000001100067213 */ /* 0x004fe20000000000 */
[----:B----4-:R-:W-:Y:S02]  /*1cfe0*/  IMAD R16, R14, R16, R5 ;  /* 0x000000100e107224 */ /* 0x010fe400078e0205 */
[----:B-1----:R-:W-:Y:S01]  /*1cff0*/  IMAD.MOV.U32 R2, RZ, RZ, RZ ;  /* 0x000000ffff027224 */ /* 0x002fe200078e00ff */
[----:B------:R-:W1:Y:S01]  /*1d000*/  I2F.RP R7, R6 ;  /* 0x0000000600077306 */ /* 0x000e620000209400 */
[----:B------:R-:W-:Y:S02]  /*1d010*/  IMAD.IADD R0, R0, 0x1, -R16 ;  /* 0x0000000100007824 */ /* 0x000fe400078e0a10 */
[----:B------:R-:W-:-:S05]  /*1d020*/  IMAD.IADD R19, R4, 0x1, R19 ;  /* 0x0000000104137824 */ /* 0x000fca00078e0213 */
[----:B-1----:R-:W0:Y:S02]  /*1d030*/  MUFU.RCP R7, R7 ;  /* 0x0000000700077308 */ /* 0x002e240000001000 */
[----:B0--3--:R-:W-:-:S06]  /*1d040*/  VIADD R3, R7, 0xffffffe ;  /* 0x0ffffffe07037836 */ /* 0x009fcc0000000000 */
[----:B------:R-:W0:Y:S02]  /*1d050*/  F2I.FTZ.U32.TRUNC.NTZ R3, R3 ;  /* 0x0000000300037305 */ /* 0x000e24000021f000 */
[----:B0-----:R-:W-:-:S04]  /*1d060*/  IMAD.MOV R5, RZ, RZ, -R3 ;  /* 0x000000ffff057224 */ /* 0x001fc800078e0a03 */
[----:B------:R-:W-:-:S04]  /*1d070*/  IMAD R5, R5, R6, RZ ;  /* 0x0000000605057224 */ /* 0x000fc800078e02ff */
[----:B------:R-:W-:Y:S01]  /*1d080*/  IMAD.HI.U32 R2, R3, R5, R2 ;  /* 0x0000000503027227 */ /* 0x000fe200078e0002 */
[----:B------:R-:W-:Y:S02]  /*1d090*/  IABS R5, R17 ;  /* 0x0000001100057213 */ /* 0x000fe40000000000 */
[----:B------:R-:W-:-:S03]  /*1d0a0*/  IABS R3, R0 ;  /* 0x0000000000037213 */ /* 0x000fc60000000000 */
[----:B------:R-:W-:Y:S02]  /*1d0b0*/  IMAD.MOV R5, RZ, RZ, -R5 ;  /* 0x000000ffff057224 */ /* 0x000fe400078e0a05 */
        /* <DEDUP_REMOVED lines=16> */
.L_x_689:
[----:B------:R-:W-:Y:S01]  /*1d1c0*/  UMOV UR4, URZ ;  /* 0x0000003f00047c82 */ /* 0x000fe20008000000 */
[----:B------:R-:W-:Y:S01]  /*1d1d0*/  UMOV UR5, URZ ;  /* 0x0000003f00057c82 */ /* 0x000fe20008000000 */
[----:B------:R-:W-:Y:S01]  /*1d1e0*/  ULDC UR6, c[0x0][0xc3c] ;  /* 0x00030f0000067ab9 */ /* 0x000fe20000000800 */
[----:B------:R-:W-:Y:S02]  /*1d1f0*/  IMAD.MOV.U32 R16, RZ, RZ, R0 ;  /* 0x000000ffff107224 */ /* 0x000fe400078e0000 */
[----:B------:R-:W-:Y:S02]  /*1d200*/  IMAD.U32 R17, RZ, RZ, UR4 ;  /* 0x00000004ff117e24 */ /* 0x000fe4000f8e00ff */
[----:B------:R-:W-:Y:S02]  /*1d210*/  IMAD.U32 R18, RZ, RZ, UR5 ;  /* 0x00000005ff127e24 */ /* 0x000fe4000f8e00ff */
[----:B------:R-:W-:-:S07]  /*1d220*/  IMAD.U32 R19, RZ, RZ, UR6 ;  /* 0x00000006ff137e24 */ /* 0x000fce000f8e00ff */
.L_x_697:
        /* <DEDUP_REMOVED lines=10> */
.L_x_686:
[----:B------:R-:W-:Y:S02]  /*1d2d0*/  ULDC UR4, c[0x0][0xc3c] ;  /* 0x00030f0000047ab9 */ /* 0x000fe40000000800 */
[----:B---3--:R-:W-:-:S13]  /*1d2e0*/  ISETP.GE.AND P0, PT, R19, UR4, PT ;  /* 0x0000000413007c0c */ /* 0x008fda000bf06270 */
[----:B------:R-:W-:Y:S05]  /*1d2f0*/  @!P0 BRA `(.L_x_698) ;  /* 0xffffff9800408947 */ /* 0x000fea000383ffff */
[----:B------:R-:W-:Y:S05]  /*1d300*/  BSYNC B8 ;  /* 0x0000000000087941 */ /* 0x000fea0003800000 */
.L_x_554:
[----:B--2---:R-:W2:Y:S01]  /*1d310*/  LDL.LU R0, [R1+0x28] ;  /* 0x0000280001007983 */ /* 0x004ea20000300800 */
[----:B------:R-:W-:Y:S01]  /*1d320*/  BSSY B0, `(.L_x_699) ;  /* 0x000000b000007945 */ /* 0x000fe20003800000 */
[----:B0-----:R-:W0:Y:S01]  /*1d330*/  S2R R5, SR_CgaCtaId ;  /* 0x0000000000057919 */ /* 0x001e220000008800 */
[----:B--2---:R-:W-:-:S05]  /*1d340*/  VIADD R0, R0, 0x1 ;  /* 0x0000000100007836 */ /* 0x004fca0000000000 */
[----:B------:R-:W-:-:S04]  /*1d350*/  LEA.HI R2, R0, R0, RZ, 0x1 ;  /* 0x0000000000027211 */ /* 0x000fc800078f08ff */
[----:B------:R-:W-:Y:S02]  /*1d360*/  LOP3.LUT R3, R2, 0xfffffffe, RZ, 0xc0, !PT ;  /* 0xfffffffe02037812 */ /* 0x000fe400078ec0ff */
[----:B------:R-:W-:-:S03]  /*1d370*/  MOV R2, 0x400 ;  /* 0x0000040000027802 */ /* 0x000fc60000000f00 */
[----:B------:R-:W-:Y:S01]  /*1d380*/  IMAD.IADD R0, R0, 0x1, -R3 ;  /* 0x0000000100007824 */ /* 0x000fe200078e0a03 */
[----:B0-----:R-:W-:-:S04]  /*1d390*/  LEA R9, R5, R2, 0x18 ;  /* 0x0000000205097211 */ /* 0x001fc800078ec0ff */
[----:B------:R-:W-:-:S04]  /*1d3a0*/  SHF.L.U32 R0, R0, 0x1f, RZ ;  /* 0x0000001f00007819 */ /* 0x000fc800000006ff */
[----:B------:R-:W0:Y:S02]  /*1d3b0*/  SYNCS.PHASECHK.TRANS64.TRYWAIT P0, [R9+URZ+0x31c20], R0 ;  /* 0x031c2000090075a7 */ /* 0x000e24000800017f */
[----:B0-----:R-:W-:Y:S05]  /*1d3c0*/  @!P0 BRA `(.L_x_700) ;  /* 0x00000024003c8947 */ /* 0x001fea0003800000 */
.L_x_799:
[----:B------:R-:W-:Y:S05]  /*1d3d0*/  BSYNC B0 ;  /* 0x0000000000007941 */ /* 0x000fea0003800000 */
.L_x_699:
[----:B------:R-:W-:-:S03]  /*1d3e0*/  UMOV UR4, 0xffffffff ;  /* 0xffffffff00047882 */ /* 0x000fc60000000000 */
[----:B------:R-:W-:Y:S05]  /*1d3f0*/  BRA.DIV UR4, `(.L_x_701) ;  /* 0x0000002604447947 */ /* 0x000fea000b800000 */
[----:B0-----:R-:W0:Y:S02]  /*1d400*/  S2R R0, SR_TID.X ;  /* 0x0000000000007919 */ /* 0x001e240000002100 */
[----:B0-----:R-:W-:-:S04]  /*1d410*/  SHF.R.U32.HI R0, RZ, 0x5, R0 ;  /* 0x00000005ff007819 */ /* 0x001fc80000011600 */
[----:B------:R-:W-:-:S05]  /*1d420*/  LOP3.LUT R0, R0, 0x3, RZ, 0xc0, !PT ;  /* 0x0000000300007812 */ /* 0x000fca00078ec0ff */
[----:B------:R0:W2:Y:S02]  /*1d430*/  SHFL.IDX PT, R14, R0, RZ, 0x1f ;  /* 0x00001fff000e7589 */ /* 0x0000a400000e0000 */
.L_x_802:
[----:B--2---:R-:W-:-:S13]  /*1d440*/  ISETP.NE.AND P0, PT, R14, RZ, PT ;  /* 0x000000ff0e00720c */ /* 0x004fda0003f05270 */
[----:B------:R-:W-:Y:S05]  /*1d450*/  @P0 BRA `(.L_x_408) ;  /* 0x0000000000880947 */ /* 0x000fea0003800000 */
[----:B------:R-:W-:-:S03]  /*1d460*/  UMOV UR4, 0xffffffff ;  /* 0xffffffff00047882 */ /* 0x000fc60000000000 */
[----:B------:R-:W-:Y:S05]  /*1d470*/  BRA.DIV UR4, `(.L_x_702) ;  /* 0x0000002604587947 */ /* 0x000fea000b800000 */
[----:B------:R-:W-:-:S13]  /*1d480*/  ELECT P6, URZ, PT ;  /* 0x00000000003f782f */ /* 0x000fda00038c0000 */
.L_x_805:
[----:B------:R-:W-:Y:S05]  /*1d490*/  @!P6 BRA `(.L_x_408) ;  /* 0x000000000078e947 */ /* 0x000fea0003800000 */
[----:B0-----:R-:W2:Y:S02]  /*1d4a0*/  LDL.LU R0, [R1+0x58] ;  /* 0x0000580001007983 */ /* 0x001ea40000300800 */
[----:B--2---:R-:W-:-:S04]  /*1d4b0*/  LOP3.LUT R0, R0, 0x2, RZ, 0xfc, !PT ;  /* 0x0000000200007812 */ /* 0x004fc800078efcff */
[----:B------:R-:W-:-:S13]  /*1d4c0*/  ISETP.NE.AND P2, PT, R0, 0x3, PT ;  /* 0x000000030000780c */ /* 0x000fda0003f45270 */
[----:B------:R-:W-:Y:S05]  /*1d4d0*/  @!P2 BRA `(.L_x_703) ;  /* 0x000000000004a947 */ /* 0x000fea0003800000 */
[----:B------:R-:W-:Y:S01]  /*1d4e0*/  BPT.TRAP 0x1 ;  /* 0x000000040000795c */ /* 0x000fe20000300000 */
.L_x_703:
[----:B------:R-:W-:Y:S01]  /*1d4f0*/  VIADD R0, R9, 0x31c40 ;  /* 0x00031c4009007836 */ /* 0x000fe20000000000 */
[----:B------:R-:W-:Y:S01]  /*1d500*/  SHF.L.U32 R4, R26, 0x1f, RZ ;  /* 0x0000001f1a047819 */ /* 0x000fe200000006ff */
[C---:B------:R-:W-:Y:S02]  /*1d510*/  VIADD R2, R23.reuse, 0x1 ;  /* 0x0000000117027836 */ /* 0x040fe40000000000 */
[----:B------:R-:W-:-:S03]  /*1d520*/  IMAD R5, R23, 0x8, R0 ;  /* 0x0000000817057824 */ /* 0x000fc600078e0200 */
[C---:B------:R-:W-:Y:S01]  /*1d530*/  ISETP.NE.AND P1, PT, R2.reuse, 0x2, PT ;  /* 0x000000020200780c */ /* 0x040fe20003f25270 */
[----:B------:R-:W0:Y:S03]  /*1d540*/  SYNCS.PHASECHK.TRANS64.TRYWAIT P0, [R5+URZ], R4 ;  /* 0x00000004050075a7 */ /* 0x000e26000800017f */
[----:B------:R-:W-:Y:S02]  /*1d550*/  SEL R3, RZ, 0x1, P1 ;  /* 0x00000001ff037807 */ /* 0x000fe40000800000 */
[----:B-1----:R-:W-:Y:S02]  /*1d560*/  SEL R7, R2, RZ, P1 ;  /* 0x000000ff02077207 */ /* 0x002fe40000800000 */
[----:B------:R-:W-:-:S03]  /*1d570*/  LOP3.LUT R2, R26, R3, RZ, 0x3c, !PT ;  /* 0x000000031a027212 */ /* 0x000fc600078e3cff */
[----:B------:R-:W-:Y:S01]  /*1d580*/  IMAD R3, R7, 0x8, R0 ;  /* 0x0000000807037824 */ /* 0x000fe200078e0200 */
[----:B------:R-:W-:Y:S01]  /*1d590*/  SHF.L.U32 R2, R2, 0x1f, RZ ;  /* 0x0000001f02027819 */ /* 0x000fe200000006ff */
[----:B0-----:R-:W-:Y:S06]  /*1d5a0*/  @!P0 BRA `(.L_x_704) ;  /* 0x00000024002c8947 */ /* 0x001fec0003800000 */
.L_x_806:
[----:B------:R-:W1:Y:S02]  /*1d5b0*/  SYNCS.PHASECHK.TRANS64.TRYWAIT P0, [R3+URZ], R2 ;  /* 0x00000002030075a7 */ /* 0x000e64000800017f */
[----:B-1----:R-:W-:Y:S05]  /*1d5c0*/  @!P0 BRA `(.L_x_705) ;  /* 0x0000002400388947 */ /* 0x002fea0003800000 */
.L_x_807:
[----:B------:R-:W-:Y:S05]  /*1d5d0*/  @!P2 BRA `(.L_x_706) ;  /* 0x000000000004a947 */ /* 0x000fea0003800000 */
[----:B------:R-:W-:Y:S01]  /*1d5e0*/  BPT.TRAP 0x1 ;  /* 0x000000040000795c */ /* 0x000fe20000300000 */
.L_x_706:
[----:B------:R-:W-:-:S04]  /*1d5f0*/  VIADD R0, R9, 0x31c60 ;  /* 0x00031c6009007836 */ /* 0x000fc80000000000 */
[----:B------:R-:W-:-:S04]  /*1d600*/  IMAD R23, R23, 0x8, R0 ;  /* 0x0000000817177824 */ /* 0x000fc800078e0200 */
[----:B------:R-:W2:Y:S02]  /*1d610*/  SYNCS.PHASECHK.TRANS64.TRYWAIT P0, [R23+URZ], R4 ;  /* 0x00000004170075a7 */ /* 0x000ea4000800017f */
[----:B--2---:R-:W-:Y:S05]  /*1d620*/  @!P0 BRA `(.L_x_707) ;  /* 0x0000002400348947 */ /* 0x004fea0003800000 */
.L_x_808:
[----:B------:R-:W-:-:S07]  /*1d630*/  IMAD R7, R7, 0x8, R0 ;  /* 0x0000000807077824 */ /* 0x000fce00078e0200 */
.L_x_708:
[----:B---3--:R3:W0:Y:S02]  /*1d640*/  SYNCS.PHASECHK.TRANS64.TRYWAIT P0, [R7+URZ], R2 ;  /* 0x00000002070075a7 */ /* 0x008624000800017f */
[----:B0-----:R-:W-:Y:S05]  /*1d650*/  @!P0 NANOSLEEP.SYNCS 0x989680 ;  /* 0x009896800000895d */ /* 0x001fea0003900000 */
[----:B------:R-:W0:Y:S02]  /*1d660*/  @!P0 SYNCS.PHASECHK.TRANS64 P0, [R7+URZ], R2 ;  /* 0x00000002070085a7 */ /* 0x000e24000800007f */
[----:B0-----:R-:W-:Y:S05]  /*1d670*/  @!P0 BRA `(.L_x_708) ;  /* 0xfffffffc00f08947 */ /* 0x001fea000383ffff */
.L_x_408:
[----:B------:R-:W-:Y:S05]  /*1d680*/  BSYNC B9 ;  /* 0x0000000000097941 */ /* 0x000fea0003800000 */
.L_x_405:
[----:B------:R-:W-:Y:S05]  /*1d690*/  EXIT ;  /* 0x000000000000794d */ /* 0x000fea0003800000 */
.L_x_424:
[----:B0-----:R0:W1:Y:S02]  /*1d6a0*/  SYNCS.PHASECHK.TRANS64.TRYWAIT P5, [R21+URZ+0x31c90], R87 ;  /* 0x031c9057150075a7 */ /* 0x00106400080a017f */
[----:B-1----:R-:W-:Y:S05]  /*1d6b0*/  @!P5 NANOSLEEP.SYNCS 0x989680 ;  /* 0x009896800000d95d */ /* 0x002fea0003900000 */
[----:B------:R-:W1:Y:S02]  /*1d6c0*/  @!P5 SYNCS.PHASECHK.TRANS64 P5, [R21+URZ+0x31c90], R87 ;  /* 0x031c90571500d5a7 */ /* 0x000e6400080a007f */
[----:B-1----:R-:W-:Y:S05]  /*1d6d0*/  @!P5 BRA `(.L_x_424) ;  /* 0xfffffffc00f0d947 */ /* 0x002fea000383ffff */
[----:B------:R-:W-:Y:S05]  /*1d6e0*/  BRA `(.L_x_709) ;  /* 0xfffffe58009c7947 */ /* 0x000fea000383ffff */
.L_x_452:
[----:B0-----:R0:W1:Y:S02]  /*1d6f0*/  SYNCS.PHASECHK.TRANS64.TRYWAIT P5, [R21+URZ+0x31c90], R87 ;  /* 0x031c9057150075a7 */ /* 0x00106400080a017f */
[----:B-1----:R-:W-:Y:S05]  /*1d700*/  @!P5 NANOSLEEP.SYNCS 0x989680 ;  /* 0x009896800000d95d */ /* 0x002fea0003900000 */
[----:B------:R-:W1:Y:S02]  /*1d710*/  @!P5 SYNCS.PHASECHK.TRANS64 P5, [R21+URZ+0x31c90], R87 ;  /* 0x031c90571500d5a7 */ /* 0x000e6400080a007f */
[----:B-1----:R-:W-:Y:S05]  /*1d720*/  @!P5 BRA `(.L_x_452) ;  /* 0xfffffffc00f0d947 */ /* 0x002fea000383ffff */
[----:B------:R-:W-:Y:S05]  /*1d730*/  BRA `(.L_x_710) ;  /* 0xfffffe7400087947 */ /* 0x000fea000383ffff */
.L_x_465:
[----:B0-----:R0:W1:Y:S02]  /*1d740*/  SYNCS.PHASECHK.TRANS64.TRYWAIT P4, [R21+URZ+0x31c90], R87 ;  /* 0x031c9057150075a7 */ /* 0x001064000808017f */
[----:B-1----:R-:W-:Y:S05]  /*1d750*/  @!P4 NANOSLEEP.SYNCS 0x989680 ;  /* 0x009896800000c95d */ /* 0x002fea0003900000 */
[----:B------:R-:W1:Y:S02]  /*1d760*/  @!P4 SYNCS.PHASECHK.TRANS64 P4, [R21+URZ+0x31c90], R87 ;  /* 0x031c90571500c5a7 */ /* 0x000e64000808007f */
[----:B-1----:R-:W-:Y:S05]  /*1d770*/  @!P4 BRA `(.L_x_465) ;  /* 0xfffffffc00f0c947 */ /* 0x002fea000383ffff */
[----:B------:R-:W-:Y:S05]  /*1d780*/  BRA `(.L_x_711) ;  /* 0xfffffe8c00787947 */ /* 0x000fea000383ffff */
.L_x_469:
[----:B--2---:R2:W3:Y:S02]  /*1d790*/  SYNCS.PHASECHK.TRANS64.TRYWAIT P3, [R21+URZ+0x31cb0], R87 ;  /* 0x031cb057150075a7 */ /* 0x0044e4000806017f */
[----:B---3--:R-:W-:Y:S05]  /*1d7a0*/  @!P3 NANOSLEEP.SYNCS 0x989680 ;  /* 0x009896800000b95d */ /* 0x008fea0003900000 */
[----:B------:R-:W3:Y:S02]  /*1d7b0*/  @!P3 SYNCS.PHASECHK.TRANS64 P3, [R21+URZ+0x31cb0], R87 ;  /* 0x031cb0571500b5a7 */ /* 0x000ee4000806007f */
[----:B---3--:R-:W-:Y:S05]  /*1d7c0*/  @!P3 BRA `(.L_x_469) ;  /* 0xfffffffc00f0b947 */ /* 0x008fea000383ffff */
[----:B------:R-:W-:Y:S05]  /*1d7d0*/  BRA `(.L_x_712) ;  /* 0xfffffe9000107947 */ /* 0x000fea000383ffff */
.L_x_475:
[----:B------:R-:W1:Y:S01]  /*1d7e0*/  S2R R4, SR_TID.X ;  /* 0x0000000000047919 */ /* 0x000e620000002100 */
[----:B------:R-:W-:Y:S01]  /*1d7f0*/  BSSY B0, `(.L_x_713) ;  /* 0x000000c000007945 */ /* 0x000fe20003800000 */
[----:B------:R-:W-:Y:S02]  /*1d800*/  IMAD.MOV.U32 R12, RZ, RZ, RZ ;  /* 0x000000ffff0c7224 */ /* 0x000fe400078e00ff */
[----:B------:R-:W-:Y:S02]  /*1d810*/  IMAD.MOV.U32 R11, RZ, RZ, 0x1f ;  /* 0x0000001fff0b7424 */ /* 0x000fe400078e00ff */
[----:B------:R-:W-:Y:S02]  /*1d820*/  IMAD.MOV.U32 R15, RZ, RZ, -0x1 ;  /* 0xffffffffff0f7424 */ /* 0x000fe400078e00ff */
[----:B-1----:R-:W-:-:S05]  /*1d830*/  VIADD R5, R4, 0xffffff80 ;  /* 0xffffff8004057836 */ /* 0x002fca0000000000 */
[----:B------:R-:W-:-:S04]  /*1d840*/  SHF.R.S32.HI R4, RZ, 0x1f, R5 ;  /* 0x0000001fff047819 */ /* 0x000fc80000011405 */
[----:B------:R-:W-:-:S04]  /*1d850*/  LEA.HI R4, R4, R5, RZ, 0x7 ;  /* 0x0000000504047211 */ /* 0x000fc800078f38ff */
[----:B------:R-:W-:-:S05]  /*1d860*/  SHF.R.S32.HI R4, RZ, 0x7, R4 ;  /* 0x00000007ff047819 */ /* 0x000fca0000011404 */
[----:B------:R-:W-:-:S07]  /*1d870*/  IMAD.MOV.U32 R13, RZ, RZ, R4 ;  /* 0x000000ffff0d7224 */ /* 0x000fce00078e0004 */
[----:B0----5:R-:W-:Y:S05]  /*1d880*/  WARPSYNC.COLLECTIVE R15, `(.L_x_714) ;  /* 0x000000000f087348 */ /* 0x021fea0003c00000 */
[----:B------:R1:W2:Y:S02]  /*1d890*/  SHFL.IDX P6, R14, R13, R12, R11 ;  /* 0x0000000c0d0e7389 */ /* 0x0002a400000c000b */
[----:B012--5:R-:W-:Y:S01]  /*1d8a0*/  ENDCOLLECTIVE ;  /* 0x000000000000791b */ /* 0x027fe20003800000 */
.L_x_714:
[----:B------:R-:W-:Y:S05]  /*1d8b0*/  BSYNC B0 ;  /* 0x0000000000007941 */ /* 0x000fea0003800000 */
.L_x_713:
[----:B------:R2:W-:Y:S01]  /*1d8c0*/  STL [R1+0x70], R14 ;  /* 0x0000700e01007387 */ /* 0x0005e20000100800 */
[----:B------:R-:W-:Y:S05]  /*1d8d0*/  BRA `(.L_x_715) ;  /* 0xfffffe9400687947 */ /* 0x000fea000383ffff */
.L_x_486:
[----:B------:R-:W-:Y:S01]  /*1d8e0*/  BSSY B1, `(.L_x_716) ;  /* 0x0000008000017945 */ /* 0x000fe20003800000 */
[----:B------:R-:W-:Y:S02]  /*1d8f0*/  IMAD.MOV.U32 R13, RZ, RZ, R23 ;  /* 0x000000ffff0d7224 */ /* 0x000fe400078e0017 */
[----:B------:R-:W-:Y:S02]  /*1d900*/  IMAD.MOV.U32 R12, RZ, RZ, RZ ;  /* 0x000000ffff0c7224 */ /* 0x000fe400078e00ff */
[----:B------:R-:W-:Y:S02]  /*1d910*/  IMAD.MOV.U32 R11, RZ, RZ, 0x1e1f ;  /* 0x00001e1fff0b7424 */ /* 0x000fe400078e00ff */
[----:B------:R-:W-:-:S07]  /*1d920*/  IMAD.MOV.U32 R15, RZ, RZ, -0x1 ;  /* 0xffffffffff0f7424 */ /* 0x000fce00078e00ff */
[----:B0-2---:R-:W-:Y:S05]  /*1d930*/  WARPSYNC.COLLECTIVE R15, `(.L_x_717) ;  /* 0x000000000f087348 */ /* 0x005fea0003c00000 */
[----:B--2---:R1:W2:Y:S02]  /*1d940*/  SHFL.IDX P6, R14, R13, R12, R11 ;  /* 0x0000000c0d0e7389 */ /* 0x0042a400000c000b */
[----:B012---:R-:W-:Y:S01]  /*1d950*/  ENDCOLLECTIVE ;  /* 0x000000000000791b */ /* 0x007fe20003800000 */
.L_x_717:
[----:B------:R-:W-:Y:S05]  /*1d960*/  BSYNC B1 ;  /* 0x0000000000017941 */ /* 0x000fea0003800000 */
.L_x_716:
[----:B------:R-:W-:Y:S02]  /*1d970*/  IMAD.MOV.U32 R13, RZ, RZ, R22 ;  /* 0x000000ffff0d7224 */ /* 0x000fe400078e0016 */
[----:B------:R-:W-:Y:S02]  /*1d980*/  IMAD.MOV.U32 R12, RZ, RZ, RZ ;  /* 0x000000ffff0c7224 */ /* 0x000fe400078e00ff */
[----:B------:R-:W-:Y:S02]  /*1d990*/  IMAD.MOV.U32 R11, RZ, RZ, 0x1e1f ;  /* 0x00001e1fff0b7424 */ /* 0x000fe400078e00ff */
[----:B------:R-:W-:Y:S02]  /*1d9a0*/  IMAD.MOV.U32 R15, RZ, RZ, -0x1 ;  /* 0xffffffffff0f7424 */ /* 0x000fe400078e00ff */
[----:B------:R-:W-:-:S07]  /*1d9b0*/  IMAD.MOV.U32 R3, RZ, RZ, R14 ;  /* 0x000000ffff037224 */ /* 0x000fce00078e000e */
[----:B------:R-:W-:Y:S05]  /*1d9c0*/  WARPSYNC.COLLECTIVE R15, `(.L_x_718) ;  /* 0x000000000f087348 */ /* 0x000fea0003c00000 */
[----:B------:R0:W1:Y:S02]  /*1d9d0*/  SHFL.IDX P6, R14, R13, R12, R11 ;  /* 0x0000000c0d0e7389 */ /* 0x00006400000c000b */
[----:B01----:R-:W-:Y:S01]  /*1d9e0*/  ENDCOLLECTIVE ;  /* 0x000000000000791b */ /* 0x003fe20003800000 */
.L_x_718:
[----:B------:R-:W-:Y:S02]  /*1d9f0*/  IMAD.MOV.U32 R13, RZ, RZ, R25 ;  /* 0x000000ffff0d7224 */ /* 0x000fe400078e0019 */
[----:B------:R-:W-:-:S07]  /*1da00*/  IMAD.MOV.U32 R0, RZ, RZ, R14 ;  /* 0x000000ffff007224 */ /* 0x000fce00078e000e */
[----:B------:R-:W-:Y:S05]  /*1da10*/  WARPSYNC.COLLECTIVE R15, `(.L_x_719) ;  /* 0x000000000f087348 */ /* 0x000fea0003c00000 */
[----:B------:R0:W1:Y:S02]  /*1da20*/  SHFL.IDX P6, R14, R13, R12, R11 ;  /* 0x0000000c0d0e7389 */ /* 0x00006400000c000b */
[----:B01----:R-:W-:Y:S01]  /*1da30*/  ENDCOLLECTIVE ;  /* 0x000000000000791b */ /* 0x003fe20003800000 */
.L_x_719:
[----:B------:R-:W-:Y:S02]  /*1da40*/  IMAD.MOV.U32 R13, RZ, RZ, R24 ;  /* 0x000000ffff0d7224 */ /* 0x000fe400078e0018 */
[----:B------:R-:W-:-:S07]  /*1da50*/  IMAD.MOV.U32 R5, RZ, RZ, R14 ;  /* 0x000000ffff057224 */ /* 0x000fce00078e000e */
[----:B------:R-:W-:Y:S05]  /*1da60*/  WARPSYNC.COLLECTIVE R15, `(.L_x_720) ;  /* 0x000000000f087348 */ /* 0x000fea0003c00000 */
[----:B------:R0:W1:Y:S02]  /*1da70*/  SHFL.IDX P6, R14, R13, R12, R11 ;  /* 0x0000000c0d0e7389 */ /* 0x00006400000c000b */
[----:B01----:R-:W-:Y:S01]  /*1da80*/  ENDCOLLECTIVE ;  /* 0x000000000000791b */ /* 0x003fe20003800000 */
.L_x_720:
[----:B------:R-:W-:Y:S05]  /*1da90*/  BRA `(.L_x_721) ;  /* 0xfffffe9800747947 */ /* 0x000fea000383ffff */
.L_x_490:
[----:B0-----:R0:W1:Y:S02]  /*1daa0*/  SYNCS.PHASECHK.TRANS64.TRYWAIT P1, [R16+URZ+0x31c00], R3 ;  /* 0x031c0003100075a7 */ /* 0x001064000802017f */
[----:B-1----:R-:W-:Y:S05]  /*1dab0*/  @!P1 NANOSLEEP.SYNCS 0x989680 ;  /* 0x009896800000995d */ /* 0x002fea0003900000 */
[----:B------:R-:W1:Y:S02]  /*1dac0*/  @!P1 SYNCS.PHASECHK.TRANS64 P1, [R16+URZ+0x31c00], R3 ;  /* 0x031c0003100095a7 */ /* 0x000e64000802007f */
[----:B-1----:R-:W-:Y:S05]  /*1dad0*/  @!P1 BRA `(.L_x_490) ;  /* 0xfffffffc00f09947 */ /* 0x002fea000383ffff */
[----:B------:R-:W-:Y:S05]  /*1dae0*/  BRA `(.L_x_722) ;  /* 0xfffffea000a47947 */ /* 0x000fea000383ffff */
.L_x_502:
        /* <DEDUP_REMOVED lines=8> */
.L_x_724:
[----:B------:R-:W-:Y:S05]  /*1db70*/  BSYNC B1 ;  /* 0x0000000000017941 */ /* 0x000fea0003800000 */
.L_x_723:
        /* <DEDUP_REMOVED lines=8> */
.L_x_725:
[----:B------:R-:W-:Y:S02]  /*1dc00*/  IMAD.MOV.U32 R33, RZ, RZ, R3 ;  /* 0x000000ffff217224 */ /* 0x000fe400078e0003 */
[----:B------:R-:W-:Y:S02]  /*1dc10*/  IMAD.MOV.U32 R13, RZ, RZ, R25 ;  /* 0x000000ffff0d7224 */ /* 0x000fe400078e0019 */
[----:B------:R-:W-:-:S07]  /*1dc20*/  IMAD.MOV.U32 R0, RZ, RZ, R14 ;  /* 0x000000ffff007224 */ /* 0x000fce00078e000e */
[----:B------:R-:W-:Y:S05]  /*1dc30*/  WARPSYNC.COLLECTIVE R15, `(.L_x_726) ;  /* 0x000000000f087348 */ /* 0x000fea0003c00000 */
[----:B------:R0:W1:Y:S02]  /*1dc40*/  SHFL.IDX P6, R14, R13, R12, R11 ;  /* 0x0000000c0d0e7389 */ /* 0x00006400000c000b */
[----:B01----:R-:W-:Y:S01]  /*1dc50*/  ENDCOLLECTIVE ;  /* 0x000000000000791b */ /* 0x003fe20003800000 */
.L_x_726:
[----:B------:R-:W-:Y:S02]  /*1dc60*/  IMAD.MOV.U32 R32, RZ, RZ, R0 ;  /* 0x000000ffff207224 */ /* 0x000fe400078e0000 */
[----:B------:R-:W-:Y:S02]  /*1dc70*/  IMAD.MOV.U32 R13, RZ, RZ, R24 ;  /* 0x000000ffff0d7224 */ /* 0x000fe400078e0018 */
[----:B------:R-:W-:-:S07]  /*1dc80*/  IMAD.MOV.U32 R5, RZ, RZ, R14 ;  /* 0x000000ffff057224 */ /* 0x000fce00078e000e */
[----:B------:R-:W-:Y:S05]  /*1dc90*/  WARPSYNC.COLLECTIVE R15, `(.L_x_727) ;  /* 0x000000000f087348 */ /* 0x000fea0003c00000 */
[----:B------:R0:W1:Y:S02]  /*1dca0*/  SHFL.IDX P6, R14, R13, R12, R11 ;  /* 0x0000000c0d0e7389 */ /* 0x00006400000c000b */
[----:B01----:R-:W-:Y:S01]  /*1dcb0*/  ENDCOLLECTIVE ;  /* 0x000000000000791b */ /* 0x003fe20003800000 */
.L_x_727:
[----:B------:R-:W-:Y:S05]  /*1dcc0*/  BRA `(.L_x_728) ;  /* 0xfffffeb000dc7947 */ /* 0x000fea000383ffff */
.L_x_506:
[----:B0-----:R0:W1:Y:S02]  /*1dcd0*/  SYNCS.PHASECHK.TRANS64.TRYWAIT P1, [R16+URZ+0x31c00], R3 ;  /* 0x031c0003100075a7 */ /* 0x001064000802017f */
[----:B-1----:R-:W-:Y:S05]  /*1dce0*/  @!P1 NANOSLEEP.SYNCS 0x989680 ;  /* 0x009896800000995d */ /* 0x002fea0003900000 */
[----:B------:R-:W1:Y:S02]  /*1dcf0*/  @!P1 SYNCS.PHASECHK.TRANS64 P1, [R16+URZ+0x31c00], R3 ;  /* 0x031c0003100095a7 */ /* 0x000e64000802007f */
[----:B-1----:R-:W-:Y:S05]  /*1dd00*/  @!P1 BRA `(.L_x_506) ;  /* 0xfffffffc00f09947 */ /* 0x002fea000383ffff */
[----:B------:R-:W-:Y:S05]  /*1dd10*/  BRA `(.L_x_729) ;  /* 0xfffffeb800747947 */ /* 0x000fea000383ffff */
.L_x_514:
[----:B-1----:R1:W3:Y:S02]  /*1dd20*/  SYNCS.PHASECHK.TRANS64.TRYWAIT P1, [R0+URZ+0x31c30], R5 ;  /* 0x031c3005000075a7 */ /* 0x0022e4000802017f */
[----:B---3--:R-:W-:Y:S05]  /*1dd30*/  @!P1 NANOSLEEP.SYNCS 0x989680 ;  /* 0x009896800000995d */ /* 0x008fea0003900000 */
[----:B------:R-:W3:Y:S02]  /*1dd40*/  @!P1 SYNCS.PHASECHK.TRANS64 P1, [R0+URZ+0x31c30], R5 ;  /* 0x031c3005000095a7 */ /* 0x000ee4000802007f */
[----:B---3--:R-:W-:Y:S05]  /*1dd50*/  @!P1 BRA `(.L_x_514) ;  /* 0xfffffffc00f09947 */ /* 0x008fea000383ffff */
[----:B------:R-:W-:Y:S05]  /*1dd60*/  BRA `(.L_x_513) ;  /* 0xfffffecc00b87947 */ /* 0x000fea000383ffff */
.L_x_520:
[----:B-1----:R1:W2:Y:S02]  /*1dd70*/  SYNCS.PHASECHK.TRANS64.TRYWAIT P3, [R14+URZ+0x31c30], R15 ;  /* 0x031c300f0e0075a7 */ /* 0x0022a4000806017f */
[----:B--2---:R-:W-:Y:S05]  /*1dd80*/  @!P3 NANOSLEEP.SYNCS 0x989680 ;  /* 0x009896800000b95d */ /* 0x004fea0003900000 */
[----:B------:R-:W2:Y:S02]  /*1dd90*/  @!P3 SYNCS.PHASECHK.TRANS64 P3, [R14+URZ+0x31c30], R15 ;  /* 0x031c300f0e00b5a7 */ /* 0x000ea4000806007f */
[----:B--2---:R-:W-:Y:S05]  /*1dda0*/  @!P3 BRA `(.L_x_520) ;  /* 0xfffffffc00f0b947 */ /* 0x004fea000383ffff */
[----:B------:R-:W-:Y:S05]  /*1ddb0*/  BRA `(.L_x_519) ;  /* 0xffffff10007c7947 */ /* 0x000fea000383ffff */
.L_x_525:
[----:B-1----:R1:W2:Y:S02]  /*1ddc0*/  SYNCS.PHASECHK.TRANS64.TRYWAIT P2, [R15+URZ+0x31c50], R14 ;  /* 0x031c500e0f0075a7 */ /* 0x0022a4000804017f */
[----:B--2---:R-:W-:Y:S05]  /*1ddd0*/  @!P2 NANOSLEEP.SYNCS 0x989680 ;  /* 0x009896800000a95d */ /* 0x004fea0003900000 */
[----:B------:R-:W2:Y:S02]  /*1dde0*/  @!P2 SYNCS.PHASECHK.TRANS64 P2, [R15+URZ+0x31c50], R14 ;  /* 0x031c500e0f00a5a7 */ /* 0x000ea4000804007f */
[----:B--2---:R-:W-:Y:S05]  /*1ddf0*/  @!P2 BRA `(.L_x_525) ;  /* 0xfffffffc00f0a947 */ /* 0x004fea000383ffff */
[----:B------:R-:W-:Y:S05]  /*1de00*/  BRA `(.L_x_524) ;  /* 0xffffff3400e87947 */ /* 0x000fea000383ffff */
.L_x_530:
[----:B-1----:R1:W2:Y:S02]  /*1de10*/  SYNCS.PHASECHK.TRANS64.TRYWAIT P0, [R9+URZ+0x31c50], R0 ;  /* 0x031c5000090075a7 */ /* 0x0022a4000800017f */
[----:B--2---:R-:W-:Y:S05]  /*1de20*/  @!P0 NANOSLEEP.SYNCS 0x989680 ;  /* 0x009896800000895d */ /* 0x004fea0003900000 */
[----:B------:R-:W2:Y:S02]  /*1de30*/  @!P0 SYNCS.PHASECHK.TRANS64 P0, [R9+URZ+0x31c50], R0 ;  /* 0x031c5000090085a7 */ /* 0x000ea4000800007f */
[----:B--2---:R-:W-:Y:S05]  /*1de40*/  @!P0 BRA `(.L_x_530) ;  /* 0xfffffffc00f08947 */ /* 0x004fea000383ffff */
[----:B------:R-:W-:Y:S05]  /*1de50*/  BRA `(.L_x_529) ;  /* 0xffffff5800747947 */ /* 0x000fea000383ffff */
.L_x_540:
[----:B------:R-:W-:Y:S02]  /*1de60*/  IMAD.MOV.U32 R13, RZ, RZ, R2 ;  /* 0x000000ffff0d7224 */ /* 0x000fe400078e0002 */
[----:B------:R-:W-:Y:S02]  /*1de70*/  IMAD.MOV.U32 R12, RZ, RZ, RZ ;  /* 0x000000ffff0c7224 */ /* 0x000fe400078e00ff */
[----:B------:R-:W-:Y:S02]  /*1de80*/  IMAD.MOV.U32 R11, RZ, RZ, 0x1c1f ;  /* 0x00001c1fff0b7424 */ /* 0x000fe400078e00ff */
[----:B------:R-:W-:-:S07]  /*1de90*/  IMAD.MOV.U32 R15, RZ, RZ, -0x1 ;  /* 0xffffffffff0f7424 */ /* 0x000fce00078e00ff */
[----:B0-----:R-:W-:Y:S05]  /*1dea0*/  WARPSYNC.COLLECTIVE R15, `(.L_x_730) ;  /* 0x000000000f087348 */ /* 0x001fea0003c00000 */
[----:B------:R1:W2:Y:S02]  /*1deb0*/  SHFL.IDX P6, R14, R13, R12, R11 ;  /* 0x0000000c0d0e7389 */ /* 0x0002a400000c000b */
[----:B012---:R-:W-:Y:S01]  /*1dec0*/  ENDCOLLECTIVE ;  /* 0x000000000000791b */ /* 0x007fe20003800000 */
.L_x_730:
[----:B------:R-:W-:Y:S02]  /*1ded0*/  IMAD.MOV.U32 R13, RZ, RZ, R0 ;  /* 0x000000ffff0d7224 */ /* 0x000fe400078e0000 */
[----:B------:R-:W-:-:S07]  /*1dee0*/  IMAD.MOV.U32 R3, RZ, RZ, R14 ;  /* 0x000000ffff037224 */ /* 0x000fce00078e000e */
[----:B------:R-:W-:Y:S05]  /*1def0*/  WARPSYNC.COLLECTIVE R15, `(.L_x_731) ;  /* 0x000000000f087348 */ /* 0x000fea0003c00000 */
[----:B------:R0:W1:Y:S02]  /*1df00*/  SHFL.IDX P6, R14, R13, R12, R11 ;  /* 0x0000000c0d0e7389 */ /* 0x00006400000c000b */
[----:B01----:R-:W-:Y:S01]  /*1df10*/  ENDCOLLECTIVE ;  /* 0x000000000000791b */ /* 0x003fe20003800000 */
.L_x_731:
[----:B------:R-:W-:Y:S05]  /*1df20*/  BRA `(.L_x_732) ;  /* 0xffffff7c00ac7947 */ /* 0x000fea000383ffff */
.L_x_543:
[----:B------:R-:W-:Y:S01]  /*1df30*/  BSSY B1, `(.L_x_733) ;  /* 0x0000008000017945 */ /* 0x000fe20003800000 */
[----:B------:R-:W-:Y:S02]  /*1df40*/  IMAD.MOV.U32 R13, RZ, RZ, R2 ;  /* 0x000000ffff0d7224 */ /* 0x000fe400078e0002 */
[----:B------:R-:W-:Y:S02]  /*1df50*/  IMAD.MOV.U32 R12, RZ, RZ, 0x1 ;  /* 0x00000001ff0c7424 */ /* 0x000fe400078e00ff */
[----:B----4-:R-:W-:Y:S02]  /*1df60*/  IMAD.MOV.U32 R11, RZ, RZ, 0x1c1f ;  /* 0x00001c1fff0b7424 */ /* 0x010fe400078e00ff */
[----:B------:R-:W-:-:S07]  /*1df70*/  IMAD.MOV.U32 R15, RZ, RZ, -0x1 ;  /* 0xffffffffff0f7424 */ /* 0x000fce00078e00ff */
[----:B0123--:R-:W-:Y:S05]  /*1df80*/  WARPSYNC.COLLECTIVE R15, `(.L_x_734) ;  /* 0x000000000f087348 */ /* 0x00ffea0003c00000 */
[----:B---3--:R3:W4:Y:S02]  /*1df90*/  SHFL.IDX P6, R14, R13, R12, R11 ;  /* 0x0000000c0d0e7389 */ /* 0x00872400000c000b */
[----:B01234-:R-:W-:Y:S01]  /*1dfa0*/  ENDCOLLECTIVE ;  /* 0x000000000000791b */ /* 0x01ffe20003800000 */
.L_x_734:
[----:B------:R-:W-:Y:S05]  /*1dfb0*/  BSYNC B1 ;  /* 0x0000000000017941 */ /* 0x000fea0003800000 */
.L_x_733:
[----:B------:R-:W-:Y:S02]  /*1dfc0*/  IMAD.MOV.U32 R13, RZ, RZ, R0 ;  /* 0x000000ffff0d7224 */ /* 0x000fe400078e0000 */
[----:B------:R-:W-:Y:S02]  /*1dfd0*/  IMAD.MOV.U32 R12, RZ, RZ, 0x1 ;  /* 0x00000001ff0c7424 */ /* 0x000fe400078e00ff */
[----:B------:R-:W-:Y:S02]  /*1dfe0*/  IMAD.MOV.U32 R11, RZ, RZ, 0x1c1f ;  /* 0x00001c1fff0b7424 */ /* 0x000fe400078e00ff */
[----:B------:R-:W-:Y:S02]  /*1dff0*/  IMAD.MOV.U32 R15, RZ, RZ, -0x1 ;  /* 0xffffffffff0f7424 */ /* 0x000fe400078e00ff */
[----:B------:R-:W-:-:S07]  /*1e000*/  IMAD.MOV.U32 R3, RZ, RZ, R14 ;  /* 0x000000ffff037224 */ /* 0x000fce00078e000e */
[----:B------:R-:W-:Y:S05]  /*1e010*/  WARPSYNC.COLLECTIVE R15, `(.L_x_735) ;  /* 0x000000000f087348 */ /* 0x000fea0003c00000 */
[----:B------:R0:W1:Y:S02]  /*1e020*/  SHFL.IDX P6, R14, R13, R12, R11 ;  /* 0x0000000c0d0e7389 */ /* 0x00006400000c000b */
[----:B01----:R-:W-:Y:S01]  /*1e030*/  ENDCOLLECTIVE ;  /* 0x000000000000791b */ /* 0x003fe20003800000 */
.L_x_735:
[----:B------:R-:W-:Y:S05]  /*1e040*/  BRA `(.L_x_736) ;  /* 0xffffff7c00c07947 */ /* 0x000fea000383ffff */
.L_x_560:
        /* <DEDUP_REMOVED lines=11> */
.L_x_738:
[----:B------:R-:W-:Y:S05]  /*1e100*/  BSYNC B1 ;  /* 0x0000000000017941 */ /* 0x000fea0003800000 */
.L_x_737:
[----:B------:R-:W-:Y:S05]  /*1e110*/  BRA `(.L_x_739) ;  /* 0xffffff9000747947 */ /* 0x000fea000383ffff */
.L_x_562:
[----:B------:R-:W-:Y:S01]  /*1e120*/  BSSY B1, `(.L_x_740) ;  /* 0x0000006000017945 */ /* 0x000fe20003800000 */
[----:B------:R-:W-:-:S07]  /*1e130*/  IMAD.MOV.U32 R15, RZ, RZ, -0x1 ;  /* 0xffffffffff0f7424 */ /* 0x000fce00078e00ff */
[----:B0-----:R-:W-:Y:S05]  /*1e140*/  WARPSYNC.COLLECTIVE R15, `(.L_x_741) ;  /* 0x000000000f0c7348 */ /* 0x001fea0003c00000 */
[----:B------:R-:W-:Y:S02]  /*1e150*/  ELECT P6, UR62, PT ;  /* 0x00000000003e782f */ /* 0x000fe400038c0000 */
[----:B------:R-:W-:Y:S01]  /*1e160*/  MOV R14, UR62 ;  /* 0x0000003e000e7c02 */ /* 0x000fe20008000f00 */
[----:B0-----:R-:W-:Y:S10]  /*1e170*/  ENDCOLLECTIVE ;  /* 0x000000000000791b */ /* 0x001ff40003800000 */
.L_x_741:
[----:B------:R-:W-:Y:S05]  /*1e180*/  BSYNC B1 ;  /* 0x0000000000017941 */ /* 0x000fea0003800000 */
.L_x_740:
[----:B------:R-:W-:Y:S05]  /*1e190*/  BRA `(.L_x_561) ;  /* 0xffffff90006c7947 */ /* 0x000fea000383ffff */
.L_x_564:
[----:B0-----:R0:W1:Y:S02]  /*1e1a0*/  SYNCS.PHASECHK.TRANS64.TRYWAIT P0, [R22+URZ+0x31c20], R5 ;  /* 0x031c2005160075a7 */ /* 0x001064000800017f */
[----:B-1----:R-:W-:Y:S05]  /*1e1b0*/  @!P0 NANOSLEEP.SYNCS 0x989680 ;  /* 0x009896800000895d */ /* 0x002fea0003900000 */
[----:B------:R-:W1:Y:S02]  /*1e1c0*/  @!P0 SYNCS.PHASECHK.TRANS64 P0, [R22+URZ+0x31c20], R5 ;  /* 0x031c2005160085a7 */ /* 0x000e64000800007f */
[----:B-1----:R-:W-:Y:S05]  /*1e1d0*/  @!P0 BRA `(.L_x_564) ;  /* 0xfffffffc00f08947 */ /* 0x002fea000383ffff */
[----:B------:R-:W-:Y:S05]  /*1e1e0*/  BRA `(.L_x_742) ;  /* 0xffffff90007c7947 */ /* 0x000fea000383ffff */
.L_x_568:
[----:B-1----:R1:W2:Y:S02]  /*1e1f0*/  SYNCS.PHASECHK.TRANS64.TRYWAIT P0, [R8+URZ+0x31ca0], R10 ;  /* 0x031ca00a080075a7 */ /* 0x0022a4000800017f */
[----:B--2---:R-:W-:Y:S05]  /*1e200*/  @!P0 NANOSLEEP.SYNCS 0x989680 ;  /* 0x009896800000895d */ /* 0x004fea0003900000 */
[----:B------:R-:W2:Y:S02]  /*1e210*/  @!P0 SYNCS.PHASECHK.TRANS64 P0, [R8+URZ+0x31ca0], R10 ;  /* 0x031ca00a080085a7 */ /* 0x000ea4000800007f */
[----:B--2---:R-:W-:Y:S05]  /*1e220*/  @!P0 BRA `(.L_x_568) ;  /* 0xfffffffc00f08947 */ /* 0x004fea000383ffff */
[----:B------:R-:W-:Y:S05]  /*1e230*/  BRA `(.L_x_743) ;  /* 0xffffff9000987947 */ /* 0x000fea000383ffff */
.L_x_575:
[----:B0-----:R0:W2:Y:S02]  /*1e240*/  SYNCS.PHASECHK.TRANS64.TRYWAIT P0, [R8+URZ+0x31cc0], R10 ;  /* 0x031cc00a080075a7 */ /* 0x0010a4000800017f */
[----:B--2---:R-:W-:Y:S05]  /*1e250*/  @!P0 NANOSLEEP.SYNCS 0x989680 ;  /* 0x009896800000895d */ /* 0x004fea0003900000 */
[----:B------:R-:W2:Y:S02]  /*1e260*/  @!P0 SYNCS.PHASECHK.TRANS64 P0, [R8+URZ+0x31cc0], R10 ;  /* 0x031cc00a080085a7 */ /* 0x000ea4000800007f */
[----:B--2---:R-:W-:Y:S05]  /*1e270*/  @!P0 BRA `(.L_x_575) ;  /* 0xfffffffc00f08947 */ /* 0x004fea000383ffff */
[----:B------:R-:W-:Y:S05]  /*1e280*/  BRA `(.L_x_744) ;  /* 0xffffff9400947947 */ /* 0x000fea000383ffff */
.L_x_584:
[----:B0-----:R0:W1:Y:S02]  /*1e290*/  SYNCS.PHASECHK.TRANS64.TRYWAIT P1, [R8+URZ+0x31ca0], R7 ;  /* 0x031ca007080075a7 */ /* 0x001064000802017f */
[----:B-1----:R-:W-:Y:S05]  /*1e2a0*/  @!P1 NANOSLEEP.SYNCS 0x989680 ;  /* 0x009896800000995d */ /* 0x002fea0003900000 */
[----:B------:R-:W1:Y:S02]  /*1e2b0*/  @!P1 SYNCS.PHASECHK.TRANS64 P1, [R8+URZ+0x31ca0], R7 ;  /* 0x031ca007080095a7 */ /* 0x000e64000802007f */
[----:B-1----:R-:W-:Y:S05]  /*1e2c0*/  @!P1 BRA `(.L_x_584) ;  /* 0xfffffffc00f09947 */ /* 0x002fea000383ffff */
[----:B------:R-:W-:Y:S05]  /*1e2d0*/  BRA `(.L_x_745) ;  /* 0xffffff9800d47947 */ /* 0x000fea000383ffff */
.L_x_591:
[----:B-1----:R1:W2:Y:S02]  /*1e2e0*/  SYNCS.PHASECHK.TRANS64.TRYWAIT P1, [R8+URZ+0x31cc0], R7 ;  /* 0x031cc007080075a7 */ /* 0x0022a4000802017f */
[----:B--2---:R-:W-:Y:S05]  /*1e2f0*/  @!P1 NANOSLEEP.SYNCS 0x989680 ;  /* 0x009896800000995d */ /* 0x004fea0003900000 */
[----:B------:R-:W2:Y:S02]  /*1e300*/  @!P1 SYNCS.PHASECHK.TRANS64 P1, [R8+URZ+0x31cc0], R7 ;  /* 0x031cc007080095a7 */ /* 0x000ea4000802007f */
[----:B--2---:R-:W-:Y:S05]  /*1e310*/  @!P1 BRA `(.L_x_591) ;  /* 0xfffffffc00f09947 */ /* 0x004fea000383ffff */
[----:B------:R-:W-:Y:S05]  /*1e320*/  BRA `(.L_x_746) ;  /* 0xffffff9c00cc7947 */ /* 0x000fea000383ffff */
.L_x_606:
        /* <DEDUP_REMOVED lines=11> */
.L_x_748:
[----:B------:R-:W-:Y:S05]  /*1e3e0*/  BSYNC B0 ;  /* 0x0000000000007941 */ /* 0x000fea0003800000 */
.L_x_747:
[----:B------:R-:W-:Y:S05]  /*1e3f0*/  BRA `(.L_x_749) ;  /* 0xffffffa8005c7947 */ /* 0x000fea000383ffff */
.L_x_608:
[----:B------:R-:W-:Y:S01]  /*1e400*/  BSSY B0, `(.L_x_750) ;  /* 0x0000006000007945 */ /* 0x000fe20003800000 */
[----:B------:R-:W-:-:S07]  /*1e410*/  IMAD.MOV.U32 R15, RZ, RZ, -0x1 ;  /* 0xffffffffff0f7424 */ /* 0x000fce00078e00ff */
[----:B01-3--:R-:W-:Y:S05]  /*1e420*/  WARPSYNC.COLLECTIVE R15, `(.L_x_751) ;  /* 0x000000000f0c7348 */ /* 0x00bfea0003c00000 */
[----:B------:R-:W-:Y:S02]  /*1e430*/  ELECT P6, UR62, PT ;  /* 0x00000000003e782f */ /* 0x000fe400038c0000 */
[----:B------:R-:W-:Y:S01]  /*1e440*/  MOV R14, UR62 ;  /* 0x0000003e000e7c02 */ /* 0x000fe20008000f00 */
[----:B01-3--:R-:W-:Y:S10]  /*1e450*/  ENDCOLLECTIVE ;  /* 0x000000000000791b */ /* 0x00bff40003800000 */
.L_x_751:
[----:B------:R-:W-:Y:S05]  /*1e460*/  BSYNC B0 ;  /* 0x0000000000007941 */ /* 0x000fea0003800000 */
.L_x_750:
[----:B------:R-:W-:Y:S05]  /*1e470*/  BRA `(.L_x_752) ;  /* 0xffffffa800647947 */ /* 0x000fea000383ffff */
.L_x_610:
[----:B-1----:R1:W2:Y:S02]  /*1e480*/  SYNCS.PHASECHK.TRANS64.TRYWAIT P0, [R0+URZ+0x31c40], R2 ;  /* 0x031c4002000075a7 */ /* 0x0022a4000800017f */
[----:B--2---:R-:W-:Y:S05]  /*1e490*/  @!P0 NANOSLEEP.SYNCS 0x989680 ;  /* 0x009896800000895d */ /* 0x004fea0003900000 */
[----:B------:R-:W2:Y:S02]  /*1e4a0*/  @!P0 SYNCS.PHASECHK.TRANS64 P0, [R0+URZ+0x31c40], R2 ;  /* 0x031c4002000085a7 */ /* 0x000ea4000800007f */
[----:B--2---:R-:W-:Y:S05]  /*1e4b0*/  @!P0 BRA `(.L_x_610) ;  /* 0xfffffffc00f08947 */ /* 0x004fea000383ffff */
[----:B------:R-:W-:Y:S05]  /*1e4c0*/  BRA `(.L_x_753) ;  /* 0xffffffa800bc7947 */ /* 0x000fea000383ffff */
.L_x_614:
        /* <DEDUP_REMOVED lines=12> */
.L_x_754:
[----:B------:R-:W-:Y:S02]  /*1e590*/  IMAD.MOV.U32 R13, RZ, RZ, R4 ;  /* 0x000000ffff0d7224 */ /* 0x000fe400078e0004 */
[----:B------:R-:W-:-:S07]  /*1e5a0*/  IMAD.MOV.U32 R2, RZ, RZ, R14 ;  /* 0x000000ffff027224 */ /* 0x000fce00078e000e */
[----:B------:R-:W-:Y:S05]  /*1e5b0*/  WARPSYNC.COLLECTIVE R15, `(.L_x_755) ;  /* 0x000000000f087348 */ /* 0x000fea0003c00000 */
[----:B------:R0:W1:Y:S02]  /*1e5c0*/  SHFL.IDX P6, R14, R13, R12, R11 ;  /* 0x0000000c0d0e7389 */ /* 0x00006400000c000b */
[----:B01----:R-:W-:Y:S01]  /*1e5d0*/  ENDCOLLECTIVE ;  /* 0x000000000000791b */ /* 0x003fe20003800000 */
.L_x_755:
[----:B------:R-:W-:Y:S02]  /*1e5e0*/  IMAD.MOV.U32 R13, RZ, RZ, R0 ;  /* 0x000000ffff0d7224 */ /* 0x000fe400078e0000 */
[----:B------:R-:W-:Y:S02]  /*1e5f0*/  IMAD.MOV.U32 R12, RZ, RZ, 0x1 ;  /* 0x00000001ff0c7424 */ /* 0x000fe400078e00ff */
[----:B------:R-:W-:-:S07]  /*1e600*/  IMAD.MOV.U32 R3, RZ, RZ, R14 ;  /* 0x000000ffff037224 */ /* 0x000fce00078e000e */
[----:B------:R-:W-:Y:S05]  /*1e610*/  WARPSYNC.COLLECTIVE R15, `(.L_x_756) ;  /* 0x000000000f087348 */ /* 0x000fea0003c00000 */
[----:B------:R0:W1:Y:S02]  /*1e620*/  SHFL.IDX P6, R14, R13, R12, R11 ;  /* 0x0000000c0d0e7389 */ /* 0x00006400000c000b */
[----:B01----:R-:W-:Y:S01]  /*1e630*/  ENDCOLLECTIVE ;  /* 0x000000000000791b */ /* 0x003fe20003800000 */
.L_x_756:
        /* <DEDUP_REMOVED lines=17> */
.L_x_757:
[----:B------:R-:W-:Y:S02]  /*1e750*/  IMAD.MOV.U32 R13, RZ, RZ, R0 ;  /* 0x000000ffff0d7224 */ /* 0x000fe400078e0000 */
[----:B------:R-:W-:Y:S02]  /*1e760*/  IMAD.MOV.U32 R12, RZ, RZ, 0x2 ;  /* 0x00000002ff0c7424 */ /* 0x000fe400078e00ff */
[----:B------:R-:W-:-:S07]  /*1e770*/  IMAD.MOV.U32 R3, RZ, RZ, R14 ;  /* 0x000000ffff037224 */ /* 0x000fce00078e000e */
[----:B------:R-:W-:Y:S05]  /*1e780*/  WARPSYNC.COLLECTIVE R15, `(.L_x_758) ;  /* 0x000000000f087348 */ /* 0x000fea0003c00000 */
[----:B------:R0:W1:Y:S02]  /*1e790*/  SHFL.IDX P6, R14, R13, R12, R11 ;  /* 0x0000000c0d0e7389 */ /* 0x00006400000c000b */
[----:B01----:R-:W-:Y:S01]  /*1e7a0*/  ENDCOLLECTIVE ;  /* 0x000000000000791b */ /* 0x003fe20003800000 */
.L_x_758:
        /* <DEDUP_REMOVED lines=18> */
.L_x_759:
[----:B------:R-:W-:Y:S02]  /*1e8d0*/  IMAD.MOV.U32 R13, RZ, RZ, R0 ;  /* 0x000000ffff0d7224 */ /* 0x000fe400078e0000 */
[----:B------:R-:W-:Y:S02]  /*1e8e0*/  IMAD.MOV.U32 R12, RZ, RZ, 0x3 ;  /* 0x00000003ff0c7424 */ /* 0x000fe400078e00ff */
[----:B------:R-:W-:-:S07]  /*1e8f0*/  IMAD.MOV.U32 R3, RZ, RZ, R14 ;  /* 0x000000ffff037224 */ /* 0x000fce00078e000e */
[----:B------:R-:W-:Y:S05]  /*1e900*/  WARPSYNC.COLLECTIVE R15, `(.L_x_760) ;  /* 0x000000000f087348 */ /* 0x000fea0003c00000 */
[----:B------:R0:W1:Y:S02]  /*1e910*/  SHFL.IDX P6, R14, R13, R12, R11 ;  /* 0x0000000c0d0e7389 */ /* 0x00006400000c000b */
[----:B01----:R-:W-:Y:S01]  /*1e920*/  ENDCOLLECTIVE ;  /* 0x000000000000791b */ /* 0x003fe20003800000 */
.L_x_760:
[----:B------:R-:W-:-:S05]  /*1e930*/  @!P3 LEA R3, P4, R20, R3, 0x1 ;  /* 0x000000031403b211 */ /* 0x000fca00078808ff */
[----:B------:R-:W-:-:S05]  /*1e940*/  @!P3 IMAD.X R2, RZ, RZ, R2, P4 ;  /* 0x000000ffff02b224 */ /* 0x000fca00020e0602 */
[----:B------:R-:W-:Y:S01]  /*1e950*/  @!P3 LOP3.LUT R3, R3, R2, RZ, 0x3c, !PT ;  /* 0x000000020303b212 */ /* 0x000fe200078e3cff */
[----:B------:R-:W-:-:S03]  /*1e960*/  IMAD.MOV.U32 R13, RZ, RZ, R4 ;  /* 0x000000ffff0d7224 */ /* 0x000fc600078e0004 */
[----:B------:R-:W-:-:S04]  /*1e970*/  @!P3 LOP3.LUT R2, R3, R2, RZ, 0x3c, !PT ;  /* 0x000000020302b212 */ /* 0x000fc800078e3cff */
[----:B------:R-:W-:Y:S01]  /*1e980*/  @!P3 LOP3.LUT R3, R3, R2, RZ, 0x3c, !PT ;  /* 0x000000020303b212 */ /* 0x000fe200078e3cff */
[----:B------:R-:W-:-:S07]  /*1e990*/  IMAD.MOV.U32 R0, RZ, RZ, R14 ;  /* 0x000000ffff007224 */ /* 0x000fce00078e000e */
[----:B------:R-:W-:Y:S05]  /*1e9a0*/  WARPSYNC.COLLECTIVE R15, `(.L_x_761) ;  /* 0x000000000f087348 */ /* 0x000fea0003c00000 */
[----:B------:R0:W1:Y:S02]  /*1e9b0*/  SHFL.IDX P6, R14, R13, R12, R11 ;  /* 0x0000000c0d0e7389 */ /* 0x00006400000c000b */
[----:B01----:R-:W-:Y:S01]  /*1e9c0*/  ENDCOLLECTIVE ;  /* 0x000000000000791b */ /* 0x003fe20003800000 */
.L_x_761:
[----:B------:R-:W-:Y:S01]  /*1e9d0*/  @!PT LDS RZ, [RZ] ;  /* 0x00000000fffff984 */ /* 0x000fe20000000800 */
[----:B------:R-:W-:Y:S01]  /*1e9e0*/  @!PT LDS RZ, [RZ] ;  /* 0x00000000fffff984 */ /* 0x000fe20000000800 */
[----:B------:R-:W-:Y:S01]  /*1e9f0*/  @!PT LDS RZ, [RZ] ;  /* 0x00000000fffff984 */ /* 0x000fe20000000800 */
[----:B------:R-:W-:Y:S04]  /*1ea00*/  @!P3 LDGSTS.E.BYPASS.LTC128B.128 [R9+0xea00], desc[UR60][R2.64], !P2 ;  /* 0x0ea000000209bfae */ /* 0x000fe8000d101d7c */
[----:B------:R-:W-:Y:S04]  /*1ea10*/  @!P3 LDGSTS.E.BYPASS.LTC128B.128 [R9+0x11a00], desc[UR60][R2.64+0x40], !P1 ;  /* 0x11a000400209bfae */ /* 0x000fe8000c901d7c */
[----:B------:R0:W-:Y:S01]  /*1ea20*/  @!P3 LDGSTS.E.BYPASS.LTC128B.128 [R9+0x14a00], desc[UR60][R2.64+0x80], !P0 ;  /* 0x14a000800209bfae */ /* 0x0001e2000c101d7c */
[----:B------:R-:W-:Y:S02]  /*1ea30*/  IMAD.MOV.U32 R13, RZ, RZ, R6 ;  /* 0x000000ffff0d7224 */ /* 0x000fe400078e0006 */
[----:B------:R-:W-:-:S02]  /*1ea40*/  IMAD.MOV.U32 R12, RZ, RZ, RZ ;  /* 0x000000ffff0c7224 */ /* 0x000fc400078e00ff */
[----:B0-----:R-:W-:Y:S02]  /*1ea50*/  IMAD.MOV.U32 R2, RZ, RZ, R14 ;  /* 0x000000ffff027224 */ /* 0x001fe400078e000e */
[----:B------:R-:W-:-:S07]  /*1ea60*/  VIADD R3, R17, 0x60 ;  /* 0x0000006011037836 */ /* 0x000fce0000000000 */
[----:B------:R-:W-:Y:S05]  /*1ea70*/  WARPSYNC.COLLECTIVE R15, `(.L_x_762) ;  /* 0x000000000f087348 */ /* 0x000fea0003c00000 */
[----:B------:R0:W1:Y:S02]  /*1ea80*/  SHFL.IDX P6, R14, R13, R12, R11 ;  /* 0x0000000c0d0e7389 */ /* 0x00006400000c000b */
[----:B01----:R-:W-:Y:S01]  /*1ea90*/  ENDCOLLECTIVE ;  /* 0x000000000000791b */ /* 0x003fe20003800000 */
.L_x_762:
[----:B------:R-:W-:Y:S01]  /*1eaa0*/  ISETP.GE.AND P3, PT, R3, R5, PT ;  /* 0x000000050300720c */ /* 0x000fe20003f66270 */
[----:B------:R-:W-:-:S12]  /*1eab0*/  IMAD.MOV.U32 R13, RZ, RZ, R7 ;  /* 0x000000ffff0d7224 */ /* 0x000fd800078e0007 */
[----:B------:R-:W-:-:S05]  /*1eac0*/  @!P3 LEA R2, P5, R20, R2, 0x1 ;  /* 0x000000021402b211 */ /* 0x000fca00078a08ff */
[----:B------:R-:W-:Y:S02]  /*1ead0*/  @!P3 IMAD.X R3, RZ, RZ, R0, P5 ;  /* 0x000000ffff03b224 */ /* 0x000fe400028e0600 */
[----:B------:R-:W-:-:S07]  /*1eae0*/  IMAD.MOV.U32 R0, RZ, RZ, R14 ;  /* 0x000000ffff007224 */ /* 0x000fce00078e000e */
[----:B------:R-:W-:Y:S05]  /*1eaf0*/  WARPSYNC.COLLECTIVE R15, `(.L_x_763) ;  /* 0x000000000f087348 */ /* 0x000fea0003c00000 */
[----:B------:R0:W1:Y:S02]  /*1eb00*/  SHFL.IDX P6, R14, R13, R12, R11 ;  /* 0x0000000c0d0e7389 */ /* 0x00006400000c000b */
[----:B01----:R-:W-:Y:S01]  /*1eb10*/  ENDCOLLECTIVE ;  /* 0x000000000000791b */ /* 0x003fe20003800000 */
.L_x_763:
[----:B------:R-:W-:Y:S01]  /*1eb20*/  @!PT LDS RZ, [RZ] ;  /* 0x00000000fffff984 */ /* 0x000fe20000000800 */
[----:B------:R-:W-:Y:S01]  /*1eb30*/  @!PT LDS RZ, [RZ] ;  /* 0x00000000fffff984 */ /* 0x000fe20000000800 */
[----:B------:R-:W-:Y:S01]  /*1eb40*/  @!PT LDS RZ, [RZ] ;  /* 0x00000000fffff984 */ /* 0x000fe20000000800 */
[----:B------:R0:W-:Y:S04]  /*1eb50*/  @!P3 LDGSTS.E.BYPASS.LTC128B.128 [R9+0xf200], desc[UR60][R2.64], !P2 ;  /* 0x0f2000000209bfae */ /* 0x0001e8000d101d7c */
[----:B------:R0:W-:Y:S04]  /*1eb60*/  @!P3 LDGSTS.E.BYPASS.LTC128B.128 [R9+0x12200], desc[UR60][R2.64+0x40], !P1 ;  /* 0x122000400209bfae */ /* 0x0001e8000c901d7c */
[----:B------:R0:W-:Y:S01]  /*1eb70*/  @!P3 LDGSTS.E.BYPASS.LTC128B.128 [R9+0x15200], desc[UR60][R2.64+0x80], !P0 ;  /* 0x152000800209bfae */ /* 0x0001e2000c101d7c */
[----:B------:R-:W-:Y:S02]  /*1eb80*/  IMAD.MOV.U32 R13, RZ, RZ, R6 ;  /* 0x000000ffff0d7224 */ /* 0x000fe400078e0006 */
[----:B------:R-:W-:-:S02]  /*1eb90*/  IMAD.MOV.U32 R12, RZ, RZ, 0x1 ;  /* 0x00000001ff0c7424 */ /* 0x000fc400078e00ff */
[----:B------:R-:W-:-:S07]  /*1eba0*/  IMAD.MOV.U32 R4, RZ, RZ, R14 ;  /* 0x000000ffff047224 */ /* 0x000fce00078e000e */
[----:B0-----:R-:W-:Y:S05]  /*1ebb0*/  WARPSYNC.COLLECTIVE R15, `(.L_x_764) ;  /* 0x000000000f087348 */ /* 0x001fea0003c00000 */
[----:B------:R1:W2:Y:S02]  /*1ebc0*/  SHFL.IDX P6, R14, R13, R12, R11 ;  /* 0x0000000c0d0e7389 */ /* 0x0002a400000c000b */
[----:B012---:R-:W-:Y:S01]  /*1ebd0*/  ENDCOLLECTIVE ;  /* 0x000000000000791b */ /* 0x007fe20003800000 */
.L_x_764:
[----:B------:R-:W-:-:S05]  /*1ebe0*/  VIADD R2, R17, 0x80 ;  /* 0x0000008011027836 */ /* 0x000fca0000000000 */
[----:B------:R-:W-:Y:S01]  /*1ebf0*/  ISETP.GE.AND P3, PT, R2, R5, PT ;  /* 0x000000050200720c */ /* 0x000fe20003f66270 */
[----:B------:R-:W-:-:S12]  /*1ec00*/  IMAD.MOV.U32 R13, RZ, RZ, R7 ;  /* 0x000000ffff0d7224 */ /* 0x000fd800078e0007 */
[----:B------:R-:W-:Y:S01]  /*1ec10*/  @!P3 LEA R4, P5, R20, R4, 0x1 ;  /* 0x000000041404b211 */ /* 0x000fe200078a08ff */
[----:B------:R-:W-:-:S12]  /*1ec20*/  IMAD.MOV.U32 R6, RZ, RZ, R14 ;  /* 0x000000ffff067224 */ /* 0x000fd800078e000e */
[----:B------:R-:W-:Y:S05]  /*1ec30*/  WARPSYNC.COLLECTIVE R15, `(.L_x_765) ;  /* 0x000000000f087348 */ /* 0x000fea0003c00000 */
[----:B------:R0:W1:Y:S02]  /*1ec40*/  SHFL.IDX P6, R14, R13, R12, R11 ;  /* 0x0000000c0d0e7389 */ /* 0x00006400000c000b */
[----:B01----:R-:W-:Y:S01]  /*1ec50*/  ENDCOLLECTIVE ;  /* 0x000000000000791b */ /* 0x003fe20003800000 */
.L_x_765:
[----:B------:R-:W-:Y:S02]  /*1ec60*/  @!P3 IMAD.X R0, RZ, RZ, R0, P5 ;  /* 0x000000ffff00b224 */ /* 0x000fe400028e0600 */
[----:B------:R-:W-:Y:S02]  /*1ec70*/  @!P3 IMAD.MOV.U32 R2, RZ, RZ, R4 ;  /* 0x000000ffff02b224 */ /* 0x000fe400078e0004 */
[----:B------:R-:W-:-:S05]  /*1ec80*/  @!P3 IMAD.MOV.U32 R3, RZ, RZ, R0 ;  /* 0x000000ffff03b224 */ /* 0x000fca00078e0000 */
[----:B------:R-:W-:Y:S01]  /*1ec90*/  @!PT LDS RZ, [RZ] ;  /* 0x00000000fffff984 */ /* 0x000fe20000000800 */
[----:B------:R-:W-:Y:S01]  /*1eca0*/  @!PT LDS RZ, [RZ] ;  /* 0x00000000fffff984 */ /* 0x000fe20000000800 */
[----:B------:R-:W-:Y:S01]  /*1ecb0*/  @!PT LDS RZ, [RZ] ;  /* 0x00000000fffff984 */ /* 0x000fe20000000800 */
[----:B------:R-:W-:Y:S04]  /*1ecc0*/  @!P3 LDGSTS.E.BYPASS.LTC128B.128 [R9+0xfa00], desc[UR60][R2.64], !P2 ;  /* 0x0fa000000209bfae */ /* 0x000fe8000d101d7c */
[----:B------:R-:W-:Y:S04]  /*1ecd0*/  @!P3 LDGSTS.E.BYPASS.LTC128B.128 [R9+0x12a00], desc[UR60][R2.64+0x40], !P1 ;  /* 0x12a000400209bfae */ /* 0x000fe8000c901d7c */
[----:B------:R0:W-:Y:S02]  /*1ece0*/  @!P3 LDGSTS.E.BYPASS.LTC128B.128 [R9+0x15a00], desc[UR60][R2.64+0x80], !P0 ;  /* 0x15a000800209bfae */ /* 0x0001e4000c101d7c */
[----:B0-----:R-:W-:Y:S01]  /*1ecf0*/  IMAD.MOV.U32 R2, RZ, RZ, R14 ;  /* 0x000000ffff027224 */ /* 0x001fe200078e000e */
[----:B------:R-:W-:Y:S06]  /*1ed00*/  BRA `(.L_x_766) ;  /* 0xffffffb0004c7947 */ /* 0x000fec000383ffff */
.L_x_617:
[----:B-1----:R1:W2:Y:S02]  /*1ed10*/  SYNCS.PHASECHK.TRANS64.TRYWAIT P0, [R22+URZ+0x31c20], R0 ;  /* 0x031c2000160075a7 */ /* 0x0022a4000800017f */
[----:B--2---:R-:W-:Y:S05]  /*1ed20*/  @!P0 NANOSLEEP.SYNCS 0x989680 ;  /* 0x009896800000895d */ /* 0x004fea0003900000 */
[----:B------:R-:W2:Y:S02]  /*1ed30*/  @!P0 SYNCS.PHASECHK.TRANS64 P0, [R22+URZ+0x31c20], R0 ;  /* 0x031c2000160085a7 */ /* 0x000ea4000800007f */
[----:B--2---:R-:W-:Y:S05]  /*1ed40*/  @!P0 BRA `(.L_x_617) ;  /* 0xfffffffc00f08947 */ /* 0x004fea000383ffff */
[----:B------:R-:W-:Y:S05]  /*1ed50*/  BRA `(.L_x_767) ;  /* 0xffffffb000b47947 */ /* 0x000fea000383ffff */
.L_x_626:
[----:B-1----:R1:W2:Y:S02]  /*1ed60*/  SYNCS.PHASECHK.TRANS64.TRYWAIT P0, [R3+URZ+0x31c40], R2 ;  /* 0x031c4002030075a7 */ /* 0x0022a4000800017f */
[----:B--2---:R-:W-:Y:S05]  /*1ed70*/  @!P0 NANOSLEEP.SYNCS 0x989680 ;  /* 0x009896800000895d */ /* 0x004fea0003900000 */
[----:B------:R-:W2:Y:S02]  /*1ed80*/  @!P0 SYNCS.PHASECHK.TRANS64 P0, [R3+URZ+0x31c40], R2 ;  /* 0x031c4002030085a7 */ /* 0x000ea4000800007f */
[----:B--2---:R-:W-:Y:S05]  /*1ed90*/  @!P0 BRA `(.L_x_626) ;  /* 0xfffffffc00f08947 */ /* 0x004fea000383ffff */
[----:B------:R-:W-:Y:S05]  /*1eda0*/  BRA `(.L_x_768) ;  /* 0xffffffb400707947 */ /* 0x000fea000383ffff */
.L_x_633:
[----:B0-----:R0:W1:Y:S02]  /*1edb0*/  SYNCS.PHASECHK.TRANS64.TRYWAIT P0, [R3+URZ+0x60], R2 ;  /* 0x00006002030075a7 */ /* 0x001064000800017f */
[----:B-1----:R-:W-:Y:S05]  /*1edc0*/  @!P0 NANOSLEEP.SYNCS 0x989680 ;  /* 0x009896800000895d */ /* 0x002fea0003900000 */
[----:B------:R-:W1:Y:S02]  /*1edd0*/  @!P0 SYNCS.PHASECHK.TRANS64 P0, [R3+URZ+0x60], R2 ;  /* 0x00006002030085a7 */ /* 0x000e64000800007f */
[----:B-1----:R-:W-:Y:S05]  /*1ede0*/  @!P0 BRA `(.L_x_633) ;  /* 0xfffffffc00f08947 */ /* 0x002fea000383ffff */
[----:B------:R-:W-:Y:S05]  /*1edf0*/  BRA `(.L_x_769) ;  /* 0xffffffb8007c7947 */ /* 0x000fea000383ffff */
.L_x_643:
[----:B-1----:R1:W2:Y:S02]  /*1ee00*/  SYNCS.PHASECHK.TRANS64.TRYWAIT P0, [R3+URZ+0x31c40], R2 ;  /* 0x031c4002030075a7 */ /* 0x0022a4000800017f */
[----:B--2---:R-:W-:Y:S05]  /*1ee10*/  @!P0 NANOSLEEP.SYNCS 0x989680 ;  /* 0x009896800000895d */ /* 0x004fea0003900000 */
[----:B------:R-:W2:Y:S02]  /*1ee20*/  @!P0 SYNCS.PHASECHK.TRANS64 P0, [R3+URZ+0x31c40], R2 ;  /* 0x031c4002030085a7 */ /* 0x000ea4000800007f */
[----:B--2---:R-:W-:Y:S05]  /*1ee30*/  @!P0 BRA `(.L_x_643) ;  /* 0xfffffffc00f08947 */ /* 0x004fea000383ffff */
[----:B------:R-:W-:Y:S05]  /*1ee40*/  BRA `(.L_x_770) ;  /* 0xffffffc000387947 */ /* 0x000fea000383ffff */
.L_x_650:
[----:B0-----:R0:W1:Y:S02]  /*1ee50*/  SYNCS.PHASECHK.TRANS64.TRYWAIT P0, [R12+URZ+0x60], R26 ;  /* 0x0000601a0c0075a7 */ /* 0x001064000800017f */
[----:B-1----:R-:W-:Y:S05]  /*1ee60*/  @!P0 NANOSLEEP.SYNCS 0x989680 ;  /* 0x009896800000895d */ /* 0x002fea0003900000 */
[----:B------:R-:W1:Y:S02]  /*1ee70*/  @!P0 SYNCS.PHASECHK.TRANS64 P0, [R12+URZ+0x60], R26 ;  /* 0x0000601a0c0085a7 */ /* 0x000e64000800007f */
[----:B-1----:R-:W-:Y:S05]  /*1ee80*/  @!P0 BRA `(.L_x_650) ;  /* 0xfffffffc00f08947 */ /* 0x002fea000383ffff */
[----:B------:R-:W-:Y:S05]  /*1ee90*/  BRA `(.L_x_771) ;  /* 0xffffffc400447947 */ /* 0x000fea000383ffff */
.L_x_660:
[----:B-1----:R1:W2:Y:S02]  /*1eea0*/  SYNCS.PHASECHK.TRANS64.TRYWAIT P0, [R2+URZ+0x31c40], R3 ;  /* 0x031c4003020075a7 */ /* 0x0022a4000800017f */
[----:B--2---:R-:W-:Y:S05]  /*1eeb0*/  @!P0 NANOSLEEP.SYNCS 0x989680 ;  /* 0x009896800000895d */ /* 0x004fea0003900000 */
[----:B------:R-:W2:Y:S02]  /*1eec0*/  @!P0 SYNCS.PHASECHK.TRANS64 P0, [R2+URZ+0x31c40], R3 ;  /* 0x031c4003020085a7 */ /* 0x000ea4000800007f */
[----:B--2---:R-:W-:Y:S05]  /*1eed0*/  @!P0 BRA `(.L_x_660) ;  /* 0xfffffffc00f08947 */ /* 0x004fea000383ffff */
[----:B------:R-:W-:Y:S05]  /*1eee0*/  BRA `(.L_x_772) ;  /* 0xffffffc800cc7947 */ /* 0x000fea000383ffff */
.L_x_667:
[----:B0-----:R0:W1:Y:S02]  /*1eef0*/  SYNCS.PHASECHK.TRANS64.TRYWAIT P0, [R7+URZ+0x60], R2 ;  /* 0x00006002070075a7 */ /* 0x001064000800017f */
[----:B-1----:R-:W-:Y:S05]  /*1ef00*/  @!P0 NANOSLEEP.SYNCS 0x989680 ;  /* 0x009896800000895d */ /* 0x002fea0003900000 */
[----:B------:R-:W1:Y:S02]  /*1ef10*/  @!P0 SYNCS.PHASECHK.TRANS64 P0, [R7+URZ+0x60], R2 ;  /* 0x00006002070085a7 */ /* 0x000e64000800007f */
[----:B-1----:R-:W-:Y:S05]  /*1ef20*/  @!P0 BRA `(.L_x_667) ;  /* 0xfffffffc00f08947 */ /* 0x002fea000383ffff */
[----:B------:R-:W-:Y:S05]  /*1ef30*/  BRA `(.L_x_773) ;  /* 0xffffffcc00dc7947 */ /* 0x000fea000383ffff */
.L_x_679:
[----:B-1----:R1:W2:Y:S02]  /*1ef40*/  SYNCS.PHASECHK.TRANS64.TRYWAIT P0, [R3+URZ+0x31c60], R0 ;  /* 0x031c6000030075a7 */ /* 0x0022a4000800017f */
[----:B--2---:R-:W-:Y:S05]  /*1ef50*/  @!P0 NANOSLEEP.SYNCS 0x989680 ;  /* 0x009896800000895d */ /* 0x004fea0003900000 */
[----:B------:R-:W2:Y:S02]  /*1ef60*/  @!P0 SYNCS.PHASECHK.TRANS64 P0, [R3+URZ+0x31c60], R0 ;  /* 0x031c6000030085a7 */ /* 0x000ea4000800007f */
[----:B--2---:R-:W-:Y:S05]  /*1ef70*/  @!P0 BRA `(.L_x_679) ;  /* 0xfffffffc00f08947 */ /* 0x004fea000383ffff */
[----:B------:R-:W-:Y:S05]  /*1ef80*/  BRA `(.L_x_774) ;  /* 0xffffffd400507947 */ /* 0x000fea000383ffff */
.L_x_687:
[----:B------:R-:W-:Y:S01]  /*1ef90*/  BSSY B0, `(.L_x_775) ;  /* 0x0000008000007945 */ /* 0x000fe20003800000 */
[----:B------:R-:W-:Y:S02]  /*1efa0*/  IMAD.MOV.U32 R13, RZ, RZ, R16 ;  /* 0x000000ffff0d7224 */ /* 0x000fe400078e0010 */
[----:B------:R-:W-:Y:S02]  /*1efb0*/  IMAD.MOV.U32 R12, RZ, RZ, RZ ;  /* 0x000000ffff0c7224 */ /* 0x000fe400078e00ff */
[----:B------:R-:W-:Y:S02]  /*1efc0*/  IMAD.MOV.U32 R11, RZ, RZ, 0x1f ;  /* 0x0000001fff0b7424 */ /* 0x000fe400078e00ff */
[----:B------:R-:W-:-:S07]  /*1efd0*/  IMAD.MOV.U32 R15, RZ, RZ, -0x1 ;  /* 0xffffffffff0f7424 */ /* 0x000fce00078e00ff */
[----:B01----:R-:W-:Y:S05]  /*1efe0*/  WARPSYNC.COLLECTIVE R15, `(.L_x_776) ;  /* 0x000000000f087348 */ /* 0x003fea0003c00000 */
[----:B------:R2:W3:Y:S02]  /*1eff0*/  SHFL.IDX P6, R14, R13, R12, R11 ;  /* 0x0000000c0d0e7389 */ /* 0x0004e400000c000b */
[----:B0123--:R-:W-:Y:S01]  /*1f000*/  ENDCOLLECTIVE ;  /* 0x000000000000791b */ /* 0x00ffe20003800000 */
.L_x_776:
[----:B------:R-:W-:Y:S05]  /*1f010*/  BSYNC B0 ;  /* 0x0000000000007941 */ /* 0x000fea0003800000 */
.L_x_775:
        /* <DEDUP_REMOVED lines=9> */
.L_x_777:
        /* <DEDUP_REMOVED lines=18> */
.L_x_778:
[----:B------:R-:W-:Y:S01]  /*1f1d0*/  IMAD.MOV.U32 R12, RZ, RZ, 0x2 ;  /* 0x00000002ff0c7424 */ /* 0x000fe200078e00ff */
[----:B------:R-:W-:-:S05]  /*1f1e0*/  SEL R5, R14, RZ, P1 ;  /* 0x000000ff0e057207 */ /* 0x000fca0000800000 */
[----:B------:R-:W-:-:S04]  /*1f1f0*/  IMAD.IADD R5, R2, 0x1, R5 ;  /* 0x0000000102057824 */ /* 0x000fc800078e0205 */
[----:B------:R-:W-:-:S07]  /*1f200*/  IMAD.MOV.U32 R13, RZ, RZ, R5 ;  /* 0x000000ffff0d7224 */ /* 0x000fce00078e0005 */
[----:B------:R-:W-:Y:S05]  /*1f210*/  WARPSYNC.COLLECTIVE R15, `(.L_x_779) ;  /* 0x000000000f087348 */ /* 0x000fea0003c00000 */
[----:B------:R0:W1:Y:S02]  /*1f220*/  SHFL.UP P6, R14, R13, R12, R11 ;  /* 0x0400000c0d0e7389 */ /* 0x00006400000c000b */
[----:B01----:R-:W-:Y:S01]  /*1f230*/  ENDCOLLECTIVE ;  /* 0x000000000000791b */ /* 0x003fe20003800000 */
.L_x_779:
[----:B------:R-:W-:Y:S01]  /*1f240*/  IMAD.MOV.U32 R12, RZ, RZ, 0x4 ;  /* 0x00000004ff0c7424 */ /* 0x000fe200078e00ff */
[----:B------:R-:W-:-:S05]  /*1f250*/  SEL R6, R14, RZ, P2 ;  /* 0x000000ff0e067207 */ /* 0x000fca0001000000 */
[----:B------:R-:W-:-:S04]  /*1f260*/  IMAD.IADD R6, R5, 0x1, R6 ;  /* 0x0000000105067824 */ /* 0x000fc800078e0206 */
[----:B------:R-:W-:-:S07]  /*1f270*/  IMAD.MOV.U32 R13, RZ, RZ, R6 ;  /* 0x000000ffff0d7224 */ /* 0x000fce00078e0006 */
[----:B------:R-:W-:Y:S05]  /*1f280*/  WARPSYNC.COLLECTIVE R15, `(.L_x_780) ;  /* 0x000000000f087348 */ /* 0x000fea0003c00000 */
[----:B------:R0:W1:Y:S02]  /*1f290*/  SHFL.UP P6, R14, R13, R12, R11 ;  /* 0x0400000c0d0e7389 */ /* 0x00006400000c000b */
[----:B01----:R-:W-:Y:S01]  /*1f2a0*/  ENDCOLLECTIVE ;  /* 0x000000000000791b */ /* 0x003fe20003800000 */
.L_x_780:
[----:B------:R-:W-:Y:S01]  /*1f2b0*/  IMAD.MOV.U32 R12, RZ, RZ, 0x8 ;  /* 0x00000008ff0c7424 */ /* 0x000fe200078e00ff */
[----:B------:R-:W-:-:S05]  /*1f2c0*/  SEL R7, R14, RZ, P3 ;  /* 0x000000ff0e077207 */ /* 0x000fca0001800000 */
[----:B------:R-:W-:-:S04]  /*1f2d0*/  IMAD.IADD R7, R6, 0x1, R7 ;  /* 0x0000000106077824 */ /* 0x000fc800078e0207 */
[----:B------:R-:W-:-:S07]  /*1f2e0*/  IMAD.MOV.U32 R13, RZ, RZ, R7 ;  /* 0x000000ffff0d7224 */ /* 0x000fce00078e0007 */
[----:B------:R-:W-:Y:S05]  /*1f2f0*/  WARPSYNC.COLLECTIVE R15, `(.L_x_781) ;  /* 0x000000000f087348 */ /* 0x000fea0003c00000 */
[----:B------:R0:W1:Y:S02]  /*1f300*/  SHFL.UP P6, R14, R13, R12, R11 ;  /* 0x0400000c0d0e7389 */ /* 0x00006400000c000b */
[----:B01----:R-:W-:Y:S01]  /*1f310*/  ENDCOLLECTIVE ;  /* 0x000000000000791b */ /* 0x003fe20003800000 */
.L_x_781:
[----:B------:R-:W-:Y:S01]  /*1f320*/  IMAD.MOV.U32 R12, RZ, RZ, 0x10 ;  /* 0x00000010ff0c7424 */ /* 0x000fe200078e00ff */
[----:B------:R-:W-:-:S05]  /*1f330*/  SEL R14, R14, RZ, P4 ;  /* 0x000000ff0e0e7207 */ /* 0x000fca0002000000 */
[----:B------:R-:W-:-:S04]  /*1f340*/  IMAD.IADD R5, R7, 0x1, R14 ;  /* 0x0000000107057824 */ /* 0x000fc800078e020e */
[----:B------:R-:W-:-:S07]  /*1f350*/  IMAD.MOV.U32 R13, RZ, RZ, R5 ;  /* 0x000000ffff0d7224 */ /* 0x000fce00078e0005 */
[----:B------:R-:W-:Y:S05]  /*1f360*/  WARPSYNC.COLLECTIVE R15, `(.L_x_782) ;  /* 0x000000000f087348 */ /* 0x000fea0003c00000 */
[----:B------:R0:W1:Y:S02]  /*1f370*/  SHFL.UP P6, R14, R13, R12, R11 ;  /* 0x0400000c0d0e7389 */ /* 0x00006400000c000b */
[----:B01----:R-:W-:Y:S01]  /*1f380*/  ENDCOLLECTIVE ;  /* 0x000000000000791b */ /* 0x003fe20003800000 */
.L_x_782:
        /* <DEDUP_REMOVED lines=8> */
.L_x_783:
[----:B------:R-:W-:Y:S05]  /*1f410*/  BRA `(.L_x_784) ;  /* 0xffffffd400fc7947 */ /* 0x000fea000383ffff */
.L_x_692:
        /* <DEDUP_REMOVED lines=8> */
.L_x_786:
[----:B------:R-:W-:Y:S05]  /*1f4a0*/  BSYNC B0 ;  /* 0x0000000000007941 */ /* 0x000fea0003800000 */
.L_x_785:
        /* <DEDUP_REMOVED lines=8> */
.L_x_787:
[----:B------:R-:W-:Y:S01]  /*1f530*/  IMAD.MOV.U32 R12, RZ, RZ, 0x4 ;  /* 0x00000004ff0c7424 */ /* 0x000fe200078e00ff */
[----:B------:R-:W-:-:S05]  /*1f540*/  SEL R14, R14, RZ, P2 ;  /* 0x000000ff0e0e7207 */ /* 0x000fca0001000000 */
[----:B------:R-:W-:-:S04]  /*1f550*/  IMAD.IADD R3, R13, 0x1, R14 ;  /* 0x000000010d037824 */ /* 0x000fc800078e020e */
[----:B------:R-:W-:-:S07]  /*1f560*/  IMAD.MOV.U32 R13, RZ, RZ, R3 ;  /* 0x000000ffff0d7224 */ /* 0x000fce00078e0003 */
[----:B------:R-:W-:Y:S05]  /*1f570*/  WARPSYNC.COLLECTIVE R15, `(.L_x_788) ;  /* 0x000000000f087348 */ /* 0x000fea0003c00000 */
[----:B------:R0:W1:Y:S02]  /*1f580*/  SHFL.UP P6, R14, R13, R12, R11 ;  /* 0x0400000c0d0e7389 */ /* 0x00006400000c000b */
[----:B01----:R-:W-:Y:S01]  /*1f590*/  ENDCOLLECTIVE ;  /* 0x000000000000791b */ /* 0x003fe20003800000 */
.L_x_788:
[----:B------:R-:W-:Y:S01]  /*1f5a0*/  IMAD.MOV.U32 R12, RZ, RZ, 0x8 ;  /* 0x00000008ff0c7424 */ /* 0x000fe200078e00ff */
[----:B------:R-:W-:-:S05]  /*1f5b0*/  SEL R14, R14, RZ, P3 ;  /* 0x000000ff0e0e7207 */ /* 0x000fca0001800000 */
[----:B------:R-:W-:-:S04]  /*1f5c0*/  IMAD.IADD R5, R3, 0x1, R14 ;  /* 0x0000000103057824 */ /* 0x000fc800078e020e */
[----:B------:R-:W-:-:S07]  /*1f5d0*/  IMAD.MOV.U32 R13, RZ, RZ, R5 ;  /* 0x000000ffff0d7224 */ /* 0x000fce00078e0005 */
[----:B------:R-:W-:Y:S05]  /*1f5e0*/  WARPSYNC.COLLECTIVE R15, `(.L_x_789) ;  /* 0x000000000f087348 */ /* 0x000fea0003c00000 */
[----:B------:R0:W1:Y:S02]  /*1f5f0*/  SHFL.UP P6, R14, R13, R12, R11 ;  /* 0x0400000c0d0e7389 */ /* 0x00006400000c000b */
[----:B01----:R-:W-:Y:S01]  /*1f600*/  ENDCOLLECTIVE ;  /* 0x000000000000791b */ /* 0x003fe20003800000 */
.L_x_789:
[----:B------:R-:W-:Y:S01]  /*1f610*/  IMAD.MOV.U32 R12, RZ, RZ, 0x10 ;  /* 0x00000010ff0c7424 */ /* 0x000fe200078e00ff */
[----:B------:R-:W-:-:S05]  /*1f620*/  SEL R6, R14, RZ, P4 ;  /* 0x000000ff0e067207 */ /* 0x000fca0002000000 */
[----:B------:R-:W-:-:S04]  /*1f630*/  IMAD.IADD R6, R5, 0x1, R6 ;  /* 0x0000000105067824 */ /* 0x000fc800078e0206 */
[----:B------:R-:W-:-:S07]  /*1f640*/  IMAD.MOV.U32 R13, RZ, RZ, R6 ;  /* 0x000000ffff0d7224 */ /* 0x000fce00078e0006 */
[----:B------:R-:W-:Y:S05]  /*1f650*/  WARPSYNC.COLLECTIVE R15, `(.L_x_790) ;  /* 0x000000000f087348 */ /* 0x000fea0003c00000 */
[----:B------:R0:W1:Y:S02]  /*1f660*/  SHFL.UP P6, R14, R13, R12, R11 ;  /* 0x0400000c0d0e7389 */ /* 0x00006400000c000b */
[----:B01----:R-:W-:Y:S01]  /*1f670*/  ENDCOLLECTIVE ;  /* 0x000000000000791b */ /* 0x003fe20003800000 */
.L_x_790:
        /* <DEDUP_REMOVED lines=8> */
.L_x_791:
[----:B------:R-:W-:Y:S05]  /*1f700*/  BRA `(.L_x_792) ;  /* 0xffffffd400dc7947 */ /* 0x000fea000383ffff */
.L_x_694:
[----:B------:R-:W-:Y:S01]  /*1f710*/  BSSY B0, `(.L_x_793) ;  /* 0x0000006000007945 */ /* 0x000fe20003800000 */
[----:B------:R-:W-:Y:S01]  /*1f720*/  PLOP3.LUT P6, PT, P6, PT, PT, 0x8, 0x0 ;  /* 0x000000000000781c */ /* 0x000fe200037ce170 */
[----:B------:R-:W-:-:S12]  /*1f730*/  IMAD.MOV.U32 R15, RZ, RZ, -0x1 ;  /* 0xffffffffff0f7424 */ /* 0x000fd800078e00ff */
[----:B0-----:R-:W-:Y:S05]  /*1f740*/  WARPSYNC.COLLECTIVE R15, `(.L_x_794) ;  /* 0x000000000f087348 */ /* 0x001fea0003c00000 */
[----:B------:R-:W-:Y:S01]  /*1f750*/  VOTE.ANY R14, PT, P6 ;  /* 0x00000000000e7806 */ /* 0x000fe200030e0100 */
[----:B0-----:R-:W-:Y:S06]  /*1f760*/  ENDCOLLECTIVE ;  /* 0x000000000000791b */ /* 0x001fec0003800000 */
.L_x_794:
[----:B------:R-:W-:Y:S05]  /*1f770*/  BSYNC B0 ;  /* 0x0000000000007941 */ /* 0x000fea0003800000 */
.L_x_793:
        /* <DEDUP_REMOVED lines=9> */
.L_x_795:
[----:B------:R-:W-:Y:S01]  /*1f810*/  IMAD.MOV.U32 R17, RZ, RZ, R14 ;  /* 0x000000ffff117224 */ /* 0x000fe200078e000e */
[----:B------:R-:W-:Y:S06]  /*1f820*/  BRA `(.L_x_796) ;  /* 0xffffffd400cc7947 */ /* 0x000fec000383ffff */
.L_x_696:
[----:B------:R-:W-:Y:S01]  /*1f830*/  BSSY B0, `(.L_x_797) ;  /* 0x0000007000007945 */ /* 0x000fe20003800000 */
[----:B------:R-:W-:Y:S02]  /*1f840*/  IMAD.MOV.U32 R13, RZ, RZ, R3 ;  /* 0x000000ffff0d7224 */ /* 0x000fe400078e0003 */
[----:B------:R-:W-:Y:S02]  /*1f850*/  IMAD.MOV.U32 R11, RZ, RZ, 0x1f ;  /* 0x0000001fff0b7424 */ /* 0x000fe400078e00ff */
[----:B------:R-:W-:-:S07]  /*1f860*/  IMAD.MOV.U32 R15, RZ, RZ, -0x1 ;  /* 0xffffffffff0f7424 */ /* 0x000fce00078e00ff */
[----:B012---:R-:W-:Y:S05]  /*1f870*/  WARPSYNC.COLLECTIVE R15, `(.L_x_798) ;  /* 0x000000000f087348 */ /* 0x007fea0003c00000 */
[----:B------:R3:W4:Y:S02]  /*1f880*/  SHFL.IDX P6, R14, R13, R12, R11 ;  /* 0x0000000c0d0e7389 */ /* 0x00072400000c000b */
[----:B01234-:R-:W-:Y:S01]  /*1f890*/  ENDCOLLECTIVE ;  /* 0x000000000000791b */ /* 0x01ffe20003800000 */
.L_x_798:
[----:B------:R-:W-:Y:S05]  /*1f8a0*/  BSYNC B0 ;  /* 0x0000000000007941 */ /* 0x000fea0003800000 */
.L_x_797:
[----:B------:R-:W-:Y:S05]  /*1f8b0*/  BRA `(.L_x_695) ;  /* 0xffffffd400c47947 */ /* 0x000fea000383ffff */
.L_x_700:
[----:B0-----:R0:W2:Y:S02]  /*1f8c0*/  SYNCS.PHASECHK.TRANS64.TRYWAIT P0, [R9+URZ+0x31c20], R0 ;  /* 0x031c2000090075a7 */ /* 0x0010a4000800017f */
[----:B--2---:R-:W-:Y:S05]  /*1f8d0*/  @!P0 NANOSLEEP.SYNCS 0x989680 ;  /* 0x009896800000895d */ /* 0x004fea0003900000 */
[----:B------:R-:W2:Y:S02]  /*1f8e0*/  @!P0 SYNCS.PHASECHK.TRANS64 P0, [R9+URZ+0x31c20], R0 ;  /* 0x031c2000090085a7 */ /* 0x000ea4000800007f */
[----:B--2---:R-:W-:Y:S05]  /*1f8f0*/  @!P0 BRA `(.L_x_700) ;  /* 0xfffffffc00f08947 */ /* 0x004fea000383ffff */
[----:B------:R-:W-:Y:S05]  /*1f900*/  BRA `(.L_x_799) ;  /* 0xffffffd800b07947 */ /* 0x000fea000383ffff */
.L_x_701:
[----:B------:R-:W2:Y:S01]  /*1f910*/  S2R R2, SR_TID.X ;  /* 0x0000000000027919 */ /* 0x000ea20000002100 */
[----:B------:R-:W-:Y:S01]  /*1f920*/  BSSY B0, `(.L_x_800) ;  /* 0x000000a000007945 */ /* 0x000fe20003800000 */
[----:B------:R-:W-:Y:S02]  /*1f930*/  IMAD.MOV.U32 R12, RZ, RZ, RZ ;  /* 0x000000ffff0c7224 */ /* 0x000fe400078e00ff */
[----:B------:R-:W-:Y:S02]  /*1f940*/  IMAD.MOV.U32 R11, RZ, RZ, 0x1f ;  /* 0x0000001fff0b7424 */ /* 0x000fe400078e00ff */
[----:B------:R-:W-:Y:S01]  /*1f950*/  IMAD.MOV.U32 R15, RZ, RZ, -0x1 ;  /* 0xffffffffff0f7424 */ /* 0x000fe200078e00ff */
[----:B--2---:R-:W-:-:S04]  /*1f960*/  SHF.R.U32.HI R2, RZ, 0x5, R2 ;  /* 0x00000005ff027819 */ /* 0x004fc80000011602 */
[----:B------:R-:W-:-:S05]  /*1f970*/  LOP3.LUT R2, R2, 0x3, RZ, 0xc0, !PT ;  /* 0x0000000302027812 */ /* 0x000fca00078ec0ff */
[----:B------:R-:W-:-:S07]  /*1f980*/  IMAD.MOV.U32 R13, RZ, RZ, R2 ;  /* 0x000000ffff0d7224 */ /* 0x000fce00078e0002 */
[----:B01--4-:R-:W-:Y:S05]  /*1f990*/  WARPSYNC.COLLECTIVE R15, `(.L_x_801) ;  /* 0x000000000f087348 */ /* 0x013fea0003c00000 */
[----:B------:R2:W3:Y:S02]  /*1f9a0*/  SHFL.IDX P6, R14, R13, R12, R11 ;  /* 0x0000000c0d0e7389 */ /* 0x0004e400000c000b */
[----:B01234-:R-:W-:Y:S01]  /*1f9b0*/  ENDCOLLECTIVE ;  /* 0x000000000000791b */ /* 0x01ffe20003800000 */
.L_x_801:
[----:B------:R-:W-:Y:S05]  /*1f9c0*/  BSYNC B0 ;  /* 0x0000000000007941 */ /* 0x000fea0003800000 */
.L_x_800:
[----:B------:R-:W-:Y:S05]  /*1f9d0*/  BRA `(.L_x_802) ;  /* 0xffffffd800987947 */ /* 0x000fea000383ffff */
.L_x_702:
[----:B------:R-:W-:Y:S01]  /*1f9e0*/  BSSY B0, `(.L_x_803) ;  /* 0x0000006000007945 */ /* 0x000fe20003800000 */
[----:B------:R-:W-:-:S07]  /*1f9f0*/  IMAD.MOV.U32 R15, RZ, RZ, -0x1 ;  /* 0xffffffffff0f7424 */ /* 0x000fce00078e00ff */
[----:B01--4-:R-:W-:Y:S05]  /*1fa00*/  WARPSYNC.COLLECTIVE R15, `(.L_x_804) ;  /* 0x000000000f0c7348 */ /* 0x013fea0003c00000 */
[----:B------:R-:W-:Y:S02]  /*1fa10*/  ELECT P6, UR62, PT ;  /* 0x00000000003e782f */ /* 0x000fe400038c0000 */
[----:B------:R-:W-:Y:S01]  /*1fa20*/  MOV R14, UR62 ;  /* 0x0000003e000e7c02 */ /* 0x000fe20008000f00 */
[----:B01--4-:R-:W-:Y:S10]  /*1fa30*/  ENDCOLLECTIVE ;  /* 0x000000000000791b */ /* 0x013ff40003800000 */
.L_x_804:
[----:B------:R-:W-:Y:S05]  /*1fa40*/  BSYNC B0 ;  /* 0x0000000000007941 */ /* 0x000fea0003800000 */
.L_x_803:
[----:B------:R-:W-:Y:S05]  /*1fa50*/  BRA `(.L_x_805) ;  /* 0xffffffd8008c7947 */ /* 0x000fea000383ffff */
.L_x_704:
[----:B0-----:R0:W1:Y:S02]  /*1fa60*/  SYNCS.PHASECHK.TRANS64.TRYWAIT P0, [R5+URZ], R4 ;  /* 0x00000004050075a7 */ /* 0x001064000800017f */
[----:B-1----:R-:W-:Y:S05]  /*1fa70*/  @!P0 NANOSLEEP.SYNCS 0x989680 ;  /* 0x009896800000895d */ /* 0x002fea0003900000 */
[----:B------:R-:W1:Y:S02]  /*1fa80*/  @!P0 SYNCS.PHASECHK.TRANS64 P0, [R5+URZ], R4 ;  /* 0x00000004050085a7 */ /* 0x000e64000800007f */
[----:B-1----:R-:W-:Y:S05]  /*1fa90*/  @!P0 BRA `(.L_x_704) ;  /* 0xfffffffc00f08947 */ /* 0x002fea000383ffff */
[----:B------:R-:W-:Y:S05]  /*1faa0*/  BRA `(.L_x_806) ;  /* 0xffffffd800c07947 */ /* 0x000fea000383ffff */
.L_x_705:
[----:B-1----:R1:W2:Y:S02]  /*1fab0*/  SYNCS.PHASECHK.TRANS64.TRYWAIT P0, [R3+URZ], R2 ;  /* 0x00000002030075a7 */ /* 0x0022a4000800017f */
[----:B--2---:R-:W-:Y:S05]  /*1fac0*/  @!P0 NANOSLEEP.SYNCS 0x989680 ;  /* 0x009896800000895d */ /* 0x004fea0003900000 */
[----:B------:R-:W2:Y:S02]  /*1fad0*/  @!P0 SYNCS.PHASECHK.TRANS64 P0, [R3+URZ], R2 ;  /* 0x00000002030085a7 */ /* 0x000ea4000800007f */
[----:B--2---:R-:W-:Y:S05]  /*1fae0*/  @!P0 BRA `(.L_x_705) ;  /* 0xfffffffc00f08947 */ /* 0x004fea000383ffff */
[----:B------:R-:W-:Y:S05]  /*1faf0*/  BRA `(.L_x_807) ;  /* 0xffffffd800b47947 */ /* 0x000fea000383ffff */
.L_x_707:
[----:B--2---:R2:W3:Y:S02]  /*1fb00*/  SYNCS.PHASECHK.TRANS64.TRYWAIT P0, [R23+URZ], R4 ;  /* 0x00000004170075a7 */ /* 0x0044e4000800017f */
[----:B---3--:R-:W-:Y:S05]  /*1fb10*/  @!P0 NANOSLEEP.SYNCS 0x989680 ;  /* 0x009896800000895d */ /* 0x008fea0003900000 */
[----:B------:R-:W3:Y:S02]  /*1fb20*/  @!P0 SYNCS.PHASECHK.TRANS64 P0, [R23+URZ], R4 ;  /* 0x00000004170085a7 */ /* 0x000ee4000800007f */
[----:B---3--:R-:W-:Y:S05]  /*1fb30*/  @!P0 BRA `(.L_x_707) ;  /* 0xfffffffc00f08947 */ /* 0x008fea000383ffff */
[----:B------:R-:W-:Y:S05]  /*1fb40*/  BRA `(.L_x_808) ;  /* 0xffffffd800b87947 */ /* 0x000fea000383ffff */
.L_x_809:
        /* <DEDUP_REMOVED lines=11> */
.L_x_2726:


//--------------------- .text._ZN7cutlass13device_kernelIN5flash11enable_sm90INS1_16FlashAttnFwdSm90INS1_25CollectiveMainloopFwdSm90ILi2EN4cute5tupleIJNS5_1CILi1EEES8_S8_EEENS6_IJNS7_ILi192EEENS7_ILi128EEENS7_ILi96EEEEEELi96ENS_6half_tEfNS_4arch4Sm90ELb0ELb1ELb0ELb0ELb0ELb0ELb0ELb0ELb1ELb1ELb0ELb0EEENS1_21CollectiveEpilogueFwdINS6_IJSA_SC_SB_EEES9_SE_SG_Li384ELb0ELb1ELb0ELb0EEENS1_30DynamicPersistentTileSchedulerILi384ELi128ELb0ELb1ELb1EEEEEEEEEvNT_6ParamsE --------------------------
	.section	.text._ZN7cutlass13device_kernelIN5flash11enable_sm90INS1_16FlashAttnFwdSm90INS1_25CollectiveMainloopFwdSm90ILi2EN4cute5tupleIJNS5_1CILi1EEES8_S8_EEENS6_IJNS7_ILi192EEENS7_ILi128EEENS7_ILi96EEEEEELi96ENS_6half_tEfNS_4arch4Sm90ELb0ELb1ELb0ELb0ELb0ELb0ELb0ELb0ELb1ELb1ELb0ELb0EEENS1_21CollectiveEpilogueFwdINS6_IJSA_SC_SB_EEES9_SE_SG_Li384ELb0ELb1ELb0ELb0EEENS1_30DynamicPersistentTileSchedulerILi384ELi128ELb0ELb1ELb1EEEEEEEEEvNT_6ParamsE,"ax",@progbits
	.align	128
.text._ZN7cutlass13device_kernelIN5flash11enable_sm90INS1_16FlashAttnFwdSm90INS1_25CollectiveMainloopFwdSm90ILi2EN4cute5tupleIJNS5_1CILi1EEES8_S8_EEENS6_IJNS7_ILi192EEENS7_ILi128EEENS7_ILi96EEEEEELi96ENS_6half_tEfNS_4arch4Sm90ELb0ELb1ELb0ELb0ELb0ELb0ELb0ELb0ELb1ELb1ELb0ELb0EEENS1_21CollectiveEpilogueFwdINS6_IJSA_SC_SB_EEES9_SE_SG_Li384ELb0ELb1ELb0ELb0EEENS1_30DynamicPersistentTileSchedulerILi384ELi128ELb0ELb1ELb1EEEEEEEEEvNT_6ParamsE:
        .type           _ZN7cutlass13device_kernelIN5flash11enable_sm90INS1_16FlashAttnFwdSm90INS1_25CollectiveMainloopFwdSm90ILi2EN4cute5tupleIJNS5_1CILi1EEES8_S8_EEENS6_IJNS7_ILi192EEENS7_ILi128EEENS7_ILi96EEEEEELi96ENS_6half_tEfNS_4arch4Sm90ELb0ELb1ELb0ELb0ELb0ELb0ELb0ELb0ELb1ELb1ELb0ELb0EEENS1_21CollectiveEpilogueFwdINS6_IJSA_SC_SB_EEES9_SE_SG_Li384ELb0ELb1ELb0ELb0EEENS1_30DynamicPersistentTileSchedulerILi384ELi128ELb0ELb1ELb1EEEEEEEEEvNT_6ParamsE,@function
        .size           _ZN7cutlass13device_kernelIN5flash11enable_sm90INS1_16FlashAttnFwdSm90INS1_25CollectiveMainloopFwdSm90ILi2EN4cute5tupleIJNS5_1CILi1EEES8_S8_EEENS6_IJNS7_ILi192EEENS7_ILi128EEENS7_ILi96EEEEEELi96ENS_6half_tEfNS_4arch4Sm90ELb0ELb1ELb0ELb0ELb0ELb0ELb0ELb0ELb1ELb1ELb0ELb0EEENS1_21CollectiveEpilogueFwdINS6_IJSA_SC_SB_EEES9_SE_SG_Li384ELb0ELb1ELb0ELb0EEENS1_30DynamicPersistentTileSchedulerILi384ELi128ELb0ELb1ELb1EEEEEEEEEvNT_6ParamsE,(.L_x_2727 - _ZN7cutlass13device_kernelIN5flash11enable_sm90INS1_16FlashAttnFwdSm90INS1_25CollectiveMainloopFwdSm90ILi2EN4cute5tupleIJNS5_1CILi1EEES8_S8_EEENS6_IJNS7_ILi192EEENS7_ILi128EEENS7_ILi96EEEEEELi96ENS_6half_tEfNS_4arch4Sm90ELb0ELb1ELb0ELb0ELb0ELb0ELb0ELb0ELb1ELb1ELb0ELb0EEENS1_21CollectiveEpilogueFwdINS6_IJSA_SC_SB_EEES9_SE_SG_Li384ELb0ELb1ELb0ELb0EEENS1_30DynamicPersistentTileSchedulerILi384ELi128ELb0ELb1ELb1EEEEEEEEEvNT_6ParamsE)
        .other          _ZN7cutlass13device_kernelIN5flash11enable_sm90INS1_16FlashAttnFwdSm90INS1_25CollectiveMainloopFwdSm90ILi2EN4cute5tupleIJNS5_1CILi1EEES8_S8_EEENS6_IJNS7_ILi192EEENS7_ILi128EEENS7_ILi96EEEEEELi96ENS_6half_tEfNS_4arch4Sm90ELb0ELb1ELb0ELb0ELb0ELb0ELb0ELb0ELb1ELb1ELb0ELb0EEENS1_21CollectiveEpilogueFwdINS6_IJSA_SC_SB_EEES9_SE_SG_Li384ELb0ELb1ELb0ELb0EEENS1_30DynamicPersistentTileSchedulerILi384ELi128ELb0ELb1ELb1EEEEEEEEEvNT_6ParamsE,@"STO_CUDA_ENTRY STV_DEFAULT"
_ZN7cutlass13device_kernelIN5flash11enable_sm90INS1_16FlashAttnFwdSm90INS1_25CollectiveMainloopFwdSm90ILi2EN4cute5tupleIJNS5_1CILi1EEES8_S8_EEENS6_IJNS7_ILi192EEENS7_ILi128EEENS7_ILi96EEEEEELi96ENS_6half_tEfNS_4arch4Sm90ELb0ELb1ELb0ELb0ELb0ELb0ELb0ELb0ELb1ELb1ELb0ELb0EEENS1_21CollectiveEpilogueFwdINS6_IJSA_SC_SB_EEES9_SE_SG_Li384ELb0ELb1ELb0ELb0EEENS1_30DynamicPersistentTileSchedulerILi384ELi128ELb0ELb1ELb1EEEEEEEEEvNT_6ParamsE:
[----:B------:R-:W0:Y:S01]  /*0000*/  LDC R1, c[0x0][0x28] ;  /* 0x00000a00ff017b82 */ /* 0x000e220000000800 */
[----:B------:R-:W1:Y:S01]  /*0010*/  S2R R3, SR_TID.X ;  /* 0x0000000000037919 */ /* 0x000e620000002100 */
[----:B------:R-:W-:Y:S01]  /*0020*/  ELECT P0, URZ, PT ;  /* 0x00000000003f782f */ /* 0x000fe20003800000 */
[----:B------:R-:W-:Y:S01]  /*0030*/  BSSY B0, `(.L_x_810) ;  /* 0x000000e000007945 */ /* 0x000fe20003800000 */
[--C-:B-1----:R-:W-:Y:S02]  /*0040*/  SHF.R.U32.HI R0, RZ, 0x5, R3.reuse ;  /* 0x00000005ff007819 */ /* 0x102fe40000011603 */
[----:B------:R-:W-:-:S03]  /*0050*/  SHF.R.U32.HI R3, RZ, 0x7, R3 ;  /* 0x00000007ff037819 */ /* 0x000fc60000011603 */
[----:B------:R-:W1:Y:S02]  /*0060*/  SHFL.IDX PT, R2, R0, RZ, 0x1f ;  /* 0x00001fff00027589 */ /* 0x000e6400000e0000 */
[----:B-1----:R-:W-:-:S13]  /*0070*/  ISETP.EQ.AND P0, PT, R2, RZ, P0 ;  /* 0x000000ff0200720c */ /* 0x002fda0000702270 */
[----:B0-----:R-:W-:Y:S05]  /*0080*/  @!P0 BRA `(.L_x_811) ;  /* 0x0000000000208947 */ /* 0x001fea0003800000 */
        /* <DEDUP_REMOVED lines=8> */
.L_x_811:
[----:B------:R-:W-:Y:S05]  /*0110*/  BSYNC B0 ;  /* 0x0000000000007941 */ /* 0x000fea0003800000 */
.L_x_810:
[----:B------:R-:W-:Y:S01]  /*0120*/  VOTEU.ANY UP0, P0 ;  /* 0x00000000003f7886 */ /* 0x000fe20000000100 */
[----:B------:R-:W0:Y:S01]  /*0130*/  SHFL.IDX PT, R3, R3, RZ, 0x1f ;  /* 0x00001fff03037589 */ /* 0x000e2200000e0000 */
[----:B------:R-:W-:Y:S01]  /*0140*/  UMOV UR4, 0x80 ;  /* 0x0000008000047882 */ /* 0x000fe20000000000 */
[----:B------:R-:W-:Y:S01]  /*0150*/  UMOV UR7, 0x180 ;  /* 0x0000018000077882 */ /* 0x000fe20000000000 */
[----:B------:R-:W-:Y:S01]  /*0160*/  VOTEU.ANY UP1, P0 ;  /* 0x00000000003f7886 */ /* 0x000fe20000020100 */
[----:B------:R-:W1:Y:S01]  /*0170*/  @UP0 S2UR UR8, SR_CgaCtaId ;  /* 0x00000000000809c3 */ /* 0x000e620000008800 */
[----:B------:R-:W2:Y:S01]  /*0180*/  SHFL.IDX PT, R2, R0, RZ, 0x1f ;  /* 0x00001fff00027589 */ /* 0x000ea200000e0000 */
[----:B------:R-:W-:Y:S01]  /*0190*/  @UP0 UMOV UR6, 0x400 ;  /* 0x0000040000060882 */ /* 0x000fe20000000000 */
[----:B------:R-:W-:-:S04]  /*01a0*/  @UP0 UIADD3 UR4, -UR4, 0x100000, URZ ;  /* 0x0010000004040890 */ /* 0x000fc8000fffe13f */
[----:B------:R-:W-:Y:S02]  /*01b0*/  @UP0 USHF.L.U32 UR5, UR4, 0xb, URZ ;  /* 0x0000000b04050899 */ /* 0x000fe4000800063f */
[----:B------:R-:W-:Y:S01]  /*01c0*/  @UP0 USHF.L.U32 UR4, UR4, 0x1, URZ ;  /* 0x0000000104040899 */ /* 0x000fe2000800063f */
[----:B------:R-:W-:Y:S01]  /*01d0*/  VOTEU.ANY UP2, P0 ;  /* 0x00000000003f7886 */ /* 0x000fe20000040100 */
[----:B0-----:R-:W-:Y:S01]  /*01e0*/  R2UR UR9, R3 ;  /* 0x00000000030972ca */ /* 0x001fe200000e0000 */
[----:B-1----:R-:W-:Y:S01]  /*01f0*/  @UP0 ULEA UR8, UR8, UR6, 0x18 ;  /* 0x0000000608080291 */ /* 0x002fe2000f8ec03f */
[----:B--2---:R-:W-:Y:S01]  /*0200*/  ISETP.NE.AND P1, PT, R2, RZ, PT ;  /* 0x000000ff0200720c */ /* 0x004fe20003f25270 */
[----:B------:R-:W-:-:S04]  /*0210*/  @UP0 UIADD3 UR6, -UR7, 0x100000, URZ ;  /* 0x0010000007060890 */ /* 0x000fc8000fffe13f */
[----:B------:R-:W-:Y:S02]  /*0220*/  @UP0 USHF.L.U32 UR7, UR6, 0xb, URZ ;  /* 0x0000000b06070899 */ /* 0x000fe4000800063f */
[----:B------:R-:W-:-:S04]  /*0230*/  @UP0 USHF.L.U32 UR6, UR6, 0x1, URZ ;  /* 0x0000000106060899 */ /* 0x000fc8000800063f */
[----:B------:R-:W-:Y:S01]  /*0240*/  UISETP.NE.AND UP0, UPT, UR9, URZ, UPT ;  /* 0x0000003f0900728c */ /* 0x000fe2000bf05270 */
[----:B------:R-:W0:Y:S02]  /*0250*/  FENCE.VIEW.ASYNC.S ;  /* 0x00000000000073c6 */ /* 0x000e240000000000 */
[----:B0-----:R0:W1:Y:S05]  /*0260*/  @UP1 SYNCS.EXCH.64 URZ, [UR8+0x2d800], UR4 ;  /* 0x02d80004083f15b2 */ /* 0x00106a0008000100 */
[----:B------:R0:W2:Y:S01]  /*0270*/  @UP2 SYNCS.EXCH.64 URZ, [UR8+0x2d820], UR6 ;  /* 0x02d82006083f25b2 */ /* 0x0000a20008000100 */
        /* <DEDUP_REMOVED lines=17> */
[----:B------:R3:W0:Y:S02]  /*0390*/  SYNCS.EXCH.64 URZ, [UR8+0x2d848], UR6 ;  /* 0x02d84806083f75b2 */ /* 0x0006240008000100 */
[----:B---3--:R-:W-:Y:S01]  /*03a0*/  NOP ;  /* 0x0000000000007918 */ /* 0x008fe20000000000 */
.L_x_812:
[----:B------:R-:W3:Y:S01]  /*03b0*/  SHFL.IDX PT, R2, R0, RZ, 0x1f ;  /* 0x00001fff00027589 */ /* 0x000ee200000e0000 */
[----:B------:R-:W-:Y:S01]  /*03c0*/  NOP ;  /* 0x0000000000007918 */ /* 0x000fe20000000000 */
[----:B---3--:R-:W-:-:S13]  /*03d0*/  ISETP.NE.AND P0, PT, R2, RZ, PT ;  /* 0x000000ff0200720c */ /* 0x008fda0003f05270 */
        /* <DEDUP_REMOVED lines=17> */
[----:B------:R3:W0:Y:S02]  /*04f0*/  SYNCS.EXCH.64 URZ, [UR8+0x2d868], UR6 ;  /* 0x02d86806083f75b2 */ /* 0x0006240008000100 */
[----:B---3--:R-:W-:Y:S01]  /*0500*/  NOP ;  /* 0x0000000000007918 */ /* 0x008fe20000000000 */
.L_x_813:
[----:B------:R-:W3:Y:S01]  /*0510*/  SHFL.IDX PT, R2, R0, RZ, 0x1f ;  /* 0x00001fff00027589 */ /* 0x000ee200000e0000 */
[----:B------:R-:W-:Y:S01]  /*0520*/  NOP ;  /* 0x0000000000007918 */ /* 0x000fe20000000000 */
[----:B---3--:R-:W-:-:S13]  /*0530*/  ISETP.NE.AND P0, PT, R2, RZ, PT ;  /* 0x000000ff0200720c */ /* 0x008fda0003f05270 */
        /* <DEDUP_REMOVED lines=13> */
[----:B------:R3:W0:Y:S02]  /*0610*/  SYNCS.EXCH.64 URZ, [UR6+0x2d888], UR4 ;  /* 0x02d88804063f75b2 */ /* 0x0006240008000100 */
[----:B---3--:R-:W-:Y:S01]  /*0620*/  NOP ;  /* 0x0000000000007918 */ /* 0x008fe20000000000 */
.L_x_814:
        /* <DEDUP_REMOVED lines=22> */
.L_x_815:
        /* <DEDUP_REMOVED lines=22> */
.L_x_816:
[----:B------:R-:W-:Y:S01]  /*08f0*/  PLOP3.LUT P0, PT, PT, PT, UP0, 0x80, 0x0 ;  /* 0x000000000000781c */ /* 0x000fe20003f0f008 */
[----:B------:R-:W-:Y:S01]  /*0900*/  UMOV UR38, 0x1 ;  /* 0x0000000100267882 */ /* 0x000fe20000000000 */
[----:B------:R-:W-:Y:S01]  /*0910*/  NOP ;  /* 0x0000000000007918 */ /* 0x000fe20000000000 */
[----:B------:R-:W-:Y:S01]  /*0920*/  USEL UR38, UR38, 0x2, !UP0 ;  /* 0x0000000226267887 */ /* 0x000fe2000c000000 */
[----:B------:R-:W-:Y:S01]  /*0930*/  ULDC.64 UR48, c[0x0][0x208] ;  /* 0x0000820000307ab9 */ /* 0x000fe20000000a00 */
[----:B012-4-:R-:W-:Y:S08]  /*0940*/  BAR.SYNC.DEFER_BLOCKING 0x0 ;  /* 0x0000000000007b1d */ /* 0x017ff00000010000 */
[----:B------:R-:W-:Y:S05]  /*0950*/  @!P0 BRA `(.L_x_817) ;  /* 0x000000ec00488947 */ /* 0x000fea0003800000 */
.L_x_818:
[----:B------:R-:W-:-:S08]  /*0960*/  NOP ;  /* 0x0000000000007918 */ /* 0x000fd00000000000 */
[----:B------:R-:W0:Y:S02]  /*0970*/  USETMAXREG.TRY_ALLOC.CTAPOOL UP0, 0xa0 ;  /* 0x000000a0000079c8 */ /* 0x000e240008000600 */
[----:B0-----:R-:W-:-:S13]  /*0980*/  PLOP3.LUT P0, PT, PT, PT, UP0, 0x80, 0x0 ;  /* 0x000000000000781c */ /* 0x001fda0003f0f008 */
[----:B------:R-:W-:Y:S05]  /*0990*/  @!P0 BRA `(.L_x_818) ;  /* 0xfffffffc00f08947 */ /* 0x000fea000383ffff */
[----:B------:R-:W0:Y:S01]  /*09a0*/  S2R R2, SR_TID.X ;  /* 0x0000000000027919 */ /* 0x000e220000002100 */
[----:B------:R-:W1:Y:S08]  /*09b0*/  S2UR UR4, SR_CTAID.X ;  /* 0x00000000000479c3 */ /* 0x000e700000002500 */
[----:B------:R-:W-:Y:S08]  /*09c0*/  BAR.ARV 0x4, 0x200 ;  /* 0x0108000000007b1d */ /* 0x000ff00000002000 */
[----:B------:R-:W-:Y:S06]  /*09d0*/  BAR.ARV 0x8, 0x200 ;  /* 0x0208000000007b1d */ /* 0x000fec0000002000 */
[----:B0-----:R-:W-:-:S04]  /*09e0*/  LOP3.LUT R0, R2, 0xffffff80, RZ, 0xc0, !PT ;  /* 0xffffff8002007812 */ /* 0x001fc800078ec0ff */
[----:B------:R-:W-:Y:S02]  /*09f0*/  ISETP.NE.AND P0, PT, R0, 0x80, PT ;  /* 0x000000800000780c */ /* 0x000fe40003f05270 */
[----:B------:R-:W1:Y:S11]  /*0a00*/  LDC R0, c[0x0][0xc38] ;  /* 0x00030e00ff007b82 */ /* 0x000e760000000800 */
[----:B------:R-:W-:Y:S06]  /*0a10*/  @!P0 BAR.ARV 0x9, 0x100 ;  /* 0x0244000000008b1d */ /* 0x000fec0000002000 */
[----:B-1----:R-:W-:-:S13]  /*0a20*/  ISETP.LE.AND P0, PT, R0, UR4, PT ;  /* 0x0000000400007c0c */ /* 0x002fda000bf03270 */
[----:B------:R-:W-:Y:S05]  /*0a30*/  @P0 EXIT ;  /* 0x000000000000094d */ /* 0x000fea0003800000 */
[----:B------:R-:W-:Y:S01]  /*0a40*/  VIADD R150, R2, 0xffffff80 ;  /* 0xffffff8002967836 */ /* 0x000fe20000000000 */
[----:B------:R-:W0:Y:S01]  /*0a50*/  S2UR UR5, SR_CgaCtaId ;  /* 0x00000000000579c3 */ /* 0x000e220000008800 */
[----:B------:R-:W-:Y:S01]  /*0a60*/  UMOV UR42, 0x400 ;  /* 0x00000400002a7882 */ /* 0x000fe20000000000 */
[----:B------:R-:W-:Y:S01]  /*0a70*/  IMAD.MOV.U32 R18, RZ, RZ, 0x40 ;  /* 0x00000040ff127424 */ /* 0x000fe200078e00ff */
[----:B------:R-:W-:Y:S01]  /*0a80*/  ULOP3.LUT UR47, UR38, 0x1, URZ, 0xfc, !UPT ;  /* 0x00000001262f7892 */ /* 0x000fe2000f8efc3f */
[----:B------:R-:W-:Y:S01]  /*0a90*/  SHF.R.S32.HI R3, RZ, 0x1f, R150 ;  /* 0x0000001fff037819 */ /* 0x000fe20000011496 */
[----:B------:R-:W-:Y:S01]  /*0aa0*/  UMOV UR46, URZ ;  /* 0x0000003f002e7c82 */ /* 0x000fe20008000000 */
[----:B------:R-:W-:Y:S01]  /*0ab0*/  UMOV UR50, URZ ;  /* 0x0000003f00327c82 */ /* 0x000fe20008000000 */
[----:B------:R-:W-:Y:S01]  /*0ac0*/  UMOV UR45, URZ ;  /* 0x0000003f002d7c82 */ /* 0x000fe20008000000 */
[CC--:B------:R-:W-:Y:S02]  /*0ad0*/  LEA.HI R0, R3.reuse, R150.reuse, RZ, 0x4 ;  /* 0x0000009603007211 */ /* 0x0c0fe400078f20ff */
[----:B------:R-:W-:-:S02]  /*0ae0*/  LEA.HI R145, R3, R150, RZ, 0x7 ;  /* 0x0000009603917211 */ /* 0x000fc400078f38ff */
[----:B------:R-:W-:Y:S02]  /*0af0*/  LOP3.LUT R5, R0, 0xfffffff0, RZ, 0xc0, !PT ;  /* 0xfffffff000057812 */ /* 0x000fe400078ec0ff */
[----:B------:R-:W-:Y:S02]  /*0b00*/  SHF.R.S32.HI R7, RZ, 0x4, R0 ;  /* 0x00000004ff077819 */ /* 0x000fe40000011400 */
[----:B------:R-:W-:Y:S01]  /*0b10*/  LOP3.LUT R9, R145, 0xffffff80, RZ, 0xc0, !PT ;  /* 0xffffff8091097812 */ /* 0x000fe200078ec0ff */
[----:B------:R-:W-:Y:S01]  /*0b20*/  IMAD.IADD R5, R150, 0x1, -R5 ;  /* 0x0000000196057824 */ /* 0x000fe200078e0a05 */
[----:B------:R-:W-:Y:S02]  /*0b30*/  LEA.HI R2, R0, R7, RZ, 0x1 ;  /* 0x0000000700027211 */ /* 0x000fe400078f08ff */
[----:B------:R-:W-:Y:S01]  /*0b40*/  LEA.HI R4, R3, R150, RZ, 0x5 ;  /* 0x0000009603047211 */ /* 0x000fe200078f28ff */
[----:B------:R-:W-:Y:S01]  /*0b50*/  IMAD.IADD R144, R150, 0x1, -R9 ;  /* 0x0000000196907824 */ /* 0x000fe200078e0a09 */
[----:B------:R-:W-:-:S02]  /*0b60*/  SHF.R.S32.HI R0, RZ, 0x1f, R5 ;  /* 0x0000001fff007819 */ /* 0x000fc40000011405 */
[----:B------:R-:W-:Y:S01]  /*0b70*/  LOP3.LUT R2, R2, 0x1ffffffe, RZ, 0xc0, !PT ;  /* 0x1ffffffe02027812 */ /* 0x000fe200078ec0ff */
[----:B0-----:R-:W-:Y:S01]  /*0b80*/  ULEA UR42, UR5, UR42, 0x18 ;  /* 0x0000002a052a7291 */ /* 0x001fe2000f8ec03f */
[----:B------:R-:W-:Y:S02]  /*0b90*/  LEA.HI R0, R0, R5, RZ, 0x3 ;  /* 0x0000000500007211 */ /* 0x000fe400078f18ff */
[----:B------:R-:W-:Y:S01]  /*0ba0*/  SHF.R.S32.HI R4, RZ, 0x5, R4 ;  /* 0x00000005ff047819 */ /* 0x000fe20000011404 */
[----:B------:R-:W-:Y:S01]  /*0bb0*/  IMAD.IADD R7, R7, 0x1, -R2 ;  /* 0x0000000107077824 */ /* 0x000fe200078e0a02 */
[C---:B------:R-:W-:Y:S01]  /*0bc0*/  LOP3.LUT R2, R0.reuse, 0xfffffff8, RZ, 0xc0, !PT ;  /* 0xfffffff800027812 */ /* 0x040fe200078ec0ff */
[----:B------:R-:W-:Y:S01]  /*0bd0*/  IMAD.SHL.U32 R0, R0, 0x40, RZ ;  /* 0x0000004000007824 */ /* 0x000fe200078e00ff */
[----:B------:R-:W-:Y:S01]  /*0be0*/  SHF.R.S32.HI R9, RZ, 0x1f, R144 ;  /* 0x0000001fff097819 */ /* 0x000fe20000011490 */
[----:B------:R-:W-:Y:S01]  /*0bf0*/  IMAD R10, R4, 0x10, R5 ;  /* 0x00000010040a7824 */ /* 0x000fe200078e0205 */
[----:B------:R-:W-:Y:S01]  /*0c00*/  LEA.HI R3, R3, R150, RZ, 0x2 ;  /* 0x0000009603037211 */ /* 0x000fe200078f10ff */
[----:B------:R-:W-:Y:S01]  /*0c10*/  IMAD.IADD R2, R5, 0x1, -R2 ;  /* 0x0000000105027824 */ /* 0x000fe200078e0a02 */
[----:B------:R-:W-:Y:S01]  /*0c20*/  LEA.HI R6, R9, R144, RZ, 0x2 ;  /* 0x0000009009067211 */ /* 0x000fe200078f10ff */
[----:B------:R-:W-:Y:S01]  /*0c30*/  IMAD.SHL.U32 R7, R7, 0x8, RZ ;  /* 0x0000000807077824 */ /* 0x000fe200078e00ff */
[----:B------:R-:W-:-:S02]  /*0c40*/  LOP3.LUT R0, R0, 0x7ffffe00, RZ, 0xc0, !PT ;  /* 0x7ffffe0000007812 */ /* 0x000fc400078ec0ff */
[C---:B------:R-:W-:Y:S01]  /*0c50*/  R2P PR, R2.reuse, 0x6 ;  /* 0x0000000602007804 */ /* 0x040fe20000000000 */
[----:B------:R-:W-:Y:S01]  /*0c60*/  IMAD.SHL.U32 R2, R2, 0x40, RZ ;  /* 0x0000004002027824 */ /* 0x000fe200078e00ff */
[--C-:B------:R-:W-:Y:S01]  /*0c70*/  SHF.R.S32.HI R8, RZ, 0x2, R6.reuse ;  /* 0x00000002ff087819 */ /* 0x100fe20000011406 */
[----:B------:R-:W-:Y:S01]  /*0c80*/  IMAD.U32 R147, R10, 0x20, R7 ;  /* 0x000000200a937824 */ /* 0x000fe200078e0007 */
[----:B------:R-:W-:Y:S01]  /*0c90*/  SHF.R.S32.HI R11, RZ, 0x1f, R6 ;  /* 0x0000001fff0b7819 */ /* 0x000fe20000011406 */
[----:B------:R-:W-:Y:S01]  /*0ca0*/  IMAD R0, R4, 0x400, R0 ;  /* 0x0000040004007824 */ /* 0x000fe200078e0200 */
[----:B------:R-:W-:Y:S02]  /*0cb0*/  LOP3.LUT R2, R2, 0x1c0, RZ, 0xc0, !PT ;  /* 0x000001c002027812 */ /* 0x000fe400078ec0ff */
[----:B------:R-:W-:Y:S02]  /*0cc0*/  SHF.R.S32.HI R145, RZ, 0x7, R145 ;  /* 0x00000007ff917819 */ /* 0x000fe40000011491 */
[----:B------:R-:W-:-:S02]  /*0cd0*/  LOP3.LUT R7, R2, 0x8, R7, 0xf8, !PT ;  /* 0x0000000802077812 */ /* 0x000fc400078ef807 */
[----:B------:R-:W-:Y:S01]  /*0ce0*/  SHF.R.U32.HI R2, RZ, 0x3, R2 ;  /* 0x00000003ff027819 */ /* 0x000fe20000011602 */
[----:B------:R-:W-:Y:S01]  /*0cf0*/  IMAD.HI R4, R145, 0x55555556, RZ ;  /* 0x5555555691047827 */ /* 0x000fe200078e02ff */
[----:B------:R-:W-:Y:S02]  /*0d00*/  LOP3.LUT R141, R3, 0xfffffffc, RZ, 0xc0, !PT ;  /* 0xfffffffc038d7812 */ /* 0x000fe400078ec0ff */
[----:B------:R-:W-:Y:S02]  /*0d10*/  LOP3.LUT R7, R7, R2, RZ, 0x3c, !PT ;  /* 0x0000000207077212 */ /* 0x000fe400078e3cff */
[----:B------:R-:W-:Y:S01]  /*0d20*/  LEA.HI R11, R11, R8, RZ, 0x3 ;  /* 0x000000080b0b7211 */ /* 0x000fe200078f18ff */
[----:B------:R-:W-:Y:S01]  /*0d30*/  IMAD.IADD R141, R150, 0x1, -R141 ;  /* 0x00000001968d7824 */ /* 0x000fe200078e0a8d */
[----:B------:R-:W-:Y:S01]  /*0d40*/  LEA.HI R9, R9, R144, RZ, 0x5 ;  /* 0x0000009009097211 */ /* 0x000fe200078f28ff */
[----:B------:R-:W-:Y:S01]  /*0d50*/  IMAD.IADD R0, R0, 0x1, R7 ;  /* 0x0000000100007824 */ /* 0x000fe200078e0207 */
[----:B------:R-:W-:Y:S01]  /*0d60*/  LOP3.LUT R11, R11, 0xfffffff8, RZ, 0xc0, !PT ;  /* 0xfffffff80b0b7812 */ /* 0x000fe200078ec0ff */
[----:B------:R-:W-:Y:S01]  /*0d70*/  IMAD.SHL.U32 R138, R141, 0x8, RZ ;  /* 0x000000088d8a7824 */ /* 0x000fe200078e00ff */
[----:B------:R-:W-:-:S02]  /*0d80*/  LEA.HI R4, R4, R4, RZ, 0x1 ;  /* 0x0000000404047211 */ /* 0x000fc400078f08ff */
[----:B------:R-:W-:Y:S01]  /*0d90*/  SHF.R.S32.HI R9, RZ, 0x5, R9 ;  /* 0x00000005ff097819 */ /* 0x000fe20000011409 */
[----:B------:R-:W-:Y:S01]  /*0da0*/  IMAD.IADD R8, R8, 0x1, -R11 ;  /* 0x0000000108087824 */ /* 0x000fe200078e0a0b */
[----:B------:R-:W-:Y:S01]  /*0db0*/  LEA.HI R2, R141, R141, RZ, 0x1 ;  /* 0x0000008d8d027211 */ /* 0x000fe200078f08ff */
[----:B------:R-:W-:Y:S01]  /*0dc0*/  IMAD R4, R4, -0x3, R145 ;  /* 0xfffffffd04047824 */ /* 0x000fe200078e0291 */
[----:B------:R-:W-:Y:S01]  /*0dd0*/  LEA R17, R0, UR42, 0x1 ;  /* 0x0000002a00117c11 */ /* 0x000fe2000f8e08ff */
[----:B------:R-:W-:Y:S01]  /*0de0*/  IMAD R9, R9, 0x10, R8 ;  /* 0x0000001009097824 */ /* 0x000fe200078e0208 */
[----:B------:R-:W-:Y:S01]  /*0df0*/  LOP3.LUT R2, R2, 0x1ffffffe, RZ, 0xc0, !PT ;  /* 0x1ffffffe02027812 */ /* 0x000fe200078ec0ff */
[----:B------:R-:W-:Y:S01]  /*0e00*/  VIADD R139, R138, 0x20 ;  /* 0x000000208a8b7836 */ /* 0x000fe20000000000 */
[----:B------:R-:W-:Y:S01]  /*0e10*/  SHF.R.S32.HI R142, RZ, 0x2, R3 ;  /* 0x00000002ff8e7819 */ /* 0x000fe20000011403 */
[C---:B------:R-:W-:Y:S01]  /*0e20*/  VIADD R22, R17.reuse, 0x21800 ;  /* 0x0002180011167836 */ /* 0x040fe20000000000 */
[----:B------:R-:W-:Y:S01]  /*0e30*/  SEL R18, R18, 0xffffffc0, !P2 ;  /* 0xffffffc012127807 */ /* 0x000fe20005000000 */
[----:B------:R-:W-:Y:S01]  /*0e40*/  VIADD R140, R138, 0x40 ;  /* 0x000000408a8c7836 */ /* 0x000fe20000000000 */
[----:B------:R-:W-:Y:S01]  /*0e50*/  LOP3.LUT R3, R6, 0x7ffffffc, RZ, 0xc0, !PT ;  /* 0x7ffffffc06037812 */ /* 0x000fe200078ec0ff */
[----:B------:R-:W-:Y:S01]  /*0e60*/  VIADD R23, R17, 0x21820 ;  /* 0x0002182011177836 */ /* 0x000fe20000000000 */
[----:B------:R-:W-:Y:S01]  /*0e70*/  SHF.R.S32.HI R149, RZ, 0x1f, R139 ;  /* 0x0000001fff957819 */ /* 0x000fe2000001148b */
[----:B------:R-:W-:Y:S01]  /*0e80*/  IMAD R146, R4, 0x40, R9 ;  /* 0x0000004004927824 */ /* 0x000fe200078e0209 */
[----:B------:R-:W-:Y:S01]  /*0e90*/  SHF.R.S32.HI R148, RZ, 0x1f, R140 ;  /* 0x0000001fff947819 */ /* 0x000fe2000001148c */
[----:B------:R-:W-:-:S02]  /*0ea0*/  IMAD.IADD R137, R141, 0x1, -R2 ;  /* 0x000000018d897824 */ /* 0x000fc400078e0a02 */
[C---:B------:R-:W-:Y:S02]  /*0eb0*/  @P1 VIADD R23, R22.reuse, 0xffffffe0 ;  /* 0xffffffe016171836 */ /* 0x040fe40000000000 */
[----:B------:R-:W-:Y:S02]  /*0ec0*/  IMAD.IADD R22, R22, 0x1, R18 ;  /* 0x0000000116167824 */ /* 0x000fe400078e0212 */
[----:B------:R-:W-:Y:S02]  /*0ed0*/  IMAD.IADD R16, R144, 0x1, -R3 ;  /* 0x0000000190107824 */ /* 0x000fe400078e0a03 */
[----:B------:R-:W-:Y:S02]  /*0ee0*/  IMAD R137, R137, 0x8, R146 ;  /* 0x0000000889897824 */ /* 0x000fe400078e0292 */
[----:B------:R-:W-:Y:S02]  /*0ef0*/  IMAD.IADD R18, R18, 0x1, R23 ;  /* 0x0000000112127824 */ /* 0x000fe400078e0217 */
[----:B------:R-:W-:-:S07]  /*0f00*/  VIADD R136, R23, 0x6000 ;  /* 0x0000600017887836 */ /* 0x000fce0000000000 */
.L_x_907:
[----:B------:R-:W-:Y:S01]  /*0f10*/  ULDC UR5, c[0x0][0xc60] ;  /* 0x0003180000057ab9 */ /* 0x000fe20000000800 */
[----:B------:R-:W-:Y:S01]  /*0f20*/  UMOV UR8, UR4 ;  /* 0x0000000400087c82 */ /* 0x000fe20008000000 */
[----:B------:R-:W-:-:S11]  /*0f30*/  UISETP.NE.AND UP0, UPT, UR5, 0x1, UPT ;  /* 0x000000010500788c */ /* 0x000fd6000bf05270 */
[----:B------:R-:W-:Y:S01]  /*0f40*/  @UP0 ULDC UR6, c[0x0][0xc64] ;  /* 0x0003190000060ab9 */ /* 0x000fe20000000800 */
[----:B------:R-:W-:Y:S01]  /*0f50*/  @UP0 ULDC UR9, c[0x0][0xc68] ;  /* 0x00031a0000090ab9 */ /* 0x000fe20000000800 */
[----:B------:R-:W-:-:S04]  /*0f60*/  UIMAD.WIDE.U32 UR6, UR4, UR6, URZ ;  /* 0x00000006040672a5 */ /* 0x000fc8000f8e003f */
[----:B------:R-:W-:-:S03]  /*0f70*/  @UP0 USHF.R.U32.HI UR8, URZ, UR9, UR7 ;  /* 0x000000093f080299 */ /* 0x000fc60008011607 */
[----:B------:R-:W-:Y:S02]  /*0f80*/  ULDC UR6, c[0x0][0xc78] ;  /* 0x00031e0000067ab9 */ /* 0x000fe40000000800 */
[----:B------:R-:W-:Y:S02]  /*0f90*/  UISETP.GE.AND UP0, UPT, UR8, UR6, UPT ;  /* 0x000000060800728c */ /* 0x000fe4000bf06270 */
[----:B------:R-:W-:-:S04]  /*0fa0*/  UIADD3 UR6, -UR8, URZ, URZ ;  /* 0x0000003f08067290 */ /* 0x000fc8000fffe13f */
[----:B------:R-:W-:Y:S01]  /*0fb0*/  PLOP3.LUT P0, PT, PT, PT, UP0, 0x80, 0x0 ;  /* 0x000000000000781c */ /* 0x000fe20003f0f008 */
[----:B------:R-:W-:-:S12]  /*0fc0*/  UIMAD UR9, UR5, UR6, UR4 ;  /* 0x00000006050972a4 */ /* 0x000fd8000f8e0204 */
[----:B012345:R-:W-:Y:S05]  /*0fd0*/  @!P0 BRA `(.L_x_819) ;  /* 0x0000000000208947 */ /* 0x03ffea0003800000 */
[----:B------:R-:W-:Y:S01]  /*0fe0*/  ULDC UR7, c[0x0][0xc6c] ;  /* 0x00031b0000077ab9 */ /* 0x000fe20000000800 */
[----:B------:R-:W-:Y:S01]  /*0ff0*/  UMOV UR6, UR9 ;  /* 0x0000000900067c82 */ /* 0x000fe20008000000 */
[----:B------:R-:W-:-:S11]  /*1000*/  UISETP.NE.AND UP0, UPT, UR7, 0x1, UPT ;  /* 0x000000010700788c */ /* 0x000fd6000bf05270 */
[----:B------:R-:W-:Y:S02]  /*1010*/  @UP0 ULDC.64 UR10, c[0x0][0xc70] ;  /* 0x00031c00000a0ab9 */ /* 0x000fe40000000a00 */
[----:B------:R-:W-:-:S04]  /*1020*/  UIMAD.WIDE.U32 UR4, UR9, UR10, URZ ;  /* 0x0000000a090472a5 */ /* 0x000fc8000f8e003f */
[----:B------:R-:W-:-:S04]  /*1030*/  @UP0 USHF.R.U32.HI UR6, URZ, UR11, UR5 ;  /* 0x0000000b3f060299 */ /* 0x000fc80008011605 */
[----:B------:R-:W-:Y:S01]  /*1040*/  UIMAD UR4, UR6, UR7, URZ ;  /* 0x00000007060472a4 */ /* 0x000fe2000f8e023f */
[----:B------:R-:W-:Y:S11]  /*1050*/  BRA `(.L_x_820) ;  /* 0x00000000001c7947 */ /* 0x000ff60003800000 */
.L_x_819:
[----:B------:R-:W-:Y:S01]  /*1060*/  ULDC UR7, c[0x0][0xc54] ;  /* 0x0003150000077ab9 */ /* 0x000fe20000000800 */
[----:B------:R-:W-:Y:S01]  /*1070*/  UMOV UR6, UR9 ;  /* 0x0000000900067c82 */ /* 0x000fe20008000000 */
[----:B------:R-:W-:-:S11]  /*1080*/  UISETP.NE.AND UP0, UPT, UR7, 0x1, UPT ;  /* 0x000000010700788c */ /* 0x000fd6000bf05270 */
[----:B------:R-:W-:Y:S02]  /*1090*/  @UP0 ULDC.64 UR10, c[0x0][0xc58] ;  /* 0x00031600000a0ab9 */ /* 0x000fe40000000a00 */
[----:B------:R-:W-:-:S04]  /*10a0*/  UIMAD.WIDE.U32 UR4, UR9, UR10, URZ ;  /* 0x0000000a090472a5 */ /* 0x000fc8000f8e003f */
[----:B------:R-:W-:-:S04]  /*10b0*/  @UP0 USHF.R.U32.HI UR6, URZ, UR11, UR5 ;  /* 0x0000000b3f060299 */ /* 0x000fc80008011605 */
[----:B------:R-:W-:-:S12]  /*10c0*/  UIMAD UR4, UR6, UR7, URZ ;  /* 0x00000007060472a4 */ /* 0x000fd8000f8e023f */
.L_x_820:
[----:B------:R-:W-:Y:S01]  /*10d0*/  ULOP3.LUT UR6, URZ, UR6, URZ, 0x33, !UPT ;  /* 0x000000063f067292 */ /* 0x000fe2000f8e333f */
[----:B------:R-:W-:Y:S01]  /*10e0*/  ULDC UR7, c[0x0][0x448] ;  /* 0x0001120000077ab9 */ /* 0x000fe20000000800 */
[----:B------:R-:W-:Y:S01]  /*10f0*/  ULDC UR5, c[0x0][0xc3c] ;  /* 0x00030f0000057ab9 */ /* 0x000fe20000000800 */
[----:B------:R-:W-:Y:S02]  /*1100*/  UISETP.NE.AND UP1, UPT, UR7, 0x1, UPT ;  /* 0x000000010700788c */ /* 0x000fe4000bf25270 */
[----:B------:R-:W-:Y:S01]  /*1110*/  UIADD3 UR6, UR6, UR5, URZ ;  /* 0x0000000506067290 */ /* 0x000fe2000fffe03f */
[----:B------:R-:W-:Y:S01]  /*1120*/  ULDC.64 UR10, c[0x0][0x418] ;  /* 0x00010600000a7ab9 */ /* 0x000fe20000000a00 */
[----:B------:R-:W-:Y:S01]  /*1130*/  UIADD3 UR4, UR9, -UR4, URZ ;  /* 0x8000000409047290 */ /* 0x000fe2000fffe03f */
[----:B------:R-:W-:Y:S01]  /*1140*/  ULDC UR40, c[0x0][0xc48] ;  /* 0x0003120000287ab9 */ /* 0x000fe20000000800 */
[----:B------:R-:W-:Y:S02]  /*1150*/  UISETP.NE.U32.AND UP0, UPT, UR10, URZ, UPT ;  /* 0x0000003f0a00728c */ /* 0x000fe4000bf05070 */
[----:B------:R-:W-:-:S02]  /*1160*/  UIMAD UR41, UR6, 0xc0, URZ ;  /* 0x000000c0062978a4 */ /* 0x000fc4000f8e023f */
[----:B------:R-:W-:Y:S01]  /*1170*/  UISETP.NE.AND UP2, UPT, UR40, 0x1, UPT ;  /* 0x000000012800788c */ /* 0x000fe2000bf45270 */
[----:B------:R-:W-:Y:S01]  /*1180*/  ULDC UR13, c[0x0][0xc54] ;  /* 0x00031500000d7ab9 */ /* 0x000fe20000000800 */
[----:B------:R-:W-:Y:S02]  /*1190*/  UISETP.NE.AND.EX UP0, UPT, UR11, URZ, UPT, UP0 ;  /* 0x0000003f0b00728c */ /* 0x000fe4000bf05300 */
[----:B------:R-:W-:Y:S02]  /*11a0*/  UIADD3 UR10, UR41, 0xbf, URZ ;  /* 0x000000bf290a7890 */ /* 0x000fe4000fffe03f */
[----:B------:R-:W-:Y:S01]  /*11b0*/  UIMAD UR13, UR8, UR13, UR4 ;  /* 0x0000000d080d72a4 */ /* 0x000fe2000f8e0204 */
[----:B------:R-:W-:Y:S01]  /*11c0*/  ULDC UR43, c[0x0][0x424] ;  /* 0x00010900002b7ab9 */ /* 0x000fe20000000800 */
[----:B------:R-:W-:Y:S01]  /*11d0*/  ULDC UR52, c[0x0][0x288] ;  /* 0x0000a20000347ab9 */ /* 0x000fe20000000800 */
[----:B------:R-:W-:Y:S01]  /*11e0*/  ULDC.64 UR4, c[0x0][0x9e0] ;  /* 0x0002780000047ab9 */ /* 0x000fe20000000a00 */
[----:B------:R-:W-:Y:S01]  /*11f0*/  @UP1 ULDC UR8, c[0x0][0x44c] ;  /* 0x0001130000081ab9 */ /* 0x000fe20000000800 */
[----:B------:R-:W-:-:S02]  /*1200*/  UIADD3 UR11, -UR52, 0x1, URZ ;  /* 0x00000001340b7890 */ /* 0x000fc4000fffe13f */
[----:B------:R-:W-:Y:S02]  /*1210*/  UISETP.GE.AND UP3, UPT, UR5, 0x1, UPT ;  /* 0x000000010500788c */ /* 0x000fe4000bf66270 */
[----:B------:R-:W-:Y:S02]  /*1220*/  USEL UR43, UR43, 0x1, UP0 ;  /* 0x000000012b2b7887 */ /* 0x000fe40008000000 */
[----:B------:R-:W-:Y:S01]  /*1230*/  UIMAD.WIDE.U32 UR8, UR10, UR8, URZ ;  /* 0x000000080a0872a5 */ /* 0x000fe2000f8e003f */
[----:B------:R-:W-:Y:S01]  /*1240*/  ULDC UR12, c[0x0][0x2f0] ;  /* 0x0000bc00000c7ab9 */ /* 0x000fe20000000800 */
[----:B------:R-:W-:Y:S01]  /*1250*/  @UP1 ULDC UR15, c[0x0][0x450] ;  /* 0x00011400000f1ab9 */ /* 0x000fe20000000800 */
[----:B------:R-:W-:Y:S01]  /*1260*/  @UP2 ULDC UR6, c[0x0][0xc4c] ;  /* 0x0003130000062ab9 */ /* 0x000fe20000000800 */
[----:B------:R-:W-:Y:S01]  /*1270*/  UIMAD UR11, UR43, UR12, UR11 ;  /* 0x0000000c2b0b72a4 */ /* 0x000fe2000f8e020b */
[----:B------:R-:W-:Y:S01]  /*1280*/  PLOP3.LUT P1, PT, PT, PT, UP3, 0x80, 0x0 ;  /* 0x000000000000781c */ /* 0x000fe20003f2f038 */
[----:B------:R-:W-:-:S02]  /*1290*/  @UP1 USHF.R.U32.HI UR10, URZ, UR15, UR9 ;  /* 0x0000000f3f0a1299 */ /* 0x000fc40008011609 */
[----:B------:R-:W-:Y:S01]  /*12a0*/  UIMAD.WIDE.U32 UR6, UR13, UR6, URZ ;  /* 0x000000060d0672a5 */ /* 0x000fe2000f8e003f */
[----:B------:R-:W-:Y:S01]  /*12b0*/  @UP2 ULDC UR14, c[0x0][0xc50] ;  /* 0x00031400000e2ab9 */ /* 0x000fe20000000800 */
[----:B------:R-:W-:Y:S01]  /*12c0*/  UIADD3 UR10, UR11, UR10, URZ ;  /* 0x0000000a0b0a7290 */ /* 0x000fe2000fffe03f */
[----:B------:R-:W-:Y:S01]  /*12d0*/  UMOV UR44, UR13 ;  /* 0x0000000d002c7c82 */ /* 0x000fe20008000000 */
[----:B------:R-:W-:Y:S02]  /*12e0*/  @UP2 USHF.R.U32.HI UR44, URZ, UR14, UR7 ;  /* 0x0000000e3f2c2299 */ /* 0x000fe40008011607 */
[----:B------:R-:W-:Y:S02]  /*12f0*/  UIADD3 UR4, UR10, UR4, URZ ;  /* 0x000000040a047290 */ /* 0x000fe4000fffe03f */
[----:B------:R-:W-:-:S04]  /*1300*/  UIADD3 UR6, -UR44, URZ, URZ ;  /* 0x0000003f2c067290 */ /* 0x000fc8000fffe13f */
[----:B------:R-:W-:Y:S01]  /*1310*/  UIMAD UR40, UR40, UR6, UR13 ;  /* 0x00000006282872a4 */ /* 0x000fe2000f8e020d */
[----:B------:R-:W-:Y:S01]  /*1320*/  IMAD.U32 R0, RZ, RZ, UR4 ;  /* 0x00000004ff007e24 */ /* 0x000fe2000f8e00ff */
[----:B------:R-:W-:Y:S10]  /*1330*/  @!P1 BRA `(.L_x_821) ;  /* 0x0000000000409947 */ /* 0x000ff40003800000 */
[----:B------:R-:W-:Y:S01]  /*1340*/  ISETP.LT.AND P0, PT, RZ, UR10, PT ;  /* 0x0000000aff007c0c */ /* 0x000fe2000bf01270 */
[----:B------:R-:W-:-:S12]  /*1350*/  UIADD3 UR4, UR10, -0x1, URZ ;  /* 0xffffffff0a047890 */ /* 0x000fd8000fffe03f */
[----:B------:R-:W-:Y:S05]  /*1360*/  @P0 BRA `(.L_x_822) ;  /* 0x00000000001c0947 */ /* 0x000fea0003800000 */
[----:B------:R-:W-:Y:S02]  /*1370*/  UISETP.NE.AND UP0, UPT, UR5, 0x1, UPT ;  /* 0x000000010500788c */ /* 0x000fe4000bf05270 */
[----:B------:R-:W-:-:S09]  /*1380*/  UIADD3 UR4, -UR10, URZ, URZ ;  /* 0x0000003f0a047290 */ /* 0x000fd2000fffe13f */
[----:B------:R-:W-:Y:S02]  /*1390*/  @UP0 ULDC.64 UR8, c[0x0][0x9e8] ;  /* 0x00027a0000080ab9 */ /* 0x000fe40000000a00 */
[----:B------:R-:W-:-:S04]  /*13a0*/  UIMAD.WIDE.U32 UR6, UR4, UR8, URZ ;  /* 0x00000008040672a5 */ /* 0x000fc8000f8e003f */
[----:B------:R-:W-:-:S04]  /*13b0*/  @UP0 USHF.R.U32.HI UR4, URZ, UR9, UR7 ;  /* 0x000000093f040299 */ /* 0x000fc80008011607 */
[----:B------:R-:W-:Y:S01]  /*13c0*/  ULOP3.LUT UR4, URZ, UR4, URZ, 0x33, !UPT ;  /* 0x000000043f047292 */ /* 0x000fe2000f8e333f */
[----:B------:R-:W-:Y:S11]  /*13d0*/  BRA `(.L_x_823) ;  /* 0x0000000000107947 */ /* 0x000ff60003800000 */
.L_x_822:
[----:B------:R-:W-:-:S11]  /*13e0*/  UISETP.NE.AND UP0, UPT, UR5, 0x1, UPT ;  /* 0x000000010500788c */ /* 0x000fd6000bf05270 */
[----:B------:R-:W-:Y:S02]  /*13f0*/  @UP0 ULDC.64 UR8, c[0x0][0x9e8] ;  /* 0x00027a0000080ab9 */ /* 0x000fe40000000a00 */
[----:B------:R-:W-:-:S04]  /*1400*/  UIMAD.WIDE.U32 UR6, UR4, UR8, URZ ;  /* 0x00000008040672a5 */ /* 0x000fc8000f8e003f */
[----:B------:R-:W-:-:S12]  /*1410*/  @UP0 USHF.R.U32.HI UR4, URZ, UR9, UR7 ;  /* 0x000000093f040299 */ /* 0x000fd80008011607 */
.L_x_823:
[----:B------:R-:W-:-:S06]  /*1420*/  UIMAD UR4, UR4, UR5, UR5 ;  /* 0x00000005040472a4 */ /* 0x000fcc000f8e0205 */
[----:B------:R-:W-:-:S07]  /*1430*/  VIMNMX R0, R0, UR4, PT ;  /* 0x0000000400007c48 */ /* 0x000fce000bfe0100 */
.L_x_821:
[----:B------:R-:W-:Y:S01]  /*1440*/  UIMAD UR4, UR43, UR12, 0x7f ;  /* 0x0000007f2b0474a4 */ /* 0x000fe2000f8e020c */
[----:B------:R-:W-:Y:S01]  /*1450*/  VIADD R0, R0, 0x7f ;  /* 0x0000007f00007836 */ /* 0x000fe20000000000 */
[----:B------:R-:W-:Y:S01]  /*1460*/  @UP1 ULDC UR6, c[0x0][0x44c] ;  /* 0x0001130000061ab9 */ /* 0x000fe20000000800 */
[----:B------:R-:W-:Y:S01]  /*1470*/  @UP1 ULDC UR10, c[0x0][0x450] ;  /* 0x00011400000a1ab9 */ /* 0x000fe20000000800 */
[----:B------:R-:W-:Y:S02]  /*1480*/  USHF.R.S32.HI UR8, URZ, 0x1f, UR4 ;  /* 0x0000001f3f087899 */ /* 0x000fe40008011404 */
[----:B------:R-:W-:Y:S01]  /*1490*/  UIMAD.WIDE.U32 UR6, UR41, UR6, URZ ;  /* 0x00000006290672a5 */ /* 0x000fe2000f8e003f */
[----:B------:R-:W-:Y:S01]  /*14a0*/  SHF.R.S32.HI R3, RZ, 0x1f, R0 ;  /* 0x0000001fff037819 */ /* 0x000fe20000011400 */
[----:B------:R-:W-:Y:S01]  /*14b0*/  UMOV UR9, UR41 ;  /* 0x0000002900097c82 */ /* 0x000fe20008000000 */
[----:B------:R-:W-:Y:S02]  /*14c0*/  ULEA.HI UR8, UR8, UR4, URZ, 0x7 ;  /* 0x0000000408087291 */ /* 0x000fe4000f8f383f */
[----:B------:R-:W-:Y:S01]  /*14d0*/  @UP1 USHF.R.U32.HI UR9, URZ, UR10, UR7 ;  /* 0x0000000a3f091299 */ /* 0x000fe20008011607 */
[----:B------:R-:W-:Y:S01]  /*14e0*/  LEA.HI R3, R3, R0, RZ, 0x7 ;  /* 0x0000000003037211 */ /* 0x000fe200078f38ff */
[----:B------:R-:W-:-:S02]  /*14f0*/  UIMAD UR52, UR43, UR12, -UR52 ;  /* 0x0000000c2b3472a4 */ /* 0x000fc4000f8e0a34 */
[----:B------:R-:W-:Y:S01]  /*1500*/  USHF.R.S32.HI UR8, URZ, 0x7, UR8 ;  /* 0x000000073f087899 */ /* 0x000fe20008011408 */
[----:B------:R-:W-:Y:S01]  /*1510*/  SHF.R.S32.HI R3, RZ, 0x7, R3 ;  /* 0x00000007ff037819 */ /* 0x000fe20000011403 */
[----:B------:R-:W-:-:S03]  /*1520*/  UIADD3 UR4, UR52, UR9, URZ ;  /* 0x0000000934047290 */ /* 0x000fc6000fffe03f */
[----:B------:R-:W-:Y:S01]  /*1530*/  ULDC UR9, c[0x0][0x9dc] ;  /* 0x0002770000097ab9 */ /* 0x000fe20000000800 */
[----:B------:R-:W-:Y:S01]  /*1540*/  VIMNMX R88, R3, UR8, PT ;  /* 0x0000000803587c48 */ /* 0x000fe2000bfe0100 */
[----:B------:R-:W-:Y:S01]  /*1550*/  UIADD3 UR9, UR4, -UR9, URZ ;  /* 0x8000000904097290 */ /* 0x000fe2000fffe03f */
[----:B------:R-:W-:Y:S11]  /*1560*/  @!P1 BRA `(.L_x_824) ;  /* 0x0000000000449947 */ /* 0x000ff60003800000 */
[----:B------:R-:W-:-:S06]  /*1570*/  UISETP.GT.AND UP0, UPT, UR4, -0x1, UPT ;  /* 0xffffffff0400788c */ /* 0x000fcc000bf04270 */
[----:B------:R-:W-:-:S13]  /*1580*/  PLOP3.LUT P0, PT, PT, PT, UP0, 0x80, 0x0 ;  /* 0x000000000000781c */ /* 0x000fda0003f0f008 */
[----:B------:R-:W-:Y:S05]  /*1590*/  @P0 BRA `(.L_x_825) ;  /* 0x00000000001c0947 */ /* 0x000fea0003800000 */
[----:B------:R-:W-:Y:S02]  /*15a0*/  UISETP.NE.AND UP0, UPT, UR5, 0x1, UPT ;  /* 0x000000010500788c */ /* 0x000fe4000bf05270 */
[----:B------:R-:W-:-:S09]  /*15b0*/  ULOP3.LUT UR4, URZ, UR4, URZ, 0x33, !UPT ;  /* 0x000000043f047292 */ /* 0x000fd2000f8e333f */
[----:B------:R-:W-:Y:S02]  /*15c0*/  @UP0 ULDC.64 UR10, c[0x0][0x9e8] ;  /* 0x00027a00000a0ab9 */ /* 0x000fe40000000a00 */
[----:B------:R-:W-:-:S04]  /*15d0*/  UIMAD.WIDE.U32 UR6, UR4, UR10, URZ ;  /* 0x0000000a040672a5 */ /* 0x000fc8000f8e003f */
[----:B------:R-:W-:-:S04]  /*15e0*/  @UP0 USHF.R.U32.HI UR4, URZ, UR11, UR7 ;  /* 0x0000000b3f040299 */ /* 0x000fc80008011607 */
[----:B------:R-:W-:Y:S01]  /*15f0*/  ULOP3.LUT UR4, URZ, UR4, URZ, 0x33, !UPT ;  /* 0x000000043f047292 */ /* 0x000fe2000f8e333f */
[----:B------:R-:W-:Y:S11]  /*1600*/  BRA `(.L_x_826) ;  /* 0x0000000000107947 */ /* 0x000ff60003800000 */
.L_x_825:
[----:B------:R-:W-:-:S11]  /*1610*/  UISETP.NE.AND UP0, UPT, UR5, 0x1, UPT ;  /* 0x000000010500788c */ /* 0x000fd6000bf05270 */
[----:B------:R-:W-:Y:S02]  /*1620*/  @UP0 ULDC.64 UR10, c[0x0][0x9e8] ;  /* 0x00027a00000a0ab9 */ /* 0x000fe40000000a00 */
[----:B------:R-:W-:-:S04]  /*1630*/  UIMAD.WIDE.U32 UR6, UR4, UR10, URZ ;  /* 0x0000000a040672a5 */ /* 0x000fc8000f8e003f */
[----:B------:R-:W-:-:S12]  /*1640*/  @UP0 USHF.R.U32.HI UR4, URZ, UR11, UR7 ;  /* 0x0000000b3f040299 */ /* 0x000fd80008011607 */
.L_x_826:
[----:B------:R-:W-:-:S04]  /*1650*/  UIMAD UR4, UR4, UR5, URZ ;  /* 0x00000005040472a4 */ /* 0x000fc8000f8e023f */
[----:B------:R-:W-:-:S04]  /*1660*/  UISETP.LT.AND UP0, UPT, UR9, UR4, UPT ;  /* 0x000000040900728c */ /* 0x000fc8000bf01270 */
[----:B------:R-:W-:-:S12]  /*1670*/  USEL UR9, UR9, UR4, !UP0 ;  /* 0x0000000409097287 */ /* 0x000fd8000c000000 */
.L_x_824:
[----:B------:R-:W-:Y:S01]  /*1680*/  USHF.R.S32.HI UR4, URZ, 0x1f, UR9 ;  /* 0x0000001f3f047899 */ /* 0x000fe20008011409 */
[----:B------:R-:W-:Y:S02]  /*1690*/  PLOP3.LUT P0, PT, PT, PT, PT, 0x80, 0x0 ;  /* 0x000000000000781c */ /* 0x000fe40003f0f070 */
[----:B------:R-:W-:Y:S01]  /*16a0*/  CS2R R36, SRZ ;  /* 0x0000000000247805 */ /* 0x000fe2000001ff00 */
[----:B------:R-:W-:Y:S01]  /*16b0*/  IMAD.MOV.U32 R48, RZ, RZ, RZ ;  /* 0x000000ffff307224 */ /* 0x000fe200078e00ff */
[----:B------:R-:W-:Y:S01]  /*16c0*/  ULEA.HI UR4, UR4, UR9, URZ, 0x7 ;  /* 0x0000000904047291 */ /* 0x000fe2000f8f383f */
[----:B------:R-:W-:Y:S01]  /*16d0*/  CS2R R30, SRZ ;  /* 0x00000000001e7805 */ /* 0x000fe2000001ff00 */
[----:B------:R-:W-:Y:S01]  /*16e0*/  IMAD.MOV.U32 R133, RZ, RZ, RZ ;  /* 0x000000ffff857224 */ /* 0x000fe200078e00ff */
[----:B------:R-:W-:Y:S01]  /*16f0*/  CS2R R28, SRZ ;  /* 0x00000000001c7805 */ /* 0x000fe2000001ff00 */
[----:B------:R-:W-:Y:S01]  /*1700*/  USHF.R.S32.HI UR4, URZ, 0x7, UR4 ;  /* 0x000000073f047899 */ /* 0x000fe20008011404 */
[----:B------:R-:W-:Y:S01]  /*1710*/  IMAD.MOV.U32 R44, RZ, RZ, RZ ;  /* 0x000000ffff2c7224 */ /* 0x000fe200078e00ff */
[----:B------:R-:W-:Y:S01]  /*1720*/  CS2R R26, SRZ ;  /* 0x00000000001a7805 */ /* 0x000fe2000001ff00 */
[----:B------:R-:W-:Y:S01]  /*1730*/  IMAD.MOV.U32 R129, RZ, RZ, RZ ;  /* 0x000000ffff817224 */ /* 0x000fe200078e00ff */
[----:B------:R-:W-:Y:S01]  /*1740*/  UISETP.LT.AND UP0, UPT, URZ, UR4, UPT ;  /* 0x000000043f00728c */ /* 0x000fe2000bf01270 */
[----:B------:R-:W-:Y:S01]  /*1750*/  IMAD.MOV.U32 R46, RZ, RZ, RZ ;  /* 0x000000ffff2e7224 */ /* 0x000fe200078e00ff */
[----:B------:R-:W-:Y:S01]  /*1760*/  CS2R R122, SRZ ;  /* 0x00000000007a7805 */ /* 0x000fe2000001ff00 */
[----:B------:R-:W-:Y:S01]  /*1770*/  IMAD.MOV.U32 R125, RZ, RZ, RZ ;  /* 0x000000ffff7d7224 */ /* 0x000fe200078e00ff */
[----:B------:R-:W-:Y:S01]  /*1780*/  USEL UR39, URZ, UR4, !UP0 ;  /* 0x000000043f277287 */ /* 0x000fe2000c000000 */
[----:B------:R-:W-:-:S02]  /*1790*/  CS2R R120, SRZ ;  /* 0x0000000000787805 */ /* 0x000fc4000001ff00 */
[----:B------:R-:W-:Y:S02]  /*17a0*/  CS2R R118, SRZ ;  /* 0x0000000000767805 */ /* 0x000fe4000001ff00 */
[----:B------:R-:W-:Y:S02]  /*17b0*/  CS2R R116, SRZ ;  /* 0x0000000000747805 */ /* 0x000fe4000001ff00 */
[----:B------:R-:W-:Y:S02]  /*17c0*/  CS2R R114, SRZ ;  /* 0x0000000000727805 */ /* 0x000fe4000001ff00 */
[----:B------:R-:W-:Y:S02]  /*17d0*/  CS2R R112, SRZ ;  /* 0x0000000000707805 */ /* 0x000fe4000001ff00 */
[----:B------:R-:W-:Y:S02]  /*17e0*/  ISETP.GT.AND P1, PT, R88, UR39, PT ;  /* 0x0000002758007c0c */ /* 0x000fe4000bf24270 */
        /* <DEDUP_REMOVED lines=8> */
[----:B------:R-:W-:Y:S01]  /*1870*/  CS2R R94, SRZ ;  /* 0x00000000005e7805 */ /* 0x000fe2000001ff00 */
[----:B------:R-:W-:Y:S01]  /*1880*/  IMAD.MOV.U32 R93, RZ, RZ, RZ ;  /* 0x000000ffff5d7224 */ /* 0x000fe200078e00ff */
[----:B------:R-:W-:Y:S02]  /*1890*/  CS2R R6, SRZ ;  /* 0x0000000000067805 */ /* 0x000fe4000001ff00 */
[----:B------:R-:W-:Y:S01]  /*18a0*/  CS2R R90, SRZ ;  /* 0x00000000005a7805 */ /* 0x000fe2000001ff00 */
[----:B------:R-:W-:Y:S01]  /*18b0*/  IMAD.MOV.U32 R42, RZ, RZ, RZ ;  /* 0x000000ffff2a7224 */ /* 0x000fe200078e00ff */
[----:B------:R-:W-:Y:S06]  /*18c0*/  @!P1 BRA `(.L_x_827) ;  /* 0x000000c400889947 */ /* 0x000fec0003800000 */
[----:B------:R-:W0:Y:S02]  /*18d0*/  SHFL.IDX PT, R0, R145, RZ, 0x1f ;  /* 0x00001fff91007589 */ /* 0x000e2400000e0000 */
[----:B0-----:R-:W-:-:S13]  /*18e0*/  R2UR UR37, R0 ;  /* 0x00000000002572ca */ /* 0x001fda00000e0000 */
[----:B------:R-:W-:-:S04]  /*18f0*/  UIMAD.WIDE UR4, UR37, 0x55555556, URZ ;  /* 0x55555556250478a5 */ /* 0x000fc8000f8e023f */
[----:B------:R-:W-:Y:S02]  /*1900*/  ULEA.HI UR51, UR5, UR5, URZ, 0x1 ;  /* 0x0000000505337291 */ /* 0x000fe4000f8f083f */
[----:B------:R-:W-:Y:S02]  /*1910*/  UIADD3 UR5, UR42, 0x21800, URZ ;  /* 0x000218002a057890 */ /* 0x000fe4000fffe03f */
[----:B------:R-:W-:Y:S02]  /*1920*/  UIMAD UR51, UR51, -0x3, UR37 ;  /* 0xfffffffd333378a4 */ /* 0x000fe4000f8e0225 */
[----:B------:R-:W-:Y:S02]  /*1930*/  ULOP3.LUT UP0, URZ, UR5, 0x3ff, URZ, 0xc0, !UPT ;  /* 0x000003ff053f7892 */ /* 0x000fe4000f80c03f */
[----:B------:R-:W-:Y:S02]  /*1940*/  ULEA UR4, UR51, UR42, 0xc ;  /* 0x0000002a33047291 */ /* 0x000fe4000f8e603f */
[----:B------:R-:W-:-:S02]  /*1950*/  ULEA UR5, UR51, UR5, 0xd ;  /* 0x0000000533057291 */ /* 0x000fc4000f8e683f */
[----:B------:R-:W-:Y:S01]  /*1960*/  PLOP3.LUT P0, PT, PT, PT, UP0, 0x80, 0x0 ;  /* 0x000000000000781c */ /* 0x000fe20003f0f008 */
[----:B------:R-:W-:Y:S02]  /*1970*/  UIADD3 UR4, UR4, 0xc400, URZ ;  /* 0x0000c40004047890 */ /* 0x000fe4000fffe03f */
[----:B------:R-:W-:Y:S02]  /*1980*/  USHF.R.U32.HI UR5, URZ, 0x4, UR5 ;  /* 0x000000043f057899 */ /* 0x000fe40008011605 */
[----:B------:R-:W-:Y:S02]  /*1990*/  USHF.R.U32.HI UR4, URZ, 0x4, UR4 ;  /* 0x000000043f047899 */ /* 0x000fe40008011604 */
[----:B------:R-:W-:Y:S02]  /*19a0*/  ULOP3.LUT UR36, UR5, 0x3fff, URZ, 0xc0, !UPT ;  /* 0x00003fff05247892 */ /* 0x000fe4000f8ec03f */
[----:B------:R-:W-:-:S04]  /*19b0*/  ULOP3.LUT UR53, UR4, 0x3fff, URZ, 0xc0, !UPT ;  /* 0x00003fff04357892 */ /* 0x000fc8000f8ec03f */
[----:B------:R-:W-:Y:S08]  /*19c0*/  @!P0 BRA `(.L_x_828) ;  /* 0x0000000000408947 */ /* 0x000ff00003800000 */
        /* <DEDUP_REMOVED lines=16> */
.L_x_828:
[----:B------:R-:W-:Y:S01]  /*1ad0*/  ULEA.HI UR4, UR46, UR46, URZ, 0x1 ;  /* 0x0000002e2e047291 */ /* 0x000fe2000f8f083f */
[----:B------:R-:W-:-:S03]  /*1ae0*/  IMAD.U32 R2, RZ, RZ, UR47 ;  /* 0x0000002fff027e24 */ /* 0x000fc6000f8e00ff */
[----:B------:R-:W-:Y:S02]  /*1af0*/  ULOP3.LUT UR4, UR4, 0xfffffffe, URZ, 0xc0, !UPT ;  /* 0xfffffffe04047892 */ /* 0x000fe4000f8ec03f */
[----:B------:R-:W-:Y:S02]  /*1b00*/  ISETP.NE.AND P0, PT, R2, 0x3, PT ;  /* 0x000000030200780c */ /* 0x000fe40003f05270 */
[----:B------:R-:W-:-:S06]  /*1b10*/  UIADD3 UR4, UR46, -UR4, URZ ;  /* 0x800000042e047290 */ /* 0x000fcc000fffe03f */
[----:B------:R-:W-:-:S05]  /*1b20*/  IMAD.U32 R0, RZ, RZ, UR4 ;  /* 0x00000004ff007e24 */ /* 0x000fca000f8e00ff */
[----:B------:R-:W-:-:S04]  /*1b30*/  SHF.L.U32 R0, R0, 0x1f, RZ ;  /* 0x0000001f00007819 */ /* 0x000fc800000006ff */
[----:B------:R-:W0:Y:S02]  /*1b40*/  SYNCS.PHASECHK.TRANS64.TRYWAIT P1, [UR42+0x2d800], R0 ;  /* 0x02d80000ff0075a7 */ /* 0x000e24000802016a */
[----:B0-----:R-:W-:Y:S05]  /*1b50*/  @!P1 BRA `(.L_x_829) ;  /* 0x00000128004c9947 */ /* 0x001fea0003800000 */
.L_x_1019:
[----:B------:R-:W-:Y:S05]  /*1b60*/  @!P0 BRA `(.L_x_830) ;  /* 0x0000000000048947 */ /* 0x000fea0003800000 */
[----:B------:R-:W-:Y:S01]  /*1b70*/  BPT.TRAP 0x1 ;  /* 0x000000040000795c */ /* 0x000fe20000300000 */
.L_x_830:
[----:B------:R-:W-:Y:S02]  /*1b80*/  IMAD.U32 R5, RZ, RZ, UR45 ;  /* 0x0000002dff057e24 */ /* 0x000fe4000f8e00ff */
[----:B0-----:R-:W-:-:S03]  /*1b90*/  IMAD.U32 R0, RZ, RZ, UR50 ;  /* 0x00000032ff007e24 */ /* 0x001fc6000f8e00ff */
[----:B------:R-:W-:Y:S02]  /*1ba0*/  LEA R5, R5, UR42, 0x3 ;  /* 0x0000002a05057c11 */ /* 0x000fe4000f8e18ff */
[----:B------:R-:W-:-:S04]  /*1bb0*/  SHF.L.U32 R0, R0, 0x1f, RZ ;  /* 0x0000001f00007819 */ /* 0x000fc800000006ff */
[----:B------:R0:W1:Y:S01]  /*1bc0*/  SYNCS.PHASECHK.TRANS64.TRYWAIT P2, [R5+URZ+0x2d830], R0 ;  /* 0x02d83000050075a7 */ /* 0x000062000804017f */
[----:B------:R-:W-:Y:S05]  /*1bd0*/  @!P0 BRA `(.L_x_831) ;  /* 0x0000000000048947 */ /* 0x000fea0003800000 */
[----:B------:R-:W-:Y:S01]  /*1be0*/  BPT.TRAP 0x1 ;  /* 0x000000040000795c */ /* 0x000fe20000300000 */
.L_x_831:
[----:B------:R-:W2:Y:S02]  /*1bf0*/  S2R R2, SR_TID.X ;  /* 0x0000000000027919 */ /* 0x000ea40000002100 */
[----:B--2---:R-:W-:Y:S01]  /*1c00*/  LOP3.LUT P1, RZ, R2, 0x7f, RZ, 0xc0, !PT ;  /* 0x0000007f02ff7812 */ /* 0x004fe2000782c0ff */
[----:B-1----:R-:W-:-:S12]  /*1c10*/  @P2 BRA `(.L_x_832) ;  /* 0x0000000000082947 */ /* 0x002fd80003800000 */
[----:B------:R-:W1:Y:S02]  /*1c20*/  SYNCS.PHASECHK.TRANS64.TRYWAIT P2, [R5+URZ+0x2d830], R0 ;  /* 0x02d83000050075a7 */ /* 0x000e64000804017f */
[----:B-1----:R-:W-:Y:S05]  /*1c30*/  @!P2 BRA `(.L_x_833) ;  /* 0x00000128002ca947 */ /* 0x002fea0003800000 */
.L_x_832:
[----:B------:R-:W-:Y:S05]  /*1c40*/  WARPSYNC.ALL ;  /* 0x0000000000007948 */ /* 0x000fea0003800000 */
[----:B------:R-:W-:Y:S01]  /*1c50*/  UIADD3 UR4, UR42, 0x15400, URZ ;  /* 0x000154002a047890 */ /* 0x000fe2000fffe03f */
[----:B------:R-:W-:Y:S01]  /*1c60*/  WARPGROUP.ARRIVE ;  /* 0x00000000000079c5 */ /* 0x000fe20000000000 */
[----:B------:R-:W-:Y:S01]  /*1c70*/  UMOV UR5, 0x80000020 ;  /* 0x8000002000057882 */ /* 0x000fe20000000000 */
[----:B------:R-:W-:Y:S01]  /*1c80*/  UMOV UR7, 0x80000020 ;  /* 0x8000002000077882 */ /* 0x000fe20000000000 */
[----:B------:R-:W-:Y:S01]  /*1c90*/  USHF.R.U32.HI UR4, URZ, 0x4, UR4 ;  /* 0x000000043f047899 */ /* 0x000fe20008011604 */
[----:B01----:R-:W-:Y:S01]  /*1ca0*/  VIADD R0, R137, UR41 ;  /* 0x0000002989007c36 */ /* 0x003fe20008000000 */
[----:B------:R-:W-:Y:S01]  /*1cb0*/  UMOV UR9, 0x80000020 ;  /* 0x8000002000097882 */ /* 0x000fe20000000000 */
[----:B------:R-:W-:Y:S01]  /*1cc0*/  UMOV UR11, 0x80000020 ;  /* 0x80000020000b7882 */ /* 0x000fe20000000000 */
[----:B------:R-:W-:Y:S01]  /*1cd0*/  ULOP3.LUT UR4, UR4, 0x3fff, URZ, 0xc0, !UPT ;  /* 0x00003fff04047892 */ /* 0x000fe2000f8ec03f */
[----:B------:R-:W0:Y:S01]  /*1ce0*/  LDC R6, c[0x0][0x2f0] ;  /* 0x0000bc00ff067b82 */ /* 0x000e220000000800 */
[----:B------:R-:W-:Y:S01]  /*1cf0*/  UMOV UR13, 0x80000020 ;  /* 0x80000020000d7882 */ /* 0x000fe20000000000 */
[----:B------:R-:W-:Y:S01]  /*1d00*/  UMOV UR15, 0x80000020 ;  /* 0x80000020000f7882 */ /* 0x000fe20000000000 */
[----:B------:R-:W-:Y:S01]  /*1d10*/  ULOP3.LUT UR32, UR4, 0x10000, URZ, 0xfc, !UPT ;  /* 0x0001000004207892 */ /* 0x000fe2000f8efc3f */
[----:B------:R-:W-:Y:S01]  /*1d20*/  IMAD.MOV.U32 R4, RZ, RZ, R0 ;  /* 0x000000ffff047224 */ /* 0x000fe200078e0000 */
[----:B------:R-:W-:Y:S01]  /*1d30*/  ULOP3.LUT UR4, UR53, 0x10000, URZ, 0xfc, !UPT ;  /* 0x0001000035047892 */ /* 0x000fe2000f8efc3f */
[----:B------:R-:W-:Y:S01]  /*1d40*/  IMAD.MOV.U32 R3, RZ, RZ, -0x80 ;  /* 0xffffff80ff037424 */ /* 0x000fe200078e00ff */
[----:B------:R-:W-:Y:S01]  /*1d50*/  UIMAD UR6, UR45, 0x600, UR32 ;  /* 0x000006002d0678a4 */ /* 0x000fe2000f8e0220 */
[----:B------:R-:W1:Y:S01]  /*1d60*/  LDC R143, c[0x0][0x288] ;  /* 0x0000a200ff8f7b82 */ /* 0x000e620000000800 */
[----:B------:R-:W-:Y:S01]  /*1d70*/  UIADD3 UR8, UR4, 0x2, URZ ;  /* 0x0000000204087890 */ /* 0x000fe2000fffe03f */
[C---:B------:R-:W-:Y:S01]  /*1d80*/  IMAD R9, R88.reuse, R3, 0x80 ;  /* 0x0000008058097424 */ /* 0x040fe200078e0203 */
[----:B------:R-:W-:Y:S01]  /*1d90*/  UIADD3 UR10, UR6, 0x2, URZ ;  /* 0x00000002060a7890 */ /* 0x000fe2000fffe03f */
[----:B------:R-:W-:Y:S01]  /*1da0*/  LEA R7, R88, 0xffffff80, 0x7 ;  /* 0xffffff8058077811 */ /* 0x000fe200078e38ff */
[----:B------:R-:W-:Y:S01]  /*1db0*/  UIADD3 UR12, UR4, 0x300, URZ ;  /* 0x00000300040c7890 */ /* 0x000fe2000fffe03f */
[----:B------:R-:W-:Y:S01]  /*1dc0*/  VIADD R3, R9, 0x1 ;  /* 0x0000000109037836 */ /* 0x000fe20000000000 */
[----:B------:R-:W-:-:S02]  /*1dd0*/  UIADD3 UR14, UR6, 0x200, URZ ;  /* 0x00000200060e7890 */ /* 0x000fc4000fffe03f */
[----:B------:R-:W-:Y:S01]  /*1de0*/  HGMMA.64x128x16.F32 R24, gdesc[UR4], RZ, !UPT, gsb0 ;  /* 0x01e00000041879f0 */ /* 0x000fe2000c0008ff */
[----:B------:R-:W-:Y:S01]  /*1df0*/  UIADD3 UR16, UR4, 0x302, URZ ;  /* 0x0000030204107890 */ /* 0x000fe2000fffe03f */
[----:B------:R-:W-:Y:S01]  /*1e00*/  IMAD R3, R16, -0x2, R3 ;  /* 0xfffffffe10037824 */ /* 0x000fe200078e0203 */
[----:B------:R-:W-:Y:S01]  /*1e10*/  UIADD3 UR18, UR6, 0x202, URZ ;  /* 0x0000020206127890 */ /* 0x000fe2000fffe03f */
[----:B------:R-:W-:Y:S01]  /*1e20*/  UMOV UR17, 0x80000020 ;  /* 0x8000002000117882 */ /* 0x000fe20000000000 */
        /* <DEDUP_REMOVED lines=9> */
[----:B------:R-:W-:Y:S01]  /*1ec0*/  ULDC UR6, c[0x0][0x448] ;  /* 0x0001120000067ab9 */ /* 0x000fe20000000800 */
[----:B------:R-:W-:Y:S01]  /*1ed0*/  ULDC UR35, c[0x0][0x9dc] ;  /* 0x0002770000237ab9 */ /* 0x000fe20000000800 */
[----:B------:R-:W-:-:S06]  /*1ee0*/  UISETP.NE.AND UP0, UPT, UR6, 0x1, UPT ;  /* 0x000000010600788c */ /* 0x000fcc000bf05270 */
[----:B------:R-:W-:Y:S02]  /*1ef0*/  PLOP3.LUT P2, PT, PT, PT, UP0, 0x80, 0x0 ;  /* 0x000000000000781c */ /* 0x000fe40003f4f008 */
[----:B------:R-:W-:-:S03]  /*1f00*/  PLOP3.LUT P3, PT, PT, PT, UP0, 0x80, 0x0 ;  /* 0x000000000000781c */ /* 0x000fc60003f6f008 */
[----:B------:R-:W-:-:S08]  /*1f10*/  @UP0 ULDC UR6, c[0x0][0x44c] ;  /* 0x0001130000060ab9 */ /* 0x000fd00000000800 */
[----:B------:R-:W-:Y:S01]  /*1f20*/  @P2 IMAD.HI.U32 R2, R0, UR6, RZ ;  /* 0x0000000600022c27 */ /* 0x000fe2000f8e00ff */
[----:B------:R-:W-:-:S03]  /*1f30*/  @UP0 ULDC UR6, c[0x0][0x450] ;  /* 0x0001140000060ab9 */ /* 0x000fc60000000800 */
[----:B------:R-:W-:Y:S01]  /*1f40*/  @!P1 VIADD R0, R5, 0x2d840 ;  /* 0x0002d84005009836 */ /* 0x000fe20000000000 */
[----:B------:R-:W-:Y:S01]  /*1f50*/  @P3 SHF.R.U32.HI R4, RZ, UR6, R2 ;  /* 0x00000006ff043c19 */ /* 0x000fe20008011602 */
[----:B------:R-:W-:Y:S02]  /*1f60*/  ULDC.64 UR6, c[0x0][0x9e0] ;  /* 0x0002780000067ab9 */ /* 0x000fe40000000a00 */
[----:B------:R-:W-:Y:S01]  /*1f70*/  UISETP.GE.AND UP1, UPT, UR7, 0x1, UPT ;  /* 0x000000010700788c */ /* 0x000fe2000bf26270 */
[----:B------:R-:W-:Y:S01]  /*1f80*/  @!P1 PRMT R0, RZ, 0x654, R0 ;  /* 0x00000654ff009816 */ /* 0x000fe20000000000 */
[----:B------:R-:W2:Y:S04]  /*1f90*/  SHFL.IDX PT, R5, R4, RZ, 0x1c1f ;  /* 0x001c1fff04057589 */ /* 0x000ea800000e0000 */
[----:B------:R-:W-:Y:S01]  /*1fa0*/  PLOP3.LUT P2, PT, PT, PT, UP1, 0x40, 0x0 ;  /* 0x000000000000781c */ /* 0x000fe20003f4e818 */
[----:B------:R-:W-:-:S02]  /*1fb0*/  WARPGROUP.DEPBAR.LE gsb0, 0x0 ;  /* 0x00008000000079c5 */ /* 0x000fc40000010000 */
[----:B------:R-:W-:-:S06]  /*1fc0*/  WARPGROUP.ARRIVE ;  /* 0x00000000000079c5 */ /* 0x000fcc0000000000 */
[----:B------:R-:W-:Y:S01]  /*1fd0*/  HGMMA.64x128x16.F32 R24, gdesc[UR8], R24, gsb0 ;  /* 0x01e00000081879f0 */ /* 0x000fe20008000818 */
[----:B------:R-:W-:Y:S02]  /*1fe0*/  ULOP3.LUT UR10, URZ, UR35, URZ, 0x33, !UPT ;  /* 0x000000233f0a7292 */ /* 0x000fe4000f8e333f */
[----:B------:R-:W-:Y:S02]  /*1ff0*/  WARPGROUP.DEPBAR.LE gsb0, 0x0 ;  /* 0x00008000000079c5 */ /* 0x000fe40000010000 */
[----:B------:R-:W-:-:S07]  /*2000*/  WARPGROUP.ARRIVE ;  /* 0x00000000000079c5 */ /* 0x000fce0000000000 */
[----:B------:R-:W-:Y:S03]  /*2010*/  HGMMA.64x128x16.F32 R24, gdesc[UR12], R24, gsb0 ;  /* 0x01e000000c1879f0 */ /* 0x000fe60008000818 */
        /* <DEDUP_REMOVED lines=10> */
[----:B------:R0:W-:Y:S02]  /*20c0*/  @!P1 SYNCS.ARRIVE.TRANS64.RED.A1T0 RZ, [R0+URZ], RZ ;  /* 0x000000ff00ff99a7 */ /* 0x0001e4000810043f */
[C---:B0-----:R-:W-:Y:S02]  /*20d0*/  IMAD R0, R6.reuse, UR43, R3 ;  /* 0x0000002b06007c24 */ /* 0x041fe4000f8e0203 */
[----:B------:R-:W-:Y:S02]  /*20e0*/  IMAD R3, R6, UR43, R9 ;  /* 0x0000002b06037c24 */ /* 0x000fe4000f8e0209 */
[----:B-1----:R-:W-:-:S02]  /*20f0*/  IMAD.IADD R0, R0, 0x1, -R143 ;  /* 0x0000000100007824 */ /* 0x002fc400078e0a8f */
[----:B------:R-:W-:Y:S02]  /*2100*/  IMAD R10, R16, -0x2, R3 ;  /* 0xfffffffe100a7824 */ /* 0x000fe400078e0203 */
[C---:B------:R-:W-:Y:S02]  /*2110*/  VIADD R11, R0.reuse, UR6 ;  /* 0x00000006000b7c36 */ /* 0x040fe40008000000 */
[----:B------:R-:W-:-:S03]  /*2120*/  VIADD R12, R0, UR10 ;  /* 0x0000000a000c7c36 */ /* 0x000fc60008000000 */
[----:B--2---:R-:W-:Y:S01]  /*2130*/  VIADDMNMX R0, R5, R11, R10, PT ;  /* 0x0000000b05007246 */ /* 0x004fe2000380010a */
[----:B------:R-:W-:Y:S01]  /*2140*/  IMAD.IADD R2, R12, 0x1, R5 ;  /* 0x000000010c027824 */ /* 0x000fe200078e0205 */
[----:B------:R-:W-:Y:S06]  /*2150*/  @P2 BRA `(.L_x_834) ;  /* 0x00000000005c2947 */ /* 0x000fec0003800000 */
[----:B------:R-:W-:Y:S01]  /*2160*/  IMAD R8, R6, UR43, R5 ;  /* 0x0000002b06087c24 */ /* 0x000fe2000f8e0205 */
[----:B------:R-:W-:Y:S03]  /*2170*/  BSSY B0, `(.L_x_835) ;  /* 0x0000011000007945 */ /* 0x000fe60003800000 */
[----:B------:R-:W-:-:S05]  /*2180*/  IMAD.IADD R8, R8, 0x1, -R143 ;  /* 0x0000000108087824 */ /* 0x000fca00078e0a8f */
[----:B------:R-:W-:-:S13]  /*2190*/  ISETP.GT.AND P2, PT, R8, -0x1, PT ;  /* 0xffffffff0800780c */ /* 0x000fda0003f44270 */
[----:B------:R-:W-:Y:S05]  /*21a0*/  @P2 BRA `(.L_x_836) ;  /* 0x0000000000202947 */ /* 0x000fea0003800000 */
[----:B------:R-:W-:Y:S01]  /*21b0*/  UISETP.NE.AND UP2, UPT, UR7, 0x1, UPT ;  /* 0x000000010700788c */ /* 0x000fe2000bf45270 */
[----:B------:R-:W-:-:S05]  /*21c0*/  LOP3.LUT R8, RZ, R8, RZ, 0x33, !PT ;  /* 0x00000008ff087212 */ /* 0x000fca00078e33ff */
[----:B------:R-:W-:-:S05]  /*21d0*/  PLOP3.LUT P2, PT, PT, PT, UP2, 0x80, 0x0 ;  /* 0x000000000000781c */ /* 0x000fca0003f4f028 */
[----:B------:R-:W-:-:S08]  /*21e0*/  @UP2 ULDC.64 UR10, c[0x0][0x9e8] ;  /* 0x00027a00000a2ab9 */ /* 0x000fd00000000a00 */
[----:B------:R-:W-:-:S05]  /*21f0*/  @P2 IMAD.HI.U32 R3, R8, UR10, RZ ;  /* 0x0000000a08032c27 */ /* 0x000fca000f8e00ff */
[----:B------:R-:W-:-:S04]  /*2200*/  @P2 SHF.R.U32.HI R8, RZ, UR11, R3 ;  /* 0x0000000bff082c19 */ /* 0x000fc80008011603 */
[----:B------:R-:W-:Y:S01]  /*2210*/  LOP3.LUT R8, RZ, R8, RZ, 0x33, !PT ;  /* 0x00000008ff087212 */ /* 0x000fe200078e33ff */
[----:B------:R-:W-:Y:S06]  /*2220*/  BRA `(.L_x_837) ;  /* 0x0000000000147947 */ /* 0x000fec0003800000 */
.L_x_836:
[----:B------:R-:W-:-:S06]  /*2230*/  UISETP.NE.AND UP2, UPT, UR7, 0x1, UPT ;  /* 0x000000010700788c */ /* 0x000fcc000bf45270 */
[----:B------:R-:W-:-:S05]  /*2240*/  PLOP3.LUT P2, PT, PT, PT, UP2, 0x80, 0x0 ;  /* 0x000000000000781c */ /* 0x000fca0003f4f028 */
[----:B------:R-:W-:-:S08]  /*2250*/  @UP2 ULDC.64 UR10, c[0x0][0x9e8] ;  /* 0x00027a00000a2ab9 */ /* 0x000fd00000000a00 */
[----:B------:R-:W-:-:S05]  /*2260*/  @P2 IMAD.HI.U32 R3, R8, UR10, RZ ;  /* 0x0000000a08032c27 */ /* 0x000fca000f8e00ff */
[----:B------:R-:W-:-:S07]  /*2270*/  @P2 SHF.R.U32.HI R8, RZ, UR11, R3 ;  /* 0x0000000bff082c19 */ /* 0x000fce0008011603 */
.L_x_837:
[----:B------:R-:W-:Y:S05]  /*2280*/  BSYNC B0 ;  /* 0x0000000000007941 */ /* 0x000fea0003800000 */
.L_x_835:
[----:B------:R-:W-:-:S04]  /*2290*/  IMAD R3, R8, UR7, -R7 ;  /* 0x0000000708037c24 */ /* 0x000fc8000f8e0a07 */
[----:B------:R-:W-:-:S05]  /*22a0*/  IMAD R3, R16, -0x2, R3 ;  /* 0xfffffffe10037824 */ /* 0x000fca00078e0203 */
[----:B------:R-:W-:Y:S02]  /*22b0*/  VIMNMX R2, R2, R3, !PT ;  /* 0x0000000302027248 */ /* 0x000fe40007fe0100 */
[----:B------:R-:W-:-:S07]  /*22c0*/  VIADDMNMX R0, R3, UR7, R0, PT ;  /* 0x0000000703007c46 */ /* 0x000fce000b800100 */
.L_x_834:
[C---:B------:R-:W-:Y:S02]  /*22d0*/  ISETP.GE.AND P4, PT, R9.reuse, 0x9, PT ;  /* 0x000000090900780c */ /* 0x040fe40003f86270 */
[C---:B------:R-:W-:Y:S02]  /*22e0*/  ISETP.GE.AND P2, PT, R9.reuse, 0x2, PT ;  /* 0x000000020900780c */ /* 0x040fe40003f46270 */
[----:B------:R-:W-:Y:S02]  /*22f0*/  ISETP.GE.AND P5, PT, R9, 0xa, PT ;  /* 0x0000000a0900780c */ /* 0x000fe40003fa6270 */
[----:B------:R-:W-:Y:S02]  /*2300*/  LOP3.LUT R19, R19, 0xfffffffd, RZ, 0xc0, !PT ;  /* 0xfffffffd13137812 */ /* 0x000fe400078ec0ff */
[----:B------:R-:W-:-:S04]  /*2310*/  ISETP.GT.AND P3, PT, R2, 0x1, !P2 ;  /* 0x000000010200780c */ /* 0x000fc80005764270 */
[----:B------:R-:W-:Y:S02]  /*2320*/  ISETP.LT.OR P3, PT, R0, 0x2, P3 ;  /* 0x000000020000780c */ /* 0x000fe40001f61670 */
[----:B------:R-:W-:Y:S02]  /*2330*/  @P4 LOP3.LUT R19, R19, 0x2, RZ, 0xfc, !PT ;  /* 0x0000000213134812 */ /* 0x000fe400078efcff */
[----:B------:R-:W-:Y:S02]  /*2340*/  FSEL R25, R25, -INF , !P3 ;  /* 0xff80000019197808 */ /* 0x000fe40005800000 */
[----:B------:R-:W-:Y:S02]  /*2350*/  LOP3.LUT R19, R19, 0xfffffffb, RZ, 0xc0, !PT ;  /* 0xfffffffb13137812 */ /* 0x000fe400078ec0ff */
[----:B------:R-:W-:Y:S02]  /*2360*/  ISETP.GT.AND P4, PT, R2, 0x8, !P4 ;  /* 0x000000080200780c */ /* 0x000fe40006784270 */
[----:B------:R-:W-:-:S02]  /*2370*/  @P5 LOP3.LUT R19, R19, 0x4, RZ, 0xfc, !PT ;  /* 0x0000000413135812 */ /* 0x000fc400078efcff */
[----:B------:R-:W-:Y:S02]  /*2380*/  ISETP.GT.AND P3, PT, R2, 0x9, !P5 ;  /* 0x000000090200780c */ /* 0x000fe40006f64270 */
[C---:B------:R-:W-:Y:S02]  /*2390*/  ISETP.GE.AND P5, PT, R9.reuse, 0x11, PT ;  /* 0x000000110900780c */ /* 0x040fe40003fa6270 */
[C---:B------:R-:W-:Y:S02]  /*23a0*/  ISETP.LT.OR P4, PT, R0.reuse, 0x9, P4 ;  /* 0x000000090000780c */ /* 0x040fe40002781670 */
[----:B------:R-:W-:Y:S02]  /*23b0*/  ISETP.LT.OR P3, PT, R0, 0xa, P3 ;  /* 0x0000000a0000780c */ /* 0x000fe40001f61670 */
[----:B------:R-:W-:Y:S02]  /*23c0*/  FSEL R28, R28, -INF , !P4 ;  /* 0xff8000001c1c7808 */ /* 0x000fe40006000000 */
[----:B------:R-:W-:-:S02]  /*23d0*/  ISETP.GE.AND P4, PT, R9, 0x12, PT ;  /* 0x000000120900780c */ /* 0x000fc40003f86270 */
[----:B------:R-:W-:Y:S02]  /*23e0*/  LOP3.LUT R19, R19, 0xfffffff7, RZ, 0xc0, !PT ;  /* 0xfffffff713137812 */ /* 0x000fe400078ec0ff */
[----:B------:R-:W-:Y:S02]  /*23f0*/  FSEL R29, R29, -INF , !P3 ;  /* 0xff8000001d1d7808 */ /* 0x000fe40005800000 */
[----:B------:R-:W-:Y:S02]  /*2400*/  ISETP.GT.AND P3, PT, R2, 0x10, !P5 ;  /* 0x000000100200780c */ /* 0x000fe40006f64270 */
[----:B------:R-:W-:Y:S02]  /*2410*/  @P5 LOP3.LUT R19, R19, 0x8, RZ, 0xfc, !PT ;  /* 0x0000000813135812 */ /* 0x000fe400078efcff */
[----:B------:R-:W-:Y:S02]  /*2420*/  ISETP.LT.OR P3, PT, R0, 0x11, P3 ;  /* 0x000000110000780c */ /* 0x000fe40001f61670 */
[----:B------:R-:W-:-:S02]  /*2430*/  LOP3.LUT R19, R19, 0xfdffffff, RZ, 0xc0, !PT ;  /* 0xfdffffff13137812 */ /* 0x000fc400078ec0ff */
[----:B------:R-:W-:Y:S02]  /*2440*/  FSEL R32, R32, -INF , !P3 ;  /* 0xff80000020207808 */ /* 0x000fe40005800000 */
[----:B------:R-:W-:Y:S02]  /*2450*/  @P4 LOP3.LUT R19, R19, 0x2000000, RZ, 0xfc, !PT ;  /* 0x0200000013134812 */ /* 0x000fe400078efcff */
[----:B------:R-:W-:Y:S02]  /*2460*/  ISETP.GT.AND P3, PT, R2, 0x11, !P4 ;  /* 0x000000110200780c */ /* 0x000fe40006764270 */
[----:B------:R-:W-:Y:S02]  /*2470*/  ISETP.GE.AND P4, PT, R9, 0x19, PT ;  /* 0x000000190900780c */ /* 0x000fe40003f86270 */
[----:B------:R-:W-:Y:S02]  /*2480*/  ISETP.LT.OR P3, PT, R0, 0x12, P3 ;  /* 0x000000120000780c */ /* 0x000fe40001f61670 */
[----:B------:R-:W-:-:S02]  /*2490*/  LOP3.LUT R19, R19, 0xfeffffff, RZ, 0xc0, !PT ;  /* 0xfeffffff13137812 */ /* 0x000fc400078ec0ff */
[----:B------:R-:W-:Y:S02]  /*24a0*/  FSEL R33, R33, -INF , !P3 ;  /* 0xff80000021217808 */ /* 0x000fe40005800000 */
[----:B------:R-:W-:-:S04]  /*24b0*/  ISETP.GT.AND P3, PT, R2, 0x18, !P4 ;  /* 0x000000180200780c */ /* 0x000fc80006764270 */
[----:B------:R-:W-:Y:S02]  /*24c0*/  ISETP.LT.OR P3, PT, R0, 0x19, P3 ;  /* 0x000000190000780c */ /* 0x000fe40001f61670 */
[----:B------:R-:W-:Y:S02]  /*24d0*/  @P4 LOP3.LUT R19, R19, 0x1000000, RZ, 0xfc, !PT ;  /* 0x0100000013134812 */ /* 0x000fe400078efcff */
[----:B------:R-:W-:Y:S02]  /*24e0*/  ISETP.GE.AND P4, PT, R9, 0x1a, PT ;  /* 0x0000001a0900780c */ /* 0x000fe40003f86270 */
[----:B------:R-:W-:Y:S02]  /*24f0*/  LOP3.LUT R19, R19, 0xff7fffff, RZ, 0xc0, !PT ;  /* 0xff7fffff13137812 */ /* 0x000fe400078ec0ff */
[----:B------:R-:W-:Y:S02]  /*2500*/  FSEL R36, R36, -INF , !P3 ;  /* 0xff80000024247808 */ /* 0x000fe40005800000 */
[----:B------:R-:W-:-:S04]  /*2510*/  ISETP.GT.AND P3, PT, R2, 0x19, !P4 ;  /* 0x000000190200780c */ /* 0x000fc80006764270 */
[----:B------:R-:W-:-:S03]  /*2520*/  ISETP.LT.OR P3, PT, R0, 0x1a, P3 ;  /* 0x0000001a0000780c */ /* 0x000fc60001f61670 */
        /* <DEDUP_REMOVED lines=110> */
[----:B------:R-:W-:Y:S02]  /*2c10*/  FSEL R73, R73, -INF , !P3 ;  /* 0xff80000049497808 */ /* 0x000fe40005800000 */
[----:B------:R-:W-:Y:S02]  /*2c20*/  LOP3.LUT R19, R19, 0xffffffef, RZ, 0xc0, !PT ;  /* 0xffffffef13137812 */ /* 0x000fe400078ec0ff */
[----:B------:R-:W-:-:S04]  /*2c30*/  ISETP.GT.AND P3, PT, R2, 0x68, !P4 ;  /* 0x000000680200780c */ /* 0x000fc80006764270 */
[----:B------:R-:W-:-:S03]  /*2c40*/  ISETP.LT.OR P3, PT, R0, 0x69, P3 ;  /* 0x000000690000780c */ /* 0x000fc60001f61670 */
[----:B------:R-:W-:Y:S02]  /*2c50*/  @P4 LOP3.LUT R19, R19, 0x10, RZ, 0xfc, !PT ;  /* 0x0000001013134812 */ /* 0x000fe400078efcff */
[----:B------:R-:W-:Y:S02]  /*2c60*/  ISETP.GE.AND P4, PT, R9, 0x6a, PT ;  /* 0x0000006a0900780c */ /* 0x000fe40003f86270 */
[----:B------:R-:W-:Y:S02]  /*2c70*/  FSEL R76, R76, -INF , !P3 ;  /* 0xff8000004c4c7808 */ /* 0x000fe40005800000 */
[----:B------:R-:W-:Y:S02]  /*2c80*/  ISETP.GT.AND P3, PT, R2, 0x69, !P4 ;  /* 0x000000690200780c */ /* 0x000fe40006764270 */
[----:B------:R-:W-:Y:S02]  /*2c90*/  LOP3.LUT R19, R19, 0xfbffffff, RZ, 0xc0, !PT ;  /* 0xfbffffff13137812 */ /* 0x000fe400078ec0ff */
[----:B------:R-:W-:-:S04]  /*2ca0*/  ISETP.LT.OR P3, PT, R0, 0x6a, P3 ;  /* 0x0000006a0000780c */ /* 0x000fc80001f61670 */
[----:B------:R-:W-:Y:S02]  /*2cb0*/  FSEL R77, R77, -INF , !P3 ;  /* 0xff8000004d4d7808 */ /* 0x000fe40005800000 */
[----:B------:R-:W-:Y:S02]  /*2cc0*/  ISETP.GE.AND P3, PT, R9, 0x71, PT ;  /* 0x000000710900780c */ /* 0x000fe40003f66270 */
[----:B------:R-:W-:Y:S02]  /*2cd0*/  @P4 LOP3.LUT R19, R19, 0x4000000, RZ, 0xfc, !PT ;  /* 0x0400000013134812 */ /* 0x000fe400078efcff */
[----:B------:R-:W-:Y:S02]  /*2ce0*/  ISETP.GT.AND P4, PT, R2, 0x70, !P3 ;  /* 0x000000700200780c */ /* 0x000fe40005f84270 */
[----:B------:R-:W-:Y:S02]  /*2cf0*/  LOP3.LUT R19, R19, 0xfffffffe, RZ, 0xc0, !PT ;  /* 0xfffffffe13137812 */ /* 0x000fe400078ec0ff */
[----:B------:R-:W-:-:S04]  /*2d00*/  ISETP.LT.OR P4, PT, R0, 0x71, P4 ;  /* 0x000000710000780c */ /* 0x000fc80002781670 */
[----:B------:R-:W-:Y:S02]  /*2d10*/  FSEL R80, R80, -INF , !P4 ;  /* 0xff80000050507808 */ /* 0x000fe40006000000 */
[----:B------:R-:W-:-:S04]  /*2d20*/  ISETP.GE.AND P4, PT, R9, 0x72, PT ;  /* 0x000000720900780c */ /* 0x000fc80003f86270 */
[----:B------:R-:W-:-:S04]  /*2d30*/  ISETP.GT.AND P5, PT, R2, 0x71, !P4 ;  /* 0x000000710200780c */ /* 0x000fc800067a4270 */
[----:B------:R-:W-:-:S04]  /*2d40*/  ISETP.LT.OR P5, PT, R0, 0x72, P5 ;  /* 0x000000720000780c */ /* 0x000fc80002fa1670 */
[----:B------:R-:W-:Y:S02]  /*2d50*/  FSEL R81, R81, -INF , !P5 ;  /* 0xff80000051517808 */ /* 0x000fe40006800000 */
[----:B------:R-:W-:-:S04]  /*2d60*/  ISETP.GE.AND P5, PT, R9, 0x79, PT ;  /* 0x000000790900780c */ /* 0x000fc80003fa6270 */
[----:B------:R-:W-:-:S04]  /*2d70*/  ISETP.GT.AND P6, PT, R2, 0x78, !P5 ;  /* 0x000000780200780c */ /* 0x000fc80006fc4270 */
[----:B------:R-:W-:-:S04]  /*2d80*/  ISETP.LT.OR P6, PT, R0, 0x79, P6 ;  /* 0x000000790000780c */ /* 0x000fc800037c1670 */
[----:B------:R-:W-:Y:S02]  /*2d90*/  FSEL R84, R84, -INF , !P6 ;  /* 0xff80000054547808 */ /* 0x000fe40007000000 */
[----:B------:R-:W-:-:S13]  /*2da0*/  ISETP.GE.AND P6, PT, R9, 0x1, PT ;  /* 0x000000010900780c */ /* 0x000fda0003fc6270 */
[----:B------:R-:W-:Y:S02]  /*2db0*/  @P6 LOP3.LUT R19, R19, 0x1, RZ, 0xfc, !PT ;  /* 0x0000000113136812 */ /* 0x000fe400078efcff */
[----:B------:R-:W-:Y:S02]  /*2dc0*/  ISETP.GT.AND P6, PT, R2, RZ, !P6 ;  /* 0x000000ff0200720c */ /* 0x000fe400077c4270 */
[----:B------:R-:W-:Y:S02]  /*2dd0*/  LOP3.LUT R19, R19, 0xf7ffffff, RZ, 0xc0, !PT ;  /* 0xf7ffffff13137812 */ /* 0x000fe400078ec0ff */
[----:B------:R-:W-:-:S04]  /*2de0*/  ISETP.LT.OR P6, PT, R0, 0x1, P6 ;  /* 0x000000010000780c */ /* 0x000fc800037c1670 */
[----:B------:R-:W-:Y:S02]  /*2df0*/  FSEL R5, R24, -INF , !P6 ;  /* 0xff80000018057808 */ /* 0x000fe40007000000 */
[----:B------:R-:W-:Y:S02]  /*2e00*/  ISETP.GE.AND P6, PT, R9, 0x7a, PT ;  /* 0x0000007a0900780c */ /* 0x000fe40003fc6270 */
[----:B------:R-:W0:Y:S11]  /*2e10*/  SHFL.IDX PT, R9, R4, 0x1, 0x1c1f ;  /* 0x003c1f0004097f89 */ /* 0x000e3600000e0000 */
[----:B------:R-:W-:-:S02]  /*2e20*/  @P6 LOP3.LUT R19, R19, 0x8000000, RZ, 0xfc, !PT ;  /* 0x0800000013136812 */ /* 0x000fc400078efcff */
[----:B------:R-:W-:-:S04]  /*2e30*/  ISETP.GT.AND P6, PT, R2, 0x79, !P6 ;  /* 0x000000790200780c */ /* 0x000fc800077c4270 */
[----:B------:R-:W-:-:S04]  /*2e40*/  ISETP.LT.OR P6, PT, R0, 0x7a, P6 ;  /* 0x0000007a0000780c */ /* 0x000fc800037c1670 */
[----:B------:R-:W-:Y:S02]  /*2e50*/  FSEL R85, R85, -INF , !P6 ;  /* 0xff80000055557808 */ /* 0x000fe40007000000 */
[----:B------:R-:W-:Y:S01]  /*2e60*/  PLOP3.LUT P6, PT, PT, PT, UP1, 0x40, 0x0 ;  /* 0x000000000000781c */ /* 0x000fe20003fce818 */
[----:B0-----:R-:W-:Y:S01]  /*2e70*/  IMAD.IADD R3, R12, 0x1, R9 ;  /* 0x000000010c037824 */ /* 0x001fe200078e0209 */
[----:B------:R-:W-:-:S11]  /*2e80*/  VIADDMNMX R2, R9, R11, R10, PT ;  /* 0x0000000b09027246 */ /* 0x000fd6000380010a */
[----:B------:R-:W-:Y:S05]  /*2e90*/  @P6 BRA `(.L_x_838) ;  /* 0x0000000000646947 */ /* 0x000fea0003800000 */
        /* <DEDUP_REMOVED lines=9> */
[----:B------:R-:W-:Y:S01]  /*2f30*/  @P6 IMAD.HI.U32 R4, R0, UR10, RZ ;  /* 0x0000000a00046c27 */ /* 0x000fe2000f8e00ff */
[----:B------:R-:W-:-:S13]  /*2f40*/  PLOP3.LUT P6, PT, PT, PT, UP2, 0x80, 0x0 ;  /* 0x000000000000781c */ /* 0x000fda0003fcf028 */
[----:B------:R-:W-:-:S04]  /*2f50*/  @P6 SHF.R.U32.HI R0, RZ, UR11, R4 ;  /* 0x0000000bff006c19 */ /* 0x000fc80008011604 */
[----:B------:R-:W-:Y:S01]  /*2f60*/  LOP3.LUT R0, RZ, R0, RZ, 0x33, !PT ;  /* 0x00000000ff007212 */ /* 0x000fe200078e33ff */
[----:B------:R-:W-:Y:S06]  /*2f70*/  BRA `(.L_x_841) ;  /* 0x0000000000187947 */ /* 0x000fec0003800000 */
.L_x_840:
[----:B------:R-:W-:-:S06]  /*2f80*/  UISETP.NE.AND UP2, UPT, UR7, 0x1, UPT ;  /* 0x000000010700788c */ /* 0x000fcc000bf45270 */
[----:B------:R-:W-:-:S05]  /*2f90*/  PLOP3.LUT P6, PT, PT, PT, UP2, 0x80, 0x0 ;  /* 0x000000000000781c */ /* 0x000fca0003fcf028 */
[----:B------:R-:W-:-:S08]  /*2fa0*/  @UP2 ULDC.64 UR10, c[0x0][0x9e8] ;  /* 0x00027a00000a2ab9 */ /* 0x000fd00000000a00 */
[----:B------:R-:W-:Y:S01]  /*2fb0*/  @P6 IMAD.HI.U32 R4, R0, UR10, RZ ;  /* 0x0000000a00046c27 */ /* 0x000fe2000f8e00ff */
[----:B------:R-:W-:-:S13]  /*2fc0*/  PLOP3.LUT P6, PT, PT, PT, UP2, 0x80, 0x0 ;  /* 0x000000000000781c */ /* 0x000fda0003fcf028 */
[----:B------:R-:W-:-:S07]  /*2fd0*/  @P6 SHF.R.U32.HI R0, RZ, UR11, R4 ;  /* 0x0000000bff006c19 */ /* 0x000fce0008011604 */
.L_x_841:
[----:B------:R-:W-:Y:S05]  /*2fe0*/  BSYNC B0 ;  /* 0x0000000000007941 */ /* 0x000fea0003800000 */
.L_x_839:
[----:B------:R-:W-:-:S04]  /*2ff0*/  IMAD R7, R0, UR7, -R7 ;  /* 0x0000000700077c24 */ /* 0x000fc8000f8e0a07 */
[----:B------:R-:W-:-:S05]  /*3000*/  IMAD R7, R16, -0x2, R7 ;  /* 0xfffffffe10077824 */ /* 0x000fca00078e0207 */
[----:B------:R-:W-:Y:S02]  /*3010*/  VIMNMX R3, R3, R7, !PT ;  /* 0x0000000703037248 */ /* 0x000fe40007fe0100 */
[----:B------:R-:W-:-:S07]  /*3020*/  VIADDMNMX R2, R7, UR7, R2, PT ;  /* 0x0000000707027c46 */ /* 0x000fce000b800102 */
.L_x_838:
[----:B------:R-:W-:Y:S01]  /*3030*/  ISETP.GT.AND P2, PT, R3, 0x1, !P2 ;  /* 0x000000010300780c */ /* 0x000fe20005744270 */
[----:B------:R-:W-:Y:S01]  /*3040*/  ULDC UR33, c[0x0][0x988] ;  /* 0x0002620000217ab9 */ /* 0x000fe20000000800 */
[----:B------:R-:W-:Y:S01]  /*3050*/  LOP3.LUT P6, RZ, R19, 0x8, RZ, 0xc0, !PT ;  /* 0x0000000813ff7812 */ /* 0x000fe200078cc0ff */
[----:B------:R-:W-:Y:S01]  /*3060*/  @UP0 ULDC UR10, c[0x0][0x44c] ;  /* 0x00011300000a0ab9 */ /* 0x000fe20000000800 */
[----:B------:R-:W-:Y:S01]  /*3070*/  ISETP.LT.OR P2, PT, R2, 0x2, P2 ;  /* 0x000000020200780c */ /* 0x000fe20001741670 */
[----:B------:R-:W-:Y:S01]  /*3080*/  UIMAD.WIDE.U32 UR10, UR41, UR10, URZ ;  /* 0x0000000a290a72a5 */ /* 0x000fe2000f8e003f */
[----:B------:R-:W-:Y:S01]  /*3090*/  FMNMX.FTZ R7, R5, R25, !PT ;  /* 0x0000001905077209 */ /* 0x000fe20007810000 */
[----:B------:R-:W-:Y:S01]  /*30a0*/  @UP0 ULDC UR15, c[0x0][0x450] ;  /* 0x00011400000f0ab9 */ /* 0x000fe20000000800 */
[----:B------:R-:W-:Y:S01]  /*30b0*/  FSEL R27, R27, -INF , !P2 ;  /* 0xff8000001b1b7808 */ /* 0x000fe20005000000 */
[----:B------:R-:W-:Y:S01]  /*30c0*/  UMOV UR14, UR41 ;  /* 0x00000029000e7c82 */ /* 0x000fe20008000000 */
[----:B------:R-:W-:Y:S01]  /*30d0*/  LOP3.LUT P2, RZ, R19, 0x2, RZ, 0xc0, !PT ;  /* 0x0000000213ff7812 */ /* 0x000fe2000784c0ff */
[----:B------:R-:W-:Y:S01]  /*30e0*/  @UP0 USHF.R.U32.HI UR14, URZ, UR15, UR11 ;  /* 0x0000000f3f0e0299 */ /* 0x000fe2000801160b */
[----:B------:R-:W-:-:S02]  /*30f0*/  FMNMX.FTZ R0, R28, R7, !PT ;  /* 0x000000071c007209 */ /* 0x000fc40007810000 */
[----:B------:R-:W-:Y:S01]  /*3100*/  ISETP.GT.AND P2, PT, R3, 0x8, !P2 ;  /* 0x000000080300780c */ /* 0x000fe20005744270 */
[----:B------:R-:W-:Y:S01]  /*3110*/  UIADD3 UR52, UR52, UR14, URZ ;  /* 0x0000000e34347290 */ /* 0x000fe2000fffe03f */
[----:B------:R-:W-:Y:S02]  /*3120*/  FMNMX.FTZ R7, R29, R0, !PT ;  /* 0x000000001d077209 */ /* 0x000fe40007810000 */
[----:B------:R-:W-:Y:S01]  /*3130*/  ISETP.LT.OR P2, PT, R2, 0x9, P2 ;  /* 0x000000090200780c */ /* 0x000fe20001741670 */
[----:B------:R-:W-:Y:S01]  /*3140*/  UIADD3 UR6, UR52, UR6, URZ ;  /* 0x0000000634067290 */ /* 0x000fe2000fffe03f */
[----:B------:R-:W-:Y:S02]  /*3150*/  FMNMX.FTZ R0, R32, R7, !PT ;  /* 0x0000000720007209 */ /* 0x000fe40007810000 */
[----:B------:R-:W-:Y:S02]  /*3160*/  FSEL R30, R30, -INF , !P2 ;  /* 0xff8000001e1e7808 */ /* 0x000fe40005000000 */
[----:B------:R-:W-:-:S02]  /*3170*/  LOP3.LUT P2, RZ, R19, 0x4, RZ, 0xc0, !PT ;  /* 0x0000000413ff7812 */ /* 0x000fc4000784c0ff */
[----:B------:R-:W-:Y:S02]  /*3180*/  FMNMX.FTZ R7, R33, R0, !PT ;  /* 0x0000000021077209 */ /* 0x000fe40007810000 */
[----:B------:R-:W-:Y:S02]  /*3190*/  ISETP.GT.AND P2, PT, R3, 0x9, !P2 ;  /* 0x000000090300780c */ /* 0x000fe40005744270 */
[----:B------:R-:W-:Y:S02]  /*31a0*/  FMNMX.FTZ R0, R36, R7, !PT ;  /* 0x0000000724007209 */ /* 0x000fe40007810000 */
[----:B------:R-:W-:Y:S02]  /*31b0*/  ISETP.LT.OR P2, PT, R2, 0xa, P2 ;  /* 0x0000000a0200780c */ /* 0x000fe40001741670 */
[----:B------:R-:W-:Y:S02]  /*31c0*/  FMNMX.FTZ R7, R37, R0, !PT ;  /* 0x0000000025077209 */ /* 0x000fe40007810000 */
[----:B------:R-:W-:-:S02]  /*31d0*/  FSEL R31, R31, -INF , !P2 ;  /* 0xff8000001f1f7808 */ /* 0x000fc40005000000 */
[----:B------:R-:W-:Y:S02]  /*31e0*/  ISETP.GT.AND P2, PT, R3, 0x10, !P6 ;  /* 0x000000100300780c */ /* 0x000fe40007744270 */
[----:B------:R-:W-:Y:S02]  /*31f0*/  FMNMX.FTZ R0, R40, R7, !PT ;  /* 0x0000000728007209 */ /* 0x000fe40007810000 */
[----:B------:R-:W-:Y:S02]  /*3200*/  ISETP.LT.OR P2, PT, R2, 0x11, P2 ;  /* 0x000000110200780c */ /* 0x000fe40001741670 */
[C---:B------:R-:W-:Y:S02]  /*3210*/  LOP3.LUT P6, RZ, R19.reuse, 0x8000, RZ, 0xc0, !PT ;  /* 0x0000800013ff7812 */ /* 0x040fe400078cc0ff */
        /* <DEDUP_REMOVED lines=8> */
[----:B------:R-:W-:Y:S02]  /*32a0*/  LOP3.LUT P2, RZ, R19, 0x1000000, RZ, 0xc0, !PT ;  /* 0x0100000013ff7812 */ /* 0x000fe4000784c0ff */
[----:B------:R-:W-:Y:S02]  /*32b0*/  FMNMX.FTZ R0, R48, R7, !PT ;  /* 0x0000000730007209 */ /* 0x000fe40007810000 */
[----:B------:R-:W-:Y:S02]  /*32c0*/  ISETP.GT.AND P2, PT, R3, 0x18, !P2 ;  /* 0x000000180300780c */ /* 0x000fe40005744270 */
[----:B------:R-:W-:Y:S02]  /*32d0*/  FMNMX.FTZ R7, R49, R0, !PT ;  /* 0x0000000031077209 */ /* 0x000fe40007810000 */
[----:B------:R-:W-:Y:S02]  /*32e0*/  ISETP.LT.OR P2, PT, R2, 0x19, P2 ;  /* 0x000000190200780c */ /* 0x000fe40001741670 */
[----:B------:R-:W-:-:S02]  /*32f0*/  FMNMX.FTZ R0, R52, R7, !PT ;  /* 0x0000000734007209 */ /* 0x000fc40007810000 */
[----:B------:R-:W-:Y:S02]  /*3300*/  FSEL R38, R38, -INF , !P2 ;  /* 0xff80000026267808 */ /* 0x000fe40005000000 */
[----:B------:R-:W-:Y:S02]  /*3310*/  LOP3.LUT P2, RZ, R19, 0x800000, RZ, 0xc0, !PT ;  /* 0x0080000013ff7812 */ /* 0x000fe4000784c0ff */
[----:B------:R-:W-:Y:S02]  /*3320*/  FMNMX.FTZ R7, R53, R0, !PT ;  /* 0x0000000035077209 */ /* 0x000fe40007810000 */
[----:B------:R-:W-:Y:S02]  /*3330*/  ISETP.GT.AND P2, PT, R3, 0x19, !P2 ;  /* 0x000000190300780c */ /* 0x000fe40005744270 */
[----:B------:R-:W-:Y:S02]  /*3340*/  FMNMX.FTZ R0, R56, R7, !PT ;  /* 0x0000000738007209 */ /* 0x000fe40007810000 */
[----:B------:R-:W-:-:S02]  /*3350*/  ISETP.LT.OR P2, PT, R2, 0x1a, P2 ;  /* 0x0000001a0200780c */ /* 0x000fc40001741670 */
[----:B------:R-:W-:Y:S02]  /*3360*/  FMNMX.FTZ R7, R57, R0, !PT ;  /* 0x0000000039077209 */ /* 0x000fe40007810000 */
[----:B------:R-:W-:Y:S02]  /*3370*/  FSEL R39, R39, -INF , !P2 ;  /* 0xff80000027277808 */ /* 0x000fe40005000000 */
[----:B------:R-:W-:Y:S02]  /*3380*/  LOP3.LUT P2, RZ, R19, 0x400000, RZ, 0xc0, !PT ;  /* 0x0040000013ff7812 */ /* 0x000fe4000784c0ff */
[----:B------:R-:W-:Y:S02]  /*3390*/  FMNMX.FTZ R0, R60, R7, !PT ;  /* 0x000000073c007209 */ /* 0x000fe40007810000 */
[----:B------:R-:W-:Y:S02]  /*33a0*/  ISETP.GT.AND P2, PT, R3, 0x20, !P2 ;  /* 0x000000200300780c */ /* 0x000fe40005744270 */
[----:B------:R-:W-:-:S02]  /*33b0*/  FMNMX.FTZ R7, R61, R0, !PT ;  /* 0x000000003d077209 */ /* 0x000fc40007810000 */
[----:B------:R-:W-:Y:S02]  /*33c0*/  ISETP.LT.OR P2, PT, R2, 0x21, P2 ;  /* 0x000000210200780c */ /* 0x000fe40001741670 */
[----:B------:R-:W-:Y:S02]  /*33d0*/  FMNMX.FTZ R0, R64, R7, !PT ;  /* 0x0000000740007209 */ /* 0x000fe40007810000 */
[----:B------:R-:W-:Y:S02]  /*33e0*/  FSEL R42, R42, -INF , !P2 ;  /* 0xff8000002a2a7808 */ /* 0x000fe40005000000 */
[----:B------:R-:W-:Y:S02]  /*33f0*/  LOP3.LUT P2, RZ, R19, 0x200000, RZ, 0xc0, !PT ;  /* 0x0020000013ff7812 */ /* 0x000fe4000784c0ff */
[----:B------:R-:W-:Y:S02]  /*3400*/  FMNMX.FTZ R7, R65, R0, !PT ;  /* 0x0000000041077209 */ /* 0x000fe40007810000 */
[----:B------:R-:W-:-:S02]  /*3410*/  ISETP.GT.AND P2, PT, R3, 0x21, !P2 ;  /* 0x000000210300780c */ /* 0x000fc40005744270 */
[----:B------:R-:W-:Y:S02]  /*3420*/  FMNMX.FTZ R0, R68, R7, !PT ;  /* 0x0000000744007209 */ /* 0x000fe40007810000 */
[----:B------:R-:W-:Y:S02]  /*3430*/  ISETP.LT.OR P2, PT, R2, 0x22, P2 ;  /* 0x000000220200780c */ /* 0x000fe40001741670 */
[----:B------:R-:W-:Y:S02]  /*3440*/  FMNMX.FTZ R7, R69, R0, !PT ;  /* 0x0000000045077209 */ /* 0x000fe40007810000 */
[----:B------:R-:W-:Y:S02]  /*3450*/  FSEL R43, R43, -INF , !P2 ;  /* 0xff8000002b2b7808 */ /* 0x000fe40005000000 */
[----:B------:R-:W-:Y:S02]  /*3460*/  LOP3.LUT P2, RZ, R19, 0x100000, RZ, 0xc0, !PT ;  /* 0x0010000013ff7812 */ /* 0x000fe4000784c0ff */
[----:B------:R-:W-:-:S02]  /*3470*/  FMNMX.FTZ R0, R72, R7, !PT ;  /* 0x0000000748007209 */ /* 0x000fc40007810000 */
[----:B------:R-:W-:Y:S02]  /*3480*/  ISETP.GT.AND P2, PT, R3, 0x28, !P2 ;  /* 0x000000280300780c */ /* 0x000fe40005744270 */
[----:B------:R-:W-:Y:S02]  /*3490*/  FMNMX.FTZ R7, R73, R0, !PT ;  /* 0x0000000049077209 */ /* 0x000fe40007810000 */
[----:B------:R-:W-:Y:S02]  /*34a0*/  ISETP.LT.OR P2, PT, R2, 0x29, P2 ;  /* 0x000000290200780c */ /* 0x000fe40001741670 */
        /* <DEDUP_REMOVED lines=14> */
[----:B------:R-:W-:Y:S01]  /*3590*/  ISETP.GT.AND P3, PT, R3, 0x70, !P3 ;  /* 0x000000700300780c */ /* 0x000fe20005f64270 */
[----:B------:R-:W0:Y:S01]  /*35a0*/  SHFL.BFLY PT, R0, R7, 0x2, 0x1f ;  /* 0x0c401f0007007f89 */ /* 0x000e2200000e0000 */
[----:B------:R-:W-:-:S02]  /*35b0*/  FSEL R50, R50, -INF , !P2 ;  /* 0xff80000032327808 */ /* 0x000fc40005000000 */
[----:B------:R-:W-:Y:S02]  /*35c0*/  LOP3.LUT P2, RZ, R19, 0x20000, RZ, 0xc0, !PT ;  /* 0x0002000013ff7812 */ /* 0x000fe4000784c0ff */
[C---:B------:R-:W-:Y:S02]  /*35d0*/  ISETP.GT.AND P4, PT, R3.reuse, 0x71, !P4 ;  /* 0x000000710300780c */ /* 0x040fe40006784270 */
[C---:B------:R-:W-:Y:S02]  /*35e0*/  ISETP.GT.AND P2, PT, R3.reuse, 0x31, !P2 ;  /* 0x000000310300780c */ /* 0x040fe40005744270 */
[C---:B------:R-:W-:Y:S02]  /*35f0*/  ISETP.LT.OR P3, PT, R2.reuse, 0x71, P3 ;  /* 0x000000710200780c */ /* 0x040fe40001f61670 */
[----:B------:R-:W-:Y:S02]  /*3600*/  ISETP.LT.OR P2, PT, R2, 0x32, P2 ;  /* 0x000000320200780c */ /* 0x000fe40001741670 */
[----:B------:R-:W-:-:S02]  /*3610*/  ISETP.GT.AND P5, PT, R3, 0x78, !P5 ;  /* 0x000000780300780c */ /* 0x000fc40006fa4270 */
[----:B------:R-:W-:Y:S02]  /*3620*/  FSEL R51, R51, -INF , !P2 ;  /* 0xff80000033337808 */ /* 0x000fe40005000000 */
[----:B------:R-:W-:Y:S02]  /*3630*/  LOP3.LUT P2, RZ, R19, 0x10000, RZ, 0xc0, !PT ;  /* 0x0001000013ff7812 */ /* 0x000fe4000784c0ff */
[----:B------:R-:W-:Y:S02]  /*3640*/  ISETP.LT.OR P4, PT, R2, 0x72, P4 ;  /* 0x000000720200780c */ /* 0x000fe40002781670 */
[----:B------:R-:W-:Y:S02]  /*3650*/  ISETP.GT.AND P2, PT, R3, 0x38, !P2 ;  /* 0x000000380300780c */ /* 0x000fe40005744270 */
[----:B------:R-:W-:Y:S02]  /*3660*/  FSEL R82, R82, -INF , !P3 ;  /* 0xff80000052527808 */ /* 0x000fe40005800000 */
[----:B------:R-:W-:-:S02]  /*3670*/  ISETP.LT.OR P2, PT, R2, 0x39, P2 ;  /* 0x000000390200780c */ /* 0x000fc40001741670 */
[----:B0-----:R-:W-:Y:S02]  /*3680*/  FMNMX.FTZ R9, R7, R0, !PT ;  /* 0x0000000007097209 */ /* 0x001fe40007810000 */
[----:B------:R-:W-:Y:S02]  /*3690*/  FSEL R54, R54, -INF , !P2 ;  /* 0xff80000036367808 */ /* 0x000fe40005000000 */
[----:B------:R-:W-:Y:S01]  /*36a0*/  ISETP.GT.AND P2, PT, R3, 0x39, !P6 ;  /* 0x000000390300780c */ /* 0x000fe20007744270 */
[----:B------:R-:W0:Y:S01]  /*36b0*/  SHFL.BFLY PT, R0, R9, 0x1, 0x1f ;  /* 0x0c201f0009007f89 */ /* 0x000e2200000e0000 */
[----:B------:R-:W-:Y:S02]  /*36c0*/  LOP3.LUT P6, RZ, R19, 0x10, RZ, 0xc0, !PT ;  /* 0x0000001013ff7812 */ /* 0x000fe400078cc0ff */
[C---:B------:R-:W-:Y:S02]  /*36d0*/  ISETP.LT.OR P2, PT, R2.reuse, 0x3a, P2 ;  /* 0x0000003a0200780c */ /* 0x040fe40001741670 */
[----:B------:R-:W-:-:S02]  /*36e0*/  ISETP.LT.OR P5, PT, R2, 0x79, P5 ;  /* 0x000000790200780c */ /* 0x000fc40002fa1670 */
[----:B------:R-:W-:Y:S02]  /*36f0*/  FSEL R55, R55, -INF , !P2 ;  /* 0xff80000037377808 */ /* 0x000fe40005000000 */
[----:B------:R-:W-:Y:S02]  /*3700*/  LOP3.LUT P2, RZ, R19, 0x4000, RZ, 0xc0, !PT ;  /* 0x0000400013ff7812 */ /* 0x000fe4000784c0ff */
[----:B------:R-:W-:Y:S02]  /*3710*/  FSEL R83, R83, -INF , !P4 ;  /* 0xff80000053537808 */ /* 0x000fe40006000000 */
[----:B------:R-:W-:Y:S02]  /*3720*/  ISETP.GT.AND P2, PT, R3, 0x40, !P2 ;  /* 0x000000400300780c */ /* 0x000fe40005744270 */
[----:B------:R-:W-:Y:S02]  /*3730*/  FSEL R86, R86, -INF , !P5 ;  /* 0xff80000056567808 */ /* 0x000fe40006800000 */
[----:B------:R-:W-:-:S04]  /*3740*/  ISETP.LT.OR P2, PT, R2, 0x41, P2 ;  /* 0x000000410200780c */ /* 0x000fc80001741670 */
[----:B------:R-:W-:Y:S02]  /*3750*/  FSEL R58, R58, -INF , !P2 ;  /* 0xff8000003a3a7808 */ /* 0x000fe40005000000 */
[----:B------:R-:W-:Y:S02]  /*3760*/  LOP3.LUT P2, RZ, R19, 0x2000, RZ, 0xc0, !PT ;  /* 0x0000200013ff7812 */ /* 0x000fe4000784c0ff */
[----:B0-----:R-:W-:Y:S02]  /*3770*/  FMNMX.FTZ R0, R9, R0, !PT ;  /* 0x0000000009007209 */ /* 0x001fe40007810000 */
[----:B------:R-:W-:-:S03]  /*3780*/  ISETP.GT.AND P2, PT, R3, 0x41, !P2 ;  /* 0x000000410300780c */ /* 0x000fc60005744270 */
[----:B------:R-:W-:Y:S01]  /*3790*/  FMUL.FTZ R90, R0, UR33 ;  /* 0x00000021005a7c20 */ /* 0x000fe20008410000 */
[----:B------:R-:W-:-:S04]  /*37a0*/  ISETP.LT.OR P2, PT, R2, 0x42, P2 ;  /* 0x000000420200780c */ /* 0x000fc80001741670 */
[----:B------:R-:W-:Y:S02]  /*37b0*/  FSEL R59, R59, -INF , !P2 ;  /* 0xff8000003b3b7808 */ /* 0x000fe40005000000 */
[----:B------:R-:W-:-:S04]  /*37c0*/  LOP3.LUT P2, RZ, R19, 0x1000, RZ, 0xc0, !PT ;  /* 0x0000100013ff7812 */ /* 0x000fc8000784c0ff */
[----:B------:R-:W-:-:S04]  /*37d0*/  ISETP.GT.AND P2, PT, R3, 0x48, !P2 ;  /* 0x000000480300780c */ /* 0x000fc80005744270 */
        /* <DEDUP_REMOVED lines=30> */
[----:B------:R-:W-:Y:S02]  /*39c0*/  ISETP.GT.AND P2, PT, R3, 0x68, !P6 ;  /* 0x000000680300780c */ /* 0x000fe40007744270 */
[----:B------:R-:W-:Y:S02]  /*39d0*/  LOP3.LUT P6, RZ, R19, 0x1, RZ, 0xc0, !PT ;  /* 0x0000000113ff7812 */ /* 0x000fe400078cc0ff */
[----:B------:R-:W-:-:S04]  /*39e0*/  ISETP.LT.OR P2, PT, R2, 0x69, P2 ;  /* 0x000000690200780c */ /* 0x000fc80001741670 */
[----:B------:R-:W-:Y:S02]  /*39f0*/  FSEL R78, R78, -INF , !P2 ;  /* 0xff8000004e4e7808 */ /* 0x000fe40005000000 */
[----:B------:R-:W-:-:S04]  /*3a00*/  FSETP.NEU.FTZ.AND P2, PT, R0, -INF , PT ;  /* 0xff8000000000780b */ /* 0x000fc80003f5d000 */
[----:B------:R-:W-:Y:S02]  /*3a10*/  FSEL R90, R90, RZ, P2 ;  /* 0x000000ff5a5a7208 */ /* 0x000fe40001000000 */
[----:B------:R-:W-:Y:S02]  /*3a20*/  ISETP.GT.AND P2, PT, R3, RZ, !P6 ;  /* 0x000000ff0300720c */ /* 0x000fe40007744270 */
[----:B------:R-:W-:Y:S01]  /*3a30*/  LOP3.LUT P6, RZ, R19, 0x8000000, RZ, 0xc0, !PT ;  /* 0x0800000013ff7812 */ /* 0x000fe200078cc0ff */
[--C-:B------:R-:W-:Y:S01]  /*3a40*/  FFMA.FTZ R8, R5, UR33, -R90.reuse ;  /* 0x0000002105087c23 */ /* 0x100fe2000801085a */
[----:B------:R-:W-:Y:S01]  /*3a50*/  ISETP.LT.OR P2, PT, R2, 0x1, P2 ;  /* 0x000000010200780c */ /* 0x000fe20001741670 */
[--C-:B------:R-:W-:Y:S01]  /*3a60*/  FFMA.FTZ R10, R28, UR33, -R90.reuse ;  /* 0x000000211c0a7c23 */ /* 0x100fe2000801085a */
[--C-:B------:R-:W-:Y:S01]  /*3a70*/  FFMA.FTZ R12, R32, UR33, -R90.reuse ;  /* 0x00000021200c7c23 */ /* 0x100fe2000801085a */
[----:B------:R-:W-:Y:S01]  /*3a80*/  ISETP.GT.AND P6, PT, R3, 0x79, !P6 ;  /* 0x000000790300780c */ /* 0x000fe200077c4270 */
[--C-:B------:R-:W-:Y:S01]  /*3a90*/  FFMA.FTZ R24, R40, UR33, -R90.reuse ;  /* 0x0000002128187c23 */ /* 0x100fe2000801085a */
[----:B------:R-:W-:Y:S01]  /*3aa0*/  FSEL R4, R26, -INF , !P2 ;  /* 0xff8000001a047808 */ /* 0x000fe20005000000 */
[--C-:B------:R-:W-:Y:S01]  /*3ab0*/  FFMA.FTZ R7, R25, UR33, -R90.reuse ;  /* 0x0000002119077c23 */ /* 0x100fe2000801085a */
[----:B------:R-:W-:Y:S01]  /*3ac0*/  LOP3.LUT P2, RZ, R19, 0x4000000, RZ, 0xc0, !PT ;  /* 0x0400000013ff7812 */ /* 0x000fe2000784c0ff */
[----:B------:R-:W-:Y:S01]  /*3ad0*/  MUFU.EX2 R8, R8 ;  /* 0x0000000800087308 */ /* 0x000fe20000000800 */
[----:B------:R-:W-:Y:S01]  /*3ae0*/  FMNMX.FTZ R5, R4, R27, !PT ;  /* 0x0000001b04057209 */ /* 0x000fe20007810000 */
[--C-:B------:R-:W-:Y:S01]  /*3af0*/  FFMA.FTZ R9, R29, UR33, -R90.reuse ;  /* 0x000000211d097c23 */ /* 0x100fe2000801085a */
[----:B------:R-:W-:Y:S01]  /*3b00*/  ISETP.GT.AND P2, PT, R3, 0x69, !P2 ;  /* 0x000000690300780c */ /* 0x000fe20005744270 */
[--C-:B------:R-:W-:Y:S01]  /*3b10*/  FFMA.FTZ R26, R44, UR33, -R90.reuse ;  /* 0x000000212c1a7c23 */ /* 0x100fe2000801085a */
[----:B------:R-:W-:Y:S01]  /*3b20*/  FMNMX.FTZ R14, R30, R5, !PT ;  /* 0x000000051e0e7209 */ /* 0x000fe20007810000 */
[--C-:B------:R-:W-:Y:S01]  /*3b30*/  FFMA.FTZ R25, R45, UR33, -R90.reuse ;  /* 0x000000212d197c23 */ /* 0x100fe2000801085a */
[----:B------:R-:W-:Y:S01]  /*3b40*/  ISETP.LT.OR P2, PT, R2, 0x6a, P2 ;  /* 0x0000006a0200780c */ /* 0x000fe20001741670 */
[----:B------:R-:W0:Y:S01]  /*3b50*/  MUFU.EX2 R7, R7 ;  /* 0x0000000700077308 */ /* 0x000e220000000800 */
[----:B------:R-:W-:Y:S01]  /*3b60*/  FMNMX.FTZ R5, R31, R14, !PT ;  /* 0x0000000e1f057209 */ /* 0x000fe20007810000 */
[--C-:B------:R-:W-:Y:S01]  /*3b70*/  FFMA.FTZ R53, R53, UR33, -R90.reuse ;  /* 0x0000002135357c23 */ /* 0x100fe2000801085a */
[----:B------:R-:W-:Y:S01]  /*3b80*/  FSEL R79, R79, -INF , !P2 ;  /* 0xff8000004f4f7808 */ /* 0x000fe20005000000 */
[--C-:B------:R-:W-:Y:S01]  /*3b90*/  FFMA.FTZ R45, R65, UR33, -R90.reuse ;  /* 0x00000021412d7c23 */ /* 0x100fe2000801085a */
[----:B------:R-:W-:Y:S01]  /*3ba0*/  FMNMX.FTZ R14, R34, R5, !PT ;  /* 0x00000005220e7209 */ /* 0x000fe20007810000 */
[--C-:B------:R-:W-:Y:S01]  /*3bb0*/  FFMA.FTZ R44, R68, UR33, -R90.reuse ;  /* 0x00000021442c7c23 */ /* 0x100fe2000801085a */
[----:B------:R-:W-:Y:S01]  /*3bc0*/  ISETP.LT.OR P6, PT, R2, 0x7a, P6 ;  /* 0x0000007a0200780c */ /* 0x000fe200037c1670 */
[--C-:B------:R-:W-:Y:S01]  /*3bd0*/  FFMA.FTZ R2, R60, UR33, -R90.reuse ;  /* 0x000000213c027c23 */ /* 0x100fe2000801085a */
[----:B------:R-:W-:Y:S01]  /*3be0*/  FMNMX.FTZ R5, R35, R14, !PT ;  /* 0x0000000e23057209 */ /* 0x000fe20007810000 */
[--C-:B------:R-:W-:Y:S01]  /*3bf0*/  FFMA.FTZ R14, R36, UR33, -R90.reuse ;  /* 0x00000021240e7c23 */ /* 0x100fe2000801085a */
[----:B------:R-:W-:Y:S01]  /*3c00*/  FSEL R87, R87, -INF , !P6 ;  /* 0xff80000057577808 */ /* 0x000fe20007000000 */
[----:B------:R-:W1:Y:S01]  /*3c10*/  MUFU.EX2 R10, R10 ;  /* 0x0000000a000a7308 */ /* 0x000e620000000800 */
[----:B------:R-:W-:Y:S01]  /*3c20*/  FMNMX.FTZ R20, R38, R5, !PT ;  /* 0x0000000526147209 */ /* 0x000fe20007810000 */
[--C-:B------:R-:W-:Y:S01]  /*3c30*/  FFMA.FTZ R13, R33, UR33, -R90.reuse ;  /* 0x00000021210d7c23 */ /* 0x100fe2000801085a */
[--C-:B------:R-:W-:Y:S01]  /*3c40*/  FFMA.FTZ R21, R41, UR33, -R90.reuse ;  /* 0x0000002129157c23 */ /* 0x100fe2000801085a */
[--C-:B------:R-:W-:Y:S01]  /*3c50*/  FFMA.FTZ R41, R72, UR33, -R90.reuse ;  /* 0x0000002148297c23 */ /* 0x100fe2000801085a */
[----:B------:R-:W-:Y:S01]  /*3c60*/  FMNMX.FTZ R5, R39, R20, !PT ;  /* 0x0000001427057209 */ /* 0x000fe20007810000 */
[--C-:B------:R-:W-:Y:S01]  /*3c70*/  FFMA.FTZ R15, R37, UR33, -R90.reuse ;  /* 0x00000021250f7c23 */ /* 0x100fe2000801085a */
[--C-:B------:R-:W-:Y:S01]  /*3c80*/  FFMA.FTZ R29, R49, UR33, -R90.reuse ;  /* 0x00000021311d7c23 */ /* 0x100fe2000801085a */
[----:B------:R-:W2:Y:S01]  /*3c90*/  MUFU.EX2 R9, R9 ;  /* 0x0000000900097308 */ /* 0x000ea20000000800 */
[----:B------:R-:W-:Y:S01]  /*3ca0*/  FMNMX.FTZ R20, R42, R5, !PT ;  /* 0x000000052a147209 */ /* 0x000fe20007810000 */
[--C-:B------:R-:W-:Y:S01]  /*3cb0*/  FFMA.FTZ R33, R57, UR33, -R90.reuse ;  /* 0x0000002139217c23 */ /* 0x100fe2000801085a */
[--C-:B------:R-:W-:Y:S01]  /*3cc0*/  FFMA.FTZ R37, R61, UR33, -R90.reuse ;  /* 0x000000213d257c23 */ /* 0x100fe2000801085a */
[--C-:B------:R-:W-:Y:S01]  /*3cd0*/  FFMA.FTZ R57, R77, UR33, -R90.reuse ;  /* 0x000000214d397c23 */ /* 0x100fe2000801085a */
[----:B------:R-:W-:Y:S01]  /*3ce0*/  FMNMX.FTZ R5, R43, R20, !PT ;  /* 0x000000142b057209 */ /* 0x000fe20007810000 */
[--C-:B------:R-:W-:Y:S01]  /*3cf0*/  FFMA.FTZ R49, R81, UR33, -R90.reuse ;  /* 0x0000002151317c23 */ /* 0x100fe2000801085a */
[----:B------:R-:W-:Y:S01]  /*3d00*/  FFMA.FTZ R61, R85, UR33, -R90 ;  /* 0x00000021553d7c23 */ /* 0x000fe2000801085a */
[----:B------:R3:W-:Y:S01]  /*3d10*/  MUFU.EX2 R3, R53 ;  /* 0x0000003500037308 */ /* 0x0007e20000000800 */
[----:B------:R-:W-:-:S04]  /*3d20*/  FMNMX.FTZ R20, R46, R5, !PT ;  /* 0x000000052e147209 */ /* 0x000fc80007810000 */
[----:B------:R-:W-:-:S03]  /*3d30*/  FMNMX.FTZ R5, R47, R20, !PT ;  /* 0x000000142f057209 */ /* 0x000fc60007810000 */
[----:B------:R-:W4:Y:S01]  /*3d40*/  MUFU.EX2 R12, R12 ;  /* 0x0000000c000c7308 */ /* 0x000f220000000800 */
[----:B------:R-:W-:Y:S01]  /*3d50*/  FMNMX.FTZ R20, R50, R5, !PT ;  /* 0x0000000532147209 */ /* 0x000fe20007810000 */
[----:B---3--:R-:W-:-:S03]  /*3d60*/  FFMA.FTZ R53, R69, UR33, -R90 ;  /* 0x0000002145357c23 */ /* 0x008fc6000801085a */
[----:B------:R-:W-:-:S03]  /*3d70*/  FMNMX.FTZ R5, R51, R20, !PT ;  /* 0x0000001433057209 */ /* 0x000fc60007810000 */
[----:B------:R-:W3:Y:S01]  /*3d80*/  MUFU.EX2 R13, R13 ;  /* 0x0000000d000d7308 */ /* 0x000ee20000000800 */
[----:B------:R-:W-:-:S04]  /*3d90*/  FMNMX.FTZ R20, R54, R5, !PT ;  /* 0x0000000536147209 */ /* 0x000fc80007810000 */
[----:B------:R-:W-:-:S03]  /*3da0*/  FMNMX.FTZ R5, R55, R20, !PT ;  /* 0x0000001437057209 */ /* 0x000fc60007810000 */
[----:B------:R-:W-:Y:S01]  /*3db0*/  MUFU.EX2 R14, R14 ;  /* 0x0000000e000e7308 */ /* 0x000fe20000000800 */
[----:B------:R-:W-:-:S04]  /*3dc0*/  FMNMX.FTZ R20, R58, R5, !PT ;  /* 0x000000053a147209 */ /* 0x000fc80007810000 */
[----:B------:R-:W-:Y:S01]  /*3dd0*/  FMNMX.FTZ R5, R59, R20, !PT ;  /* 0x000000143b057209 */ /* 0x000fe20007810000 */
[--C-:B------:R-:W-:Y:S01]  /*3de0*/  FFMA.FTZ R20, R48, UR33, -R90.reuse ;  /* 0x0000002130147c23 */ /* 0x100fe2000801085a */
[----:B------:R-:W-:Y:S01]  /*3df0*/  FFMA.FTZ R48, R73, UR33, -R90 ;  /* 0x0000002149307c23 */ /* 0x000fe2000801085a */
[----:B------:R-:W-:Y:S01]  /*3e00*/  MUFU.EX2 R15, R15 ;  /* 0x0000000f000f7308 */ /* 0x000fe20000000800 */
        /* <DEDUP_REMOVED lines=13> */
[----:B------:R-:W-:Y:S02]  /*3ee0*/  FFMA.FTZ R32, R56, UR33, -R90 ;  /* 0x0000002138207c23 */ /* 0x000fe4000801085a */
[----:B------:R-:W-:Y:S01]  /*3ef0*/  MUFU.EX2 R25, R25 ;  /* 0x0000001900197308 */ /* 0x000fe20000000800 */
[----:B------:R-:W-:-:S04]  /*3f00*/  FMNMX.FTZ R36, R78, R5, !PT ;  /* 0x000000054e247209 */ /* 0x000fc80007810000 */
[----:B------:R-:W-:-:S03]  /*3f10*/  FMNMX.FTZ R5, R79, R36, !PT ;  /* 0x000000244f057209 */ /* 0x000fc60007810000 */
[----:B------:R-:W-:Y:S01]  /*3f20*/  MUFU.EX2 R20, R20 ;  /* 0x0000001400147308 */ /* 0x000fe20000000800 */
[----:B------:R-:W-:-:S04]  /*3f30*/  FMNMX.FTZ R36, R82, R5, !PT ;  /* 0x0000000552247209 */ /* 0x000fc80007810000 */
[----:B------:R-:W-:-:S03]  /*3f40*/  FMNMX.FTZ R5, R83, R36, !PT ;  /* 0x0000002453057209 */ /* 0x000fc60007810000 */
[----:B------:R-:W-:Y:S01]  /*3f50*/  MUFU.EX2 R29, R29 ;  /* 0x0000001d001d7308 */ /* 0x000fe20000000800 */
[----:B------:R-:W-:-:S04]  /*3f60*/  FMNMX.FTZ R36, R86, R5, !PT ;  /* 0x0000000556247209 */ /* 0x000fc80007810000 */
[----:B------:R-:W-:Y:S01]  /*3f70*/  FMNMX.FTZ R5, R87, R36, !PT ;  /* 0x0000002457057209 */ /* 0x000fe20007810000 */
[--C-:B------:R-:W-:Y:S02]  /*3f80*/  FFMA.FTZ R36, R64, UR33, -R90.reuse ;  /* 0x0000002140247c23 */ /* 0x100fe4000801085a */
[----:B------:R-:W-:Y:S02]  /*3f90*/  MUFU.EX2 R28, R28 ;  /* 0x0000001c001c7308 */ /* 0x000fe40000000800 */
[----:B------:R-:W5:Y:S06]  /*3fa0*/  SHFL.BFLY PT, R40, R5, 0x2, 0x1f ;  /* 0x0c401f0005287f89 */ /* 0x000f6c00000e0000 */
[----:B------:R-:W-:Y:S08]  /*3fb0*/  MUFU.EX2 R32, R32 ;  /* 0x0000002000207308 */ /* 0x000ff00000000800 */
[----:B------:R-:W-:Y:S08]  /*3fc0*/  MUFU.EX2 R33, R33 ;  /* 0x0000002100217308 */ /* 0x000ff00000000800 */
[----:B------:R-:W-:Y:S01]  /*3fd0*/  MUFU.EX2 R2, R2 ;  /* 0x0000000200027308 */ /* 0x000fe20000000800 */
[----:B-----5:R-:W-:Y:S01]  /*3fe0*/  FMNMX.FTZ R11, R5, R40, !PT ;  /* 0x00000028050b7209 */ /* 0x020fe20007810000 */
[----:B------:R-:W-:-:S04]  /*3ff0*/  FFMA.FTZ R40, R80, UR33, -R90 ;  /* 0x0000002150287c23 */ /* 0x000fc8000801085a */
[----:B------:R-:W5:Y:S02]  /*4000*/  SHFL.BFLY PT, R56, R11, 0x1, 0x1f ;  /* 0x0c201f000b387f89 */ /* 0x000f6400000e0000 */
[----:B------:R-:W-:Y:S08]  /*4010*/  MUFU.EX2 R37, R37 ;  /* 0x0000002500257308 */ /* 0x000ff00000000800 */
[----:B------:R-:W-:Y:S08]  /*4020*/  MUFU.EX2 R36, R36 ;  /* 0x0000002400247308 */ /* 0x000ff00000000800 */
[----:B------:R-:W-:Y:S01]  /*4030*/  MUFU.EX2 R45, R45 ;  /* 0x0000002d002d7308 */ /* 0x000fe20000000800 */
[----:B-----5:R-:W-:-:S07]  /*4040*/  FMNMX.FTZ R5, R11, R56, !PT ;  /* 0x000000380b057209 */ /* 0x020fce0007810000 */
[----:B------:R-:W-:Y:S01]  /*4050*/  MUFU.EX2 R44, R44 ;  /* 0x0000002c002c7308 */ /* 0x000fe20000000800 */
[----:B------:R-:W-:Y:S01]  /*4060*/  FFMA.FTZ R56, R84, UR33, -R90 ;  /* 0x0000002154387c23 */ /* 0x000fe2000801085a */
[C---:B------:R-:W-:Y:S01]  /*4070*/  FSETP.NEU.FTZ.AND P2, PT, R5.reuse, -INF , PT ;  /* 0xff8000000500780b */ /* 0x040fe20003f5d000 */
[----:B------:R-:W-:-:S05]  /*4080*/  FMUL.FTZ R60, R5, UR33 ;  /* 0x00000021053c7c20 */ /* 0x000fca0008410000 */
[----:B------:R-:W-:Y:S01]  /*4090*/  MUFU.EX2 R53, R53 ;  /* 0x0000003500357308 */ /* 0x000fe20000000800 */
[----:B------:R-:W-:Y:S02]  /*40a0*/  FSEL R60, R60, RZ, P2 ;  /* 0x000000ff3c3c7208 */ /* 0x000fe40001000000 */
[----:B------:R-:W-:-:S03]  /*40b0*/  PLOP3.LUT P2, PT, PT, PT, UP1, 0x40, 0x0 ;  /* 0x000000000000781c */ /* 0x000fc60003f4e818 */
[--C-:B------:R-:W-:Y:S01]  /*40c0*/  FFMA.FTZ R11, R4, UR33, -R60.reuse ;  /* 0x00000021040b7c23 */ /* 0x100fe2000801083c */
[--C-:B------:R-:W-:Y:S01]  /*40d0*/  FFMA.FTZ R64, R27, UR33, -R60.reuse ;  /* 0x000000211b407c23 */ /* 0x100fe2000801083c */
[--C-:B------:R-:W-:Y:S01]  /*40e0*/  FFMA.FTZ R65, R30, UR33, -R60.reuse ;  /* 0x000000211e417c23 */ /* 0x100fe2000801083c */
[--C-:B------:R-:W-:Y:S01]  /*40f0*/  FFMA.FTZ R27, R35, UR33, -R60.reuse ;  /* 0x00000021231b7c23 */ /* 0x100fe2000801083c */
[--C-:B------:R-:W-:Y:S01]  /*4100*/  FFMA.FTZ R31, R31, UR33, -R60.reuse ;  /* 0x000000211f1f7c23 */ /* 0x100fe2000801083c */
[----:B------:R5:W-:Y:S01]  /*4110*/  MUFU.EX2 R68, R64 ;  /* 0x0000004000447308 */ /* 0x000be20000000800 */
[--C-:B------:R-:W-:Y:S01]  /*4120*/  FFMA.FTZ R35, R39, UR33, -R60.reuse ;  /* 0x0000002127237c23 */ /* 0x100fe2000801083c */
[--C-:B------:R-:W-:Y:S01]  /*4130*/  FFMA.FTZ R39, R42, UR33, -R60.reuse ;  /* 0x000000212a277c23 */ /* 0x100fe2000801083c */
[--C-:B------:R-:W-:Y:S01]  /*4140*/  FFMA.FTZ R4, R34, UR33, -R60.reuse ;  /* 0x0000002122047c23 */ /* 0x100fe2000801083c */
[--C-:B------:R-:W-:Y:S01]  /*4150*/  FFMA.FTZ R42, R43, UR33, -R60.reuse ;  /* 0x000000212b2a7c23 */ /* 0x100fe2000801083c */
[--C-:B------:R-:W-:Y:S01]  /*4160*/  FFMA.FTZ R43, R55, UR33, -R60.reuse ;  /* 0x00000021372b7c23 */ /* 0x100fe2000801083c */
[----:B0-----:R-:W-:Y:S01]  /*4170*/  FADD.FTZ R55, R8, R7 ;  /* 0x0000000708377221 */ /* 0x001fe20000010000 */
[--C-:B------:R-:W-:Y:S01]  /*4180*/  FFMA.FTZ R30, R38, UR33, -R60.reuse ;  /* 0x00000021261e7c23 */ /* 0x100fe2000801083c */
[----:B------:R-:W0:Y:S01]  /*4190*/  MUFU.EX2 R11, R11 ;  /* 0x0000000b000b7308 */ /* 0x000e220000000800 */
[--C-:B------:R-:W-:Y:S01]  /*41a0*/  FFMA.FTZ R38, R54, UR33, -R60.reuse ;  /* 0x0000002136267c23 */ /* 0x100fe2000801083c */
[----:B-1----:R-:W-:Y:S01]  /*41b0*/  FADD.FTZ R54, R10, R55 ;  /* 0x000000370a367221 */ /* 0x002fe20000010000 */
[--C-:B-----5:R-:W-:Y:S01]  /*41c0*/  FFMA.FTZ R64, R46, UR33, -R60.reuse ;  /* 0x000000212e407c23 */ /* 0x120fe2000801083c */
[--C-:B------:R-:W-:Y:S01]  /*41d0*/  FFMA.FTZ R46, R58, UR33, -R60.reuse ;  /* 0x000000213a2e7c23 */ /* 0x100fe2000801083c */
[----:B------:R-:W-:Y:S01]  /*41e0*/  FFMA.FTZ R34, R51, UR33, -R60 ;  /* 0x0000002133227c23 */ /* 0x000fe2000801083c */
[C---:B--2---:R-:W-:Y:S01]  /*41f0*/  FADD.FTZ R55, R9.reuse, R54 ;  /* 0x0000003609377221 */ /* 0x044fe20000010000 */
[----:B------:R-:W-:Y:S01]  /*4200*/  F2FP.F16.F32.PACK_AB R10, R9, R10 ;  /* 0x0000000a090a723e */ /* 0x000fe200000000ff */
[----:B------:R1:W2:Y:S01]  /*4210*/  MUFU.EX2 R69, R65 ;  /* 0x0000004100457308 */ /* 0x0002a20000000800 */
[----:B------:R-:W-:Y:S01]  /*4220*/  F2FP.F16.F32.PACK_AB R8, R7, R8 ;  /* 0x000000080708723e */ /* 0x000fe200000000ff */
[----:B----4-:R-:W-:Y:S01]  /*4230*/  FADD.FTZ R58, R12, R55 ;  /* 0x000000370c3a7221 */ /* 0x010fe20000010000 */
[----:B---3--:R-:W-:Y:S01]  /*4240*/  F2FP.F16.F32.PACK_AB R12, R13, R12 ;  /* 0x0000000c0d0c723e */ /* 0x008fe200000000ff */
[--C-:B------:R-:W-:Y:S01]  /*4250*/  FFMA.FTZ R51, R63, UR33, -R60.reuse ;  /* 0x000000213f337c23 */ /* 0x100fe2000801083c */
[--C-:B------:R-:W-:Y:S01]  /*4260*/  FFMA.FTZ R7, R66, UR33, -R60.reuse ;  /* 0x0000002142077c23 */ /* 0x100fe2000801083c */
[--C-:B------:R-:W-:Y:S01]  /*4270*/  FFMA.FTZ R70, R70, UR33, -R60.reuse ;  /* 0x0000002146467c23 */ /* 0x100fe2000801083c */
[----:B------:R-:W-:Y:S01]  /*4280*/  FFMA.FTZ R71, R71, UR33, -R60 ;  /* 0x0000002147477c23 */ /* 0x000fe2000801083c */
[----:B------:R3:W4:Y:S01]  /*4290*/  MUFU.EX2 R72, R31 ;  /* 0x0000001f00487308 */ /* 0x0007220000000800 */
[----:B0-----:R-:W-:Y:S01]  /*42a0*/  FADD.FTZ R54, R11, R68 ;  /* 0x000000440b367221 */ /* 0x001fe20000010000 */
[--C-:B-1----:R-:W-:Y:S01]  /*42b0*/  FFMA.FTZ R65, R47, UR33, -R60.reuse ;  /* 0x000000212f417c23 */ /* 0x102fe2000801083c */
[----:B------:R-:W-:Y:S01]  /*42c0*/  FFMA.FTZ R47, R59, UR33, -R60 ;  /* 0x000000213b2f7c23 */ /* 0x000fe2000801083c */
[----:B------:R-:W-:Y:S01]  /*42d0*/  FADD.FTZ R59, R13, R58 ;  /* 0x0000003a0d3b7221 */ /* 0x000fe20000010000 */
[----:B------:R-:W-:Y:S01]  /*42e0*/  F2FP.F16.F32.PACK_AB R9, R68, R11 ;  /* 0x0000000b4409723e */ /* 0x000fe200000000ff */
[--C-:B------:R-:W-:Y:S01]  /*42f0*/  FFMA.FTZ R74, R74, UR33, -R60.reuse ;  /* 0x000000214a4a7c23 */ /* 0x100fe2000801083c */
[----:B------:R-:W-:Y:S01]  /*4300*/  FFMA.FTZ R75, R75, UR33, -R60 ;  /* 0x000000214b4b7c23 */ /* 0x000fe2000801083c */
[----:B------:R-:W0:Y:S01]  /*4310*/  MUFU.EX2 R4, R4 ;  /* 0x0000000400047308 */ /* 0x000e220000000800 */
[----:B--2---:R-:W-:Y:S01]  /*4320*/  FADD.FTZ R55, R69, R54 ;  /* 0x0000003645377221 */ /* 0x004fe20000010000 */
[--C-:B---3--:R-:W-:Y:S01]  /*4330*/  FFMA.FTZ R31, R50, UR33, -R60.reuse ;  /* 0x00000021321f7c23 */ /* 0x108fe2000801083c */
[--C-:B------:R-:W-:Y:S01]  /*4340*/  FFMA.FTZ R50, R62, UR33, -R60.reuse ;  /* 0x000000213e327c23 */ /* 0x100fe2000801083c */
[----:B------:R-:W-:Y:S01]  /*4350*/  FADD.FTZ R62, R14, R59 ;  /* 0x0000003b0e3e7221 */ /* 0x000fe20000010000 */
[----:B------:R-:W-:Y:S01]  /*4360*/  F2FP.F16.F32.PACK_AB R14, R15, R14 ;  /* 0x0000000e0f0e723e */ /* 0x000fe200000000ff */
[--C-:B------:R-:W-:Y:S01]  /*4370*/  FFMA.FTZ R54, R67, UR33, -R60.reuse ;  /* 0x0000002143367c23 */ /* 0x100fe2000801083c */
[----:B------:R-:W-:Y:S01]  /*4380*/  FFMA.FTZ R78, R78, UR33, -R60 ;  /* 0x000000214e4e7c23 */ /* 0x000fe2000801083c */
[----:B------:R-:W1:Y:S01]  /*4390*/  MUFU.EX2 R27, R27 ;  /* 0x0000001b001b7308 */ /* 0x000e620000000800 */
[C---:B----4-:R-:W-:Y:S01]  /*43a0*/  FADD.FTZ R55, R72.reuse, R55 ;  /* 0x0000003748377221 */ /* 0x050fe20000010000 */
[----:B------:R-:W-:Y:S01]  /*43b0*/  FADD.FTZ R59, R15, R62 ;  /* 0x0000003e0f3b7221 */ /* 0x000fe20000010000 */
[----:B------:R-:W-:Y:S01]  /*43c0*/  F2FP.F16.F32.PACK_AB R11, R72, R69 ;  /* 0x00000045480b723e */ /* 0x000fe200000000ff */
[--C-:B------:R-:W-:Y:S01]  /*43d0*/  FFMA.FTZ R79, R79, UR33, -R60.reuse ;  /* 0x000000214f4f7c23 */ /* 0x100fe2000801083c */
[--C-:B------:R-:W-:Y:S01]  /*43e0*/  FFMA.FTZ R82, R82, UR33, -R60.reuse ;  /* 0x0000002152527c23 */ /* 0x100fe2000801083c */
[----:B------:R-:W-:Y:S01]  /*43f0*/  FADD.FTZ R62, R24, R59 ;  /* 0x0000003b183e7221 */ /* 0x000fe20000010000 */
[--C-:B------:R-:W-:Y:S01]  /*4400*/  FFMA.FTZ R83, R83, UR33, -R60.reuse ;  /* 0x0000002153537c23 */ /* 0x100fe2000801083c */
[----:B------:R-:W2:Y:S01]  /*4410*/  MUFU.EX2 R30, R30 ;  /* 0x0000001e001e7308 */ /* 0x000ea20000000800 */
[----:B0-----:R-:W-:Y:S01]  /*4420*/  FADD.FTZ R58, R4, R55 ;  /* 0x00000037043a7221 */ /* 0x001fe20000010000 */
[----:B------:R0:W-:Y:S01]  /*4430*/  STSM.16.M88.4 [R17+0x21800], R8 ;  /* 0x0218000811007844 */ /* 0x0001e20000000200 */
[--C-:B------:R-:W-:Y:S01]  /*4440*/  FFMA.FTZ R86, R86, UR33, -R60.reuse ;  /* 0x0000002156567c23 */ /* 0x100fe2000801083c */
[----:B------:R-:W-:Y:S01]  /*4450*/  FFMA.FTZ R60, R87, UR33, -R60 ;  /* 0x00000021573c7c23 */ /* 0x000fe2000801083c */
[----:B------:R-:W-:-:S03]  /*4460*/  F2FP.F16.F32.PACK_AB R24, R21, R24 ;  /* 0x000000181518723e */ /* 0x000fc600000000ff */
[----:B------:R-:W3:Y:S01]  /*4470*/  MUFU.EX2 R35, R35 ;  /* 0x0000002300237308 */ /* 0x000ee20000000800 */
[----:B-1----:R-:W-:-:S07]  /*4480*/  FADD.FTZ R55, R27, R58 ;  /* 0x0000003a1b377221 */ /* 0x002fce0000010000 */
[----:B------:R-:W1:Y:S01]  /*4490*/  MUFU.EX2 R39, R39 ;  /* 0x0000002700277308 */ /* 0x000e620000000800 */
[----:B--2---:R-:W-:Y:S01]  /*44a0*/  FADD.FTZ R58, R30, R55 ;  /* 0x000000371e3a7221 */ /* 0x004fe20000010000 */
[----:B------:R-:W-:Y:S01]  /*44b0*/  FADD.FTZ R55, R21, R62 ;  /* 0x0000003e15377221 */ /* 0x000fe20000010000 */
[----:B0-----:R-:W-:-:S03]  /*44c0*/  F2FP.F16.F32.PACK_AB R10, R3, R28 ;  /* 0x0000001c030a723e */ /* 0x001fc600000000ff */
[----:B------:R-:W-:Y:S01]  /*44d0*/  FADD.FTZ R62, R26, R55 ;  /* 0x000000371a3e7221 */ /* 0x000fe20000010000 */
[----:B------:R-:W-:Y:S01]  /*44e0*/  F2FP.F16.F32.PACK_AB R26, R25, R26 ;  /* 0x0000001a191a723e */ /* 0x000fe200000000ff */
[----:B------:R-:W0:Y:S01]  /*44f0*/  MUFU.EX2 R42, R42 ;  /* 0x0000002a002a7308 */ /* 0x000e220000000800 */
[----:B---3--:R-:W-:Y:S01]  /*4500*/  FADD.FTZ R58, R35, R58 ;  /* 0x0000003a233a7221 */ /* 0x008fe20000010000 */
[----:B------:R-:W-:-:S04]  /*4510*/  FADD.FTZ R59, R25, R62 ;  /* 0x0000003e193b7221 */ /* 0x000fc80000010000 */
[----:B------:R-:W-:Y:S02]  /*4520*/  FADD.FTZ R62, R20, R59 ;  /* 0x0000003b143e7221 */ /* 0x000fe40000010000 */
[----:B------:R-:W2:Y:S01]  /*4530*/  MUFU.EX2 R64, R64 ;  /* 0x0000004000407308 */ /* 0x000ea20000000800 */
[----:B-1----:R-:W-:-:S07]  /*4540*/  FADD.FTZ R55, R39, R58 ;  /* 0x0000003a27377221 */ /* 0x002fce0000010000 */
[----:B------:R-:W1:Y:S01]  /*4550*/  MUFU.EX2 R65, R65 ;  /* 0x0000004100417308 */ /* 0x000e620000000800 */
[C---:B0-----:R-:W-:Y:S01]  /*4560*/  FADD.FTZ R55, R42.reuse, R55 ;  /* 0x000000372a377221 */ /* 0x041fe20000010000 */
[----:B------:R-:W-:-:S06]  /*4570*/  F2FP.F16.F32.PACK_AB R25, R42, R39 ;  /* 0x000000272a19723e */ /* 0x000fcc00000000ff */
[----:B------:R-:W0:Y:S01]  /*4580*/  MUFU.EX2 R31, R31 ;  /* 0x0000001f001f7308 */ /* 0x000e220000000800 */
[----:B--2---:R-:W-:Y:S01]  /*4590*/  FADD.FTZ R58, R64, R55 ;  /* 0x00000037403a7221 */ /* 0x004fe20000010000 */
[----:B------:R-:W-:-:S04]  /*45a0*/  FADD.FTZ R55, R29, R62 ;  /* 0x0000003e1d377221 */ /* 0x000fc80000010000 */
[----:B------:R-:W-:Y:S01]  /*45b0*/  FADD.FTZ R62, R28, R55 ;  /* 0x000000371c3e7221 */ /* 0x000fe20000010000 */
[----:B------:R-:W-:Y:S01]  /*45c0*/  F2FP.F16.F32.PACK_AB R28, R33, R32 ;  /* 0x00000020211c723e */ /* 0x000fe200000000ff */
[----:B------:R-:W2:Y:S01]  /*45d0*/  MUFU.EX2 R34, R34 ;  /* 0x0000002200227308 */ /* 0x000ea20000000800 */
[----:B-1----:R-:W-:Y:S01]  /*45e0*/  FADD.FTZ R58, R65, R58 ;  /* 0x0000003a413a7221 */ /* 0x002fe20000010000 */
[----:B------:R-:W-:-:S04]  /*45f0*/  FADD.FTZ R15, R3, R62 ;  /* 0x0000003e030f7221 */ /* 0x000fc80000010000 */
[----:B------:R-:W-:Y:S01]  /*4600*/  FADD.FTZ R8, R32, R15 ;  /* 0x0000000f20087221 */ /* 0x000fe20000010000 */
[----:B------:R-:W-:Y:S01]  /*4610*/  F2FP.F16.F32.PACK_AB R15, R35, R30 ;  /* 0x0000001e230f723e */ /* 0x000fe200000000ff */
[----:B------:R-:W1:Y:S01]  /*4620*/  MUFU.EX2 R38, R38 ;  /* 0x0000002600267308 */ /* 0x000e620000000800 */
[----:B0-----:R-:W-:Y:S01]  /*4630*/  FADD.FTZ R13, R31, R58 ;  /* 0x0000003a1f0d7221 */ /* 0x001fe20000010000 */
[----:B------:R-:W-:Y:S01]  /*4640*/  FADD.FTZ R11, R33, R8 ;  /* 0x00000008210b7221 */ /* 0x000fe20000010000 */
[----:B------:R-:W-:-:S03]  /*4650*/  F2FP.F16.F32.PACK_AB R30, R37, R2 ;  /* 0x00000002251e723e */ /* 0x000fc600000000ff */
[----:B------:R-:W-:Y:S02]  /*4660*/  FADD.FTZ R8, R2, R11 ;  /* 0x0000000b02087221 */ /* 0x000fe40000010000 */
[----:B------:R-:W0:Y:S01]  /*4670*/  MUFU.EX2 R43, R43 ;  /* 0x0000002b002b7308 */ /* 0x000e220000000800 */
[----:B--2---:R-:W-:Y:S01]  /*4680*/  FADD.FTZ R9, R34, R13 ;  /* 0x0000000d22097221 */ /* 0x004fe20000010000 */
[----:B------:R-:W-:Y:S01]  /*4690*/  F2FP.F16.F32.PACK_AB R13, R27, R4 ;  /* 0x000000041b0d723e */ /* 0x000fe200000000ff */
[----:B------:R-:W-:Y:S01]  /*46a0*/  FADD.FTZ R11, R37, R8 ;  /* 0x00000008250b7221 */ /* 0x000fe20000010000 */
[----:B------:R-:W-:Y:S02]  /*46b0*/  F2FP.F16.F32.PACK_AB R8, R29, R20 ;  /* 0x000000141d08723e */ /* 0x000fe400000000ff */
[----:B------:R-:W-:Y:S01]  /*46c0*/  F2FP.F16.F32.PACK_AB R27, R65, R64 ;  /* 0x00000040411b723e */ /* 0x000fe200000000ff */
[----:B------:R-:W-:Y:S01]  /*46d0*/  FADD.FTZ R20, R36, R11 ;  /* 0x0000000b24147221 */ /* 0x000fe20000010000 */
[----:B------:R-:W2:Y:S01]  /*46e0*/  MUFU.EX2 R46, R46 ;  /* 0x0000002e002e7308 */ /* 0x000ea20000000800 */
[----:B-1----:R-:W-:Y:S01]  /*46f0*/  FADD.FTZ R4, R38, R9 ;  /* 0x0000000926047221 */ /* 0x002fe20000010000 */
[----:B------:R1:W-:Y:S01]  /*4700*/  STSM.16.M88.4 [R23], R12 ;  /* 0x0000000c17007844 */ /* 0x0003e20000000200 */
[----:B------:R-:W-:-:S03]  /*4710*/  FADD.FTZ R3, R45, R20 ;  /* 0x000000142d037221 */ /* 0x000fc60000010000 */
[----:B------:R3:W-:Y:S01]  /*4720*/  STSM.16.M88.4 [R22], R24 ;  /* 0x0000001816007844 */ /* 0x0007e20000000200 */
[----:B------:R-:W-:Y:S01]  /*4730*/  FADD.FTZ R2, R44, R3 ;  /* 0x000000032c027221 */ /* 0x000fe20000010000 */
[----:B------:R-:W4:Y:S01]  /*4740*/  MUFU.EX2 R47, R47 ;  /* 0x0000002f002f7308 */ /* 0x000f220000000800 */
[C---:B0-----:R-:W-:Y:S01]  /*4750*/  FADD.FTZ R9, R43.reuse, R4 ;  /* 0x000000042b097221 */ /* 0x041fe20000010000 */
[----:B------:R-:W-:-:S06]  /*4760*/  F2FP.F16.F32.PACK_AB R11, R43, R38 ;  /* 0x000000262b0b723e */ /* 0x000fcc00000000ff */
[----:B------:R-:W0:Y:S01]  /*4770*/  MUFU.EX2 R50, R50 ;  /* 0x0000003200327308 */ /* 0x000e220000000800 */
[----:B--2---:R-:W-:Y:S01]  /*4780*/  FADD.FTZ R4, R46, R9 ;  /* 0x000000092e047221 */ /* 0x004fe20000010000 */
[----:B-1----:R-:W-:Y:S02]  /*4790*/  F2FP.F16.F32.PACK_AB R12, R45, R36 ;  /* 0x000000242d0c723e */ /* 0x002fe400000000ff */
[----:B------:R-:W-:-:S04]  /*47a0*/  F2FP.F16.F32.PACK_AB R14, R53, R44 ;  /* 0x0000002c350e723e */ /* 0x000fc800000000ff */
[----:B------:R-:W1:Y:S01]  /*47b0*/  MUFU.EX2 R51, R51 ;  /* 0x0000003300337308 */ /* 0x000e620000000800 */
[C---:B----4-:R-:W-:Y:S01]  /*47c0*/  FADD.FTZ R9, R47.reuse, R4 ;  /* 0x000000042f097221 */ /* 0x050fe20000010000 */
[----:B------:R-:W-:-:S06]  /*47d0*/  F2FP.F16.F32.PACK_AB R29, R47, R46 ;  /* 0x0000002e2f1d723e */ /* 0x000fcc00000000ff */
[----:B------:R-:W2:Y:S01]  /*47e0*/  MUFU.EX2 R7, R7 ;  /* 0x0000000700077308 */ /* 0x000ea20000000800 */
[----:B0-----:R-:W-:Y:S01]  /*47f0*/  FADD.FTZ R4, R50, R9 ;  /* 0x0000000932047221 */ /* 0x001fe20000010000 */
[----:B------:R-:W-:-:S05]  /*4800*/  F2FP.F16.F32.PACK_AB R9, R34, R31 ;  /* 0x0000001f2209723e */ /* 0x000fca00000000ff */
[----:B------:R0:W-:Y:S01]  /*4810*/  STSM.16.M88.4 [R18], R8 ;  /* 0x0000000812007844 */ /* 0x0001e20000000200 */
[----:B------:R-:W4:Y:S01]  /*4820*/  MUFU.EX2 R54, R54 ;  /* 0x0000003600367308 */ /* 0x000f220000000800 */
[C---:B-1----:R-:W-:Y:S01]  /*4830*/  FADD.FTZ R4, R51.reuse, R4 ;  /* 0x0000000433047221 */ /* 0x042fe20000010000 */
[----:B------:R-:W-:-:S05]  /*4840*/  F2FP.F16.F32.PACK_AB R31, R51, R50 ;  /* 0x00000032331f723e */ /* 0x000fca00000000ff */
[----:B------:R1:W-:Y:S01]  /*4850*/  STSM.16.M88.4 [R17+0x27800], R28 ;  /* 0x0278001c11007844 */ /* 0x0003e20000000200 */
[----:B------:R-:W5:Y:S01]  /*4860*/  MUFU.EX2 R70, R70 ;  /* 0x0000004600467308 */ /* 0x000f620000000800 */
[----:B--2---:R-:W-:Y:S01]  /*4870*/  FADD.FTZ R3, R7, R4 ;  /* 0x0000000407037221 */ /* 0x004fe20000010000 */
[----:B------:R-:W-:-:S06]  /*4880*/  FADD.FTZ R4, R53, R2 ;  /* 0x0000000235047221 */ /* 0x000fcc0000010000 */
[----:B------:R-:W2:Y:S01]  /*4890*/  MUFU.EX2 R71, R71 ;  /* 0x0000004700477308 */ /* 0x000ea20000000800 */
[C---:B----4-:R-:W-:Y:S01]  /*48a0*/  FADD.FTZ R3, R54.reuse, R3 ;  /* 0x0000000336037221 */ /* 0x050fe20000010000 */
[----:B------:R-:W-:-:S06]  /*48b0*/  F2FP.F16.F32.PACK_AB R13, R54, R7 ;  /* 0x00000007360d723e */ /* 0x000fcc00000000ff */
[----:B------:R-:W4:Y:S01]  /*48c0*/  MUFU.EX2 R41, R41 ;  /* 0x0000002900297308 */ /* 0x000f220000000800 */
[----:B-----5:R-:W-:-:S07]  /*48d0*/  FADD.FTZ R2, R70, R3 ;  /* 0x0000000346027221 */ /* 0x020fce0000010000 */
[----:B------:R-:W3:Y:S01]  /*48e0*/  MUFU.EX2 R48, R48 ;  /* 0x0000003000307308 */ /* 0x000ee20000000800 */
[C---:B--2---:R-:W-:Y:S01]  /*48f0*/  F2FP.F16.F32.PACK_AB R15, R71.reuse, R70 ;  /* 0x00000046470f723e */ /* 0x044fe200000000ff */
[----:B------:R-:W-:-:S04]  /*4900*/  FADD.FTZ R7, R71, R2 ;  /* 0x0000000247077221 */ /* 0x000fc80000010000 */
[----:B------:R1:W-:Y:S02]  /*4910*/  STSM.16.M88.4 [R136], R12 ;  /* 0x0000000c88007844 */ /* 0x0003e40000000200 */
[----:B------:R-:W-:Y:S01]  /*4920*/  MUFU.EX2 R52, R52 ;  /* 0x0000003400347308 */ /* 0x000fe20000000800 */
[----:B----4-:R-:W-:-:S07]  /*4930*/  FADD.FTZ R21, R41, R4 ;  /* 0x0000000429157221 */ /* 0x010fce0000010000 */
[----:B------:R-:W2:Y:S01]  /*4940*/  MUFU.EX2 R57, R57 ;  /* 0x0000003900397308 */ /* 0x000ea20000000800 */
[C---:B---3--:R-:W-:Y:S01]  /*4950*/  F2FP.F16.F32.PACK_AB R24, R48.reuse, R41 ;  /* 0x000000293018723e */ /* 0x048fe200000000ff */
[----:B------:R-:W-:-:S06]  /*4960*/  FADD.FTZ R21, R48, R21 ;  /* 0x0000001530157221 */ /* 0x000fcc0000010000 */
[----:B------:R-:W3:Y:S08]  /*4970*/  MUFU.EX2 R74, R74 ;  /* 0x0000004a004a7308 */ /* 0x000ef00000000800 */
[----:B------:R-:W4:Y:S01]  /*4980*/  MUFU.EX2 R75, R75 ;  /* 0x0000004b004b7308 */ /* 0x000f220000000800 */
[----:B--2---:R-:W-:-:S07]  /*4990*/  F2FP.F16.F32.PACK_AB R26, R57, R52 ;  /* 0x00000034391a723e */ /* 0x004fce00000000ff */
[----:B------:R-:W2:Y:S01]  /*49a0*/  MUFU.EX2 R78, R78 ;  /* 0x0000004e004e7308 */ /* 0x000ea20000000800 */
[----:B---3--:R-:W-:-:S07]  /*49b0*/  FADD.FTZ R2, R74, R7 ;  /* 0x000000074a027221 */ /* 0x008fce0000010000 */
[----:B------:R-:W3:Y:S01]  /*49c0*/  MUFU.EX2 R79, R79 ;  /* 0x0000004f004f7308 */ /* 0x000ee20000000800 */
[C---:B----4-:R-:W-:Y:S01]  /*49d0*/  F2FP.F16.F32.PACK_AB R25, R75.reuse, R74 ;  /* 0x0000004a4b19723e */ /* 0x050fe200000000ff */
[----:B------:R-:W-:Y:S01]  /*49e0*/  FADD.FTZ R7, R75, R2 ;  /* 0x000000024b077221 */ /* 0x000fe20000010000 */
[----:B------:R-:W-:-:S05]  /*49f0*/  FADD.FTZ R2, R52, R21 ;  /* 0x0000001534027221 */ /* 0x000fca0000010000 */
[----:B------:R-:W-:Y:S01]  /*4a00*/  MUFU.EX2 R40, R40 ;  /* 0x0000002800287308 */ /* 0x000fe20000000800 */
[----:B--2---:R-:W-:Y:S01]  /*4a10*/  FADD.FTZ R4, R78, R7 ;  /* 0x000000074e047221 */ /* 0x004fe20000010000 */
[----:B------:R-:W-:Y:S01]  /*4a20*/  FADD.FTZ R7, R57, R2 ;  /* 0x0000000239077221 */ /* 0x000fe20000010000 */
[----:B------:R-:W-:-:S05]  /*4a30*/  VIADD R2, R88, 0xfffffffe ;  /* 0xfffffffe58027836 */ /* 0x000fca0000000000 */
[----:B------:R-:W0:Y:S01]  /*4a40*/  MUFU.EX2 R49, R49 ;  /* 0x0000003100317308 */ /* 0x000e220000000800 */
[C---:B---3--:R-:W-:Y:S01]  /*4a50*/  F2FP.F16.F32.PACK_AB R27, R79.reuse, R78 ;  /* 0x0000004e4f1b723e */ /* 0x048fe200000000ff */
[----:B------:R-:W-:-:S04]  /*4a60*/  FADD.FTZ R21, R79, R4 ;  /* 0x000000044f157221 */ /* 0x000fc80000010000 */
[----:B------:R1:W-:Y:S02]  /*4a70*/  STSM.16.M88.4 [R22+0x6000], R24 ;  /* 0x0060001816007844 */ /* 0x0003e40000000200 */
[----:B------:R-:W2:Y:S08]  /*4a80*/  MUFU.EX2 R56, R56 ;  /* 0x0000003800387308 */ /* 0x000eb00000000800 */
[----:B------:R-:W3:Y:S01]  /*4a90*/  MUFU.EX2 R61, R61 ;  /* 0x0000003d003d7308 */ /* 0x000ee20000000800 */
[----:B0-----:R-:W-:Y:S01]  /*4aa0*/  F2FP.F16.F32.PACK_AB R8, R49, R40 ;  /* 0x000000283108723e */ /* 0x001fe200000000ff */
[----:B------:R-:W-:-:S04]  /*4ab0*/  FADD.FTZ R40, R40, R7 ;  /* 0x0000000728287221 */ /* 0x000fc80000010000 */
[----:B------:R-:W-:Y:S02]  /*4ac0*/  FADD.FTZ R49, R49, R40 ;  /* 0x0000002831317221 */ /* 0x000fe40000010000 */
[----:B------:R-:W-:Y:S02]  /*4ad0*/  MUFU.EX2 R82, R82 ;  /* 0x0000005200527308 */ /* 0x000fe40000000800 */
[----:B--2---:R-:W-:-:S06]  /*4ae0*/  FADD.FTZ R4, R56, R49 ;  /* 0x0000003138047221 */ /* 0x004fcc0000010000 */
[----:B------:R-:W0:Y:S01]  /*4af0*/  MUFU.EX2 R83, R83 ;  /* 0x0000005300537308 */ /* 0x000e220000000800 */
[C---:B---3--:R-:W-:Y:S01]  /*4b00*/  F2FP.F16.F32.PACK_AB R10, R61.reuse, R56 ;  /* 0x000000383d0a723e */ /* 0x048fe200000000ff */
[----:B------:R-:W-:-:S06]  /*4b10*/  FADD.FTZ R4, R61, R4 ;  /* 0x000000043d047221 */ /* 0x000fcc0000010000 */
[----:B------:R-:W-:Y:S08]  /*4b20*/  MUFU.EX2 R86, R86 ;  /* 0x0000005600567308 */ /* 0x000ff00000000800 */
[----:B------:R-:W2:Y:S01]  /*4b30*/  MUFU.EX2 R3, R60 ;  /* 0x0000003c00037308 */ /* 0x000ea20000000800 */
[----:B0-----:R-:W-:Y:S01]  /*4b40*/  F2FP.F16.F32.PACK_AB R9, R83, R82 ;  /* 0x000000525309723e */ /* 0x001fe200000000ff */
[----:B------:R-:W-:-:S04]  /*4b50*/  FADD.FTZ R82, R82, R21 ;  /* 0x0000001552527221 */ /* 0x000fc80000010000 */
[----:B------:R-:W-:Y:S01]  /*4b60*/  FADD.FTZ R83, R83, R82 ;  /* 0x0000005253537221 */ /* 0x000fe20000010000 */
[----:B--2---:R-:W-:-:S03]  /*4b70*/  F2FP.F16.F32.PACK_AB R11, R3, R86 ;  /* 0x00000056030b723e */ /* 0x004fc600000000ff */
[----:B------:R-:W-:Y:S02]  /*4b80*/  FADD.FTZ R86, R86, R83 ;  /* 0x0000005356567221 */ /* 0x000fe40000010000 */
[----:B------:R1:W-:Y:S02]  /*4b90*/  STSM.16.M88.4 [R18+0x6000], R8 ;  /* 0x0060000812007844 */ /* 0x0003e40000000200 */
[----:B------:R-:W-:Y:S01]  /*4ba0*/  FADD.FTZ R3, R3, R86 ;  /* 0x0000005603037221 */ /* 0x000fe20000010000 */
[----:B------:R0:W-:Y:S06]  /*4bb0*/  MEMBAR.ALL.CTA ;  /* 0x0000000000007992 */ /* 0x0001ec0000008000 */
[----:B0-----:R-:W0:Y:S02]  /*4bc0*/  FENCE.VIEW.ASYNC.S ;  /* 0x00000000000073c6 */ /* 0x001e240000000000 */
[----:B0-----:R-:W-:Y:S01]  /*4bd0*/  NOP ;  /* 0x0000000000007918 */ /* 0x001fe20000000000 */
[----:B------:R-:W-:Y:S05]  /*4be0*/  @P2 BRA `(.L_x_842) ;  /* 0x0000000000442947 */ /* 0x000fea0003800000 */
        /* <DEDUP_REMOVED lines=10> */
.L_x_843:
[----:B------:R-:W-:-:S11]  /*4c90*/  UISETP.NE.AND UP2, UPT, UR7, 0x1, UPT ;  /* 0x000000010700788c */ /* 0x000fd6000bf45270 */
[----:B------:R-:W-:Y:S02]  /*4ca0*/  @UP2 ULDC.64 UR10, c[0x0][0x9e8] ;  /* 0x00027a00000a2ab9 */ /* 0x000fe40000000a00 */
[----:B------:R-:W-:-:S04]  /*4cb0*/  UIMAD.WIDE.U32 UR14, UR18, UR10, URZ ;  /* 0x0000000a120e72a5 */ /* 0x000fc8000f8e003f */
[----:B------:R-:W-:-:S12]  /*4cc0*/  @UP2 USHF.R.U32.HI UR18, URZ, UR11, UR15 ;  /* 0x0000000b3f122299 */ /* 0x000fd8000801160f */
.L_x_844:
[----:B------:R-:W-:-:S04]  /*4cd0*/  UIMAD UR7, UR18, UR7, UR7 ;  /* 0x00000007120772a4 */ /* 0x000fc8000f8e0207 */
[----:B------:R-:W-:-:S04]  /*4ce0*/  UISETP.LT.AND UP2, UPT, UR6, UR7, UPT ;  /* 0x000000070600728c */ /* 0x000fc8000bf41270 */
[----:B------:R-:W-:-:S12]  /*4cf0*/  USEL UR6, UR6, UR7, UP2 ;  /* 0x0000000706067287 */ /* 0x000fd80009000000 */
.L_x_842:
[----:B------:R-:W-:Y:S01]  /*4d00*/  USHF.R.S32.HI UR7, URZ, 0x1f, UR6 ;  /* 0x0000001f3f077899 */ /* 0x000fe20008011406 */
[----:B------:R-:W-:Y:S02]  /*4d10*/  CS2R R134, SRZ ;  /* 0x0000000000867805 */ /* 0x000fe4000001ff00 */
[----:B------:R-:W-:Y:S02]  /*4d20*/  CS2R R132, SRZ ;  /* 0x0000000000847805 */ /* 0x000fe4000001ff00 */
[----:B------:R-:W-:Y:S01]  /*4d30*/  CS2R R130, SRZ ;  /* 0x0000000000827805 */ /* 0x000fe2000001ff00 */
[----:B------:R-:W-:Y:S01]  /*4d40*/  ULEA.HI UR7, UR7, UR6, URZ, 0x7 ;  /* 0x0000000607077291 */ /* 0x000fe2000f8f383f */
[----:B------:R-:W-:Y:S02]  /*4d50*/  CS2R R128, SRZ ;  /* 0x0000000000807805 */ /* 0x000fe4000001ff00 */
[----:B------:R-:W-:Y:S02]  /*4d60*/  CS2R R126, SRZ ;  /* 0x00000000007e7805 */ /* 0x000fe4000001ff00 */
[----:B------:R-:W-:Y:S01]  /*4d70*/  CS2R R124, SRZ ;  /* 0x00000000007c7805 */ /* 0x000fe2000001ff00 */
[----:B------:R-:W-:Y:S01]  /*4d80*/  USHF.R.S32.HI UR7, URZ, 0x7, UR7 ;  /* 0x000000073f077899 */ /* 0x000fe20008011407 */
[----:B------:R-:W-:-:S02]  /*4d90*/  CS2R R122, SRZ ;  /* 0x00000000007a7805 */ /* 0x000fc4000001ff00 */
[----:B------:R-:W-:Y:S02]  /*4da0*/  CS2R R120, SRZ ;  /* 0x0000000000787805 */ /* 0x000fe4000001ff00 */
[----:B------:R-:W-:Y:S01]  /*4db0*/  CS2R R118, SRZ ;  /* 0x0000000000767805 */ /* 0x000fe2000001ff00 */
[----:B------:R-:W-:Y:S01]  /*4dc0*/  UISETP.LT.AND UP2, UPT, UR39, UR7, UPT ;  /* 0x000000072700728c */ /* 0x000fe2000bf41270 */
[----:B------:R-:W-:Y:S02]  /*4dd0*/  CS2R R116, SRZ ;  /* 0x0000000000747805 */ /* 0x000fe4000001ff00 */
[----:B------:R-:W-:Y:S02]  /*4de0*/  CS2R R114, SRZ ;  /* 0x0000000000727805 */ /* 0x000fe4000001ff00 */
[----:B------:R-:W-:Y:S01]  /*4df0*/  CS2R R112, SRZ ;  /* 0x0000000000707805 */ /* 0x000fe2000001ff00 */
[----:B------:R-:W-:Y:S01]  /*4e00*/  USEL UR55, UR39, UR7, !UP2 ;  /* 0x0000000727377287 */ /* 0x000fe2000d000000 */
[----:B------:R-:W-:-:S02]  /*4e10*/  CS2R R110, SRZ ;  /* 0x00000000006e7805 */ /* 0x000fc4000001ff00 */
[----:B------:R-:W-:Y:S02]  /*4e20*/  CS2R R108, SRZ ;  /* 0x00000000006c7805 */ /* 0x000fe4000001ff00 */
[----:B------:R-:W-:Y:S02]  /*4e30*/  CS2R R106, SRZ ;  /* 0x00000000006a7805 */ /* 0x000fe4000001ff00 */
[----:B------:R-:W-:Y:S02]  /*4e40*/  CS2R R104, SRZ ;  /* 0x0000000000687805 */ /* 0x000fe4000001ff00 */
[----:B------:R-:W-:Y:S02]  /*4e50*/  CS2R R102, SRZ ;  /* 0x0000000000667805 */ /* 0x000fe4000001ff00 */
[----:B------:R-:W-:Y:S02]  /*4e60*/  ISETP.GE.AND P2, PT, R2, UR55, PT ;  /* 0x0000003702007c0c */ /* 0x000fe4000bf46270 */
[----:B------:R-:W-:-:S02]  /*4e70*/  CS2R R100, SRZ ;  /* 0x0000000000647805 */ /* 0x000fc4000001ff00 */
[----:B------:R-:W-:Y:S02]  /*4e80*/  CS2R R98, SRZ ;  /* 0x0000000000627805 */ /* 0x000fe4000001ff00 */
[----:B------:R-:W-:Y:S02]  /*4e90*/  CS2R R96, SRZ ;  /* 0x0000000000607805 */ /* 0x000fe4000001ff00 */
[----:B------:R-:W-:Y:S02]  /*4ea0*/  CS2R R94, SRZ ;  /* 0x00000000005e7805 */ /* 0x000fe4000001ff00 */
[----:B------:R-:W-:Y:S02]  /*4eb0*/  CS2R R92, SRZ ;  /* 0x00000000005c7805 */ /* 0x000fe4000001ff00 */
[----:B------:R-:W-:Y:S02]  /*4ec0*/  CS2R R90, SRZ ;  /* 0x00000000005a7805 */ /* 0x000fe4000001ff00 */
[----:B------:R-:W-:Y:S01]  /*4ed0*/  CS2R R88, SRZ ;  /* 0x0000000000587805 */ /* 0x000fe2000001ff00 */
[----:B------:R-:W-:Y:S06]  /*4ee0*/  @!P2 BRA `(.L_x_845) ;  /* 0x000000300074a947 */ /* 0x000fec0003800000 */
[----:B------:R-:W-:Y:S01]  /*4ef0*/  IMAD.MOV.U32 R135, RZ, RZ, RZ ;  /* 0x000000ffff877224 */ /* 0x000fe200078e00ff */
[----:B------:R-:W-:Y:S01]  /*4f00*/  ULDC UR34, c[0x0][0x9e4] ;  /* 0x0002790000227ab9 */ /* 0x000fe20000000800 */
[----:B------:R-:W-:Y:S01]  /*4f10*/  ULDC UR35, c[0x0][0x9dc] ;  /* 0x0002770000237ab9 */ /* 0x000fe20000000800 */
[----:B------:R-:W-:Y:S01]  /*4f20*/  ULDC UR33, c[0x0][0x988] ;  /* 0x0002620000217ab9 */ /* 0x000fe20000000800 */
[----:B------:R-:W-:-:S05]  /*4f30*/  ULDC UR52, c[0x0][0x9e0] ;  /* 0x0002780000347ab9 */ /* 0x000fca0000000800 */
.L_x_862:
[----:B------:R-:W-:Y:S01]  /*4f40*/  UIADD3 UR54, UR45, 0x1, URZ ;  /* 0x000000012d367890 */ /* 0x000fe2000fffe03f */
[----:B------:R-:W-:-:S03]  /*4f50*/  ISETP.NE.AND P3, PT, RZ, UR37, PT ;  /* 0x00000025ff007c0c */ /* 0x000fc6000bf65270 */
[----:B------:R-:W-:-:S04]  /*4f60*/  UISETP.NE.AND UP2, UPT, UR54, 0x2, UPT ;  /* 0x000000023600788c */ /* 0x000fc8000bf45270 */
[----:B------:R-:W-:Y:S02]  /*4f70*/  USEL UR53, URZ, 0x1, UP2 ;  /* 0x000000013f357887 */ /* 0x000fe40009000000 */
[----:B------:R-:W-:Y:S02]  /*4f80*/  USEL UR54, UR54, URZ, UP2 ;  /* 0x0000003f36367287 */ /* 0x000fe40009000000 */
[----:B------:R-:W-:Y:S02]  /*4f90*/  ULOP3.LUT UR53, UR50, UR53, URZ, 0x3c, !UPT ;  /* 0x0000003532357292 */ /* 0x000fe4000f8e3c3f */
[----:B0-----:R-:W-:Y:S10]  /*4fa0*/  @P3 BRA `(.L_x_846) ;  /* 0x00000000002c3947 */ /* 0x001ff40003800000 */
[----:B------:R-:W-:Y:S05]  /*4fb0*/  @!P0 BRA `(.L_x_847) ;  /* 0x0000000000048947 */ /* 0x000fea0003800000 */
[----:B------:R-:W-:Y:S01]  /*4fc0*/  BPT.TRAP 0x1 ;  /* 0x000000040000795c */ /* 0x000fe20000300000 */
.L_x_847:
[----:B------:R-:W-:Y:S01]  /*4fd0*/  ULEA UR6, UR54, UR42, 0x3 ;  /* 0x0000002a36067291 */ /* 0x000fe2000f8e183f */
[----:B------:R-:W-:-:S05]  /*4fe0*/  IMAD.U32 R6, RZ, RZ, UR53 ;  /* 0x00000035ff067e24 */ /* 0x000fca000f8e00ff */
[----:B------:R-:W-:-:S04]  /*4ff0*/  SHF.L.U32 R6, R6, 0x1f, RZ ;  /* 0x0000001f06067819 */ /* 0x000fc800000006ff */
[----:B------:R0:W2:Y:S01]  /*5000*/  SYNCS.PHASECHK.TRANS64.TRYWAIT P2, [UR6+0x2d830], R6 ;  /* 0x02d83006ff0075a7 */ /* 0x0000a20008040146 */
[----:B------:R-:W-:Y:S05]  /*5010*/  @!P0 BRA `(.L_x_848) ;  /* 0x0000000000048947 */ /* 0x000fea0003800000 */
[----:B------:R-:W-:Y:S01]  /*5020*/  BPT.TRAP 0x1 ;  /* 0x000000040000795c */ /* 0x000fe20000300000 */
.L_x_848:
[----:B--2---:R-:W-:Y:S05]  /*5030*/  @P2 BRA `(.L_x_846) ;  /* 0x0000000000082947 */ /* 0x004fea0003800000 */
[----:B------:R-:W2:Y:S02]  /*5040*/  SYNCS.PHASECHK.TRANS64.TRYWAIT P2, [UR6+0x2d830], R6 ;  /* 0x02d83006ff0075a7 */ /* 0x000ea40008040146 */
[----:B--2---:R-:W-:Y:S05]  /*5050*/  @!P2 BRA `(.L_x_849) ;  /* 0x000000f40038a947 */ /* 0x004fea0003800000 */
.L_x_846:
[----:B--2---:R-:W2:Y:S01]  /*5060*/  S2R R7, SR_TID.X ;  /* 0x0000000000077919 */ /* 0x004ea20000002100 */
[----:B------:R-:W-:Y:S01]  /*5070*/  UIMAD UR6, UR54, 0x600, UR32 ;  /* 0x00000600360678a4 */ /* 0x000fe2000f8e0220 */
[----:B------:R-:W-:Y:S01]  /*5080*/  UMOV UR7, 0x80000020 ;  /* 0x8000002000077882 */ /* 0x000fe20000000000 */
[----:B------:R-:W-:Y:S02]  /*5090*/  UMOV UR11, 0x80000020 ;  /* 0x80000020000b7882 */ /* 0x000fe40000000000 */
[----:B------:R-:W-:Y:S02]  /*50a0*/  UIADD3 UR10, UR6, 0x2, URZ ;  /* 0x00000002060a7890 */ /* 0x000fe4000fffe03f */
[----:B------:R-:W-:Y:S01]  /*50b0*/  UIADD3 UR14, UR6, 0x200, URZ ;  /* 0x00000200060e7890 */ /* 0x000fe2000fffe03f */
[----:B------:R-:W-:Y:S01]  /*50c0*/  UMOV UR15, 0x80000020 ;  /* 0x80000020000f7882 */ /* 0x000fe20000000000 */
[----:B------:R-:W-:Y:S01]  /*50d0*/  UIADD3 UR18, UR6, 0x202, URZ ;  /* 0x0000020206127890 */ /* 0x000fe2000fffe03f */
[----:B------:R-:W-:Y:S01]  /*50e0*/  UMOV UR19, 0x80000020 ;  /* 0x8000002000137882 */ /* 0x000fe20000000000 */
[----:B------:R-:W-:Y:S01]  /*50f0*/  UIADD3 UR22, UR6, 0x400, URZ ;  /* 0x0000040006167890 */ /* 0x000fe2000fffe03f */
[----:B------:R-:W-:Y:S01]  /*5100*/  UMOV UR23, 0x80000020 ;  /* 0x8000002000177882 */ /* 0x000fe20000000000 */
[----:B------:R-:W-:Y:S01]  /*5110*/  UIADD3 UR26, UR6, 0x402, URZ ;  /* 0x00000402061a7890 */ /* 0x000fe2000fffe03f */
[----:B------:R-:W-:Y:S01]  /*5120*/  UMOV UR27, 0x80000020 ;  /* 0x80000020001b7882 */ /* 0x000fe20000000000 */
[----:B--2---:R-:W-:-:S05]  /*5130*/  SHF.R.U32.HI R7, RZ, 0x7, R7 ;  /* 0x00000007ff077819 */ /* 0x004fca0000011607 */
[----:B0-----:R-:W-:-:S05]  /*5140*/  VIADD R6, R7, 0x8 ;  /* 0x0000000807067836 */ /* 0x001fca0000000000 */
[----:B------:R0:W-:Y:S06]  /*5150*/  BAR.SYNC.DEFER_BLOCKING R6, 0x100 ;  /* 0x000400060000751d */ /* 0x0001ec0000010000 */
[----:B-1----:R-:W-:-:S06]  /*5160*/  WARPGROUP.ARRIVE ;  /* 0x00000000000079c5 */ /* 0x002fcc0000000000 */
[----:B------:R-:W-:Y:S03]  /*5170*/  HGMMA.64x128x16.F32 R24, gdesc[UR4], RZ, !UPT, gsb0 ;  /* 0x01e00000041879f0 */ /* 0x000fe6000c0008ff */
        /* <DEDUP_REMOVED lines=16> */
[----:B0-----:R-:W-:Y:S05]  /*5280*/  @P3 BRA `(.L_x_850) ;  /* 0x00000000002c3947 */ /* 0x001fea0003800000 */
[----:B------:R-:W-:Y:S05]  /*5290*/  @!P0 BRA `(.L_x_851) ;  /* 0x0000000000048947 */ /* 0x000fea0003800000 */
[----:B------:R-:W-:Y:S01]  /*52a0*/  BPT.TRAP 0x1 ;  /* 0x000000040000795c */ /* 0x000fe20000300000 */
.L_x_851:
[----:B------:R-:W-:Y:S01]  /*52b0*/  ULEA UR6, UR45, UR42, 0x3 ;  /* 0x0000002a2d067291 */ /* 0x000fe2000f8e183f */
[----:B------:R-:W-:-:S05]  /*52c0*/  IMAD.U32 R6, RZ, RZ, UR50 ;  /* 0x00000032ff067e24 */ /* 0x000fca000f8e00ff */
[----:B------:R-:W-:-:S04]  /*52d0*/  SHF.L.U32 R6, R6, 0x1f, RZ ;  /* 0x0000001f06067819 */ /* 0x000fc800000006ff */
[----:B------:R0:W1:Y:S01]  /*52e0*/  SYNCS.PHASECHK.TRANS64.TRYWAIT P2, [UR6+0x2d850], R6 ;  /* 0x02d85006ff0075a7 */ /* 0x0000620008040146 */
[----:B------:R-:W-:Y:S05]  /*52f0*/  @!P0 BRA `(.L_x_852) ;  /* 0x0000000000048947 */ /* 0x000fea0003800000 */
[----:B------:R-:W-:Y:S01]  /*5300*/  BPT.TRAP 0x1 ;  /* 0x000000040000795c */ /* 0x000fe20000300000 */
.L_x_852:
[----:B-1----:R-:W-:Y:S05]  /*5310*/  @P2 BRA `(.L_x_850) ;  /* 0x0000000000082947 */ /* 0x002fea0003800000 */
[----:B------:R-:W1:Y:S02]  /*5320*/  SYNCS.PHASECHK.TRANS64.TRYWAIT P2, [UR6+0x2d850], R6 ;  /* 0x02d85006ff0075a7 */ /* 0x000e640008040146 */
[----:B-1----:R-:W-:Y:S05]  /*5330*/  @!P2 BRA `(.L_x_853) ;  /* 0x000000f00098a947 */ /* 0x002fea0003800000 */
.L_x_850:
[----:B------:R-:W-:Y:S01]  /*5340*/  UIADD3 UR6, UR42, 0x400, URZ ;  /* 0x000004002a067890 */ /* 0x000fe2000fffe03f */
[----:B------:R-:W-:Y:S01]  /*5350*/  WARPGROUP.ARRIVE ;  /* 0x00000000000079c5 */ /* 0x000fe20000000000 */
[----:B------:R-:W-:-:S05]  /*5360*/  ULEA UR7, UR51, UR42, 0xd ;  /* 0x0000002a33077291 */ /* 0x000fca000f8e683f */
[----:B------:R-:W1:Y:S01]  /*5370*/  S2R R9, SR_TID.X ;  /* 0x0000000000097919 */ /* 0x000e620000002100 */
[----:B------:R-:W-:Y:S01]  /*5380*/  USHF.R.U32.HI UR6, URZ, 0x4, UR6 ;  /* 0x000000043f067899 */ /* 0x000fe20008011606 */
[----:B------:R-:W-:Y:S01]  /*5390*/  PLOP3.LUT P2, PT, PT, PT, UP0, 0x80, 0x0 ;  /* 0x000000000000781c */ /* 0x000fe20003f4f008 */
[----:B------:R-:W-:Y:S01]  /*53a0*/  UIADD3 UR7, UR7, 0x21800, URZ ;  /* 0x0002180007077890 */ /* 0x000fe2000fffe03f */
[----:B------:R-:W-:Y:S01]  /*53b0*/  PLOP3.LUT P3, PT, PT, PT, UP0, 0x80, 0x0 ;  /* 0x000000000000781c */ /* 0x000fe20003f6f008 */
[----:B------:R-:W-:Y:S01]  /*53c0*/  ULOP3.LUT UR6, UR6, 0x3fff, URZ, 0xc0, !UPT ;  /* 0x00003fff06067892 */ /* 0x000fe2000f8ec03f */
[----:B------:R-:W-:Y:S01]  /*53d0*/  VIADD R14, R137, UR41 ;  /* 0x00000029890e7c36 */ /* 0x000fe20008000000 */
[----:B------:R-:W-:Y:S01]  /*53e0*/  USHF.R.U32.HI UR7, URZ, 0x4, UR7 ;  /* 0x000000043f077899 */ /* 0x000fe20008011607 */
[----:B------:R-:W-:Y:S01]  /*53f0*/  IMAD.U32 R8, RZ, RZ, UR54 ;  /* 0x00000036ff087e24 */ /* 0x000fe2000f8e00ff */
[----:B------:R-:W-:Y:S01]  /*5400*/  ULOP3.LUT UR10, UR6, 0x2000000, URZ, 0xfc, !UPT ;  /* 0x02000000060a7892 */ /* 0x000fe2000f8efc3f */
[----:B------:R-:W2:Y:S01]  /*5410*/  LDC R143, c[0x0][0x288] ;  /* 0x0000a200ff8f7b82 */ /* 0x000ea20000000800 */
[----:B------:R-:W-:Y:S01]  /*5420*/  ULOP3.LUT UR6, UR7, 0x3fff, URZ, 0xc0, !UPT ;  /* 0x00003fff07067892 */ /* 0x000fe2000f8ec03f */
[----:B------:R-:W-:Y:S01]  /*5430*/  IMAD.SHL.U32 R13, R2, 0x80, RZ ;  /* 0x00000080020d7824 */ /* 0x000fe200078e00ff */
[----:B------:R-:W-:Y:S01]  /*5440*/  UIMAD UR7, UR45, 0x600, UR10 ;  /* 0x000006002d0778a4 */ /* 0x000fe2000f8e020a */
[----:B------:R-:W-:Y:S01]  /*5450*/  @!P1 LEA R8, R8, UR42, 0x3 ;  /* 0x0000002a08089c11 */ /* 0x000fe2000f8e18ff */
[----:B------:R-:W-:Y:S01]  /*5460*/  ULOP3.LUT UR6, UR6, 0x10000, URZ, 0xfc, !UPT ;  /* 0x0001000006067892 */ /* 0x000fe2000f8efc3f */
[----:B------:R-:W-:Y:S01]  /*5470*/  UMOV UR31, 0x80000020 ;  /* 0x80000020001f7882 */ /* 0x000fe20000000000 */
[----:B------:R-:W-:-:S02]  /*5480*/  UMOV UR29, 0x40000040 ;  /* 0x40000040001d7882 */ /* 0x000fc40000000000 */
[----:B------:R-:W-:Y:S01]  /*5490*/  @!P1 VIADD R8, R8, 0x2d840 ;  /* 0x0002d84008089836 */ /* 0x000fe20000000000 */
[----:B------:R-:W-:Y:S02]  /*54a0*/  UMOV UR30, UR7 ;  /* 0x00000007001e7c82 */ /* 0x000fe40008000000 */
[----:B------:R-:W-:Y:S02]  /*54b0*/  UMOV UR28, UR6 ;  /* 0x00000006001c7c82 */ /* 0x000fe40008000000 */
[----:B------:R-:W-:Y:S01]  /*54c0*/  HGMMA.64x96x16.F32 R88, gdesc[UR28].tnspB, R88, gsb0 ;  /* 0x416000001c5879f0 */ /* 0x000fe20008000858 */
[----:B------:R-:W-:Y:S01]  /*54d0*/  UIADD3 UR30, UR7, 0x40, URZ ;  /* 0x00000040071e7890 */ /* 0x000fe2000fffe03f */
[----:B------:R-:W-:Y:S01]  /*54e0*/  @!P1 PRMT R8, RZ, 0x654, R8 ;  /* 0x00000654ff089816 */ /* 0x000fe20000000008 */
[----:B------:R-:W-:Y:S01]  /*54f0*/  UIADD3 UR28, UR6, 0x2, URZ ;  /* 0x00000002061c7890 */ /* 0x000fe2000fffe03f */
[----:B------:R-:W-:Y:S01]  /*5500*/  UMOV UR31, 0x80000020 ;  /* 0x80000020001f7882 */ /* 0x000fe20000000000 */
[----:B------:R-:W-:Y:S01]  /*5510*/  UMOV UR29, 0x40000040 ;  /* 0x40000040001d7882 */ /* 0x000fe20000000000 */
[----:B-1----:R-:W-:-:S05]  /*5520*/  SHF.R.U32.HI R7, RZ, 0x7, R9 ;  /* 0x00000007ff077819 */ /* 0x002fca0000011609 */
[----:B------:R-:W-:Y:S01]  /*5530*/  VIADD R7, R7, 0x9 ;  /* 0x0000000907077836 */ /* 0x000fe20000000000 */
        /* <DEDUP_REMOVED lines=42> */
[----:B------:R-:W-:Y:S02]  /*57e0*/  @UP0 ULDC UR6, c[0x0][0x44c] ;  /* 0x0001130000060ab9 */ /* 0x000fe40000000800 */
[----:B0-----:R-:W-:Y:S01]  /*57f0*/  @P2 IMAD.HI.U32 R6, R14, UR6, RZ ;  /* 0x000000060e062c27 */ /* 0x001fe2000f8e00ff */
[----:B------:R-:W-:Y:S01]  /*5800*/  @UP0 ULDC UR6, c[0x0][0x450] ;  /* 0x0001140000060ab9 */ /* 0x000fe20000000800 */
[----:B------:R-:W-:-:S02]  /*5810*/  ISETP.GE.U32.AND P2, PT, R9, 0x180, PT ;  /* 0x000001800900780c */ /* 0x000fc40003f46070 */
[----:B------:R-:W-:Y:S02]  /*5820*/  IADD3 R9, -R13, 0x1, RZ ;  /* 0x000000010d097810 */ /* 0x000fe40007ffe1ff */
[----:B------:R-:W-:Y:S01]  /*5830*/  @P3 SHF.R.U32.HI R14, RZ, UR6, R6 ;  /* 0x00000006ff0e3c19 */ /* 0x000fe20008011606 */
[----:B------:R-:W-:Y:S01]  /*5840*/  ULOP3.LUT UR6, URZ, UR35, URZ, 0x33, !UPT ;  /* 0x000000233f067292 */ /* 0x000fe2000f8e333f */
[----:B------:R-:W0:Y:S01]  /*5850*/  LDC R6, c[0x0][0x2f0] ;  /* 0x0000bc00ff067b82 */ /* 0x000e220000000800 */
[----:B------:R-:W-:Y:S01]  /*5860*/  SEL R7, R7, 0x9, !P2 ;  /* 0x0000000907077807 */ /* 0x000fe20005000000 */
[----:B------:R-:W-:Y:S01]  /*5870*/  IMAD R9, R16, -0x2, R9 ;  /* 0xfffffffe10097824 */ /* 0x000fe200078e0209 */
[----:B------:R-:W1:Y:S01]  /*5880*/  SHFL.IDX PT, R15, R14, RZ, 0x1c1f ;  /* 0x001c1fff0e0f7589 */ /* 0x000e6200000e0000 */
[----:B------:R-:W-:Y:S01]  /*5890*/  PLOP3.LUT P2, PT, PT, PT, UP1, 0x40, 0x0 ;  /* 0x000000000000781c */ /* 0x000fe20003f4e818 */
[----:B------:R-:W-:Y:S02]  /*58a0*/  WARPGROUP.DEPBAR.LE gsb0, 0x0 ;  /* 0x00008000000079c5 */ /* 0x000fe40000010000 */
[----:B------:R-:W-:-:S06]  /*58b0*/  WARPGROUP.ARRIVE ;  /* 0x00000000000079c5 */ /* 0x000fcc0000000000 */
[----:B------:R-:W-:Y:S03]  /*58c0*/  HGMMA.64x96x16.F32 R88, gdesc[UR28].tnspB, R88, gsb0 ;  /* 0x416000001c5879f0 */ /* 0x000fe60008000858 */
[----:B------:R-:W-:Y:S02]  /*58d0*/  WARPGROUP.DEPBAR.LE gsb0, 0x0 ;  /* 0x00008000000079c5 */ /* 0x000fe40000010000 */
[----:B------:R3:W-:Y:S06]  /*58e0*/  BAR.ARV R7, 0x100 ;  /* 0x000400070000751d */ /* 0x0007ec0000002000 */
[----:B------:R0:W-:Y:S02]  /*58f0*/  @!P1 SYNCS.ARRIVE.TRANS64.RED.A1T0 RZ, [R8+URZ], RZ ;  /* 0x000000ff08ff99a7 */ /* 0x0001e4000810043f */
[----:B0-----:R-:W-:-:S04]  /*5900*/  IMAD R8, R6, UR43, R9 ;  /* 0x0000002b06087c24 */ /* 0x001fc8000f8e0209 */
[----:B--2---:R-:W-:-:S04]  /*5910*/  IMAD.IADD R8, R8, 0x1, -R143 ;  /* 0x0000000108087824 */ /* 0x004fc800078e0a8f */
[C---:B------:R-:W-:Y:S02]  /*5920*/  VIADD R12, R8.reuse, UR52 ;  /* 0x00000034080c7c36 */ /* 0x040fe40008000000 */
[----:B------:R-:W-:Y:S02]  /*5930*/  VIADD R11, R8, UR6 ;  /* 0x00000006080b7c36 */ /* 0x000fe40008000000 */
[C---:B-1----:R-:W-:Y:S02]  /*5940*/  IMAD.IADD R10, R15.reuse, 0x1, R12 ;  /* 0x000000010f0a7824 */ /* 0x042fe400078e020c */
[----:B---3--:R-:W-:Y:S01]  /*5950*/  IMAD.IADD R7, R15, 0x1, R11 ;  /* 0x000000010f077824 */ /* 0x008fe200078e020b */
[----:B------:R-:W-:Y:S06]  /*5960*/  @P2 BRA `(.L_x_854) ;  /* 0x00000000005c2947 */ /* 0x000fec0003800000 */
[----:B------:R-:W-:Y:S01]  /*5970*/  IMAD R8, R6, UR43, R15 ;  /* 0x0000002b06087c24 */ /* 0x000fe2000f8e020f */
[----:B------:R-:W-:Y:S03]  /*5980*/  BSSY B0, `(.L_x_855) ;  /* 0x0000011000007945 */ /* 0x000fe60003800000 */
[----:B------:R-:W-:-:S05]  /*5990*/  IMAD.IADD R20, R8, 0x1, -R143 ;  /* 0x0000000108147824 */ /* 0x000fca00078e0a8f */
[----:B------:R-:W-:-:S13]  /*59a0*/  ISETP.GT.AND P2, PT, R20, -0x1, PT ;  /* 0xffffffff1400780c */ /* 0x000fda0003f44270 */
[----:B------:R-:W-:Y:S05]  /*59b0*/  @P2 BRA `(.L_x_856) ;  /* 0x0000000000202947 */ /* 0x000fea0003800000 */
[----:B------:R-:W-:Y:S01]  /*59c0*/  IMAD.U32 R15, RZ, RZ, UR34 ;  /* 0x00000022ff0f7e24 */ /* 0x000fe2000f8e00ff */
[----:B------:R-:W-:-:S04]  /*59d0*/  LOP3.LUT R21, RZ, R20, RZ, 0x33, !PT ;  /* 0x00000014ff157212 */ /* 0x000fc800078e33ff */
[----:B------:R-:W-:-:S13]  /*59e0*/  ISETP.NE.AND P2, PT, R15, 0x1, PT ;  /* 0x000000010f00780c */ /* 0x000fda0003f45270 */
[----:B------:R-:W0:Y:S02]  /*59f0*/  @P2 LDC.64 R8, c[0x0][0x9e8] ;  /* 0x00027a00ff082b82 */ /* 0x000e240000000a00 */
[----:B0-----:R-:W-:-:S05]  /*5a00*/  @P2 IMAD.HI.U32 R8, R21, R8, RZ ;  /* 0x0000000815082227 */ /* 0x001fca00078e00ff */
[----:B------:R-:W-:-:S04]  /*5a10*/  @P2 SHF.R.U32.HI R21, RZ, R9, R8 ;  /* 0x00000009ff152219 */ /* 0x000fc80000011608 */
[----:B------:R-:W-:Y:S01]  /*5a20*/  LOP3.LUT R20, RZ, R21, RZ, 0x33, !PT ;  /* 0x00000015ff147212 */ /* 0x000fe200078e33ff */
[----:B------:R-:W-:Y:S06]  /*5a30*/  BRA `(.L_x_857) ;  /* 0x0000000000147947 */ /* 0x000fec0003800000 */
.L_x_856:
[----:B------:R-:W-:-:S05]  /*5a40*/  IMAD.U32 R15, RZ, RZ, UR34 ;  /* 0x00000022ff0f7e24 */ /* 0x000fca000f8e00ff */
[----:B------:R-:W-:-:S13]  /*5a50*/  ISETP.NE.AND P2, PT, R15, 0x1, PT ;  /* 0x000000010f00780c */ /* 0x000fda0003f45270 */
[----:B------:R-:W0:Y:S02]  /*5a60*/  @P2 LDC.64 R8, c[0x0][0x9e8] ;  /* 0x00027a00ff082b82 */ /* 0x000e240000000a00 */
[----:B0-----:R-:W-:-:S05]  /*5a70*/  @P2 IMAD.HI.U32 R8, R20, R8, RZ ;  /* 0x0000000814082227 */ /* 0x001fca00078e00ff */
[----:B------:R-:W-:-:S07]  /*5a80*/  @P2 SHF.R.U32.HI R20, RZ, R9, R8 ;  /* 0x00000009ff142219 */ /* 0x000fce0000011608 */
.L_x_857:
[----:B------:R-:W-:Y:S05]  /*5a90*/  BSYNC B0 ;  /* 0x0000000000007941 */ /* 0x000fea0003800000 */
.L_x_855:
[----:B------:R-:W-:-:S04]  /*5aa0*/  IMAD R9, R20, R15, -R13 ;  /* 0x0000000f14097224 */ /* 0x000fc800078e0a0d */
[----:B------:R-:W-:-:S05]  /*5ab0*/  IMAD R8, R16, -0x2, R9 ;  /* 0xfffffffe10087824 */ /* 0x000fca00078e0209 */
[----:B------:R-:W-:Y:S02]  /*5ac0*/  VIADDMNMX R10, R8, R15, R10, PT ;  /* 0x0000000f080a7246 */ /* 0x000fe4000380010a */
[----:B------:R-:W-:-:S07]  /*5ad0*/  VIMNMX R7, R7, R8, !PT ;  /* 0x0000000807077248 */ /* 0x000fce0007fe0100 */
.L_x_854:
[----:B------:R-:W-:Y:S01]  /*5ae0*/  ISETP.GT.AND P2, PT, R2, -0x1, PT ;  /* 0xffffffff0200780c */ /* 0x000fe20003f44270 */
[----:B------:R-:W0:Y:S03]  /*5af0*/  SHFL.IDX PT, R8, R14, 0x1, 0x1c1f ;  /* 0x003c1f000e087f89 */ /* 0x000e2600000e0000 */
[C---:B------:R-:W-:Y:S02]  /*5b00*/  ISETP.GT.AND P5, PT, R7.reuse, RZ, P2 ;  /* 0x000000ff0700720c */ /* 0x040fe400017a4270 */
[C---:B------:R-:W-:Y:S02]  /*5b10*/  ISETP.GT.AND P4, PT, R7.reuse, 0x1, P2 ;  /* 0x000000010700780c */ /* 0x040fe40001784270 */
[----:B------:R-:W-:Y:S02]  /*5b20*/  ISETP.LT.OR P5, PT, R10, 0x1, P5 ;  /* 0x000000010a00780c */ /* 0x000fe40002fa1670 */
[----:B------:R-:W-:-:S02]  /*5b30*/  ISETP.GT.AND P6, PT, R7, 0x8, P2 ;  /* 0x000000080700780c */ /* 0x000fc400017c4270 */
[----:B------:R-:W-:Y:S02]  /*5b40*/  FSEL R24, R24, -INF , !P5 ;  /* 0xff80000018187808 */ /* 0x000fe40006800000 */
[C---:B------:R-:W-:Y:S02]  /*5b50*/  ISETP.GT.AND P5, PT, R7.reuse, 0x10, P2 ;  /* 0x000000100700780c */ /* 0x040fe400017a4270 */
[----:B------:R-:W-:Y:S02]  /*5b60*/  ISETP.GT.AND P3, PT, R7, 0x9, P2 ;  /* 0x000000090700780c */ /* 0x000fe40001764270 */
[C---:B------:R-:W-:Y:S02]  /*5b70*/  ISETP.LT.OR P5, PT, R10.reuse, 0x11, P5 ;  /* 0x000000110a00780c */ /* 0x040fe40002fa1670 */
[----:B------:R-:W-:Y:S02]  /*5b80*/  ISETP.LT.OR P4, PT, R10, 0x2, P4 ;  /* 0x000000020a00780c */ /* 0x000fe40002781670 */
[----:B------:R-:W-:-:S02]  /*5b90*/  FSEL R32, R32, -INF , !P5 ;  /* 0xff80000020207808 */ /* 0x000fc40006800000 */
[----:B------:R-:W-:Y:S01]  /*5ba0*/  ISETP.GT.AND P5, PT, R7, 0x20, P2 ;  /* 0x000000200700780c */ /* 0x000fe200017a4270 */
[--C-:B0-----:R-:W-:Y:S01]  /*5bb0*/  IMAD.IADD R12, R12, 0x1, R8.reuse ;  /* 0x000000010c0c7824 */ /* 0x101fe200078e0208 */
[C---:B------:R-:W-:Y:S01]  /*5bc0*/  ISETP.LT.OR P6, PT, R10.reuse, 0x9, P6 ;  /* 0x000000090a00780c */ /* 0x040fe200037c1670 */
[----:B------:R-:W-:Y:S01]  /*5bd0*/  IMAD.IADD R11, R11, 0x1, R8 ;  /* 0x000000010b0b7824 */ /* 0x000fe200078e0208 */
[C---:B------:R-:W-:Y:S02]  /*5be0*/  ISETP.LT.OR P3, PT, R10.reuse, 0xa, P3 ;  /* 0x0000000a0a00780c */ /* 0x040fe40001f61670 */
[----:B------:R-:W-:Y:S02]  /*5bf0*/  ISETP.LT.OR P5, PT, R10, 0x21, P5 ;  /* 0x000000210a00780c */ /* 0x000fe40002fa1670 */
[----:B------:R-:W-:Y:S02]  /*5c00*/  FSEL R25, R25, -INF , !P4 ;  /* 0xff80000019197808 */ /* 0x000fe40006000000 */
[----:B------:R-:W-:-:S02]  /*5c10*/  FSEL R28, R28, -INF , !P6 ;  /* 0xff8000001c1c7808 */ /* 0x000fc40007000000 */
[----:B------:R-:W-:Y:S02]  /*5c20*/  FSEL R29, R29, -INF , !P3 ;  /* 0xff8000001d1d7808 */ /* 0x000fe40005800000 */
[C---:B------:R-:W-:Y:S02]  /*5c30*/  ISETP.GT.AND P4, PT, R7.reuse, 0x11, P2 ;  /* 0x000000110700780c */ /* 0x040fe40001784270 */
[C---:B------:R-:W-:Y:S02]  /*5c40*/  ISETP.GT.AND P6, PT, R7.reuse, 0x18, P2 ;  /* 0x000000180700780c */ /* 0x040fe400017c4270 */
[C---:B------:R-:W-:Y:S02]  /*5c50*/  ISETP.GT.AND P3, PT, R7.reuse, 0x19, P2 ;  /* 0x000000190700780c */ /* 0x040fe40001764270 */
[----:B------:R-:W-:Y:S02]  /*5c60*/  FSEL R40, R40, -INF , !P5 ;  /* 0xff80000028287808 */ /* 0x000fe40006800000 */
[----:B------:R-:W-:-:S02]  /*5c70*/  ISETP.GT.AND P5, PT, R7, 0x30, P2 ;  /* 0x000000300700780c */ /* 0x000fc400017a4270 */
[C---:B------:R-:W-:Y:S02]  /*5c80*/  ISETP.LT.OR P4, PT, R10.reuse, 0x12, P4 ;  /* 0x000000120a00780c */ /* 0x040fe40002781670 */
[C---:B------:R-:W-:Y:S02]  /*5c90*/  ISETP.LT.OR P6, PT, R10.reuse, 0x19, P6 ;  /* 0x000000190a00780c */ /* 0x040fe400037c1670 */
        /* <DEDUP_REMOVED lines=55> */
[----:B------:R-:W-:Y:S02]  /*6010*/  ISETP.GT.AND P3, PT, R7, 0x69, P2 ;  /* 0x000000690700780c */ /* 0x000fe40001764270 */
[----:B------:R-:W-:Y:S02]  /*6020*/  FSEL R80, R80, -INF , !P5 ;  /* 0xff80000050507808 */ /* 0x000fe40006800000 */
[----:B------:R-:W-:-:S02]  /*6030*/  PLOP3.LUT P5, PT, PT, PT, UP1, 0x40, 0x0 ;  /* 0x000000000000781c */ /* 0x000fc40003fae818 */
[C---:B------:R-:W-:Y:S02]  /*6040*/  ISETP.LT.OR P4, PT, R10.reuse, 0x62, P4 ;  /* 0x000000620a00780c */ /* 0x040fe40002781670 */
[C---:B------:R-:W-:Y:S02]  /*6050*/  ISETP.LT.OR P6, PT, R10.reuse, 0x69, P6 ;  /* 0x000000690a00780c */ /* 0x040fe400037c1670 */
[----:B------:R-:W-:Y:S02]  /*6060*/  ISETP.LT.OR P3, PT, R10, 0x6a, P3 ;  /* 0x0000006a0a00780c */ /* 0x000fe40001f61670 */
[----:B------:R-:W-:Y:S02]  /*6070*/  FSEL R73, R73, -INF , !P4 ;  /* 0xff80000049497808 */ /* 0x000fe40006000000 */
[----:B------:R-:W-:Y:S02]  /*6080*/  FSEL R76, R76, -INF , !P6 ;  /* 0xff8000004c4c7808 */ /* 0x000fe40007000000 */
[----:B------:R-:W-:-:S02]  /*6090*/  FSEL R77, R77, -INF , !P3 ;  /* 0xff8000004d4d7808 */ /* 0x000fc40005800000 */
[C---:B------:R-:W-:Y:S02]  /*60a0*/  ISETP.GT.AND P4, PT, R7.reuse, 0x71, P2 ;  /* 0x000000710700780c */ /* 0x040fe40001784270 */
[C---:B------:R-:W-:Y:S02]  /*60b0*/  ISETP.GT.AND P6, PT, R7.reuse, 0x78, P2 ;  /* 0x000000780700780c */ /* 0x040fe400017c4270 */
[----:B------:R-:W-:Y:S02]  /*60c0*/  ISETP.GT.AND P3, PT, R7, 0x79, P2 ;  /* 0x000000790700780c */ /* 0x000fe40001764270 */
[C---:B------:R-:W-:Y:S02]  /*60d0*/  ISETP.LT.OR P4, PT, R10.reuse, 0x72, P4 ;  /* 0x000000720a00780c */ /* 0x040fe40002781670 */
[C---:B------:R-:W-:Y:S02]  /*60e0*/  ISETP.LT.OR P6, PT, R10.reuse, 0x79, P6 ;  /* 0x000000790a00780c */ /* 0x040fe400037c1670 */
[----:B------:R-:W-:-:S02]  /*60f0*/  ISETP.LT.OR P3, PT, R10, 0x7a, P3 ;  /* 0x0000007a0a00780c */ /* 0x000fc40001f61670 */
[----:B------:R-:W-:Y:S02]  /*6100*/  FSEL R81, R81, -INF , !P4 ;  /* 0xff80000051517808 */ /* 0x000fe40006000000 */
[----:B------:R-:W-:Y:S02]  /*6110*/  FSEL R84, R84, -INF , !P6 ;  /* 0xff80000054547808 */ /* 0x000fe40007000000 */
[----:B------:R-:W-:Y:S01]  /*6120*/  FSEL R85, R85, -INF , !P3 ;  /* 0xff80000055557808 */ /* 0x000fe20005800000 */
        /* <DEDUP_REMOVED lines=14> */
.L_x_860:
[----:B------:R-:W-:-:S05]  /*6210*/  IMAD.U32 R10, RZ, RZ, UR34 ;  /* 0x00000022ff0a7e24 */ /* 0x000fca000f8e00ff */
[----:B------:R-:W-:-:S13]  /*6220*/  ISETP.NE.AND P3, PT, R10, 0x1, PT ;  /* 0x000000010a00780c */ /* 0x000fda0003f65270 */
[----:B------:R-:W0:Y:S02]  /*6230*/  @P3 LDC.64 R8, c[0x0][0x9e8] ;  /* 0x00027a00ff083b82 */ /* 0x000e240000000a00 */
[----:B0-----:R-:W-:-:S05]  /*6240*/  @P3 IMAD.HI.U32 R8, R7, R8, RZ ;  /* 0x0000000807083227 */ /* 0x001fca00078e00ff */
[----:B------:R-:W-:-:S07]  /*6250*/  @P3 SHF.R.U32.HI R7, RZ, R9, R8 ;  /* 0x00000009ff073219 */ /* 0x000fce0000011608 */
.L_x_861:
[----:B------:R-:W-:Y:S05]  /*6260*/  BSYNC B0 ;  /* 0x0000000000007941 */ /* 0x000fea0003800000 */
.L_x_859:
[----:B------:R-:W-:-:S04]  /*6270*/  IMAD R7, R7, R10, -R13 ;  /* 0x0000000a07077224 */ /* 0x000fc800078e0a0d */
[----:B------:R-:W-:-:S05]  /*6280*/  IMAD R7, R16, -0x2, R7 ;  /* 0xfffffffe10077824 */ /* 0x000fca00078e0207 */
[----:B------:R-:W-:Y:S02]  /*6290*/  VIADDMNMX R12, R7, R10, R12, PT ;  /* 0x0000000a070c7246 */ /* 0x000fe4000380010c */
[----:B------:R-:W-:-:S07]  /*62a0*/  VIMNMX R11, R11, R7, !PT ;  /* 0x000000070b0b7248 */ /* 0x000fce0007fe0100 */
.L_x_858:
[----:B------:R-:W-:Y:S01]  /*62b0*/  FMNMX.FTZ R8, R24, R0, !PT ;  /* 0x0000000018087209 */ /* 0x000fe20007810000 */
[----:B------:R-:W-:Y:S01]  /*62c0*/  UMOV UR50, UR53 ;  /* 0x0000003500327c82 */ /* 0x000fe20008000000 */
[----:B------:R-:W-:Y:S02]  /*62d0*/  ISETP.GT.AND P5, PT, R11, 0x9, P2 ;  /* 0x000000090b00780c */ /* 0x000fe400017a4270 */
[----:B------:R-:W-:Y:S02]  /*62e0*/  FMNMX.FTZ R7, R25, R8, !PT ;  /* 0x0000000819077209 */ /* 0x000fe40007810000 */
[----:B------:R-:W-:Y:S02]  /*62f0*/  ISETP.LT.OR P5, PT, R12, 0xa, P5 ;  /* 0x0000000a0c00780c */ /* 0x000fe40002fa1670 */
[----:B------:R-:W-:Y:S02]  /*6300*/  FMNMX.FTZ R8, R28, R7, !PT ;  /* 0x000000071c087209 */ /* 0x000fe40007810000 */
[----:B------:R-:W-:-:S02]  /*6310*/  FSEL R31, R31, -INF , !P5 ;  /* 0xff8000001f1f7808 */ /* 0x000fc40006800000 */
[----:B------:R-:W-:Y:S02]  /*6320*/  FMNMX.FTZ R7, R29, R8, !PT ;  /* 0x000000081d077209 */ /* 0x000fe40007810000 */
        /* <DEDUP_REMOVED lines=12> */
[C---:B------:R-:W-:Y:S02]  /*63f0*/  ISETP.GT.AND P5, PT, R11.reuse, RZ, P2 ;  /* 0x000000ff0b00720c */ /* 0x040fe400017a4270 */
[----:B------:R-:W-:Y:S02]  /*6400*/  FMNMX.FTZ R8, R44, R7, !PT ;  /* 0x000000072c087209 */ /* 0x000fe40007810000 */
[----:B------:R-:W-:Y:S02]  /*6410*/  ISETP.GT.AND P4, PT, R11, 0x1, P2 ;  /* 0x000000010b00780c */ /* 0x000fe40001784270 */
[----:B------:R-:W-:Y:S02]  /*6420*/  FMNMX.FTZ R7, R45, R8, !PT ;  /* 0x000000082d077209 */ /* 0x000fe40007810000 */
[----:B------:R-:W-:-:S02]  /*6430*/  ISETP.LT.OR P5, PT, R12, 0x1, P5 ;  /* 0x000000010c00780c */ /* 0x000fc40002fa1670 */
[----:B------:R-:W-:Y:S02]  /*6440*/  FMNMX.FTZ R8, R48, R7, !PT ;  /* 0x0000000730087209 */ /* 0x000fe40007810000 */
[----:B------:R-:W-:Y:S02]  /*6450*/  ISETP.GT.AND P3, PT, R11, 0x8, P2 ;  /* 0x000000080b00780c */ /* 0x000fe40001764270 */
[----:B------:R-:W-:Y:S02]  /*6460*/  FMNMX.FTZ R7, R49, R8, !PT ;  /* 0x0000000831077209 */ /* 0x000fe40007810000 */
[----:B------:R-:W-:Y:S02]  /*6470*/  ISETP.LT.OR P4, PT, R12, 0x2, P4 ;  /* 0x000000020c00780c */ /* 0x000fe40002781670 */
[----:B------:R-:W-:Y:S02]  /*6480*/  FMNMX.FTZ R8, R52, R7, !PT ;  /* 0x0000000734087209 */ /* 0x000fe40007810000 */
[----:B------:R-:W-:-:S02]  /*6490*/  FSEL R26, R26, -INF , !P5 ;  /* 0xff8000001a1a7808 */ /* 0x000fc40006800000 */
[----:B------:R-:W-:Y:S02]  /*64a0*/  FMNMX.FTZ R7, R53, R8, !PT ;  /* 0x0000000835077209 */ /* 0x000fe40007810000 */
[----:B------:R-:W-:Y:S02]  /*64b0*/  ISETP.LT.OR P3, PT, R12, 0x9, P3 ;  /* 0x000000090c00780c */ /* 0x000fe40001f61670 */
[----:B------:R-:W-:Y:S02]  /*64c0*/  FMNMX.FTZ R8, R56, R7, !PT ;  /* 0x0000000738087209 */ /* 0x000fe40007810000 */
[----:B------:R-:W-:Y:S02]  /*64d0*/  FSEL R27, R27, -INF , !P4 ;  /* 0xff8000001b1b7808 */ /* 0x000fe40006000000 */
[----:B------:R-:W-:Y:S02]  /*64e0*/  FMNMX.FTZ R7, R57, R8, !PT ;  /* 0x0000000839077209 */ /* 0x000fe40007810000 */
[----:B------:R-:W-:-:S02]  /*64f0*/  FMNMX.FTZ R20, R26, R5, !PT ;  /* 0x000000051a147209 */ /* 0x000fc40007810000 */
[----:B------:R-:W-:Y:S02]  /*6500*/  FMNMX.FTZ R8, R60, R7, !PT ;  /* 0x000000073c087209 */ /* 0x000fe40007810000 */
[----:B------:R-:W-:Y:S02]  /*6510*/  ISETP.GT.AND P4, PT, R11, 0x10, P2 ;  /* 0x000000100b00780c */ /* 0x000fe40001784270 */
[----:B------:R-:W-:Y:S02]  /*6520*/  FMNMX.FTZ R7, R61, R8, !PT ;  /* 0x000000083d077209 */ /* 0x000fe40007810000 */
[----:B------:R-:W-:Y:S02]  /*6530*/  FSEL R30, R30, -INF , !P3 ;  /* 0xff8000001e1e7808 */ /* 0x000fe40005800000 */
[----:B------:R-:W-:Y:S02]  /*6540*/  FMNMX.FTZ R8, R64, R7, !PT ;  /* 0x0000000740087209 */ /* 0x000fe40007810000 */
[----:B------:R-:W-:-:S02]  /*6550*/  FMNMX.FTZ R21, R27, R20, !PT ;  /* 0x000000141b157209 */ /* 0x000fc40007810000 */
[----:B------:R-:W-:Y:S02]  /*6560*/  FMNMX.FTZ R7, R65, R8, !PT ;  /* 0x0000000841077209 */ /* 0x000fe40007810000 */
[----:B------:R-:W-:Y:S02]  /*6570*/  ISETP.GT.AND P3, PT, R11, 0x11, P2 ;  /* 0x000000110b00780c */ /* 0x000fe40001764270 */
[----:B------:R-:W-:Y:S02]  /*6580*/  FMNMX.FTZ R8, R68, R7, !PT ;  /* 0x0000000744087209 */ /* 0x000fe40007810000 */
[C---:B------:R-:W-:Y:S02]  /*6590*/  ISETP.LT.OR P4, PT, R12.reuse, 0x11, P4 ;  /* 0x000000110c00780c */ /* 0x040fe40002781670 */
[----:B------:R-:W-:Y:S02]  /*65a0*/  FMNMX.FTZ R7, R69, R8, !PT ;  /* 0x0000000845077209 */ /* 0x000fe40007810000 */
[----:B------:R-:W-:-:S02]  /*65b0*/  ISETP.LT.OR P3, PT, R12, 0x12, P3 ;  /* 0x000000120c00780c */ /* 0x000fc40001f61670 */
[----:B------:R-:W-:Y:S02]  /*65c0*/  FMNMX.FTZ R8, R72, R7, !PT ;  /* 0x0000000748087209 */ /* 0x000fe40007810000 */
[----:B------:R-:W-:Y:S02]  /*65d0*/  FSEL R34, R34, -INF , !P4 ;  /* 0xff80000022227808 */ /* 0x000fe40006000000 */
[----:B------:R-:W-:Y:S02]  /*65e0*/  FMNMX.FTZ R7, R73, R8, !PT ;  /* 0x0000000849077209 */ /* 0x000fe40007810000 */
[----:B------:R-:W-:Y:S02]  /*65f0*/  ISETP.GT.AND P4, PT, R11, 0x19, P2 ;  /* 0x000000190b00780c */ /* 0x000fe40001784270 */
[----:B------:R-:W-:Y:S02]  /*6600*/  FMNMX.FTZ R8, R76, R7, !PT ;  /* 0x000000074c087209 */ /* 0x000fe40007810000 */
[----:B------:R-:W-:-:S02]  /*6610*/  FSEL R35, R35, -INF , !P3 ;  /* 0xff80000023237808 */ /* 0x000fc40005800000 */
        /* <DEDUP_REMOVED lines=9> */
[C---:B------:R-:W-:Y:S02]  /*66b0*/  ISETP.GT.AND P4, PT, R11.reuse, 0x28, P2 ;  /* 0x000000280b00780c */ /* 0x040fe40001784270 */
[----:B------:R-:W-:Y:S01]  /*66c0*/  FSEL R42, R42, -INF , !P3 ;  /* 0xff8000002a2a7808 */ /* 0x000fe20005800000 */
[----:B------:R-:W0:Y:S01]  /*66d0*/  SHFL.BFLY PT, R7, R8, 0x2, 0x1f ;  /* 0x0c401f0008077f89 */ /* 0x000e2200000e0000 */
[----:B------:R-:W-:-:S02]  /*66e0*/  ISETP.GT.AND P3, PT, R11, 0x29, P2 ;  /* 0x000000290b00780c */ /* 0x000fc40001764270 */
[C---:B------:R-:W-:Y:S02]  /*66f0*/  ISETP.LT.OR P4, PT, R12.reuse, 0x29, P4 ;  /* 0x000000290c00780c */ /* 0x040fe40002781670 */
[----:B------:R-:W-:Y:S02]  /*6700*/  ISETP.LT.OR P3, PT, R12, 0x2a, P3 ;  /* 0x0000002a0c00780c */ /* 0x000fe40001f61670 */
[----:B------:R-:W-:Y:S02]  /*6710*/  FSEL R46, R46, -INF , !P4 ;  /* 0xff8000002e2e7808 */ /* 0x000fe40006000000 */
[----:B------:R-:W-:Y:S02]  /*6720*/  ISETP.GT.AND P4, PT, R11, 0x30, P2 ;  /* 0x000000300b00780c */ /* 0x000fe40001784270 */
[----:B------:R-:W-:Y:S02]  /*6730*/  FSEL R47, R47, -INF , !P3 ;  /* 0xff8000002f2f7808 */ /* 0x000fe40005800000 */
[----:B------:R-:W-:-:S02]  /*6740*/  ISETP.GT.AND P3, PT, R11, 0x31, P2 ;  /* 0x000000310b00780c */ /* 0x000fc40001764270 */
[C---:B------:R-:W-:Y:S02]  /*6750*/  ISETP.LT.OR P4, PT, R12.reuse, 0x31, P4 ;  /* 0x000000310c00780c */ /* 0x040fe40002781670 */
[C---:B------:R-:W-:Y:S02]  /*6760*/  ISETP.GT.AND P5, PT, R11.reuse, 0x38, P2 ;  /* 0x000000380b00780c */ /* 0x040fe400017a4270 */
[----:B------:R-:W-:Y:S02]  /*6770*/  ISETP.LT.OR P3, PT, R12, 0x32, P3 ;  /* 0x000000320c00780c */ /* 0x000fe40001f61670 */
[----:B------:R-:W-:Y:S02]  /*6780*/  FSEL R50, R50, -INF , !P4 ;  /* 0xff80000032327808 */ /* 0x000fe40006000000 */
[----:B------:R-:W-:Y:S02]  /*6790*/  ISETP.GT.AND P4, PT, R11, 0x39, P2 ;  /* 0x000000390b00780c */ /* 0x000fe40001784270 */
[----:B0-----:R-:W-:-:S02]  /*67a0*/  FMNMX.FTZ R9, R8, R7, !PT ;  /* 0x0000000708097209 */ /* 0x001fc40007810000 */
[----:B------:R-:W-:Y:S02]  /*67b0*/  FSEL R51, R51, -INF , !P3 ;  /* 0xff80000033337808 */ /* 0x000fe40005800000 */
[C---:B------:R-:W-:Y:S01]  /*67c0*/  ISETP.LT.OR P5, PT, R12.reuse, 0x39, P5 ;  /* 0x000000390c00780c */ /* 0x040fe20002fa1670 */
[----:B------:R-:W0:Y:S01]  /*67d0*/  SHFL.BFLY PT, R10, R9, 0x1, 0x1f ;  /* 0x0c201f00090a7f89 */ /* 0x000e2200000e0000 */
[C---:B------:R-:W-:Y:S02]  /*67e0*/  ISETP.GT.AND P3, PT, R11.reuse, 0x40, P2 ;  /* 0x000000400b00780c */ /* 0x040fe40001764270 */
[----:B------:R-:W-:Y:S02]  /*67f0*/  ISETP.LT.OR P4, PT, R12, 0x3a, P4 ;  /* 0x0000003a0c00780c */ /* 0x000fe40002781670 */
[----:B------:R-:W-:Y:S02]  /*6800*/  FSEL R54, R54, -INF , !P5 ;  /* 0xff80000036367808 */ /* 0x000fe40006800000 */
[----:B------:R-:W-:-:S02]  /*6810*/  ISETP.GT.AND P5, PT, R11, 0x41, P2 ;  /* 0x000000410b00780c */ /* 0x000fc400017a4270 */
[----:B------:R-:W-:Y:S02]  /*6820*/  FSEL R55, R55, -INF , !P4 ;  /* 0xff80000037377808 */ /* 0x000fe40006000000 */
[C---:B------:R-:W-:Y:S02]  /*6830*/  ISETP.LT.OR P3, PT, R12.reuse, 0x41, P3 ;  /* 0x000000410c00780c */ /* 0x040fe40001f61670 */
[C---:B------:R-:W-:Y:S02]  /*6840*/  ISETP.GT.AND P4, PT, R11.reuse, 0x48, P2 ;  /* 0x000000480b00780c */ /* 0x040fe40001784270 */
[----:B------:R-:W-:Y:S02]  /*6850*/  ISETP.LT.OR P5, PT, R12, 0x42, P5 ;  /* 0x000000420c00780c */ /* 0x000fe40002fa1670 */
[----:B------:R-:W-:Y:S02]  /*6860*/  FSEL R58, R58, -INF , !P3 ;  /* 0xff8000003a3a7808 */ /* 0x000fe40005800000 */
[----:B------:R-:W-:-:S02]  /*6870*/  ISETP.GT.AND P3, PT, R11, 0x49, P2 ;  /* 0x000000490b00780c */ /* 0x000fc40001764270 */
[----:B------:R-:W-:Y:S02]  /*6880*/  FSEL R59, R59, -INF , !P5 ;  /* 0xff8000003b3b7808 */ /* 0x000fe40006800000 */
[C---:B------:R-:W-:Y:S02]  /*6890*/  ISETP.LT.OR P4, PT, R12.reuse, 0x49, P4 ;  /* 0x000000490c00780c */ /* 0x040fe40002781670 */
[----:B0-----:R-:W-:Y:S02]  /*68a0*/  FMNMX.FTZ R7, R9, R10, !PT ;  /* 0x0000000a09077209 */ /* 0x001fe40007810000 */
[----:B------:R-:W-:Y:S02]  /*68b0*/  ISETP.GT.AND P5, PT, R11, 0x50, P2 ;  /* 0x000000500b00780c */ /* 0x000fe400017a4270 */
[C---:B------:R-:W-:Y:S01]  /*68c0*/  FSETP.NEU.FTZ.AND P6, PT, R7.reuse, -INF , PT ;  /* 0xff8000000700780b */ /* 0x040fe20003fdd000 */
[----:B------:R-:W-:Y:S01]  /*68d0*/  FMUL.FTZ R10, R7, UR33 ;  /* 0x00000021070a7c20 */ /* 0x000fe20008410000 */
[----:B------:R-:W-:-:S02]  /*68e0*/  ISETP.LT.OR P3, PT, R12, 0x4a, P3 ;  /* 0x0000004a0c00780c */ /* 0x000fc40001f61670 */
[----:B------:R-:W-:Y:S02]  /*68f0*/  FSEL R62, R62, -INF , !P4 ;  /* 0xff8000003e3e7808 */ /* 0x000fe40006000000 */
[----:B------:R-:W-:Y:S02]  /*6900*/  FSEL R8, R10, RZ, P6 ;  /* 0x000000ff0a087208 */ /* 0x000fe40003000000 */
[----:B------:R-:W-:Y:S02]  /*6910*/  ISETP.GT.AND P4, PT, R11, 0x51, P2 ;  /* 0x000000510b00780c */ /* 0x000fe40001784270 */
[----:B------:R-:W-:Y:S01]  /*6920*/  FSEL R63, R63, -INF , !P3 ;  /* 0xff8000003f3f7808 */ /* 0x000fe20005800000 */
[--C-:B------:R-:W-:Y:S01]  /*6930*/  FFMA.FTZ R9, R24, UR33, -R8.reuse ;  /* 0x0000002118097c23 */ /* 0x100fe20008010808 */
[----:B------:R-:W-:Y:S01]  /*6940*/  FMNMX.FTZ R24, R30, R21, !PT ;  /* 0x000000151e187209 */ /* 0x000fe20007810000 */
[--C-:B------:R-:W-:Y:S01]  /*6950*/  FFMA.FTZ R10, R25, UR33, -R8.reuse ;  /* 0x00000021190a7c23 */ /* 0x100fe20008010808 */
[--C-:B------:R-:W-:Y:S01]  /*6960*/  FFMA.FTZ R13, R28, UR33, -R8.reuse ;  /* 0x000000211c0d7c23 */ /* 0x100fe20008010808 */
[--C-:B------:R-:W-:Y:S01]  /*6970*/  FFMA.FTZ R14, R29, UR33, -R8.reuse ;  /* 0x000000211d0e7c23 */ /* 0x100fe20008010808 */
[----:B------:R-:W-:Y:S01]  /*6980*/  FMNMX.FTZ R25, R31, R24, !PT ;  /* 0x000000181f197209 */ /* 0x000fe20007810000 */
[--C-:B------:R-:W-:Y:S01]  /*6990*/  FFMA.FTZ R15, R32, UR33, -R8.reuse ;  /* 0x00000021200f7c23 */ /* 0x100fe20008010808 */
[--C-:B------:R-:W-:Y:S01]  /*69a0*/  FFMA.FTZ R33, R33, UR33, -R8.reuse ;  /* 0x0000002121217c23 */ /* 0x100fe20008010808 */
[--C-:B------:R-:W-:Y:S01]  /*69b0*/  FFMA.FTZ R21, R36, UR33, -R8.reuse ;  /* 0x0000002124157c23 */ /* 0x100fe20008010808 */
[----:B------:R-:W-:Y:S01]  /*69c0*/  FMNMX.FTZ R24, R34, R25, !PT ;  /* 0x0000001922187209 */ /* 0x000fe20007810000 */
[--C-:B------:R-:W-:Y:S01]  /*69d0*/  FFMA.FTZ R37, R37, UR33, -R8.reuse ;  /* 0x0000002125257c23 */ /* 0x100fe20008010808 */
[----:B------:R0:W-:Y:S01]  /*69e0*/  MUFU.EX2 R20, R33 ;  /* 0x0000002100147308 */ /* 0x0001e20000000800 */
[--C-:B------:R-:W-:Y:S01]  /*69f0*/  FFMA.FTZ R41, R41, UR33, -R8.reuse ;  /* 0x0000002129297c23 */ /* 0x100fe20008010808 */
[----:B------:R-:W-:Y:S01]  /*6a00*/  FMNMX.FTZ R25, R35, R24, !PT ;  /* 0x0000001823197209 */ /* 0x000fe20007810000 */
[--C-:B------:R-:W-:Y:S01]  /*6a10*/  FFMA.FTZ R45, R45, UR33, -R8.reuse ;  /* 0x000000212d2d7c23 */ /* 0x100fe20008010808 */
[----:B------:R-:W-:Y:S01]  /*6a20*/  ISETP.LT.OR P5, PT, R12, 0x51, P5 ;  /* 0x000000510c00780c */ /* 0x000fe20002fa1670 */
[--C-:B------:R-:W-:Y:S01]  /*6a30*/  FFMA.FTZ R53, R53, UR33, -R8.reuse ;  /* 0x0000002135357c23 */ /* 0x100fe20008010808 */
[----:B------:R-:W-:Y:S01]  /*6a40*/  FMNMX.FTZ R28, R38, R25, !PT ;  /* 0x00000019261c7209 */ /* 0x000fe20007810000 */
[--C-:B------:R-:W-:Y:S01]  /*6a50*/  FFMA.FTZ R25, R40, UR33, -R8.reuse ;  /* 0x0000002128197c23 */ /* 0x100fe20008010808 */
[----:B------:R1:W-:Y:S01]  /*6a60*/  MUFU.EX2 R24, R37 ;  /* 0x0000002500187308 */ /* 0x0003e20000000800 */
[----:B------:R-:W-:Y:S01]  /*6a70*/  ISETP.LT.OR P4, PT, R12, 0x52, P4 ;  /* 0x000000520c00780c */ /* 0x000fe20002781670 */
[--C-:B------:R-:W-:Y:S01]  /*6a80*/  FFMA.FTZ R49, R49, UR33, -R8.reuse ;  /* 0x0000002131317c23 */ /* 0x100fe20008010808 */
[----:B------:R-:W-:Y:S01]  /*6a90*/  FMNMX.FTZ R29, R39, R28, !PT ;  /* 0x0000001c271d7209 */ /* 0x000fe20007810000 */
[--C-:B------:R-:W-:Y:S01]  /*6aa0*/  FFMA.FTZ R57, R57, UR33, -R8.reuse ;  /* 0x0000002139397c23 */ /* 0x100fe20008010808 */
[----:B------:R-:W-:Y:S01]  /*6ab0*/  ISETP.GT.AND P3, PT, R11, 0x58, P2 ;  /* 0x000000580b00780c */ /* 0x000fe20001764270 */
[----:B------:R-:W-:Y:S01]  /*6ac0*/  FFMA.FTZ R64, R64, UR33, -R8 ;  /* 0x0000002140407c23 */ /* 0x000fe20008010808 */
[----:B------:R-:W-:Y:S01]  /*6ad0*/  FMNMX.FTZ R28, R42, R29, !PT ;  /* 0x0000001d2a1c7209 */ /* 0x000fe20007810000 */
[----:B------:R-:W-:Y:S01]  /*6ae0*/  MUFU.EX2 R9, R9 ;  /* 0x0000000900097308 */ /* 0x000fe20000000800 */
[----:B------:R-:W-:-:S02]  /*6af0*/  FSEL R66, R66, -INF , !P5 ;  /* 0xff80000042427808 */ /* 0x000fc40006800000 */
[----:B------:R-:W-:Y:S02]  /*6b00*/  FMNMX.FTZ R29, R43, R28, !PT ;  /* 0x0000001c2b1d7209 */ /* 0x000fe40007810000 */
[----:B------:R-:W-:Y:S02]  /*6b10*/  FSEL R67, R67, -INF , !P4 ;  /* 0xff80000043437808 */ /* 0x000fe40006000000 */
[----:B------:R-:W-:Y:S01]  /*6b20*/  FMNMX.FTZ R32, R46, R29, !PT ;  /* 0x0000001d2e207209 */ /* 0x000fe20007810000 */
[----:B------:R2:W-:Y:S01]  /*6b30*/  MUFU.EX2 R28, R41 ;  /* 0x00000029001c7308 */ /* 0x0005e20000000800 */
[----:B------:R-:W-:Y:S01]  /*6b40*/  ISETP.GT.AND P5, PT, R11, 0x59, P2 ;  /* 0x000000590b00780c */ /* 0x000fe200017a4270 */
[----:B------:R-:W-:Y:S01]  /*6b50*/  FFMA.FTZ R29, R44, UR33, -R8 ;  /* 0x000000212c1d7c23 */ /* 0x000fe20008010808 */
[----:B0-----:R-:W-:Y:S02]  /*6b60*/  FMNMX.FTZ R33, R47, R32, !PT ;  /* 0x000000202f217209 */ /* 0x001fe40007810000 */
[----:B------:R-:W-:-:S02]  /*6b70*/  ISETP.GT.AND P4, PT, R11, 0x60, P2 ;  /* 0x000000600b00780c */ /* 0x000fc40001784270 */
[----:B------:R-:W-:Y:S01]  /*6b80*/  FMNMX.FTZ R32, R50, R33, !PT ;  /* 0x0000002132207209 */ /* 0x000fe20007810000 */
[----:B------:R-:W-:Y:S01]  /*6b90*/  MUFU.EX2 R10, R10 ;  /* 0x0000000a000a7308 */ /* 0x000fe20000000800 */
[C---:B------:R-:W-:Y:S02]  /*6ba0*/  ISETP.LT.OR P3, PT, R12.reuse, 0x59, P3 ;  /* 0x000000590c00780c */ /* 0x040fe40001f61670 */
[----:B------:R-:W-:Y:S02]  /*6bb0*/  FMNMX.FTZ R33, R51, R32, !PT ;  /* 0x0000002033217209 */ /* 0x000fe40007810000 */
[----:B------:R-:W-:Y:S02]  /*6bc0*/  ISETP.LT.OR P5, PT, R12, 0x5a, P5 ;  /* 0x0000005a0c00780c */ /* 0x000fe40002fa1670 */
[----:B------:R-:W-:Y:S01]  /*6bd0*/  FMNMX.FTZ R36, R54, R33, !PT ;  /* 0x0000002136247209 */ /* 0x000fe20007810000 */
[----:B------:R-:W-:Y:S01]  /*6be0*/  MUFU.EX2 R32, R45 ;  /* 0x0000002d00207308 */ /* 0x000fe20000000800 */
[----:B------:R-:W-:Y:S01]  /*6bf0*/  FSEL R70, R70, -INF , !P3 ;  /* 0xff80000046467808 */ /* 0x000fe20005800000 */
[----:B------:R-:W-:Y:S01]  /*6c00*/  FFMA.FTZ R33, R48, UR33, -R8 ;  /* 0x0000002130217c23 */ /* 0x000fe20008010808 */
[----:B-1----:R-:W-:-:S02]  /*6c10*/  FMNMX.FTZ R37, R55, R36, !PT ;  /* 0x0000002437257209 */ /* 0x002fc40007810000 */
[----:B------:R-:W-:Y:S02]  /*6c20*/  ISETP.LT.OR P4, PT, R12, 0x61, P4 ;  /* 0x000000610c00780c */ /* 0x000fe40002781670 */
[----:B------:R-:W-:Y:S01]  /*6c30*/  FMNMX.FTZ R36, R58, R37, !PT ;  /* 0x000000253a247209 */ /* 0x000fe20007810000 */
[----:B------:R-:W-:Y:S01]  /*6c40*/  MUFU.EX2 R13, R13 ;  /* 0x0000000d000d7308 */ /* 0x000fe20000000800 */
[----:B------:R-:W-:Y:S02]  /*6c50*/  ISETP.GT.AND P3, PT, R11, 0x61, P2 ;  /* 0x000000610b00780c */ /* 0x000fe40001764270 */
[----:B------:R-:W-:Y:S02]  /*6c60*/  FMNMX.FTZ R37, R59, R36, !PT ;  /* 0x000000243b257209 */ /* 0x000fe40007810000 */
[----:B------:R-:W-:Y:S02]  /*6c70*/  FSEL R71, R71, -INF , !P5 ;  /* 0xff80000047477808 */ /* 0x000fe40006800000 */
[----:B------:R-:W-:Y:S01]  /*6c80*/  FMNMX.FTZ R40, R62, R37, !PT ;  /* 0x000000253e287209 */ /* 0x000fe20007810000 */
[----:B------:R0:W-:Y:S01]  /*6c90*/  MUFU.EX2 R36, R49 ;  /* 0x0000003100247308 */ /* 0x0001e20000000800 */
[----:B------:R-:W-:Y:S01]  /*6ca0*/  FSEL R74, R74, -INF , !P4 ;  /* 0xff8000004a4a7808 */ /* 0x000fe20006000000 */
[--C-:B------:R-:W-:Y:S01]  /*6cb0*/  FFMA.FTZ R37, R52, UR33, -R8.reuse ;  /* 0x0000002134257c23 */ /* 0x100fe20008010808 */
[----:B--2---:R-:W-:Y:S01]  /*6cc0*/  FMNMX.FTZ R41, R63, R40, !PT ;  /* 0x000000283f297209 */ /* 0x004fe20007810000 */
[--C-:B------:R-:W-:Y:S01]  /*6cd0*/  FFMA.FTZ R52, R68, UR33, -R8.reuse ;  /* 0x0000002144347c23 */ /* 0x100fe20008010808 */
[----:B------:R-:W-:Y:S01]  /*6ce0*/  ISETP.GT.AND P5, PT, R11, 0x68, P2 ;  /* 0x000000680b00780c */ /* 0x000fe200017a4270 */
[--C-:B------:R-:W-:Y:S01]  /*6cf0*/  FFMA.FTZ R68, R81, UR33, -R8.reuse ;  /* 0x0000002151447c23 */ /* 0x100fe20008010808 */
[----:B------:R-:W-:Y:S01]  /*6d00*/  FMNMX.FTZ R40, R66, R41, !PT ;  /* 0x0000002942287209 */ /* 0x000fe20007810000 */
[----:B------:R-:W-:Y:S01]  /*6d10*/  MUFU.EX2 R14, R14 ;  /* 0x0000000e000e7308 */ /* 0x000fe20000000800 */
[----:B------:R-:W-:Y:S01]  /*6d20*/  ISETP.GT.AND P4, PT, R11, 0x69, P2 ;  /* 0x000000690b00780c */ /* 0x000fe20001784270 */
[--C-:B0-----:R-:W-:Y:S01]  /*6d30*/  FFMA.FTZ R49, R65, UR33, -R8.reuse ;  /* 0x0000002141317c23 */ /* 0x101fe20008010808 */
[----:B------:R-:W-:Y:S01]  /*6d40*/  FMNMX.FTZ R41, R67, R40, !PT ;  /* 0x0000002843297209 */ /* 0x000fe20007810000 */
[----:B------:R-:W-:Y:S01]  /*6d50*/  FFMA.FTZ R65, R84, UR33, -R8 ;  /* 0x0000002154417c23 */ /* 0x000fe20008010808 */
[----:B------:R-:W-:-:S02]  /*6d60*/  ISETP.LT.OR P3, PT, R12, 0x62, P3 ;  /* 0x000000620c00780c */ /* 0x000fc40001f61670 */
[----:B------:R-:W-:Y:S01]  /*6d70*/  FMNMX.FTZ R44, R70, R41, !PT ;  /* 0x00000029462c7209 */ /* 0x000fe20007810000 */
[----:B------:R0:W-:Y:S01]  /*6d80*/  MUFU.EX2 R40, R53 ;  /* 0x0000003500287308 */ /* 0x0001e20000000800 */
[----:B------:R-:W-:Y:S01]  /*6d90*/  ISETP.LT.OR P5, PT, R12, 0x69, P5 ;  /* 0x000000690c00780c */ /* 0x000fe20002fa1670 */
[--C-:B------:R-:W-:Y:S01]  /*6da0*/  FFMA.FTZ R41, R56, UR33, -R8.reuse ;  /* 0x0000002138297c23 */ /* 0x100fe20008010808 */
[----:B------:R-:W-:Y:S01]  /*6db0*/  FMNMX.FTZ R45, R71, R44, !PT ;  /* 0x0000002c472d7209 */ /* 0x000fe20007810000 */
[--C-:B------:R-:W-:Y:S01]  /*6dc0*/  FFMA.FTZ R56, R72, UR33, -R8.reuse ;  /* 0x0000002148387c23 */ /* 0x100fe20008010808 */
[----:B------:R-:W-:Y:S02]  /*6dd0*/  ISETP.LT.OR P4, PT, R12, 0x6a, P4 ;  /* 0x0000006a0c00780c */ /* 0x000fe40002781670 */
[----:B------:R-:W-:Y:S01]  /*6de0*/  FSEL R75, R75, -INF , !P3 ;  /* 0xff8000004b4b7808 */ /* 0x000fe20005800000 */
[----:B------:R-:W-:Y:S01]  /*6df0*/  MUFU.EX2 R15, R15 ;  /* 0x0000000f000f7308 */ /* 0x000fe20000000800 */
[----:B------:R-:W-:Y:S01]  /*6e00*/  FMNMX.FTZ R44, R74, R45, !PT ;  /* 0x0000002d4a2c7209 */ /* 0x000fe20007810000 */
[--C-:B------:R-:W-:Y:S01]  /*6e10*/  FFMA.FTZ R45, R60, UR33, -R8.reuse ;  /* 0x000000213c2d7c23 */ /* 0x100fe20008010808 */
[----:B------:R-:W-:Y:S01]  /*6e20*/  FSEL R78, R78, -INF , !P5 ;  /* 0xff8000004e4e7808 */ /* 0x000fe20006800000 */
[----:B0-----:R-:W-:Y:S01]  /*6e30*/  FFMA.FTZ R53, R69, UR33, -R8 ;  /* 0x0000002145357c23 */ /* 0x001fe20008010808 */
[----:B------:R-:W-:-:S02]  /*6e40*/  FSEL R79, R79, -INF , !P4 ;  /* 0xff8000004f4f7808 */ /* 0x000fc40006000000 */
[C---:B------:R-:W-:Y:S01]  /*6e50*/  ISETP.GT.AND P3, PT, R11.reuse, 0x70, P2 ;  /* 0x000000700b00780c */ /* 0x040fe20001764270 */
[----:B------:R-:W-:Y:S01]  /*6e60*/  MUFU.EX2 R21, R21 ;  /* 0x0000001500157308 */ /* 0x000fe20000000800 */
[C---:B------:R-:W-:Y:S02]  /*6e70*/  ISETP.GT.AND P5, PT, R11.reuse, 0x71, P2 ;  /* 0x000000710b00780c */ /* 0x040fe400017a4270 */
[C---:B------:R-:W-:Y:S02]  /*6e80*/  ISETP.GT.AND P4, PT, R11.reuse, 0x78, P2 ;  /* 0x000000780b00780c */ /* 0x040fe40001784270 */
[----:B------:R-:W-:Y:S02]  /*6e90*/  ISETP.GT.AND P2, PT, R11, 0x79, P2 ;  /* 0x000000790b00780c */ /* 0x000fe40001744270 */
[----:B------:R-:W-:Y:S01]  /*6ea0*/  FMNMX.FTZ R11, R75, R44, !PT ;  /* 0x0000002c4b0b7209 */ /* 0x000fe20007810000 */
[----:B------:R-:W-:Y:S01]  /*6eb0*/  MUFU.EX2 R25, R25 ;  /* 0x0000001900197308 */ /* 0x000fe20000000800 */
[----:B------:R-:W-:-:S02]  /*6ec0*/  ISETP.LT.OR P3, PT, R12, 0x71, P3 ;  /* 0x000000710c00780c */ /* 0x000fc40001f61670 */
[----:B------:R-:W-:Y:S02]  /*6ed0*/  FMNMX.FTZ R48, R78, R11, !PT ;  /* 0x0000000b4e307209 */ /* 0x000fe40007810000 */
[----:B------:R-:W-:Y:S02]  /*6ee0*/  ISETP.LT.OR P5, PT, R12, 0x72, P5 ;  /* 0x000000720c00780c */ /* 0x000fe40002fa1670 */
[----:B------:R-:W-:Y:S01]  /*6ef0*/  FSEL R82, R82, -INF , !P3 ;  /* 0xff80000052527808 */ /* 0x000fe20005800000 */
[----:B------:R0:W-:Y:S01]  /*6f00*/  MUFU.EX2 R44, R57 ;  /* 0x00000039002c7308 */ /* 0x0001e20000000800 */
[----:B------:R-:W-:Y:S02]  /*6f10*/  FMNMX.FTZ R11, R79, R48, !PT ;  /* 0x000000304f0b7209 */ /* 0x000fe40007810000 */
[----:B------:R-:W-:Y:S02]  /*6f20*/  ISETP.LT.OR P4, PT, R12, 0x79, P4 ;  /* 0x000000790c00780c */ /* 0x000fe40002781670 */
[----:B------:R-:W-:-:S02]  /*6f30*/  FSEL R83, R83, -INF , !P5 ;  /* 0xff80000053537808 */ /* 0x000fc40006800000 */
[----:B------:R-:W-:Y:S01]  /*6f40*/  FMNMX.FTZ R48, R82, R11, !PT ;  /* 0x0000000b52307209 */ /* 0x000fe20007810000 */
[----:B------:R-:W-:Y:S01]  /*6f50*/  MUFU.EX2 R29, R29 ;  /* 0x0000001d001d7308 */ /* 0x000fe20000000800 */
[----:B------:R-:W-:Y:S01]  /*6f60*/  ISETP.LT.OR P2, PT, R12, 0x7a, P2 ;  /* 0x0000007a0c00780c */ /* 0x000fe20001741670 */
[--C-:B------:R-:W-:Y:S01]  /*6f70*/  FFMA.FTZ R12, R61, UR33, -R8.reuse ;  /* 0x000000213d0c7c23 */ /* 0x100fe20008010808 */
[----:B------:R-:W-:Y:S01]  /*6f80*/  FSEL R86, R86, -INF , !P4 ;  /* 0xff80000056567808 */ /* 0x000fe20006000000 */
[--C-:B0-----:R-:W-:Y:S01]  /*6f90*/  FFMA.FTZ R57, R73, UR33, -R8.reuse ;  /* 0x0000002149397c23 */ /* 0x101fe20008010808 */
[----:B------:R-:W-:Y:S01]  /*6fa0*/  FMNMX.FTZ R11, R83, R48, !PT ;  /* 0x00000030530b7209 */ /* 0x000fe20007810000 */
[----:B------:R-:W-:Y:S01]  /*6fb0*/  FFMA.FTZ R61, R77, UR33, -R8 ;  /* 0x000000214d3d7c23 */ /* 0x000fe20008010808 */
[----:B------:R-:W-:Y:S01]  /*6fc0*/  FSEL R87, R87, -INF , !P2 ;  /* 0xff80000057577808 */ /* 0x000fe20005000000 */
[----:B------:R-:W-:Y:S01]  /*6fd0*/  MUFU.EX2 R33, R33 ;  /* 0x0000002100217308 */ /* 0x000fe20000000800 */
[----:B------:R-:W-:-:S04]  /*6fe0*/  FMNMX.FTZ R48, R86, R11, !PT ;  /* 0x0000000b56307209 */ /* 0x000fc80007810000 */
[----:B------:R-:W-:-:S03]  /*6ff0*/  FMNMX.FTZ R11, R87, R48, !PT ;  /* 0x00000030570b7209 */ /* 0x000fc60007810000 */
[----:B------:R0:W-:Y:S02]  /*7000*/  MUFU.EX2 R48, R64 ;  /* 0x0000004000307308 */ /* 0x0001e40000000800 */
[----:B------:R-:W1:Y:S06]  /*7010*/  SHFL.BFLY PT, R60, R11, 0x2, 0x1f ;  /* 0x0c401f000b3c7f89 */ /* 0x000e6c00000e0000 */
[----:B------:R-:W-:Y:S01]  /*7020*/  MUFU.EX2 R37, R37 ;  /* 0x0000002500257308 */ /* 0x000fe20000000800 */
[----:B0-----:R-:W-:-:S07]  /*7030*/  FFMA.FTZ R64, R80, UR33, -R8 ;  /* 0x0000002150407c23 */ /* 0x001fce0008010808 */
[----:B------:R-:W-:Y:S08]  /*7040*/  MUFU.EX2 R41, R41 ;  /* 0x0000002900297308 */ /* 0x000ff00000000800 */
[----:B------:R-:W-:Y:S01]  /*7050*/  MUFU.EX2 R45, R45 ;  /* 0x0000002d002d7308 */ /* 0x000fe20000000800 */
[----:B-1----:R-:W-:Y:S01]  /*7060*/  FMNMX.FTZ R69, R11, R60, !PT ;  /* 0x0000003c0b457209 */ /* 0x002fe20007810000 */
[--C-:B------:R-:W-:Y:S01]  /*7070*/  FFMA.FTZ R60, R76, UR33, -R8.reuse ;  /* 0x000000214c3c7c23 */ /* 0x100fe20008010808 */
[----:B------:R-:W-:Y:S01]  /*7080*/  FSEL R11, R7, RZ, P6 ;  /* 0x000000ff070b7208 */ /* 0x000fe20003000000 */
[----:B------:R-:W-:-:S02]  /*7090*/  FFMA.FTZ R8, R85, UR33, -R8 ;  /* 0x0000002155087c23 */ /* 0x000fc40008010808 */
[----:B------:R-:W0:Y:S02]  /*70a0*/  SHFL.BFLY PT, R72, R69, 0x1, 0x1f ;  /* 0x0c201f0045487f89 */ /* 0x000e2400000e0000 */
[----:B------:R-:W-:Y:S01]  /*70b0*/  MUFU.EX2 R12, R12 ;  /* 0x0000000c000c7308 */ /* 0x000fe20000000800 */
[----:B------:R-:W-:-:S07]  /*70c0*/  FADD.FTZ R11, -R11, R0 ;  /* 0x000000000b0b7221 */ /* 0x000fce0000010100 */
[----:B------:R1:W-:Y:S08]  /*70d0*/  MUFU.EX2 R0, R8 ;  /* 0x0000000800007308 */ /* 0x0003f00000000800 */
[----:B------:R-:W-:Y:S01]  /*70e0*/  MUFU.EX2 R49, R49 ;  /* 0x0000003100317308 */ /* 0x000fe20000000800 */
[----:B0-----:R-:W-:Y:S01]  /*70f0*/  FMNMX.FTZ R69, R69, R72, !PT ;  /* 0x0000004845457209 */ /* 0x001fe20007810000 */
[----:B------:R-:W-:-:S06]  /*7100*/  FMUL.FTZ R72, R11, UR33 ;  /* 0x000000210b487c20 */ /* 0x000fcc0008410000 */
[----:B------:R-:W-:Y:S01]  /*7110*/  MUFU.EX2 R52, R52 ;  /* 0x0000003400347308 */ /* 0x000fe20000000800 */
[C---:B------:R-:W-:Y:S01]  /*7120*/  FSETP.NEU.FTZ.AND P2, PT, R69.reuse, -INF , PT ;  /* 0xff8000004500780b */ /* 0x040fe20003f5d000 */
[----:B------:R-:W-:-:S03]  /*7130*/  FMUL.FTZ R73, R69, UR33 ;  /* 0x0000002145497c20 */ /* 0x000fc60008410000 */
[----:B-1----:R-:W-:Y:S02]  /*7140*/  FSEL R8, R69, RZ, P2 ;  /* 0x000000ff45087208 */ /* 0x002fe40001000000 */
[----:B------:R-:W-:Y:S01]  /*7150*/  FSEL R73, R73, RZ, P2 ;  /* 0x000000ff49497208 */ /* 0x000fe20001000000 */
[----:B------:R-:W0:Y:S01]  /*7160*/  MUFU.EX2 R72, R72 ;  /* 0x0000004800487308 */ /* 0x000e220000000800 */
[----:B------:R-:W-:Y:S01]  /*7170*/  ISETP.GT.AND P2, PT, R2, UR55, PT ;  /* 0x0000003702007c0c */ /* 0x000fe2000bf44270 */
[----:B------:R-:W-:Y:S01]  /*7180*/  FADD.FTZ R8, -R8, R5 ;  /* 0x0000000508087221 */ /* 0x000fe20000010100 */
[----:B------:R-:W-:Y:S02]  /*7190*/  VIADD R2, R2, 0xffffffff ;  /* 0xffffffff02027836 */ /* 0x000fe40000000000 */
[--C-:B------:R-:W-:Y:S01]  /*71a0*/  FFMA.FTZ R11, R26, UR33, -R73.reuse ;  /* 0x000000211a0b7c23 */ /* 0x100fe20008010849 */
[----:B------:R-:W-:Y:S01]  /*71b0*/  FFMA.FTZ R76, R27, UR33, -R73 ;  /* 0x000000211b4c7c23 */ /* 0x000fe20008010849 */
[----:B------:R-:W-:Y:S01]  /*71c0*/  FMUL.FTZ R5, R8, UR33 ;  /* 0x0000002108057c20 */ /* 0x000fe20008410000 */
[----:B------:R-:W-:-:S02]  /*71d0*/  IMAD.U32 R8, RZ, RZ, UR45 ;  /* 0x0000002dff087e24 */ /* 0x000fc4000f8e00ff */
[--C-:B------:R-:W-:Y:S01]  /*71e0*/  FFMA.FTZ R30, R30, UR33, -R73.reuse ;  /* 0x000000211e1e7c23 */ /* 0x100fe20008010849 */
[--C-:B------:R-:W-:Y:S01]  /*71f0*/  FFMA.FTZ R80, R31, UR33, -R73.reuse ;  /* 0x000000211f507c23 */ /* 0x100fe20008010849 */
[----:B------:R-:W-:Y:S01]  /*7200*/  MUFU.EX2 R11, R11 ;  /* 0x0000000b000b7308 */ /* 0x000fe20000000800 */
[--C-:B------:R-:W-:Y:S01]  /*7210*/  FFMA.FTZ R77, R47, UR33, -R73.reuse ;  /* 0x000000212f4d7c23 */ /* 0x100fe20008010849 */
[----:B------:R-:W-:Y:S01]  /*7220*/  @!P1 LEA R8, R8, UR42, 0x3 ;  /* 0x0000002a08089c11 */ /* 0x000fe2000f8e18ff */
[--C-:B------:R-:W-:Y:S01]  /*7230*/  FFMA.FTZ R31, R35, UR33, -R73.reuse ;  /* 0x00000021231f7c23 */ /* 0x100fe20008010849 */
[--C-:B------:R-:W-:Y:S01]  /*7240*/  FFMA.FTZ R47, R55, UR33, -R73.reuse ;  /* 0x00000021372f7c23 */ /* 0x100fe20008010849 */
[--C-:B------:R-:W-:Y:S01]  /*7250*/  FFMA.FTZ R27, R34, UR33, -R73.reuse ;  /* 0x00000021221b7c23 */ /* 0x100fe20008010849 */
[----:B------:R-:W-:Y:S01]  /*7260*/  FFMA.FTZ R35, R38, UR33, -R73 ;  /* 0x0000002126237c23 */ /* 0x000fe20008010849 */
[----:B------:R-:W-:Y:S01]  /*7270*/  @!P1 VIADD R8, R8, 0x2d860 ;  /* 0x0002d86008089836 */ /* 0x000fe20000000000 */
[----:B------:R-:W1:Y:S01]  /*7280*/  MUFU.EX2 R5, R5 ;  /* 0x0000000500057308 */ /* 0x000e620000000800 */
[----:B0-----:R-:W-:Y:S01]  /*7290*/  FFMA.FTZ R55, R72, R4, R9 ;  /* 0x0000000448377223 */ /* 0x001fe20000010009 */
[--C-:B------:R-:W-:Y:S01]  /*72a0*/  FFMA.FTZ R38, R39, UR33, -R73.reuse ;  /* 0x0000002127267c23 */ /* 0x100fe20008010849 */
[----:B------:R-:W-:Y:S01]  /*72b0*/  FFMA.FTZ R39, R54, UR33, -R73 ;  /* 0x0000002136277c23 */ /* 0x000fe20008010849 */
[----:B------:R-:W-:Y:S01]  /*72c0*/  @!P1 PRMT R54, RZ, 0x654, R8 ;  /* 0x00000654ff369816 */ /* 0x000fe20000000008 */
[----:B------:R-:W-:Y:S01]  /*72d0*/  FADD.FTZ R8, R10, R55 ;  /* 0x000000370a087221 */ /* 0x000fe20000010000 */
[--C-:B------:R-:W-:Y:S01]  /*72e0*/  FFMA.FTZ R34, R51, UR33, -R73.reuse ;  /* 0x0000002133227c23 */ /* 0x100fe20008010849 */
[--C-:B------:R-:W-:Y:S01]  /*72f0*/  FFMA.FTZ R51, R59, UR33, -R73.reuse ;  /* 0x000000213b337c23 */ /* 0x100fe20008010849 */
[----:B------:R-:W0:Y:S01]  /*7300*/  MUFU.EX2 R76, R76 ;  /* 0x0000004c004c7308 */ /* 0x000e220000000800 */
[----:B------:R-:W-:Y:S01]  /*7310*/  FADD.FTZ R55, R13, R8 ;  /* 0x000000080d377221 */ /* 0x000fe20000010000 */
[----:B------:R2:W-:Y:S01]  /*7320*/  @!P1 SYNCS.ARRIVE.TRANS64.RED.A1T0 RZ, [R54+URZ], RZ ;  /* 0x000000ff36ff99a7 */ /* 0x0005e2000810043f */
[--C-:B------:R-:W-:Y:S01]  /*7330*/  FFMA.FTZ R42, R42, UR33, -R73.reuse ;  /* 0x000000212a2a7c23 */ /* 0x100fe20008010849 */
[--C-:B------:R-:W-:Y:S01]  /*7340*/  FFMA.FTZ R26, R50, UR33, -R73.reuse ;  /* 0x00000021321a7c23 */ /* 0x100fe20008010849 */
[--C-:B------:R-:W-:Y:S01]  /*7350*/  FFMA.FTZ R50, R58, UR33, -R73.reuse ;  /* 0x000000213a327c23 */ /* 0x100fe20008010849 */
[----:B------:R-:W-:Y:S01]  /*7360*/  FFMA.FTZ R43, R43, UR33, -R73 ;  /* 0x000000212b2b7c23 */ /* 0x000fe20008010849 */
[----:B------:R-:W-:Y:S01]  /*7370*/  F2FP.F16.F32.PACK_AB R8, R10, R9 ;  /* 0x000000090a08723e */ /* 0x000fe200000000ff */
[----:B------:R-:W3:Y:S01]  /*7380*/  MUFU.EX2 R30, R30 ;  /* 0x0000001e001e7308 */ /* 0x000ee20000000800 */
[----:B-1----:R-:W-:Y:S01]  /*7390*/  FFMA.FTZ R3, R5, R3, R11 ;  /* 0x0000000305037223 */ /* 0x002fe2000001000b */
[----:B--2---:R-:W-:Y:S01]  /*73a0*/  FADD.FTZ R54, R14, R55 ;  /* 0x000000370e367221 */ /* 0x004fe20000010000 */
[--C-:B------:R-:W-:Y:S01]  /*73b0*/  FFMA.FTZ R46, R46, UR33, -R73.reuse ;  /* 0x000000212e2e7c23 */ /* 0x100fe20008010849 */
[--C-:B------:R-:W-:Y:S01]  /*73c0*/  FFMA.FTZ R63, R63, UR33, -R73.reuse ;  /* 0x000000213f3f7c23 */ /* 0x100fe20008010849 */
[----:B------:R-:W-:Y:S01]  /*73d0*/  F2FP.F16.F32.PACK_AB R10, R14, R13 ;  /* 0x0000000d0e0a723e */ /* 0x000fe200000000ff */
[----:B------:R-:W-:Y:S01]  /*73e0*/  FADD.FTZ R59, R15, R54 ;  /* 0x000000360f3b7221 */ /* 0x000fe20000010000 */
[----:B------:R-:W-:Y:S01]  /*73f0*/  FFMA.FTZ R14, R67, UR33, -R73 ;  /* 0x00000021430e7c23 */ /* 0x000fe20008010849 */
[----:B------:R-:W1:Y:S01]  /*7400*/  MUFU.EX2 R80, R80 ;  /* 0x0000005000507308 */ /* 0x000e620000000800 */
[----:B0-----:R-:W-:Y:S01]  /*7410*/  FADD.FTZ R3, R76, R3 ;  /* 0x000000034c037221 */ /* 0x001fe20000010000 */
[----:B------:R-:W-:Y:S01]  /*7420*/  FADD.FTZ R58, R20, R59 ;  /* 0x0000003b143a7221 */ /* 0x000fe20000010000 */
[----:B------:R-:W-:Y:S01]  /*7430*/  F2FP.F16.F32.PACK_AB R9, R76, R11 ;  /* 0x0000000b4c09723e */ /* 0x000fe200000000ff */
[--C-:B------:R-:W-:Y:S01]  /*7440*/  FFMA.FTZ R4, R62, UR33, -R73.reuse ;  /* 0x000000213e047c23 */ /* 0x100fe20008010849 */
[--C-:B------:R-:W-:Y:S01]  /*7450*/  FFMA.FTZ R75, R75, UR33, -R73.reuse ;  /* 0x000000214b4b7c23 */ /* 0x100fe20008010849 */
[----:B------:R-:W-:Y:S01]  /*7460*/  FADD.FTZ R59, R21, R58 ;  /* 0x0000003a153b7221 */ /* 0x000fe20000010000 */
[----:B------:R-:W-:Y:S01]  /*7470*/  FFMA.FTZ R78, R78, UR33, -R73 ;  /* 0x000000214e4e7c23 */ /* 0x000fe20008010849 */
[----:B------:R-:W0:Y:S01]  /*7480*/  MUFU.EX2 R27, R27 ;  /* 0x0000001b001b7308 */ /* 0x000e220000000800 */
[----:B---3--:R-:W-:Y:S01]  /*7490*/  FADD.FTZ R55, R30, R3 ;  /* 0x000000031e377221 */ /* 0x008fe20000010000 */
[----:B------:R-:W-:Y:S01]  /*74a0*/  FADD.FTZ R58, R24, R59 ;  /* 0x0000003b183a7221 */ /* 0x000fe20000010000 */
[--C-:B------:R-:W-:Y:S01]  /*74b0*/  FFMA.FTZ R3, R66, UR33, -R73.reuse ;  /* 0x0000002142037c23 */ /* 0x100fe20008010849 */
[--C-:B------:R-:W-:Y:S01]  /*74c0*/  FFMA.FTZ R59, R74, UR33, -R73.reuse ;  /* 0x000000214a3b7c23 */ /* 0x100fe20008010849 */
[--C-:B------:R-:W-:Y:S01]  /*74d0*/  FFMA.FTZ R79, R79, UR33, -R73.reuse ;  /* 0x000000214f4f7c23 */ /* 0x100fe20008010849 */
[----:B------:R-:W-:Y:S01]  /*74e0*/  FADD.FTZ R67, R25, R58 ;  /* 0x0000003a19437221 */ /* 0x000fe20000010000 */
[----:B------:R-:W-:Y:S01]  /*74f0*/  FFMA.FTZ R83, R83, UR33, -R73 ;  /* 0x0000002153537c23 */ /* 0x000fe20008010849 */
[----:B------:R-:W2:Y:S01]  /*7500*/  MUFU.EX2 R31, R31 ;  /* 0x0000001f001f7308 */ /* 0x000ea20000000800 */
[C---:B-1----:R-:W-:Y:S01]  /*7510*/  FADD.FTZ R54, R80.reuse, R55 ;  /* 0x0000003750367221 */ /* 0x042fe20000010000 */
[----:B------:R-:W-:Y:S01]  /*7520*/  F2FP.F16.F32.PACK_AB R11, R80, R30 ;  /* 0x0000001e500b723e */ /* 0x000fe200000000ff */
[----:B------:R-:W-:Y:S01]  /*7530*/  FADD.FTZ R58, R28, R67 ;  /* 0x000000431c3a7221 */ /* 0x000fe20000010000 */
[--C-:B------:R-:W-:Y:S01]  /*7540*/  FFMA.FTZ R55, R71, UR33, -R73.reuse ;  /* 0x0000002147377c23 */ /* 0x100fe20008010849 */
[--C-:B------:R-:W-:Y:S01]  /*7550*/  FFMA.FTZ R82, R82, UR33, -R73.reuse ;  /* 0x0000002152527c23 */ /* 0x100fe20008010849 */
[----:B------:R-:W-:Y:S01]  /*7560*/  FFMA.FTZ R86, R86, UR33, -R73 ;  /* 0x0000002156567c23 */ /* 0x000fe20008010849 */
[----:B------:R-:W-:Y:S01]  /*7570*/  FADD.FTZ R67, R29, R58 ;  /* 0x0000003a1d437221 */ /* 0x000fe20000010000 */
[----:B------:R-:W-:Y:S01]  /*7580*/  MUFU.EX2 R35, R35 ;  /* 0x0000002300237308 */ /* 0x000fe20000000800 */
[----:B0-----:R-:W-:Y:S01]  /*7590*/  FADD.FTZ R30, R27, R54 ;  /* 0x000000361b1e7221 */ /* 0x001fe20000010000 */
[----:B------:R0:W-:Y:S01]  /*75a0*/  STSM.16.M88.4 [R17+0x21800], R8 ;  /* 0x0218000811007844 */ /* 0x0001e20000000200 */
[----:B------:R-:W-:Y:S01]  /*75b0*/  FADD.FTZ R58, R32, R67 ;  /* 0x00000043203a7221 */ /* 0x000fe20000010000 */
[--C-:B------:R-:W-:Y:S01]  /*75c0*/  FFMA.FTZ R54, R70, UR33, -R73.reuse ;  /* 0x0000002146367c23 */ /* 0x100fe20008010849 */
[----:B------:R-:W-:Y:S01]  /*75d0*/  FFMA.FTZ R73, R87, UR33, -R73 ;  /* 0x0000002157497c23 */ /* 0x000fe20008010849 */
[----:B------:R-:W-:Y:S01]  /*75e0*/  F2FP.F16.F32.PACK_AB R28, R28, R25 ;  /* 0x000000191c1c723e */ /* 0x000fe200000000ff */
[----:B------:R-:W-:Y:S01]  /*75f0*/  FADD.FTZ R67, R33, R58 ;  /* 0x0000003a21437221 */ /* 0x000fe20000010000 */
[----:B------:R-:W1:Y:S01]  /*7600*/  MUFU.EX2 R38, R38 ;  /* 0x0000002600267308 */ /* 0x000e620000000800 */
[----:B--2---:R-:W-:Y:S01]  /*7610*/  FADD.FTZ R30, R31, R30 ;  /* 0x0000001e1f1e7221 */ /* 0x004fe20000010000 */
[----:B------:R-:W-:Y:S01]  /*7620*/  UMOV UR45, UR54 ;  /* 0x00000036002d7c82 */ /* 0x000fe20008000000 */
[-C--:B------:R-:W-:Y:S01]  /*7630*/  FMUL.FTZ R90, R90, R5.reuse ;  /* 0x000000055a5a7220 */ /* 0x080fe20000410000 */
[-C--:B------:R-:W-:Y:S01]  /*7640*/  FMUL.FTZ R91, R91, R5.reuse ;  /* 0x000000055b5b7220 */ /* 0x080fe20000410000 */
[-C--:B------:R-:W-:Y:S01]  /*7650*/  FMUL.FTZ R94, R94, R5.reuse ;  /* 0x000000055e5e7220 */ /* 0x080fe20000410000 */
[-C--:B------:R-:W-:Y:S01]  /*7660*/  FMUL.FTZ R95, R95, R5.reuse ;  /* 0x000000055f5f7220 */ /* 0x080fe20000410000 */
[-C--:B------:R-:W-:Y:S01]  /*7670*/  FMUL.FTZ R98, R98, R5.reuse ;  /* 0x0000000562627220 */ /* 0x080fe20000410000 */
[----:B------:R-:W2:Y:S01]  /*7680*/  MUFU.EX2 R42, R42 ;  /* 0x0000002a002a7308 */ /* 0x000ea20000000800 */
[----:B------:R-:W-:Y:S01]  /*7690*/  FMUL.FTZ R99, R99, R5 ;  /* 0x0000000563637220 */ /* 0x000fe20000410000 */
[----:B0-----:R-:W-:Y:S01]  /*76a0*/  F2FP.F16.F32.PACK_AB R8, R20, R15 ;  /* 0x0000000f1408723e */ /* 0x001fe200000000ff */
[----:B------:R-:W-:Y:S01]  /*76b0*/  FMUL.FTZ R102, R102, R5 ;  /* 0x0000000566667220 */ /* 0x000fe20000410000 */
[----:B------:R-:W-:Y:S01]  /*76c0*/  F2FP.F16.F32.PACK_AB R10, R24, R21 ;  /* 0x00000015180a723e */ /* 0x000fe200000000ff */
[----:B------:R-:W-:Y:S01]  /*76d0*/  FMUL.FTZ R103, R103, R5 ;  /* 0x0000000567677220 */ /* 0x000fe20000410000 */
[----:B------:R-:W-:Y:S01]  /*76e0*/  F2FP.F16.F32.PACK_AB R9, R31, R27 ;  /* 0x0000001b1f09723e */ /* 0x000fe200000000ff */
[----:B------:R-:W-:Y:S01]  /*76f0*/  FMUL.FTZ R106, R106, R5 ;  /* 0x000000056a6a7220 */ /* 0x000fe20000410000 */
[----:B------:R-:W0:Y:S01]  /*7700*/  MUFU.EX2 R43, R43 ;  /* 0x0000002b002b7308 */ /* 0x000e220000000800 */
[----:B-1----:R-:W-:Y:S01]  /*7710*/  F2FP.F16.F32.PACK_AB R11, R38, R35 ;  /* 0x00000023260b723e */ /* 0x002fe200000000ff */
[-C--:B------:R-:W-:Y:S01]  /*7720*/  FMUL.FTZ R107, R107, R5.reuse ;  /* 0x000000056b6b7220 */ /* 0x080fe20000410000 */
[-C--:B------:R-:W-:Y:S01]  /*7730*/  FMUL.FTZ R110, R110, R5.reuse ;  /* 0x000000056e6e7220 */ /* 0x080fe20000410000 */
[-C--:B------:R-:W-:Y:S01]  /*7740*/  FMUL.FTZ R111, R111, R5.reuse ;  /* 0x000000056f6f7220 */ /* 0x080fe20000410000 */
[-C--:B------:R-:W-:Y:S01]  /*7750*/  FMUL.FTZ R114, R114, R5.reuse ;  /* 0x0000000572727220 */ /* 0x080fe20000410000 */
[----:B------:R1:W-:Y:S01]  /*7760*/  STSM.16.M88.4 [R23], R8 ;  /* 0x0000000817007844 */ /* 0x0003e20000000200 */
[-C--:B------:R-:W-:Y:S01]  /*7770*/  FMUL.FTZ R115, R115, R5.reuse ;  /* 0x0000000573737220 */ /* 0x080fe20000410000 */
[----:B------:R-:W3:Y:S01]  /*7780*/  MUFU.EX2 R46, R46 ;  /* 0x0000002e002e7308 */ /* 0x000ee20000000800 */
[-C--:B------:R-:W-:Y:S01]  /*7790*/  FMUL.FTZ R118, R118, R5.reuse ;  /* 0x0000000576767220 */ /* 0x080fe20000410000 */
[-C--:B------:R-:W-:Y:S01]  /*77a0*/  FMUL.FTZ R119, R119, R5.reuse ;  /* 0x0000000577777220 */ /* 0x080fe20000410000 */
[-C--:B------:R-:W-:Y:S01]  /*77b0*/  FMUL.FTZ R122, R122, R5.reuse ;  /* 0x000000057a7a7220 */ /* 0x080fe20000410000 */
[-C--:B------:R-:W-:Y:S01]  /*77c0*/  FMUL.FTZ R123, R123, R5.reuse ;  /* 0x000000057b7b7220 */ /* 0x080fe20000410000 */
[-C--:B------:R-:W-:Y:S01]  /*77d0*/  FMUL.FTZ R126, R126, R5.reuse ;  /* 0x000000057e7e7220 */ /* 0x080fe20000410000 */
[-C--:B------:R-:W-:Y:S01]  /*77e0*/  FMUL.FTZ R127, R127, R5.reuse ;  /* 0x000000057f7f7220 */ /* 0x080fe20000410000 */
[-C--:B------:R-:W-:Y:S01]  /*77f0*/  FMUL.FTZ R130, R130, R5.reuse ;  /* 0x0000000582827220 */ /* 0x080fe20000410000 */
[----:B------:R4:W-:Y:S01]  /*7800*/  MUFU.EX2 R13, R63 ;  /* 0x0000003f000d7308 */ /* 0x0009e20000000800 */
[-C--:B------:R-:W-:Y:S01]  /*7810*/  FMUL.FTZ R131, R131, R5.reuse ;  /* 0x0000000583837220 */ /* 0x080fe20000410000 */
[-C--:B------:R-:W-:Y:S01]  /*7820*/  FMUL.FTZ R134, R134, R5.reuse ;  /* 0x0000000586867220 */ /* 0x080fe20000410000 */
[----:B------:R-:W-:Y:S01]  /*7830*/  FMUL.FTZ R135, R135, R5 ;  /* 0x0000000587877220 */ /* 0x000fe20000410000 */
[-C--:B------:R-:W-:Y:S01]  /*7840*/  FMUL.FTZ R88, R88, R72.reuse ;  /* 0x0000004858587220 */ /* 0x080fe20000410000 */
[-C--:B------:R-:W-:Y:S01]  /*7850*/  FMUL.FTZ R89, R89, R72.reuse ;  /* 0x0000004859597220 */ /* 0x080fe20000410000 */
[-C--:B------:R-:W-:Y:S01]  /*7860*/  FMUL.FTZ R92, R92, R72.reuse ;  /* 0x000000485c5c7220 */ /* 0x080fe20000410000 */
[-C--:B------:R-:W-:Y:S01]  /*7870*/  FMUL.FTZ R93, R93, R72.reuse ;  /* 0x000000485d5d7220 */ /* 0x080fe20000410000 */
[----:B------:R-:W5:Y:S01]  /*7880*/  MUFU.EX2 R77, R77 ;  /* 0x0000004d004d7308 */ /* 0x000f620000000800 */
[----:B----4-:R-:W-:Y:S01]  /*7890*/  FADD.FTZ R63, R35, R30 ;  /* 0x0000001e233f7221 */ /* 0x010fe20000010000 */
[-C--:B------:R-:W-:Y:S01]  /*78a0*/  FMUL.FTZ R96, R96, R72.reuse ;  /* 0x0000004860607220 */ /* 0x080fe20000410000 */
[-C--:B------:R-:W-:Y:S01]  /*78b0*/  FMUL.FTZ R97, R97, R72.reuse ;  /* 0x0000004861617220 */ /* 0x080fe20000410000 */
[-C--:B------:R-:W-:Y:S01]  /*78c0*/  FMUL.FTZ R100, R100, R72.reuse ;  /* 0x0000004864647220 */ /* 0x080fe20000410000 */
[----:B------:R-:W-:Y:S01]  /*78d0*/  FADD.FTZ R63, R38, R63 ;  /* 0x0000003f263f7221 */ /* 0x000fe20000010000 */
[----:B------:R-:W-:Y:S01]  /*78e0*/  F2FP.F16.F32.PACK_AB R38, R40, R37 ;  /* 0x000000252826723e */ /* 0x000fe200000000ff */
[-C--:B------:R-:W-:Y:S01]  /*78f0*/  FMUL.FTZ R101, R101, R72.reuse ;  /* 0x0000004865657220 */ /* 0x080fe20000410000 */
[----:B------:R-:W4:Y:S01]  /*7900*/  MUFU.EX2 R26, R26 ;  /* 0x0000001a001a7308 */ /* 0x000f220000000800 */
[----:B--2---:R-:W-:Y:S01]  /*7910*/  FADD.FTZ R30, R42, R63 ;  /* 0x0000003f2a1e7221 */ /* 0x004fe20000010000 */
[-C--:B------:R-:W-:Y:S01]  /*7920*/  FMUL.FTZ R104, R104, R72.reuse ;  /* 0x0000004868687220 */ /* 0x080fe20000410000 */
[-C--:B------:R-:W-:Y:S01]  /*7930*/  FMUL.FTZ R105, R105, R72.reuse ;  /* 0x0000004869697220 */ /* 0x080fe20000410000 */
[-C--:B------:R-:W-:Y:S01]  /*7940*/  FMUL.FTZ R108, R108, R72.reuse ;  /* 0x000000486c6c7220 */ /* 0x080fe20000410000 */
[----:B0-----:R-:W-:Y:S01]  /*7950*/  FADD.FTZ R63, R43, R30 ;  /* 0x0000001e2b3f7221 */ /* 0x001fe20000010000 */
[-C--:B------:R-:W-:Y:S01]  /*7960*/  FMUL.FTZ R109, R109, R72.reuse ;  /* 0x000000486d6d7220 */ /* 0x080fe20000410000 */
[----:B------:R-:W-:Y:S01]  /*7970*/  FMUL.FTZ R112, R112, R72 ;  /* 0x0000004870707220 */ /* 0x000fe20000410000 */
[----:B------:R-:W0:Y:S01]  /*7980*/  MUFU.EX2 R34, R34 ;  /* 0x0000002200227308 */ /* 0x000e220000000800 */
[----:B---3--:R-:W-:Y:S01]  /*7990*/  FADD.FTZ R30, R46, R63 ;  /* 0x0000003f2e1e7221 */ /* 0x008fe20000010000 */
[----:B-----5:R-:W-:Y:S01]  /*79a0*/  F2FP.F16.F32.PACK_AB R31, R77, R46 ;  /* 0x0000002e4d1f723e */ /* 0x020fe200000000ff */
[-C--:B------:R-:W-:Y:S01]  /*79b0*/  FMUL.FTZ R113, R113, R72.reuse ;  /* 0x0000004871717220 */ /* 0x080fe20000410000 */
[----:B------:R-:W-:Y:S01]  /*79c0*/  F2FP.F16.F32.PACK_AB R46, R12, R45 ;  /* 0x0000002d0c2e723e */ /* 0x000fe200000000ff */
[----:B------:R-:W-:Y:S01]  /*79d0*/  FADD.FTZ R63, R77, R30 ;  /* 0x0000001e4d3f7221 */ /* 0x000fe20000010000 */
[C---:B------:R-:W-:Y:S01]  /*79e0*/  FADD.FTZ R30, R36.reuse, R67 ;  /* 0x00000043241e7221 */ /* 0x040fe20000010000 */
[----:B------:R-:W-:Y:S01]  /*79f0*/  F2FP.F16.F32.PACK_AB R36, R36, R33 ;  /* 0x000000212424723e */ /* 0x000fe200000000ff */
[----:B------:R-:W2:Y:S01]  /*7a00*/  MUFU.EX2 R39, R39 ;  /* 0x0000002700277308 */ /* 0x000ea20000000800 */
[----:B----4-:R-:W-:Y:S01]  /*7a10*/  FADD.FTZ R63, R26, R63 ;  /* 0x0000003f1a3f7221 */ /* 0x010fe20000010000 */
[----:B------:R-:W-:Y:S01]  /*7a20*/  FADD.FTZ R15, R37, R30 ;  /* 0x0000001e250f7221 */ /* 0x000fe20000010000 */
[----:B------:R-:W-:Y:S01]  /*7a30*/  F2FP.F16.F32.PACK_AB R30, R32, R29 ;  /* 0x0000001d201e723e */ /* 0x000fe200000000ff */
[----:B------:R-:W-:Y:S01]  /*7a40*/  FMUL.FTZ R116, R116, R72 ;  /* 0x0000004874747220 */ /* 0x000fe20000410000 */
[----:B------:R-:W-:Y:S01]  /*7a50*/  F2FP.F16.F32.PACK_AB R29, R43, R42 ;  /* 0x0000002a2b1d723e */ /* 0x000fe200000000ff */
[----:B------:R-:W-:Y:S01]  /*7a60*/  FADD.FTZ R58, R40, R15 ;  /* 0x0000000f283a7221 */ /* 0x000fe20000010000 */
[----:B------:R-:W-:Y:S01]  /*7a70*/  FMUL.FTZ R117, R117, R72 ;  /* 0x0000004875757220 */ /* 0x000fe20000410000 */
[----:B------:R-:W3:Y:S01]  /*7a80*/  MUFU.EX2 R47, R47 ;  /* 0x0000002f002f7308 */ /* 0x000ee20000000800 */
[C---:B0-----:R-:W-:Y:S01]  /*7a90*/  FADD.FTZ R24, R34.reuse, R63 ;  /* 0x0000003f22187221 */ /* 0x041fe20000010000 */
[----:B------:R-:W-:Y:S01]  /*7aa0*/  FADD.FTZ R21, R41, R58 ;  /* 0x0000003a29157221 */ /* 0x000fe20000010000 */
[----:B------:R-:W-:Y:S01]  /*7ab0*/  F2FP.F16.F32.PACK_AB R37, R34, R26 ;  /* 0x0000001a2225723e */ /* 0x000fe200000000ff */
[----:B------:R0:W-:Y:S01]  /*7ac0*/  STSM.16.M88.4 [R22], R28 ;  /* 0x0000001c16007844 */ /* 0x0001e20000000200 */
[-C--:B------:R-:W-:Y:S01]  /*7ad0*/  FMUL.FTZ R120, R120, R72.reuse ;  /* 0x0000004878787220 */ /* 0x080fe20000410000 */
[C---:B------:R-:W-:Y:S01]  /*7ae0*/  FADD.FTZ R32, R44.reuse, R21 ;  /* 0x000000152c207221 */ /* 0x040fe20000010000 */
[----:B------:R-:W-:Y:S01]  /*7af0*/  F2FP.F16.F32.PACK_AB R44, R44, R41 ;  /* 0x000000292c2c723e */ /* 0x000fe200000000ff */
[----:B------:R-:W4:Y:S01]  /*7b00*/  MUFU.EX2 R50, R50 ;  /* 0x0000003200327308 */ /* 0x000f220000000800 */
[----:B--2---:R-:W-:Y:S01]  /*7b10*/  FADD.FTZ R24, R39, R24 ;  /* 0x0000001827187221 */ /* 0x004fe20000010000 */
[----:B------:R-:W-:Y:S01]  /*7b20*/  FADD.FTZ R21, R45, R32 ;  /* 0x000000202d157221 */ /* 0x000fe20000010000 */
[-C--:B------:R-:W-:Y:S01]  /*7b30*/  FMUL.FTZ R121, R121, R72.reuse ;  /* 0x0000004879797220 */ /* 0x080fe20000410000 */
[-C--:B------:R-:W-:Y:S01]  /*7b40*/  FMUL.FTZ R124, R124, R72.reuse ;  /* 0x000000487c7c7220 */ /* 0x080fe20000410000 */
[-C--:B------:R-:W-:Y:S01]  /*7b50*/  FMUL.FTZ R125, R125, R72.reuse ;  /* 0x000000487d7d7220 */ /* 0x080fe20000410000 */
[----:B------:R-:W-:Y:S01]  /*7b60*/  FADD.FTZ R21, R12, R21 ;  /* 0x000000150c157221 */ /* 0x000fe20000010000 */
[-C--:B------:R-:W-:Y:S01]  /*7b70*/  FMUL.FTZ R128, R128, R72.reuse ;  /* 0x0000004880807220 */ /* 0x080fe20000410000 */
[----:B------:R-:W2:Y:S01]  /*7b80*/  MUFU.EX2 R51, R51 ;  /* 0x0000003300337308 */ /* 0x000ea20000000800 */
[C---:B---3--:R-:W-:Y:S01]  /*7b90*/  FADD.FTZ R15, R47.reuse, R24 ;  /* 0x000000182f0f7221 */ /* 0x048fe20000010000 */
[----:B------:R-:W-:Y:S01]  /*7ba0*/  FADD.FTZ R32, R48, R21 ;  /* 0x0000001530207221 */ /* 0x000fe20000010000 */
[----:B------:R-:W-:Y:S01]  /*7bb0*/  F2FP.F16.F32.PACK_AB R39, R47, R39 ;  /* 0x000000272f27723e */ /* 0x000fe200000000ff */
[----:B------:R-:W-:Y:S01]  /*7bc0*/  FMUL.FTZ R129, R129, R72 ;  /* 0x0000004881817220 */ /* 0x000fe20000410000 */
[----:B------:R-:W-:Y:S01]  /*7bd0*/  F2FP.F16.F32.PACK_AB R48, R49, R48 ;  /* 0x000000303130723e */ /* 0x000fe200000000ff */
[-C--:B------:R-:W-:Y:S01]  /*7be0*/  FMUL.FTZ R132, R132, R72.reuse ;  /* 0x0000004884847220 */ /* 0x080fe20000410000 */
[----:B------:R-:W-:Y:S01]  /*7bf0*/  FMUL.FTZ R133, R133, R72 ;  /* 0x0000004885857220 */ /* 0x000fe20000410000 */
[----:B------:R-:W3:Y:S01]  /*7c00*/  MUFU.EX2 R4, R4 ;  /* 0x0000000400047308 */ /* 0x000ee20000000800 */
[----:B----4-:R-:W-:Y:S01]  /*7c10*/  FADD.FTZ R24, R50, R15 ;  /* 0x0000000f32187221 */ /* 0x010fe20000010000 */
[----:B------:R0:W-:Y:S01]  /*7c20*/  STSM.16.M88.4 [R18], R36 ;  /* 0x0000002412007844 */ /* 0x0001e20000000200 */
[----:B------:R-:W-:-:S05]  /*7c30*/  IMAD.MOV.U32 R5, RZ, RZ, R69 ;  /* 0x000000ffff057224 */ /* 0x000fca00078e0045 */
[----:B------:R-:W4:Y:S01]  /*7c40*/  MUFU.EX2 R53, R53 ;  /* 0x0000003500357308 */ /* 0x000f220000000800 */
[C---:B--2---:R-:W-:Y:S01]  /*7c50*/  FADD.FTZ R15, R51.reuse, R24 ;  /* 0x00000018330f7221 */ /* 0x044fe20000010000 */
[----:B------:R-:W-:-:S06]  /*7c60*/  F2FP.F16.F32.PACK_AB R45, R51, R50 ;  /* 0x00000032332d723e */ /* 0x000fcc00000000ff */
[----:B------:R-:W2:Y:S01]  /*7c70*/  MUFU.EX2 R3, R3 ;  /* 0x0000000300037308 */ /* 0x000ea20000000800 */
[----:B---3--:R-:W-:Y:S01]  /*7c80*/  FADD.FTZ R24, R4, R15 ;  /* 0x0000000f04187221 */ /* 0x008fe20000010000 */
[----:B------:R-:W-:Y:S01]  /*7c90*/  FADD.FTZ R15, R49, R32 ;  /* 0x00000020310f7221 */ /* 0x000fe20000010000 */
[C---:B------:R-:W-:Y:S02]  /*7ca0*/  F2FP.F16.F32.PACK_AB R47, R13.reuse, R4 ;  /* 0x000000040d2f723e */ /* 0x040fe400000000ff */
[----:B------:R-:W-:Y:S01]  /*7cb0*/  FADD.FTZ R24, R13, R24 ;  /* 0x000000180d187221 */ /* 0x000fe20000010000 */
[----:B-1----:R-:W-:Y:S02]  /*7cc0*/  FADD.FTZ R8, R52, R15 ;  /* 0x0000000f34087221 */ /* 0x002fe40000010000 */
[----:B------:R-:W1:Y:S01]  /*7cd0*/  MUFU.EX2 R56, R56 ;  /* 0x0000003800387308 */ /* 0x000e620000000800 */
[C---:B----4-:R-:W-:Y:S01]  /*7ce0*/  F2FP.F16.F32.PACK_AB R50, R53.reuse, R52 ;  /* 0x000000343532723e */ /* 0x050fe200000000ff */
[----:B------:R-:W-:Y:S01]  /*7cf0*/  FADD.FTZ R11, R53, R8 ;  /* 0x00000008350b7221 */ /* 0x000fe20000010000 */
[----:B------:R0:W-:Y:S05]  /*7d00*/  STSM.16.M88.4 [R17+0x27800], R44 ;  /* 0x0278002c11007844 */ /* 0x0001ea0000000200 */
[----:B------:R-:W3:Y:S01]  /*7d10*/  MUFU.EX2 R14, R14 ;  /* 0x0000000e000e7308 */ /* 0x000ee20000000800 */
[----:B--2---:R-:W-:-:S07]  /*7d20*/  FADD.FTZ R9, R3, R24 ;  /* 0x0000001803097221 */ /* 0x004fce0000010000 */
[----:B------:R-:W2:Y:S01]  /*7d30*/  MUFU.EX2 R57, R57 ;  /* 0x0000003900397308 */ /* 0x000ea20000000800 */
[----:B-1----:R-:W-:-:S07]  /*7d40*/  FADD.FTZ R10, R56, R11 ;  /* 0x0000000b380a7221 */ /* 0x002fce0000010000 */
[----:B------:R-:W1:Y:S01]  /*7d50*/  MUFU.EX2 R54, R54 ;  /* 0x0000003600367308 */ /* 0x000e620000000800 */
[C---:B---3--:R-:W-:Y:S01]  /*7d60*/  FADD.FTZ R9, R14.reuse, R9 ;  /* 0x000000090e097221 */ /* 0x048fe20000010000 */
[----:B------:R-:W-:-:S06]  /*7d70*/  F2FP.F16.F32.PACK_AB R49, R14, R3 ;  /* 0x000000030e31723e */ /* 0x000fcc00000000ff */
[----:B------:R-:W3:Y:S01]  /*7d80*/  MUFU.EX2 R60, R60 ;  /* 0x0000003c003c7308 */ /* 0x000ee20000000800 */
[C---:B--2---:R-:W-:Y:S01]  /*7d90*/  FADD.FTZ R11, R57.reuse, R10 ;  /* 0x0000000a390b7221 */ /* 0x044fe20000010000 */
[----:B------:R-:W-:-:S06]  /*7da0*/  F2FP.F16.F32.PACK_AB R56, R57, R56 ;  /* 0x000000383938723e */ /* 0x000fcc00000000ff */
[----:B------:R-:W2:Y:S01]  /*7db0*/  MUFU.EX2 R55, R55 ;  /* 0x0000003700377308 */ /* 0x000ea20000000800 */
[----:B-1----:R-:W-:-:S07]  /*7dc0*/  FADD.FTZ R8, R54, R9 ;  /* 0x0000000936087221 */ /* 0x002fce0000010000 */
[----:B------:R-:W1:Y:S01]  /*7dd0*/  MUFU.EX2 R61, R61 ;  /* 0x0000003d003d7308 */ /* 0x000e620000000800 */
[----:B---3--:R-:W-:-:S07]  /*7de0*/  FADD.FTZ R4, R60, R11 ;  /* 0x0000000b3c047221 */ /* 0x008fce0000010000 */
[----:B------:R-:W3:Y:S01]  /*7df0*/  MUFU.EX2 R59, R59 ;  /* 0x0000003b003b7308 */ /* 0x000ee20000000800 */
[C---:B--2---:R-:W-:Y:S01]  /*7e00*/  FADD.FTZ R8, R55.reuse, R8 ;  /* 0x0000000837087221 */ /* 0x044fe20000010000 */
[----:B------:R-:W-:-:S05]  /*7e10*/  F2FP.F16.F32.PACK_AB R51, R55, R54 ;  /* 0x000000363733723e */ /* 0x000fca00000000ff */
[----:B------:R0:W-:Y:S01]  /*7e20*/  STSM.16.M88.4 [R136], R48 ;  /* 0x0000003088007844 */ /* 0x0001e20000000200 */
[----:B------:R-:W2:Y:S01]  /*7e30*/  MUFU.EX2 R64, R64 ;  /* 0x0000004000407308 */ /* 0x000ea20000000800 */
[C---:B-1----:R-:W-:Y:S01]  /*7e40*/  FADD.FTZ R11, R61.reuse, R4 ;  /* 0x000000043d0b7221 */ /* 0x042fe20000010000 */
[----:B------:R-:W-:-:S06]  /*7e50*/  F2FP.F16.F32.PACK_AB R58, R61, R60 ;  /* 0x0000003c3d3a723e */ /* 0x000fcc00000000ff */
[----:B------:R-:W1:Y:S01]  /*7e60*/  MUFU.EX2 R20, R75 ;  /* 0x0000004b00147308 */ /* 0x000e620000000800 */
[----:B---3--:R-:W-:-:S07]  /*7e70*/  FADD.FTZ R9, R59, R8 ;  /* 0x000000083b097221 */ /* 0x008fce0000010000 */
[----:B------:R-:W3:Y:S01]  /*7e80*/  MUFU.EX2 R68, R68 ;  /* 0x0000004400447308 */ /* 0x000ee20000000800 */
[----:B--2---:R-:W-:-:S07]  /*7e90*/  FADD.FTZ R11, R64, R11 ;  /* 0x0000000b400b7221 */ /* 0x004fce0000010000 */
[----:B------:R-:W2:Y:S01]  /*7ea0*/  MUFU.EX2 R78, R78 ;  /* 0x0000004e004e7308 */ /* 0x000ea20000000800 */
[C---:B-1----:R-:W-:Y:S01]  /*7eb0*/  FADD.FTZ R9, R20.reuse, R9 ;  /* 0x0000000914097221 */ /* 0x042fe20000010000 */
[----:B------:R-:W-:-:S06]  /*7ec0*/  F2FP.F16.F32.PACK_AB R57, R20, R59 ;  /* 0x0000003b1439723e */ /* 0x000fcc00000000ff */
[----:B------:R-:W1:Y:S01]  /*7ed0*/  MUFU.EX2 R79, R79 ;  /* 0x0000004f004f7308 */ /* 0x000e620000000800 */
[C---:B---3--:R-:W-:Y:S01]  /*7ee0*/  FADD.FTZ R12, R68.reuse, R11 ;  /* 0x0000000b440c7221 */ /* 0x048fe20000010000 */
[----:B------:R-:W-:-:S06]  /*7ef0*/  F2FP.F16.F32.PACK_AB R8, R68, R64 ;  /* 0x000000404408723e */ /* 0x000fcc00000000ff */
[----:B------:R-:W3:Y:S01]  /*7f00*/  MUFU.EX2 R65, R65 ;  /* 0x0000004100417308 */ /* 0x000ee20000000800 */
[----:B--2---:R-:W-:-:S07]  /*7f10*/  FADD.FTZ R4, R78, R9 ;  /* 0x000000094e047221 */ /* 0x004fce0000010000 */
[----:B------:R-:W2:Y:S01]  /*7f20*/  MUFU.EX2 R21, R82 ;  /* 0x0000005200157308 */ /* 0x000ea20000000800 */
[C---:B-1----:R-:W-:Y:S01]  /*7f30*/  F2FP.F16.F32.PACK_AB R59, R79.reuse, R78 ;  /* 0x0000004e4f3b723e */ /* 0x042fe200000000ff */
[----:B------:R-:W-:-:S04]  /*7f40*/  FADD.FTZ R4, R79, R4 ;  /* 0x000000044f047221 */ /* 0x000fc80000010000 */
[----:B------:R0:W-:Y:S02]  /*7f50*/  STSM.16.M88.4 [R22+0x6000], R56 ;  /* 0x0060003816007844 */ /* 0x0001e40000000200 */
[----:B------:R-:W1:Y:S01]  /*7f60*/  MUFU.EX2 R83, R83 ;  /* 0x0000005300537308 */ /* 0x000e620000000800 */
[----:B---3--:R-:W-:Y:S01]  /*7f70*/  F2FP.F16.F32.PACK_AB R10, R0, R65 ;  /* 0x00000041000a723e */ /* 0x008fe200000000ff */
[----:B------:R-:W-:-:S06]  /*7f80*/  FADD.FTZ R65, R65, R12 ;  /* 0x0000000c41417221 */ /* 0x000fcc0000010000 */
[----:B------:R-:W3:Y:S01]  /*7f90*/  MUFU.EX2 R13, R86 ;  /* 0x00000056000d7308 */ /* 0x000ee20000000800 */
[----:B--2---:R-:W-:-:S07]  /*7fa0*/  FADD.FTZ R4, R21, R4 ;  /* 0x0000000415047221 */ /* 0x004fce0000010000 */
[----:B------:R-:W2:Y:S01]  /*7fb0*/  MUFU.EX2 R24, R73 ;  /* 0x0000004900187308 */ /* 0x000ea20000000800 */
[C---:B-1----:R-:W-:Y:S01]  /*7fc0*/  F2FP.F16.F32.PACK_AB R9, R83.reuse, R21 ;  /* 0x000000155309723e */ /* 0x042fe200000000ff */
[----:B------:R-:W-:-:S04]  /*7fd0*/  FADD.FTZ R4, R83, R4 ;  /* 0x0000000453047221 */ /* 0x000fc80000010000 */
[----:B---3--:R-:W-:Y:S01]  /*7fe0*/  FADD.FTZ R3, R13, R4 ;  /* 0x000000040d037221 */ /* 0x008fe20000010000 */
[----:B------:R-:W-:Y:S01]  /*7ff0*/  FADD.FTZ R4, R0, R65 ;  /* 0x0000004100047221 */ /* 0x000fe20000010000 */
[----:B------:R-:W-:Y:S01]  /*8000*/  IMAD.MOV.U32 R0, RZ, RZ, R7 ;  /* 0x000000ffff007224 */ /* 0x000fe200078e0007 */
[C---:B--2---:R-:W-:Y:S01]  /*8010*/  F2FP.F16.F32.PACK_AB R11, R24.reuse, R13 ;  /* 0x0000000d180b723e */ /* 0x044fe200000000ff */
[----:B------:R-:W-:-:S04]  /*8020*/  FADD.FTZ R3, R24, R3 ;  /* 0x0000000318037221 */ /* 0x000fc80000010000 */
[----:B------:R0:W-:Y:S01]  /*8030*/  STSM.16.M88.4 [R18+0x6000], R8 ;  /* 0x0060000812007844 */ /* 0x0001e20000000200 */
[----:B------:R1:W-:Y:S06]  /*8040*/  MEMBAR.ALL.CTA ;  /* 0x0000000000007992 */ /* 0x0003ec0000008000 */
[----:B-1----:R-:W1:Y:S02]  /*8050*/  FENCE.VIEW.ASYNC.S ;  /* 0x00000000000073c6 */ /* 0x002e640000000000 */
[----:B-1----:R-:W-:Y:S01]  /*8060*/  NOP ;  /* 0x0000000000007918 */ /* 0x002fe20000000000 */
[----:B------:R-:W-:Y:S05]  /*8070*/  @P2 BRA `(.L_x_862) ;  /* 0xffffffcc00b02947 */ /* 0x000fea000383ffff */
[----:B------:R-:W-:Y:S01]  /*8080*/  IMAD.MOV.U32 R5, RZ, RZ, R69 ;  /* 0x000000ffff057224 */ /* 0x000fe200078e0045 */
[----:B------:R-:W-:Y:S01]  /*8090*/  UMOV UR45, UR54 ;  /* 0x00000036002d7c82 */ /* 0x000fe20008000000 */
[----:B------:R-:W-:Y:S01]  /*80a0*/  IMAD.MOV.U32 R0, RZ, RZ, R7 ;  /* 0x000000ffff007224 */ /* 0x000fe200078e0007 */
[----:B------:R-:W-:-:S06]  /*80b0*/  UMOV UR50, UR53 ;  /* 0x0000003500327c82 */ /* 0x000fcc0008000000 */
.L_x_845:
[----:B------:R-:W2:Y:S01]  /*80c0*/  LDC R7, c[0x0][0x448] ;  /* 0x00011200ff077b82 */ /* 0x000ea20000000800 */
[----:B------:R-:W-:Y:S01]  /*80d0*/  UIADD3 UR6, UR41, 0xbf, URZ ;  /* 0x000000bf29067890 */ /* 0x000fe2000fffe03f */
[----:B------:R-:W-:-:S05]  /*80e0*/  IADD3 R143, -R143, 0x1, RZ ;  /* 0x000000018f8f7810 */ /* 0x000fca0007ffe1ff */
[----:B------:R-:W-:Y:S01]  /*80f0*/  IMAD R6, R6, UR43, R143 ;  /* 0x0000002b06067c24 */ /* 0x000fe2000f8e028f */
[----:B01----:R-:W0:Y:S01]  /*8100*/  LDC R10, c[0x0][0x9e4] ;  /* 0x00027900ff0a7b82 */ /* 0x003e220000000800 */
[----:B--2---:R-:W-:Y:S02]  /*8110*/  ISETP.NE.AND P5, PT, R7, 0x1, PT ;  /* 0x000000010700780c */ /* 0x004fe40003fa5270 */
[----:B0-----:R-:W-:-:S11]  /*8120*/  ISETP.GE.AND P6, PT, R10, 0x1, PT ;  /* 0x000000010a00780c */ /* 0x001fd60003fc6270 */
[----:B------:R-:W0:Y:S08]  /*8130*/  @P5 LDC R7, c[0x0][0x44c] ;  /* 0x00011300ff075b82 */ /* 0x000e300000000800 */
[----:B------:R-:W1:Y:S01]  /*8140*/  @P5 LDC R9, c[0x0][0x450] ;  /* 0x00011400ff095b82 */ /* 0x000e620000000800 */
[----:B0-----:R-:W-:-:S04]  /*8150*/  @P5 IMAD.HI.U32 R8, R7, UR6, RZ ;  /* 0x0000000607085c27 */ /* 0x001fc8000f8e00ff */
[----:B------:R-:W-:Y:S01]  /*8160*/  IMAD.U32 R7, RZ, RZ, UR6 ;  /* 0x00000006ff077e24 */ /* 0x000fe2000f8e00ff */
[----:B-1----:R-:W-:-:S05]  /*8170*/  @P5 SHF.R.U32.HI R7, RZ, R9, R8 ;  /* 0x00000009ff075219 */ /* 0x002fca0000011608 */
[----:B------:R-:W-:-:S04]  /*8180*/  IMAD.IADD R7, R6, 0x1, R7 ;  /* 0x0000000106077824 */ /* 0x000fc800078e0207 */
[----:B------:R-:W-:Y:S01]  /*8190*/  VIADD R6, R7, -UR35 ;  /* 0x8000002307067c36 */ /* 0x000fe20008000000 */
[----:B------:R-:W-:Y:S06]  /*81a0*/  @!P6 BRA `(.L_x_863) ;  /* 0x00000000003ce947 */ /* 0x000fec0003800000 */
[----:B------:R-:W-:-:S13]  /*81b0*/  ISETP.GT.AND P2, PT, R7, -0x1, PT ;  /* 0xffffffff0700780c */ /* 0x000fda0003f44270 */
[----:B------:R-:W-:Y:S05]  /*81c0*/  @P2 BRA `(.L_x_864) ;  /* 0x00000000001c2947 */ /* 0x000fea0003800000 */
[----:B------:R-:W-:Y:S02]  /*81d0*/  ISETP.NE.AND P2, PT, R10, 0x1, PT ;  /* 0x000000010a00780c */ /* 0x000fe40003f45270 */
[----:B------:R-:W-:-:S11]  /*81e0*/  LOP3.LUT R7, RZ, R7, RZ, 0x33, !PT ;  /* 0x00000007ff077212 */ /* 0x000fd600078e33ff */
[----:B------:R-:W0:Y:S02]  /*81f0*/  @P2 LDC.64 R8, c[0x0][0x9e8] ;  /* 0x00027a00ff082b82 */ /* 0x000e240000000a00 */
[----:B0-----:R-:W-:-:S05]  /*8200*/  @P2 IMAD.HI.U32 R8, R7, R8, RZ ;  /* 0x0000000807082227 */ /* 0x001fca00078e00ff */
[----:B------:R-:W-:-:S04]  /*8210*/  @P2 SHF.R.U32.HI R7, RZ, R9, R8 ;  /* 0x00000009ff072219 */ /* 0x000fc80000011608 */
[----:B------:R-:W-:Y:S01]  /*8220*/  LOP3.LUT R7, RZ, R7, RZ, 0x33, !PT ;  /* 0x00000007ff077212 */ /* 0x000fe200078e33ff */
[----:B------:R-:W-:Y:S06]  /*8230*/  BRA `(.L_x_865) ;  /* 0x0000000000107947 */ /* 0x000fec0003800000 */
.L_x_864:
[----:B------:R-:W-:-:S13]  /*8240*/  ISETP.NE.AND P2, PT, R10, 0x1, PT ;  /* 0x000000010a00780c */ /* 0x000fda0003f45270 */
[----:B------:R-:W0:Y:S02]  /*8250*/  @P2 LDC.64 R8, c[0x0][0x9e8] ;  /* 0x00027a00ff082b82 */ /* 0x000e240000000a00 */
[----:B0-----:R-:W-:-:S05]  /*8260*/  @P2 IMAD.HI.U32 R8, R7, R8, RZ ;  /* 0x0000000807082227 */ /* 0x001fca00078e00ff */
[----:B------:R-:W-:-:S07]  /*8270*/  @P2 SHF.R.U32.HI R7, RZ, R9, R8 ;  /* 0x00000009ff072219 */ /* 0x000fce0000011608 */
.L_x_865:
[----:B------:R-:W-:-:S05]  /*8280*/  IMAD R7, R7, R10, RZ ;  /* 0x0000000a07077224 */ /* 0x000fca00078e02ff */
[----:B------:R-:W-:-:S07]  /*8290*/  VIMNMX R6, R6, R7, !PT ;  /* 0x0000000706067248 */ /* 0x000fce0007fe0100 */
.L_x_863:
[----:B------:R-:W-:-:S05]  /*82a0*/  VIADD R6, R6, 0x7f ;  /* 0x0000007f06067836 */ /* 0x000fca0000000000 */
[----:B------:R-:W-:-:S04]  /*82b0*/  SHF.R.S32.HI R7, RZ, 0x1f, R6 ;  /* 0x0000001fff077819 */ /* 0x000fc80000011406 */
[----:B------:R-:W-:-:S04]  /*82c0*/  LEA.HI R7, R7, R6, RZ, 0x7 ;  /* 0x0000000607077211 */ /* 0x000fc800078f38ff */
[----:B------:R-:W-:-:S04]  /*82d0*/  SHF.R.S32.HI R6, RZ, 0x7, R7 ;  /* 0x00000007ff067819 */ /* 0x000fc80000011407 */
[----:B------:R-:W-:-:S04]  /*82e0*/  VIMNMX R6, R6, UR39, !PT ;  /* 0x0000002706067c48 */ /* 0x000fc8000ffe0100 */
[----:B------:R-:W-:-:S13]  /*82f0*/  ISETP.GE.AND P2, PT, R2, R6, PT ;  /* 0x000000060200720c */ /* 0x000fda0003f46270 */
[----:B------:R-:W-:Y:S05]  /*8300*/  @!P2 BRA `(.L_x_866) ;  /* 0x000000200024a947 */ /* 0x000fea0003800000 */
[----:B------:R-:W-:Y:S01]  /*8310*/  IMAD.MOV.U32 R7, RZ, RZ, R5 ;  /* 0x000000ffff077224 */ /* 0x000fe200078e0005 */
[----:B------:R-:W-:Y:S01]  /*8320*/  UMOV UR28, UR50 ;  /* 0x00000032001c7c82 */ /* 0x000fe20008000000 */
[----:B------:R-:W-:Y:S01]  /*8330*/  IMAD.MOV.U32 R9, RZ, RZ, R0 ;  /* 0x000000ffff097224 */ /* 0x000fe200078e0000 */
[----:B------:R-:W-:Y:S01]  /*8340*/  UMOV UR34, UR45 ;  /* 0x0000002d00227c82 */ /* 0x000fe20008000000 */
[----:B------:R-:W-:-:S05]  /*8350*/  ULDC UR33, c[0x0][0x988] ;  /* 0x0002620000217ab9 */ /* 0x000fca0000000800 */
.L_x_875:
[----:B------:R-:W-:Y:S01]  /*8360*/  UIADD3 UR45, UR34, 0x1, URZ ;  /* 0x00000001222d7890 */ /* 0x000fe2000fffe03f */
[----:B------:R-:W-:-:S03]  /*8370*/  ISETP.NE.AND P2, PT, RZ, UR37, PT ;  /* 0x00000025ff007c0c */ /* 0x000fc6000bf45270 */
[----:B------:R-:W-:-:S04]  /*8380*/  UISETP.NE.AND UP0, UPT, UR45, 0x2, UPT ;  /* 0x000000022d00788c */ /* 0x000fc8000bf05270 */
[----:B------:R-:W-:Y:S02]  /*8390*/  USEL UR50, URZ, 0x1, UP0 ;  /* 0x000000013f327887 */ /* 0x000fe40008000000 */
[----:B------:R-:W-:Y:S02]  /*83a0*/  USEL UR45, UR45, URZ, UP0 ;  /* 0x0000003f2d2d7287 */ /* 0x000fe40008000000 */
[----:B------:R-:W-:Y:S02]  /*83b0*/  ULOP3.LUT UR50, UR28, UR50, URZ, 0x3c, !UPT ;  /* 0x000000321c327292 */ /* 0x000fe4000f8e3c3f */
[----:B------:R-:W-:Y:S10]  /*83c0*/  @P2 BRA `(.L_x_867) ;  /* 0x00000000002c2947 */ /* 0x000ff40003800000 */
[----:B------:R-:W-:Y:S05]  /*83d0*/  @!P0 BRA `(.L_x_868) ;  /* 0x0000000000048947 */ /* 0x000fea0003800000 */
[----:B------:R-:W-:Y:S01]  /*83e0*/  BPT.TRAP 0x1 ;  /* 0x000000040000795c */ /* 0x000fe20000300000 */
.L_x_868:
[----:B------:R-:W-:Y:S01]  /*83f0*/  ULEA UR6, UR45, UR42, 0x3 ;  /* 0x0000002a2d067291 */ /* 0x000fe2000f8e183f */
[----:B------:R-:W-:-:S05]  /*8400*/  IMAD.U32 R0, RZ, RZ, UR50 ;  /* 0x00000032ff007e24 */ /* 0x000fca000f8e00ff */
[----:B------:R-:W-:-:S04]  /*8410*/  SHF.L.U32 R0, R0, 0x1f, RZ ;  /* 0x0000001f00007819 */ /* 0x000fc800000006ff */
[----:B------:R0:W1:Y:S01]  /*8420*/  SYNCS.PHASECHK.TRANS64.TRYWAIT P3, [UR6+0x2d830], R0 ;  /* 0x02d83000ff0075a7 */ /* 0x0000620008060146 */
[----:B------:R-:W-:Y:S05]  /*8430*/  @!P0 BRA `(.L_x_869) ;  /* 0x0000000000048947 */ /* 0x000fea0003800000 */
[----:B------:R-:W-:Y:S01]  /*8440*/  BPT.TRAP 0x1 ;  /* 0x000000040000795c */ /* 0x000fe20000300000 */
.L_x_869:
[----:B-1----:R-:W-:Y:S05]  /*8450*/  @P3 BRA `(.L_x_867) ;  /* 0x0000000000083947 */ /* 0x002fea0003800000 */
[----:B------:R-:W1:Y:S02]  /*8460*/  SYNCS.PHASECHK.TRANS64.TRYWAIT P3, [UR6+0x2d830], R0 ;  /* 0x02d83000ff0075a7 */ /* 0x000e640008060146 */
[----:B-1----:R-:W-:Y:S05]  /*8470*/  @!P3 BRA `(.L_x_870) ;  /* 0x000000c00060b947 */ /* 0x002fea0003800000 */
.L_x_867:
[----:B-1----:R-:W1:Y:S01]  /*8480*/  S2R R5, SR_TID.X ;  /* 0x0000000000057919 */ /* 0x002e620000002100 */
        /* <DEDUP_REMOVED lines=12> */
[----:B-1----:R-:W-:-:S05]  /*8550*/  SHF.R.U32.HI R5, RZ, 0x7, R5 ;  /* 0x00000007ff057819 */ /* 0x002fca0000011605 */
[----:B0-----:R-:W-:-:S05]  /*8560*/  VIADD R0, R5, 0x8 ;  /* 0x0000000805007836 */ /* 0x001fca0000000000 */
[----:B------:R0:W-:Y:S06]  /*8570*/  BAR.SYNC.DEFER_BLOCKING R0, 0x100 ;  /* 0x000400000000751d */ /* 0x0001ec0000010000 */
[----:B------:R-:W-:-:S06]  /*8580*/  WARPGROUP.ARRIVE ;  /* 0x00000000000079c5 */ /* 0x000fcc0000000000 */
        /* <DEDUP_REMOVED lines=20> */
.L_x_872:
[----:B------:R-:W-:Y:S01]  /*86d0*/  ULEA UR6, UR34, UR42, 0x3 ;  /* 0x0000002a22067291 */ /* 0x000fe2000f8e183f */
[----:B------:R-:W-:-:S05]  /*86e0*/  IMAD.U32 R0, RZ, RZ, UR28 ;  /* 0x0000001cff007e24 */ /* 0x000fca000f8e00ff */
[----:B------:R-:W-:-:S04]  /*86f0*/  SHF.L.U32 R0, R0, 0x1f, RZ ;  /* 0x0000001f00007819 */ /* 0x000fc800000006ff */
[----:B------:R0:W1:Y:S01]  /*8700*/  SYNCS.PHASECHK.TRANS64.TRYWAIT P2, [UR6+0x2d850], R0 ;  /* 0x02d85000ff0075a7 */ /* 0x0000620008040146 */
[----:B------:R-:W-:Y:S05]  /*8710*/  @!P0 BRA `(.L_x_873) ;  /* 0x0000000000048947 */ /* 0x000fea0003800000 */
[----:B------:R-:W-:Y:S01]  /*8720*/  BPT.TRAP 0x1 ;  /* 0x000000040000795c */ /* 0x000fe20000300000 */
.L_x_873:
[----:B-1----:R-:W-:Y:S05]  /*8730*/  @P2 BRA `(.L_x_871) ;  /* 0x0000000000082947 */ /* 0x002fea0003800000 */
[----:B------:R-:W1:Y:S02]  /*8740*/  SYNCS.PHASECHK.TRANS64.TRYWAIT P2, [UR6+0x2d850], R0 ;  /* 0x02d85000ff0075a7 */ /* 0x000e640008040146 */
[----:B-1----:R-:W-:Y:S05]  /*8750*/  @!P2 BRA `(.L_x_874) ;  /* 0x000000bc00c0a947 */ /* 0x002fea0003800000 */
.L_x_871:
[----:B------:R-:W-:Y:S01]  /*8760*/  UIADD3 UR6, UR42, 0x400, URZ ;  /* 0x000004002a067890 */ /* 0x000fe2000fffe03f */
[----:B------:R-:W-:Y:S01]  /*8770*/  WARPGROUP.ARRIVE ;  /* 0x00000000000079c5 */ /* 0x000fe20000000000 */
[----:B------:R-:W-:Y:S01]  /*8780*/  UMOV UR29, 0x40000040 ;  /* 0x40000040001d7882 */ /* 0x000fe20000000000 */
[----:B------:R-:W-:Y:S01]  /*8790*/  UMOV UR31, 0x80000020 ;  /* 0x80000020001f7882 */ /* 0x000fe20000000000 */
[----:B------:R-:W-:Y:S01]  /*87a0*/  USHF.R.U32.HI UR6, URZ, 0x4, UR6 ;  /* 0x000000043f067899 */ /* 0x000fe20008011606 */
[----:B01----:R-:W-:Y:S02]  /*87b0*/  FMNMX.FTZ R0, R24, R9, !PT ;  /* 0x0000000918007209 */ /* 0x003fe40007810000 */
[----:B------:R-:W0:Y:S01]  /*87c0*/  S2R R151, SR_TID.X ;  /* 0x0000000000977919 */ /* 0x000e220000002100 */
[----:B------:R-:W-:Y:S01]  /*87d0*/  FMNMX.FTZ R20, R26, R7, !PT ;  /* 0x000000071a147209 */ /* 0x000fe20007810000 */
[----:B------:R-:W-:Y:S01]  /*87e0*/  ULOP3.LUT UR6, UR6, 0x3fff, URZ, 0xc0, !UPT ;  /* 0x00003fff06067892 */ /* 0x000fe2000f8ec03f */
[----:B------:R-:W-:-:S03]  /*87f0*/  FMNMX.FTZ R5, R25, R0, !PT ;  /* 0x0000000019057209 */ /* 0x000fc60007810000 */
[----:B------:R-:W-:Y:S01]  /*8800*/  ULOP3.LUT UR7, UR6, 0x2000000, URZ, 0xfc, !UPT ;  /* 0x0200000006077892 */ /* 0x000fe2000f8efc3f */
[----:B------:R-:W-:Y:S01]  /*8810*/  FMNMX.FTZ R0, R28, R5, !PT ;  /* 0x000000051c007209 */ /* 0x000fe20007810000 */
[----:B------:R-:W-:Y:S02]  /*8820*/  ULOP3.LUT UR6, UR36, 0x10000, URZ, 0xfc, !UPT ;  /* 0x0001000024067892 */ /* 0x000fe4000f8efc3f */
[----:B------:R-:W-:Y:S01]  /*8830*/  UIMAD UR7, UR34, 0x600, UR7 ;  /* 0x00000600220778a4 */ /* 0x000fe2000f8e0207 */
[----:B------:R-:W-:-:S04]  /*8840*/  FMNMX.FTZ R5, R29, R0, !PT ;  /* 0x000000001d057209 */ /* 0x000fc80007810000 */
[----:B------:R-:W-:Y:S01]  /*8850*/  UMOV UR28, UR6 ;  /* 0x00000006001c7c82 */ /* 0x000fe20008000000 */
[----:B------:R-:W-:Y:S01]  /*8860*/  FMNMX.FTZ R0, R32, R5, !PT ;  /* 0x0000000520007209 */ /* 0x000fe20007810000 */
        /* <DEDUP_REMOVED lines=8> */
[----:B------:R-:W-:Y:S02]  /*88f0*/  FMNMX.FTZ R5, R37, R0, !PT ;  /* 0x0000000025057209 */ /* 0x000fe40007810000 */
[----:B0-----:R-:W-:Y:S02]  /*8900*/  SHF.R.U32.HI R143, RZ, 0x7, R151 ;  /* 0x00000007ff8f7819 */ /* 0x001fe40000011697 */
[----:B------:R-:W-:Y:S02]  /*8910*/  FMNMX.FTZ R0, R40, R5, !PT ;  /* 0x0000000528007209 */ /* 0x000fe40007810000 */
[----:B------:R-:W-:Y:S02]  /*8920*/  ISETP.GE.U32.AND P2, PT, R151, 0x180, PT ;  /* 0x000001809700780c */ /* 0x000fe40003f46070 */
        /* <DEDUP_REMOVED lines=28> */
[----:B------:R-:W0:Y:S01]  /*8af0*/  SHFL.BFLY PT, R0, R5, 0x2, 0x1f ;  /* 0x0c401f0005007f89 */ /* 0x000e2200000e0000 */
[----:B------:R-:W-:Y:S01]  /*8b00*/  UMOV UR29, 0x40000040 ;  /* 0x40000040001d7882 */ /* 0x000fe20000000000 */
[----:B------:R-:W-:Y:S01]  /*8b10*/  UMOV UR31, 0x80000020 ;  /* 0x80000020001f7882 */ /* 0x000fe20000000000 */
[----:B0-----:R-:W-:Y:S02]  /*8b20*/  FMNMX.FTZ R12, R5, R0, !PT ;  /* 0x00000000050c7209 */ /* 0x001fe40007810000 */
[----:B------:R-:W-:-:S03]  /*8b30*/  FMNMX.FTZ R5, R27, R20, !PT ;  /* 0x000000141b057209 */ /* 0x000fc60007810000 */
[----:B------:R-:W0:Y:S01]  /*8b40*/  SHFL.BFLY PT, R11, R12, 0x1, 0x1f ;  /* 0x0c201f000c0b7f89 */ /* 0x000e2200000e0000 */
[----:B------:R-:W-:-:S04]  /*8b50*/  FMNMX.FTZ R20, R30, R5, !PT ;  /* 0x000000051e147209 */ /* 0x000fc80007810000 */
[----:B------:R-:W-:Y:S02]  /*8b60*/  FMNMX.FTZ R5, R31, R20, !PT ;  /* 0x000000141f057209 */ /* 0x000fe40007810000 */
[----:B0-----:R-:W-:-:S05]  /*8b70*/  FMNMX.FTZ R0, R12, R11, !PT ;  /* 0x0000000b0c007209 */ /* 0x001fca0007810000 */
[C---:B------:R-:W-:Y:S01]  /*8b80*/  FADD.FTZ R8, -R0.reuse, R9 ;  /* 0x0000000900087221 */ /* 0x040fe20000010100 */
[----:B------:R-:W-:-:S03]  /*8b90*/  FMUL.FTZ R9, R0, UR33 ;  /* 0x0000002100097c20 */ /* 0x000fc60008410000 */
[----:B------:R-:W-:Y:S01]  /*8ba0*/  FMUL.FTZ R8, R8, UR33 ;  /* 0x0000002108087c20 */ /* 0x000fe20008410000 */
        /* <DEDUP_REMOVED lines=16> */
[----:B------:R-:W-:Y:S01]  /*8cb0*/  MUFU.EX2 R8, R8 ;  /* 0x0000000800087308 */ /* 0x000fe20000000800 */
[----:B------:R-:W-:Y:S01]  /*8cc0*/  FMNMX.FTZ R28, R42, R5, !PT ;  /* 0x000000052a1c7209 */ /* 0x000fe20007810000 */
[--C-:B------:R-:W-:Y:S01]  /*8cd0*/  FFMA.FTZ R69, R81, UR33, -R9.reuse ;  /* 0x0000002151457c23 */ /* 0x100fe20008010809 */
[--C-:B------:R-:W-:Y:S01]  /*8ce0*/  FFMA.FTZ R24, R40, UR33, -R9.reuse ;  /* 0x0000002128187c23 */ /* 0x100fe20008010809 */
[--C-:B------:R-:W-:Y:S01]  /*8cf0*/  FFMA.FTZ R14, R32, UR33, -R9.reuse ;  /* 0x00000021200e7c23 */ /* 0x100fe20008010809 */
[----:B------:R-:W-:Y:S01]  /*8d00*/  FMNMX.FTZ R5, R43, R28, !PT ;  /* 0x0000001c2b057209 */ /* 0x000fe20007810000 */
[--C-:B------:R-:W-:Y:S01]  /*8d10*/  FFMA.FTZ R40, R52, UR33, -R9.reuse ;  /* 0x0000002134287c23 */ /* 0x100fe20008010809 */
[--C-:B------:R-:W-:Y:S01]  /*8d20*/  FFMA.FTZ R52, R64, UR33, -R9.reuse ;  /* 0x0000002140347c23 */ /* 0x100fe20008010809 */
[----:B------:R-:W0:Y:S01]  /*8d30*/  MUFU.EX2 R10, R10 ;  /* 0x0000000a000a7308 */ /* 0x000e220000000800 */
[----:B------:R-:W-:Y:S01]  /*8d40*/  FMNMX.FTZ R28, R46, R5, !PT ;  /* 0x000000052e1c7209 */ /* 0x000fe20007810000 */
[--C-:B------:R-:W-:Y:S01]  /*8d50*/  FFMA.FTZ R64, R76, UR33, -R9.reuse ;  /* 0x000000214c407c23 */ /* 0x100fe20008010809 */
[--C-:B------:R-:W-:Y:S01]  /*8d60*/  FFMA.FTZ R32, R44, UR33, -R9.reuse ;  /* 0x000000212c207c23 */ /* 0x100fe20008010809 */
[--C-:B------:R-:W-:Y:S01]  /*8d70*/  FFMA.FTZ R44, R56, UR33, -R9.reuse ;  /* 0x00000021382c7c23 */ /* 0x100fe20008010809 */
[----:B------:R-:W-:Y:S01]  /*8d80*/  FMNMX.FTZ R5, R47, R28, !PT ;  /* 0x0000001c2f057209 */ /* 0x000fe20007810000 */
[--C-:B------:R-:W-:Y:S01]  /*8d90*/  FFMA.FTZ R56, R68, UR33, -R9.reuse ;  /* 0x0000002144387c23 */ /* 0x100fe20008010809 */
[--C-:B------:R-:W-:Y:S01]  /*8da0*/  FFMA.FTZ R68, R80, UR33, -R9.reuse ;  /* 0x0000002150447c23 */ /* 0x100fe20008010809 */
[----:B------:R-:W1:Y:S01]  /*8db0*/  MUFU.EX2 R11, R11 ;  /* 0x0000000b000b7308 */ /* 0x000e620000000800 */
[----:B------:R-:W-:Y:S01]  /*8dc0*/  FMNMX.FTZ R28, R50, R5, !PT ;  /* 0x00000005321c7209 */ /* 0x000fe20007810000 */
[----:B------:R-:W-:Y:S01]  /*8dd0*/  FFMA.FTZ R21, R37, UR33, -R9 ;  /* 0x0000002125157c23 */ /* 0x000fe20008010809 */
[----:B------:R-:W-:-:S02]  /*8de0*/  WARPGROUP.DEPBAR.LE gsb0, 0x0 ;  /* 0x00008000000079c5 */ /* 0x000fc40000010000 */
[----:B------:R-:W-:Y:S01]  /*8df0*/  WARPGROUP.ARRIVE ;  /* 0x00000000000079c5 */ /* 0x000fe20000000000 */
[----:B------:R-:W-:Y:S01]  /*8e00*/  FMNMX.FTZ R5, R51, R28, !PT ;  /* 0x0000001c33057209 */ /* 0x000fe20007810000 */
[--C-:B------:R-:W-:Y:S01]  /*8e10*/  FFMA.FTZ R20, R36, UR33, -R9.reuse ;  /* 0x0000002124147c23 */ /* 0x100fe20008010809 */
[----:B------:R-:W2:Y:S01]  /*8e20*/  MUFU.EX2 R12, R12 ;  /* 0x0000000c000c7308 */ /* 0x000ea20000000800 */
[----:B0-----:R-:W-:Y:S01]  /*8e30*/  FFMA.FTZ R4, R8, R4, R10 ;  /* 0x0000000408047223 */ /* 0x001fe2000001000a */
[----:B------:R-:W-:Y:S01]  /*8e40*/  FMNMX.FTZ R28, R54, R5, !PT ;  /* 0x00000005361c7209 */ /* 0x000fe20007810000 */
[----:B------:R-:W-:Y:S01]  /*8e50*/  HGMMA.64x96x16.F32 R88, gdesc[UR28].tnspB, R88, gsb0 ;  /* 0x416000001c5879f0 */ /* 0x000fe20008000858 */
[----:B------:R-:W-:Y:S01]  /*8e60*/  UIADD3 UR28, UR6, 0x6, URZ ;  /* 0x00000006061c7890 */ /* 0x000fe2000fffe03f */
[--C-:B------:R-:W-:Y:S01]  /*8e70*/  FFMA.FTZ R37, R49, UR33, -R9.reuse ;  /* 0x0000002131257c23 */ /* 0x100fe20008010809 */
[----:B------:R-:W-:Y:S01]  /*8e80*/  UIADD3 UR30, UR7, 0xc0, URZ ;  /* 0x000000c0071e7890 */ /* 0x000fe2000fffe03f */
[----:B------:R-:W-:Y:S01]  /*8e90*/  FMNMX.FTZ R5, R55, R28, !PT ;  /* 0x0000001c37057209 */ /* 0x000fe20007810000 */
[----:B------:R-:W-:Y:S01]  /*8ea0*/  UMOV UR29, 0x40000040 ;  /* 0x40000040001d7882 */ /* 0x000fe20000000000 */
[----:B------:R-:W-:Y:S01]  /*8eb0*/  UMOV UR31, 0x80000020 ;  /* 0x80000020001f7882 */ /* 0x000fe20000000000 */
        /* <DEDUP_REMOVED lines=11> */
[----:B------:R-:W-:-:S02]  /*8f70*/  FFMA.FTZ R9, R85, UR33, -R9 ;  /* 0x0000002155097c23 */ /* 0x000fc40008010809 */
[----:B------:R-:W-:-:S03]  /*8f80*/  FMNMX.FTZ R5, R63, R28, !PT ;  /* 0x0000001c3f057209 */ /* 0x000fc60007810000 */
        /* <DEDUP_REMOVED lines=18> */
[----:B------:R-:W-:Y:S02]  /*90b0*/  MUFU.EX2 R33, R33 ;  /* 0x0000002100217308 */ /* 0x000fe40000000800 */
[----:B------:R-:W0:Y:S06]  /*90c0*/  SHFL.BFLY PT, R5, R28, 0x2, 0x1f ;  /* 0x0c401f001c057f89 */ /* 0x000e2c00000e0000 */
[----:B------:R-:W-:Y:S08]  /*90d0*/  MUFU.EX2 R36, R36 ;  /* 0x0000002400247308 */ /* 0x000ff00000000800 */
[----:B------:R-:W-:Y:S08]  /*90e0*/  MUFU.EX2 R37, R37 ;  /* 0x0000002500257308 */ /* 0x000ff00000000800 */
[----:B------:R-:W-:Y:S01]  /*90f0*/  MUFU.EX2 R40, R40 ;  /* 0x0000002800287308 */ /* 0x000fe20000000800 */
[----:B0-----:R-:W-:Y:S01]  /*9100*/  FMNMX.FTZ R5, R28, R5, !PT ;  /* 0x000000051c057209 */ /* 0x001fe20007810000 */
[----:B------:R-:W-:-:S02]  /*9110*/  WARPGROUP.DEPBAR.LE gsb0, 0x0 ;  /* 0x00008000000079c5 */ /* 0x000fc40000010000 */
[----:B------:R-:W-:Y:S02]  /*9120*/  WARPGROUP.ARRIVE ;  /* 0x00000000000079c5 */ /* 0x000fe40000000000 */
[----:B------:R-:W0:Y:S02]  /*9130*/  SHFL.BFLY PT, R28, R5, 0x1, 0x1f ;  /* 0x0c201f00051c7f89 */ /* 0x000e2400000e0000 */
[----:B------:R-:W-:Y:S02]  /*9140*/  MUFU.EX2 R41, R41 ;  /* 0x0000002900297308 */ /* 0x000fe40000000800 */
[----:B------:R-:W-:Y:S01]  /*9150*/  HGMMA.64x96x16.F32 R88, gdesc[UR28].tnspB, R88, gsb0 ;  /* 0x416000001c5879f0 */ /* 0x000fe20008000858 */
[----:B------:R-:W-:Y:S02]  /*9160*/  UIADD3 UR28, UR6, 0x600, URZ ;  /* 0x00000600061c7890 */ /* 0x000fe4000fffe03f */
[----:B------:R-:W-:-:S03]  /*9170*/  UIADD3 UR30, UR7, 0x100, URZ ;  /* 0x00000100071e7890 */ /* 0x000fc6000fffe03f */
[----:B------:R-:W-:Y:S01]  /*9180*/  MUFU.EX2 R44, R44 ;  /* 0x0000002c002c7308 */ /* 0x000fe20000000800 */
[----:B------:R-:W-:Y:S01]  /*9190*/  UMOV UR29, 0x40000040 ;  /* 0x40000040001d7882 */ /* 0x000fe20000000000 */
[----:B------:R-:W-:-:S06]  /*91a0*/  UMOV UR31, 0x80000020 ;  /* 0x80000020001f7882 */ /* 0x000fcc0000000000 */
[----:B------:R-:W-:Y:S01]  /*91b0*/  MUFU.EX2 R45, R45 ;  /* 0x0000002d002d7308 */ /* 0x000fe20000000800 */
[----:B0-----:R-:W-:-:S07]  /*91c0*/  FMNMX.FTZ R5, R5, R28, !PT ;  /* 0x0000001c05057209 */ /* 0x001fce0007810000 */
[----:B------:R-:W-:Y:S01]  /*91d0*/  MUFU.EX2 R48, R48 ;  /* 0x0000003000307308 */ /* 0x000fe20000000800 */
[C---:B------:R-:W-:Y:S01]  /*91e0*/  FADD.FTZ R7, -R5.reuse, R7 ;  /* 0x0000000705077221 */ /* 0x040fe20000010100 */
[----:B------:R-:W-:-:S03]  /*91f0*/  FMUL.FTZ R28, R5, UR33 ;  /* 0x00000021051c7c20 */ /* 0x000fc60008410000 */
[----:B------:R-:W-:Y:S01]  /*9200*/  FMUL.FTZ R7, R7, UR33 ;  /* 0x0000002107077c20 */ /* 0x000fe20008410000 */
[--C-:B------:R-:W-:Y:S01]  /*9210*/  FFMA.FTZ R29, R26, UR33, -R28.reuse ;  /* 0x000000211a1d7c23 */ /* 0x100fe2000801081c */
[--C-:B------:R-:W-:Y:S01]  /*9220*/  FFMA.FTZ R77, R30, UR33, -R28.reuse ;  /* 0x000000211e4d7c23 */ /* 0x100fe2000801081c */
[----:B------:R-:W-:Y:S02]  /*9230*/  VIADD R30, R143, 0x9 ;  /* 0x000000098f1e7836 */ /* 0x000fe40000000000 */
[--C-:B------:R-:W-:Y:S01]  /*9240*/  FFMA.FTZ R26, R27, UR33, -R28.reuse ;  /* 0x000000211b1a7c23 */ /* 0x100fe2000801081c */
[--C-:B------:R-:W-:Y:S01]  /*9250*/  FFMA.FTZ R81, R39, UR33, -R28.reuse ;  /* 0x0000002127517c23 */ /* 0x100fe2000801081c */
[----:B------:R-:W-:Y:S01]  /*9260*/  FFMA.FTZ R39, R54, UR33, -R28 ;  /* 0x0000002136277c23 */ /* 0x000fe2000801081c */
[----:B------:R-:W-:Y:S01]  /*9270*/  MUFU.EX2 R7, R7 ;  /* 0x0000000700077308 */ /* 0x000fe20000000800 */
[----:B------:R-:W-:Y:S01]  /*9280*/  SEL R54, R30, 0x9, !P2 ;  /* 0x000000091e367807 */ /* 0x000fe20005000000 */
[----:B------:R-:W-:-:S02]  /*9290*/  IMAD.U32 R30, RZ, RZ, UR45 ;  /* 0x0000002dff1e7e24 */ /* 0x000fc4000f8e00ff */
[--C-:B------:R-:W-:Y:S01]  /*92a0*/  FFMA.FTZ R31, R31, UR33, -R28.reuse ;  /* 0x000000211f1f7c23 */ /* 0x100fe2000801081c */
[--C-:B------:R-:W-:Y:S01]  /*92b0*/  FFMA.FTZ R27, R46, UR33, -R28.reuse ;  /* 0x000000212e1b7c23 */ /* 0x100fe2000801081c */
[--C-:B------:R-:W-:Y:S01]  /*92c0*/  FFMA.FTZ R46, R51, UR33, -R28.reuse ;  /* 0x00000021332e7c23 */ /* 0x100fe2000801081c */
[----:B------:R-:W-:Y:S01]  /*92d0*/  IMAD.U32 R51, RZ, RZ, UR34 ;  /* 0x00000022ff337e24 */ /* 0x000fe2000f8e00ff */
[----:B------:R-:W-:Y:S01]  /*92e0*/  @!P1 LEA R30, R30, UR42, 0x3 ;  /* 0x0000002a1e1e9c11 */ /* 0x000fe2000f8e18ff */
[----:B------:R-:W0:Y:S01]  /*92f0*/  MUFU.EX2 R29, R29 ;  /* 0x0000001d001d7308 */ /* 0x000e220000000800 */
[--C-:B------:R-:W-:Y:S01]  /*9300*/  FFMA.FTZ R76, R34, UR33, -R28.reuse ;  /* 0x00000021224c7c23 */ /* 0x100fe2000801081c */
[--C-:B------:R-:W-:Y:S01]  /*9310*/  FFMA.FTZ R80, R35, UR33, -R28.reuse ;  /* 0x0000002123507c23 */ /* 0x100fe2000801081c */
[----:B------:R-:W-:Y:S01]  /*9320*/  @!P1 LEA R51, R51, UR42, 0x3 ;  /* 0x0000002a33339c11 */ /* 0x000fe2000f8e18ff */
[----:B------:R-:W-:Y:S02]  /*9330*/  @!P1 VIADD R30, R30, 0x2d840 ;  /* 0x0002d8401e1e9836 */ /* 0x000fe40000000000 */
[--C-:B------:R-:W-:Y:S01]  /*9340*/  FFMA.FTZ R35, R50, UR33, -R28.reuse ;  /* 0x0000002132237c23 */ /* 0x100fe2000801081c */
[--C-:B------:R-:W-:Y:S01]  /*9350*/  FFMA.FTZ R50, R59, UR33, -R28.reuse ;  /* 0x000000213b327c23 */ /* 0x100fe2000801081c */
[----:B------:R-:W-:Y:S01]  /*9360*/  FFMA.FTZ R73, R38, UR33, -R28 ;  /* 0x0000002126497c23 */ /* 0x000fe2000801081c */
[----:B------:R-:W3:Y:S01]  /*9370*/  MUFU.EX2 R26, R26 ;  /* 0x0000001a001a7308 */ /* 0x000ee20000000800 */
[----:B------:R-:W-:Y:S01]  /*9380*/  @!P1 PRMT R30, RZ, 0x654, R30 ;  /* 0x00000654ff1e9816 */ /* 0x000fe2000000001e */
[----:B------:R-:W-:-:S02]  /*9390*/  @!P1 VIADD R51, R51, 0x2d860 ;  /* 0x0002d86033339836 */ /* 0x000fc40000000000 */
[----:B-1----:R-:W-:Y:S01]  /*93a0*/  FADD.FTZ R59, R11, R4 ;  /* 0x000000040b3b7221 */ /* 0x002fe20000010000 */
[--C-:B------:R-:W-:Y:S01]  /*93b0*/  FFMA.FTZ R34, R58, UR33, -R28.reuse ;  /* 0x000000213a227c23 */ /* 0x100fe2000801081c */
[--C-:B------:R-:W-:Y:S01]  /*93c0*/  FFMA.FTZ R38, R42, UR33, -R28.reuse ;  /* 0x000000212a267c23 */ /* 0x100fe2000801081c */
[--C-:B------:R-:W-:Y:S01]  /*93d0*/  FFMA.FTZ R42, R43, UR33, -R28.reuse ;  /* 0x000000212b2a7c23 */ /* 0x100fe2000801081c */
[----:B--2---:R-:W-:Y:S01]  /*93e0*/  FADD.FTZ R58, R12, R59 ;  /* 0x0000003b0c3a7221 */ /* 0x004fe20000010000 */
[----:B------:R-:W-:Y:S01]  /*93f0*/  MUFU.EX2 R77, R77 ;  /* 0x0000004d004d7308 */ /* 0x000fe20000000800 */
[----:B0-----:R-:W-:Y:S01]  /*9400*/  FFMA.FTZ R3, R7, R3, R29 ;  /* 0x0000000307037223 */ /* 0x001fe2000001001d */
[----:B------:R-:W-:Y:S01]  /*9410*/  FFMA.FTZ R43, R47, UR33, -R28 ;  /* 0x000000212f2b7c23 */ /* 0x000fe2000801081c */
[----:B------:R-:W-:Y:S01]  /*9420*/  FADD.FTZ R59, R13, R58 ;  /* 0x0000003a0d3b7221 */ /* 0x000fe20000010000 */
[--C-:B------:R-:W-:Y:S01]  /*9430*/  FFMA.FTZ R63, R63, UR33, -R28.reuse ;  /* 0x000000213f3f7c23 */ /* 0x100fe2000801081c */
[--C-:B------:R-:W-:Y:S01]  /*9440*/  FFMA.FTZ R47, R55, UR33, -R28.reuse ;  /* 0x00000021372f7c23 */ /* 0x100fe2000801081c */
[--C-:B------:R-:W-:Y:S01]  /*9450*/  FFMA.FTZ R66, R66, UR33, -R28.reuse ;  /* 0x0000002142427c23 */ /* 0x100fe2000801081c */
[--C-:B------:R-:W-:Y:S01]  /*9460*/  FFMA.FTZ R55, R70, UR33, -R28.reuse ;  /* 0x0000002146377c23 */ /* 0x100fe2000801081c */
[----:B------:R-:W-:Y:S01]  /*9470*/  MUFU.EX2 R31, R31 ;  /* 0x0000001f001f7308 */ /* 0x000fe20000000800 */
[--C-:B------:R-:W-:Y:S01]  /*9480*/  FFMA.FTZ R71, R71, UR33, -R28.reuse ;  /* 0x0000002147477c23 */ /* 0x100fe2000801081c */
[--C-:B------:R-:W-:Y:S01]  /*9490*/  FFMA.FTZ R74, R74, UR33, -R28.reuse ;  /* 0x000000214a4a7c23 */ /* 0x100fe2000801081c */
[--C-:B------:R-:W-:Y:S01]  /*94a0*/  FFMA.FTZ R75, R75, UR33, -R28.reuse ;  /* 0x000000214b4b7c23 */ /* 0x100fe2000801081c */
[--C-:B------:R-:W-:Y:S01]  /*94b0*/  FFMA.FTZ R78, R78, UR33, -R28.reuse ;  /* 0x000000214e4e7c23 */ /* 0x100fe2000801081c */
[--C-:B------:R-:W-:Y:S01]  /*94c0*/  FFMA.FTZ R79, R79, UR33, -R28.reuse ;  /* 0x000000214f4f7c23 */ /* 0x100fe2000801081c */
[--C-:B------:R-:W-:Y:S01]  /*94d0*/  FFMA.FTZ R82, R82, UR33, -R28.reuse ;  /* 0x0000002152527c23 */ /* 0x100fe2000801081c */
[--C-:B------:R-:W-:Y:S01]  /*94e0*/  FFMA.FTZ R83, R83, UR33, -R28.reuse ;  /* 0x0000002153537c23 */ /* 0x100fe2000801081c */
[----:B------:R-:W-:Y:S01]  /*94f0*/  MUFU.EX2 R76, R76 ;  /* 0x0000004c004c7308 */ /* 0x000fe20000000800 */
[--C-:B------:R-:W-:Y:S01]  /*9500*/  FFMA.FTZ R86, R86, UR33, -R28.reuse ;  /* 0x0000002156567c23 */ /* 0x100fe2000801081c */
[----:B------:R-:W-:Y:S01]  /*9510*/  FFMA.FTZ R87, R87, UR33, -R28 ;  /* 0x0000002157577c23 */ /* 0x000fe2000801081c */
[----:B---3--:R-:W-:Y:S01]  /*9520*/  F2FP.F16.F32.PACK_AB R29, R26, R29 ;  /* 0x0000001d1a1d723e */ /* 0x008fe200000000ff */
[----:B------:R-:W-:Y:S01]  /*9530*/  UMOV UR34, UR45 ;  /* 0x0000002d00227c82 */ /* 0x000fe20008000000 */
[C---:B------:R-:W-:Y:S01]  /*9540*/  ISETP.GT.AND P2, PT, R2.reuse, R6, PT ;  /* 0x000000060200720c */ /* 0x040fe20003f44270 */
[----:B------:R-:W-:-:S02]  /*9550*/  VIADD R2, R2, 0xffffffff ;  /* 0xffffffff02027836 */ /* 0x000fc40000000000 */
        /* <DEDUP_REMOVED lines=43> */
[----:B------:R-:W0:Y:S01]  /*9810*/  MUFU.EX2 R9, R9 ;  /* 0x0000000900097308 */ /* 0x000e220000000800 */
        /* <DEDUP_REMOVED lines=8> */
[----:B------:R-:W-:Y:S01]  /*98a0*/  MUFU.EX2 R83, R83 ;  /* 0x0000005300537308 */ /* 0x000fe20000000800 */
[----:B0-----:R-:W-:-:S07]  /*98b0*/  F2FP.F16.F32.PACK_AB R70, R9, R72 ;  /* 0x000000480946723e */ /* 0x001fce00000000ff */
[----:B------:R-:W-:Y:S08]  /*98c0*/  MUFU.EX2 R86, R86 ;  /* 0x0000005600567308 */ /* 0x000ff00000000800 */
[----:B------:R-:W-:Y:S01]  /*98d0*/  MUFU.EX2 R87, R87 ;  /* 0x0000005700577308 */ /* 0x000fe20000000800 */
[----:B------:R-:W-:Y:S02]  /*98e0*/  WARPGROUP.DEPBAR.LE gsb0, 0x0 ;  /* 0x00008000000079c5 */ /* 0x000fe40000010000 */
[----:B------:R-:W-:-:S06]  /*98f0*/  WARPGROUP.ARRIVE ;  /* 0x00000000000079c5 */ /* 0x000fcc0000000000 */
[----:B------:R-:W-:Y:S01]  /*9900*/  HGMMA.64x96x16.F32 R88, gdesc[UR28].tnspB, R88, gsb0 ;  /* 0x416000001c5879f0 */ /* 0x000fe20008000858 */
[----:B------:R-:W-:Y:S02]  /*9910*/  UMOV UR28, UR50 ;  /* 0x00000032001c7c82 */ /* 0x000fe40008000000 */
[----:B------:R-:W-:Y:S02]  /*9920*/  WARPGROUP.DEPBAR.LE gsb0, 0x0 ;  /* 0x00008000000079c5 */ /* 0x000fe40000010000 */
[----:B------:R0:W-:Y:S06]  /*9930*/  BAR.ARV R54, 0x100 ;  /* 0x000400360000751d */ /* 0x0001ec0000002000 */
[----:B------:R1:W-:Y:S01]  /*9940*/  @!P1 SYNCS.ARRIVE.TRANS64.RED.A1T0 RZ, [R30+URZ], RZ ;  /* 0x000000ff1eff99a7 */ /* 0x0003e2000810043f */
[-C--:B------:R-:W-:Y:S01]  /*9950*/  FMUL.FTZ R90, R90, R7.reuse ;  /* 0x000000075a5a7220 */ /* 0x080fe20000410000 */
[----:B0-----:R-:W-:Y:S01]  /*9960*/  @!P1 PRMT R54, RZ, 0x654, R51 ;  /* 0x00000654ff369816 */ /* 0x001fe20000000033 */
[----:B------:R-:W-:Y:S01]  /*9970*/  FFMA.FTZ R51, R62, UR33, -R28 ;  /* 0x000000213e337c23 */ /* 0x000fe2000801081c */
[----:B------:R-:W-:Y:S01]  /*9980*/  F2FP.F16.F32.PACK_AB R62, R65, R64 ;  /* 0x00000040413e723e */ /* 0x000fe200000000ff */
[-C--:B------:R-:W-:Y:S01]  /*9990*/  FMUL.FTZ R91, R91, R7.reuse ;  /* 0x000000075b5b7220 */ /* 0x080fe20000410000 */
[-C--:B------:R-:W-:Y:S01]  /*99a0*/  FMUL.FTZ R94, R94, R7.reuse ;  /* 0x000000075e5e7220 */ /* 0x080fe20000410000 */
[-C--:B------:R-:W-:Y:S01]  /*99b0*/  FMUL.FTZ R95, R95, R7.reuse ;  /* 0x000000075f5f7220 */ /* 0x080fe20000410000 */
[----:B-1----:R-:W-:Y:S01]  /*99c0*/  FADD.FTZ R30, R26, R3 ;  /* 0x000000031a1e7221 */ /* 0x002fe20000010000 */
[----:B------:R0:W-:Y:S01]  /*99d0*/  @!P1 SYNCS.ARRIVE.TRANS64.RED.A1T0 RZ, [R54+URZ], RZ ;  /* 0x000000ff36ff99a7 */ /* 0x0001e2000810043f */
[----:B------:R-:W1:Y:S01]  /*99e0*/  MUFU.EX2 R51, R51 ;  /* 0x0000003300337308 */ /* 0x000e620000000800 */
[-C--:B------:R-:W-:Y:S01]  /*99f0*/  FMUL.FTZ R98, R98, R7.reuse ;  /* 0x0000000762627220 */ /* 0x080fe20000410000 */
[----:B------:R-:W-:Y:S01]  /*9a00*/  FADD.FTZ R30, R77, R30 ;  /* 0x0000001e4d1e7221 */ /* 0x000fe20000010000 */
[-C--:B------:R-:W-:Y:S01]  /*9a10*/  FMUL.FTZ R99, R99, R7.reuse ;  /* 0x0000000763637220 */ /* 0x080fe20000410000 */
[-C--:B------:R-:W-:Y:S01]  /*9a20*/  FMUL.FTZ R102, R102, R7.reuse ;  /* 0x0000000766667220 */ /* 0x080fe20000410000 */
[-C--:B------:R-:W-:Y:S01]  /*9a30*/  FMUL.FTZ R103, R103, R7.reuse ;  /* 0x0000000767677220 */ /* 0x080fe20000410000 */
[----:B------:R-:W-:Y:S01]  /*9a40*/  FMUL.FTZ R106, R106, R7 ;  /* 0x000000076a6a7220 */ /* 0x000fe20000410000 */
[----:B0-----:R-:W-:Y:S01]  /*9a50*/  FFMA.FTZ R54, R67, UR33, -R28 ;  /* 0x0000002143367c23 */ /* 0x001fe2000801081c */
[----:B------:R-:W-:Y:S01]  /*9a60*/  FADD.FTZ R67, R31, R30 ;  /* 0x0000001e1f437221 */ /* 0x000fe20000010000 */
[----:B------:R-:W-:Y:S01]  /*9a70*/  FADD.FTZ R30, R14, R59 ;  /* 0x0000003b0e1e7221 */ /* 0x000fe20000010000 */
[----:B------:R-:W-:Y:S01]  /*9a80*/  F2FP.F16.F32.PACK_AB R28, R11, R10 ;  /* 0x0000000a0b1c723e */ /* 0x000fe200000000ff */
[----:B------:R-:W0:Y:S01]  /*9a90*/  MUFU.EX2 R3, R66 ;  /* 0x0000004200037308 */ /* 0x000e220000000800 */
[----:B------:R-:W-:Y:S01]  /*9aa0*/  FADD.FTZ R67, R76, R67 ;  /* 0x000000434c437221 */ /* 0x000fe20000010000 */
[----:B------:R-:W-:Y:S01]  /*9ab0*/  FADD.FTZ R59, R15, R30 ;  /* 0x0000001e0f3b7221 */ /* 0x000fe20000010000 */
[----:B------:R-:W-:Y:S01]  /*9ac0*/  F2FP.F16.F32.PACK_AB R31, R31, R77 ;  /* 0x0000004d1f1f723e */ /* 0x000fe200000000ff */
[-C--:B------:R-:W-:Y:S01]  /*9ad0*/  FMUL.FTZ R107, R107, R7.reuse ;  /* 0x000000076b6b7220 */ /* 0x080fe20000410000 */
[----:B------:R-:W-:Y:S01]  /*9ae0*/  FADD.FTZ R30, R80, R67 ;  /* 0x00000043501e7221 */ /* 0x000fe20000010000 */
[----:B------:R-:W-:Y:S01]  /*9af0*/  FADD.FTZ R58, R20, R59 ;  /* 0x0000003b143a7221 */ /* 0x000fe20000010000 */
[-C--:B------:R-:W-:Y:S01]  /*9b00*/  FMUL.FTZ R110, R110, R7.reuse ;  /* 0x000000076e6e7220 */ /* 0x080fe20000410000 */
[----:B------:R-:W2:Y:S01]  /*9b10*/  MUFU.EX2 R54, R54 ;  /* 0x0000003600367308 */ /* 0x000ea20000000800 */
[----:B------:R-:W-:Y:S01]  /*9b20*/  FADD.FTZ R30, R73, R30 ;  /* 0x0000001e491e7221 */ /* 0x000fe20000010000 */
[----:B------:R-:W-:Y:S01]  /*9b30*/  FADD.FTZ R59, R21, R58 ;  /* 0x0000003a153b7221 */ /* 0x000fe20000010000 */
[-C--:B------:R-:W-:Y:S01]  /*9b40*/  FMUL.FTZ R111, R111, R7.reuse ;  /* 0x000000076f6f7220 */ /* 0x080fe20000410000 */
[-C--:B------:R-:W-:Y:S01]  /*9b50*/  FMUL.FTZ R114, R114, R7.reuse ;  /* 0x0000000772727220 */ /* 0x080fe20000410000 */
[----:B------:R-:W-:Y:S01]  /*9b60*/  FADD.FTZ R63, R81, R30 ;  /* 0x0000001e513f7221 */ /* 0x000fe20000010000 */
[----:B------:R-:W-:Y:S01]  /*9b70*/  FADD.FTZ R58, R24, R59 ;  /* 0x0000003b183a7221 */ /* 0x000fe20000010000 */
[----:B------:R-:W-:Y:S01]  /*9b80*/  F2FP.F16.F32.PACK_AB R30, R13, R12 ;  /* 0x0000000c0d1e723e */ /* 0x000fe200000000ff */
[----:B------:R-:W3:Y:S01]  /*9b90*/  MUFU.EX2 R10, R71 ;  /* 0x00000047000a7308 */ /* 0x000ee20000000800 */
[----:B------:R-:W-:Y:S01]  /*9ba0*/  FADD.FTZ R63, R38, R63 ;  /* 0x0000003f263f7221 */ /* 0x000fe20000010000 */
[C---:B------:R-:W-:Y:S01]  /*9bb0*/  FADD.FTZ R11, R25.reuse, R58 ;  /* 0x0000003a190b7221 */ /* 0x040fe20000010000 */
[----:B------:R-:W-:Y:S01]  /*9bc0*/  F2FP.F16.F32.PACK_AB R24, R25, R24 ;  /* 0x000000181918723e */ /* 0x000fe200000000ff */
[----:B------:R-:W-:Y:S01]  /*9bd0*/  STSM.16.M88.4 [R17+0x21800], R28 ;  /* 0x0218001c11007844 */ /* 0x000fe20000000200 */
[----:B------:R-:W-:Y:S01]  /*9be0*/  FADD.FTZ R12, R42, R63 ;  /* 0x0000003f2a0c7221 */ /* 0x000fe20000010000 */
[----:B------:R-:W-:Y:S01]  /*9bf0*/  FADD.FTZ R26, R32, R11 ;  /* 0x0000000b201a7221 */ /* 0x000fe20000010000 */
[----:B------:R-:W-:Y:S01]  /*9c00*/  F2FP.F16.F32.PACK_AB R25, R42, R38 ;  /* 0x000000262a19723e */ /* 0x000fe200000000ff */
[----:B------:R-:W4:Y:S01]  /*9c10*/  MUFU.EX2 R63, R78 ;  /* 0x0000004e003f7308 */ /* 0x000f220000000800 */
[----:B------:R-:W-:Y:S01]  /*9c20*/  FADD.FTZ R58, R27, R12 ;  /* 0x0000000c1b3a7221 */ /* 0x000fe20000010000 */
[----:B------:R-:W-:Y:S01]  /*9c30*/  FADD.FTZ R11, R33, R26 ;  /* 0x0000001a210b7221 */ /* 0x000fe20000010000 */
[----:B------:R-:W-:Y:S01]  /*9c40*/  F2FP.F16.F32.PACK_AB R12, R15, R14 ;  /* 0x0000000e0f0c723e */ /* 0x000fe200000000ff */
[-C--:B------:R-:W-:Y:S01]  /*9c50*/  FMUL.FTZ R115, R115, R7.reuse ;  /* 0x0000000773737220 */ /* 0x080fe20000410000 */
        /* <DEDUP_REMOVED lines=11> */
[----:B------:R-:W-:Y:S01]  /*9d10*/  FMUL.FTZ R122, R122, R7 ;  /* 0x000000077a7a7220 */ /* 0x000fe20000410000 */
[----:B------:R-:W-:Y:S01]  /*9d20*/  FADD.FTZ R20, R39, R20 ;  /* 0x0000001427147221 */ /* 0x000fe20000010000 */
[----:B------:R-:W-:Y:S01]  /*9d30*/  FADD.FTZ R11, R41, R58 ;  /* 0x0000003a290b7221 */ /* 0x000fe20000010000 */
[----:B------:R-:W-:Y:S01]  /*9d40*/  F2FP.F16.F32.PACK_AB R15, R81, R73 ;  /* 0x00000049510f723e */ /* 0x000fe200000000ff */
[----:B------:R-:W-:Y:S01]  /*9d50*/  FMUL.FTZ R123, R123, R7 ;  /* 0x000000077b7b7220 */ /* 0x000fe20000410000 */
[C---:B------:R-:W-:Y:S01]  /*9d60*/  FADD.FTZ R21, R47.reuse, R20 ;  /* 0x000000142f157221 */ /* 0x040fe20000010000 */
[----:B------:R-:W-:Y:S01]  /*9d70*/  FADD.FTZ R20, R44, R11 ;  /* 0x0000000b2c147221 */ /* 0x000fe20000010000 */
[----:B------:R-:W-:Y:S01]  /*9d80*/  F2FP.F16.F32.PACK_AB R39, R47, R39 ;  /* 0x000000272f27723e */ /* 0x000fe200000000ff */
[----:B------:R5:W-:Y:S01]  /*9d90*/  STSM.16.M88.4 [R23], R12 ;  /* 0x0000000c17007844 */ /* 0x000be20000000200 */
[----:B------:R-:W-:Y:S01]  /*9da0*/  FADD.FTZ R21, R34, R21 ;  /* 0x0000001522157221 */ /* 0x000fe20000010000 */
[----:B------:R-:W-:Y:S01]  /*9db0*/  FADD.FTZ R11, R45, R20 ;  /* 0x000000142d0b7221 */ /* 0x000fe20000010000 */
[----:B-1----:R-:W-:Y:S01]  /*9dc0*/  F2FP.F16.F32.PACK_AB R47, R4, R51 ;  /* 0x00000033042f723e */ /* 0x002fe200000000ff */
[----:B------:R-:W1:Y:S01]  /*9dd0*/  MUFU.EX2 R20, R79 ;  /* 0x0000004f00147308 */ /* 0x000e620000000800 */
[----:B------:R-:W-:Y:S01]  /*9de0*/  FADD.FTZ R32, R50, R21 ;  /* 0x0000001532207221 */ /* 0x000fe20000010000 */
[----:B------:R-:W-:Y:S01]  /*9df0*/  FADD.FTZ R38, R48, R11 ;  /* 0x0000000b30267221 */ /* 0x000fe20000010000 */
[----:B------:R-:W-:Y:S01]  /*9e00*/  F2FP.F16.F32.PACK_AB R27, R43, R27 ;  /* 0x0000001b2b1b723e */ /* 0x000fe200000000ff */
[----:B------:R-:W-:Y:S01]  /*9e10*/  FMUL.FTZ R126, R126, R7 ;  /* 0x000000077e7e7220 */ /* 0x000fe20000410000 */
[----:B------:R-:W-:Y:S01]  /*9e20*/  FADD.FTZ R11, R51, R32 ;  /* 0x00000020330b7221 */ /* 0x000fe20000010000 */
[----:B------:R-:W-:Y:S01]  /*9e30*/  FADD.FTZ R21, R49, R38 ;  /* 0x0000002631157221 */ /* 0x000fe20000010000 */
[----:B------:R-:W-:Y:S01]  /*9e40*/  F2FP.F16.F32.PACK_AB R36, R37, R36 ;  /* 0x000000242524723e */ /* 0x000fe200000000ff */
[----:B------:R1:W-:Y:S01]  /*9e50*/  STSM.16.M88.4 [R22], R24 ;  /* 0x0000001816007844 */ /* 0x0003e20000000200 */
[----:B------:R-:W-:Y:S01]  /*9e60*/  F2FP.F16.F32.PACK_AB R37, R46, R35 ;  /* 0x000000232e25723e */ /* 0x000fe200000000ff */
[-C--:B------:R-:W-:Y:S01]  /*9e70*/  FMUL.FTZ R127, R127, R7.reuse ;  /* 0x000000077f7f7220 */ /* 0x080fe20000410000 */
[----:B------:R-:W-:Y:S01]  /*9e80*/  F2FP.F16.F32.PACK_AB R38, R41, R40 ;  /* 0x000000282926723e */ /* 0x000fe200000000ff */
[----:B-----5:R-:W-:Y:S01]  /*9e90*/  FADD.FTZ R12, R4, R11 ;  /* 0x0000000b040c7221 */ /* 0x020fe20000010000 */
[----:B------:R-:W-:Y:S01]  /*9ea0*/  FADD.FTZ R14, R52, R21 ;  /* 0x00000015340e7221 */ /* 0x000fe20000010000 */
[----:B------:R-:W-:Y:S01]  /*9eb0*/  F2FP.F16.F32.PACK_AB R44, R45, R44 ;  /* 0x0000002c2d2c723e */ /* 0x000fe200000000ff */
[-C--:B------:R-:W-:Y:S01]  /*9ec0*/  FMUL.FTZ R130, R130, R7.reuse ;  /* 0x0000000782827220 */ /* 0x080fe20000410000 */
[----:B0-----:R-:W-:Y:S01]  /*9ed0*/  FADD.FTZ R11, R3, R12 ;  /* 0x0000000c030b7221 */ /* 0x001fe20000010000 */
[C---:B------:R-:W-:Y:S01]  /*9ee0*/  FADD.FTZ R13, R53.reuse, R14 ;  /* 0x0000000e350d7221 */ /* 0x040fe20000010000 */
[----:B------:R-:W-:Y:S01]  /*9ef0*/  F2FP.F16.F32.PACK_AB R52, R53, R52 ;  /* 0x000000343534723e */ /* 0x000fe200000000ff */
[----:B------:R0:W-:Y:S01]  /*9f00*/  STSM.16.M88.4 [R18], R36 ;  /* 0x0000002412007844 */ /* 0x0001e20000000200 */
[----:B--2---:R-:W-:Y:S01]  /*9f10*/  FADD.FTZ R12, R54, R11 ;  /* 0x0000000b360c7221 */ /* 0x004fe20000010000 */
[----:B------:R-:W-:Y:S01]  /*9f20*/  FADD.FTZ R14, R56, R13 ;  /* 0x0000000d380e7221 */ /* 0x000fe20000010000 */
[----:B------:R-:W-:Y:S01]  /*9f30*/  F2FP.F16.F32.PACK_AB R45, R50, R34 ;  /* 0x00000022322d723e */ /* 0x000fe200000000ff */
[-C--:B------:R-:W-:Y:S01]  /*9f40*/  FMUL.FTZ R131, R131, R7.reuse ;  /* 0x0000000783837220 */ /* 0x080fe20000410000 */
[----:B------:R-:W-:Y:S01]  /*9f50*/  FADD.FTZ R11, R55, R12 ;  /* 0x0000000c370b7221 */ /* 0x000fe20000010000 */
[----:B------:R-:W-:Y:S01]  /*9f60*/  FADD.FTZ R13, R57, R14 ;  /* 0x0000000e390d7221 */ /* 0x000fe20000010000 */
[----:B------:R-:W-:Y:S01]  /*9f70*/  F2FP.F16.F32.PACK_AB R46, R49, R48 ;  /* 0x00000030312e723e */ /* 0x000fe200000000ff */
[----:B------:R-:W-:Y:S01]  /*9f80*/  FMUL.FTZ R134, R134, R7 ;  /* 0x0000000786867220 */ /* 0x000fe20000410000 */
[----:B---3--:R-:W-:Y:S01]  /*9f90*/  FADD.FTZ R11, R10, R11 ;  /* 0x0000000b0a0b7221 */ /* 0x008fe20000010000 */
[----:B------:R-:W-:Y:S01]  /*9fa0*/  FADD.FTZ R4, R60, R13 ;  /* 0x0000000d3c047221 */ /* 0x000fe20000010000 */
[----:B------:R-:W-:Y:S01]  /*9fb0*/  F2FP.F16.F32.PACK_AB R53, R54, R3 ;  /* 0x000000033635723e */ /* 0x000fe200000000ff */
[----:B------:R0:W-:Y:S01]  /*9fc0*/  STSM.16.M88.4 [R17+0x27800], R44 ;  /* 0x0278002c11007844 */ /* 0x0001e20000000200 */
        /* <DEDUP_REMOVED lines=8> */
[----:B----4-:R-:W-:Y:S01]  /*a050*/  FADD.FTZ R3, R63, R12 ;  /* 0x0000000c3f037221 */ /* 0x010fe20000010000 */
[----:B------:R-:W-:Y:S01]  /*a060*/  FADD.FTZ R11, R65, R4 ;  /* 0x00000004410b7221 */ /* 0x000fe20000010000 */
[----:B------:R-:W-:Y:S01]  /*a070*/  F2FP.F16.F32.PACK_AB R60, R61, R60 ;  /* 0x0000003c3d3c723e */ /* 0x000fe200000000ff */
[----:B------:R0:W-:Y:S01]  /*a080*/  STSM.16.M88.4 [R136], R52 ;  /* 0x0000003488007844 */ /* 0x0001e20000000200 */
[----:B------:R-:W-:Y:S01]  /*a090*/  F2FP.F16.F32.PACK_AB R61, R75, R74 ;  /* 0x0000004a4b3d723e */ /* 0x000fe200000000ff */
[----:B------:R-:W-:Y:S01]  /*a0a0*/  FADD.FTZ R4, R68, R11 ;  /* 0x0000000b44047221 */ /* 0x000fe20000010000 */
[C---:B-1----:R-:W-:Y:S01]  /*a0b0*/  F2FP.F16.F32.PACK_AB R63, R20.reuse, R63 ;  /* 0x0000003f143f723e */ /* 0x042fe200000000ff */
[----:B------:R-:W-:Y:S01]  /*a0c0*/  FADD.FTZ R3, R20, R3 ;  /* 0x0000000314037221 */ /* 0x000fe20000010000 */
[C---:B------:R-:W-:Y:S01]  /*a0d0*/  F2FP.F16.F32.PACK_AB R68, R69.reuse, R68 ;  /* 0x000000444544723e */ /* 0x040fe200000000ff */
[----:B------:R-:W-:Y:S01]  /*a0e0*/  FADD.FTZ R11, R69, R4 ;  /* 0x00000004450b7221 */ /* 0x000fe20000010000 */
[----:B------:R-:W-:Y:S01]  /*a0f0*/  F2FP.F16.F32.PACK_AB R69, R83, R82 ;  /* 0x000000525345723e */ /* 0x000fe200000000ff */
[----:B------:R0:W-:Y:S01]  /*a100*/  STSM.16.M88.4 [R22+0x6000], R60 ;  /* 0x0060003c16007844 */ /* 0x0001e20000000200 */
[----:B------:R-:W-:Y:S01]  /*a110*/  F2FP.F16.F32.PACK_AB R71, R87, R86 ;  /* 0x000000565747723e */ /* 0x000fe200000000ff */
[----:B------:R-:W-:Y:S01]  /*a120*/  FADD.FTZ R3, R82, R3 ;  /* 0x0000000352037221 */ /* 0x000fe20000010000 */
[----:B------:R-:W-:Y:S01]  /*a130*/  FADD.FTZ R4, R72, R11 ;  /* 0x0000000b48047221 */ /* 0x000fe20000010000 */
[-C--:B------:R-:W-:Y:S01]  /*a140*/  FMUL.FTZ R89, R89, R8.reuse ;  /* 0x0000000859597220 */ /* 0x080fe20000410000 */
[-C--:B------:R-:W-:Y:S01]  /*a150*/  FMUL.FTZ R92, R92, R8.reuse ;  /* 0x000000085c5c7220 */ /* 0x080fe20000410000 */
[----:B------:R0:W-:Y:S01]  /*a160*/  STSM.16.M88.4 [R18+0x6000], R68 ;  /* 0x0060004412007844 */ /* 0x0001e20000000200 */
[----:B------:R-:W-:Y:S01]  /*a170*/  FADD.FTZ R3, R83, R3 ;  /* 0x0000000353037221 */ /* 0x000fe20000010000 */
[----:B------:R-:W-:Y:S01]  /*a180*/  FADD.FTZ R4, R9, R4 ;  /* 0x0000000409047221 */ /* 0x000fe20000010000 */
[-C--:B------:R-:W-:Y:S01]  /*a190*/  FMUL.FTZ R93, R93, R8.reuse ;  /* 0x000000085d5d7220 */ /* 0x080fe20000410000 */
[----:B------:R-:W-:Y:S01]  /*a1a0*/  @!PT LDS RZ, [RZ] ;  /* 0x00000000fffff984 */ /* 0x000fe20000000800 */
[----:B------:R-:W-:Y:S01]  /*a1b0*/  @!PT LDS RZ, [RZ] ;  /* 0x00000000fffff984 */ /* 0x000fe20000000800 */
[----:B------:R-:W-:Y:S01]  /*a1c0*/  @!PT LDS RZ, [RZ] ;  /* 0x00000000fffff984 */ /* 0x000fe20000000800 */
[----:B------:R-:W-:Y:S01]  /*a1d0*/  @!PT LDS RZ, [RZ] ;  /* 0x00000000fffff984 */ /* 0x000fe20000000800 */
[----:B------:R1:W-:Y:S06]  /*a1e0*/  MEMBAR.ALL.CTA ;  /* 0x0000000000007992 */ /* 0x0003ec0000008000 */
[----:B-1----:R-:W1:Y:S01]  /*a1f0*/  FENCE.VIEW.ASYNC.S ;  /* 0x00000000000073c6 */ /* 0x002e620000000000 */
[----:B------:R-:W-:Y:S01]  /*a200*/  FADD.FTZ R3, R86, R3 ;  /* 0x0000000356037221 */ /* 0x000fe20000010000 */
[-C--:B------:R-:W-:Y:S01]  /*a210*/  FMUL.FTZ R96, R96, R8.reuse ;  /* 0x0000000860607220 */ /* 0x080fe20000410000 */
[-C--:B------:R-:W-:Y:S01]  /*a220*/  FMUL.FTZ R97, R97, R8.reuse ;  /* 0x0000000861617220 */ /* 0x080fe20000410000 */
[-C--:B------:R-:W-:Y:S01]  /*a230*/  FMUL.FTZ R100, R100, R8.reuse ;  /* 0x0000000864647220 */ /* 0x080fe20000410000 */
[----:B------:R-:W-:Y:S01]  /*a240*/  FADD.FTZ R3, R87, R3 ;  /* 0x0000000357037221 */ /* 0x000fe20000010000 */
        /* <DEDUP_REMOVED lines=19> */
[----:B-1----:R-:W-:Y:S01]  /*a380*/  NOP ;  /* 0x0000000000007918 */ /* 0x002fe20000000000 */
[----:B0-----:R-:W-:Y:S05]  /*a390*/  @P2 BRA `(.L_x_875) ;  /* 0xffffffdc00f02947 */ /* 0x001fea000383ffff */
.L_x_866:
[----:B------:R-:W-:-:S13]  /*a3a0*/  ISETP.GE.AND P2, PT, R2, UR39, PT ;  /* 0x0000002702007c0c */ /* 0x000fda000bf46270 */
[----:B------:R-:W-:Y:S05]  /*a3b0*/  @!P2 BRA `(.L_x_876) ;  /* 0x000000300050a947 */ /* 0x000fea0003800000 */
[----:B------:R-:W-:Y:S01]  /*a3c0*/  IMAD.MOV.U32 R7, RZ, RZ, R5 ;  /* 0x000000ffff077224 */ /* 0x000fe200078e0005 */
[----:B------:R-:W-:Y:S01]  /*a3d0*/  UMOV UR28, UR50 ;  /* 0x00000032001c7c82 */ /* 0x000fe20008000000 */
[----:B------:R-:W-:Y:S01]  /*a3e0*/  IMAD.MOV.U32 R6, RZ, RZ, R0 ;  /* 0x000000ffff067224 */ /* 0x000fe200078e0000 */
[----:B------:R-:W-:Y:S01]  /*a3f0*/  UMOV UR53, UR45 ;  /* 0x0000002d00357c82 */ /* 0x000fe20008000000 */
[----:B------:R-:W-:Y:S01]  /*a400*/  ULDC UR34, c[0x0][0x9e4] ;  /* 0x0002790000227ab9 */ /* 0x000fe20000000800 */
[----:B------:R-:W-:Y:S01]  /*a410*/  ULDC UR51, c[0x0][0x288] ;  /* 0x0000a20000337ab9 */ /* 0x000fe20000000800 */
[----:B------:R-:W-:Y:S01]  /*a420*/  ULDC UR52, c[0x0][0x9dc] ;  /* 0x0002770000347ab9 */ /* 0x000fe20000000800 */
[----:B------:R-:W-:Y:S01]  /*a430*/  ULDC UR33, c[0x0][0x988] ;  /* 0x0002620000217ab9 */ /* 0x000fe20000000800 */
[----:B------:R-:W-:-:S05]  /*a440*/  ULDC UR35, c[0x0][0x9e0] ;  /* 0x0002780000237ab9 */ /* 0x000fca0000000800 */
.L_x_893:
[----:B------:R-:W-:Y:S01]  /*a450*/  UIADD3 UR45, UR53, 0x1, URZ ;  /* 0x00000001352d7890 */ /* 0x000fe2000fffe03f */
[----:B------:R-:W-:-:S03]  /*a460*/  ISETP.NE.AND P2, PT, RZ, UR37, PT ;  /* 0x00000025ff007c0c */ /* 0x000fc6000bf45270 */
[----:B------:R-:W-:-:S04]  /*a470*/  UISETP.NE.AND UP0, UPT, UR45, 0x2, UPT ;  /* 0x000000022d00788c */ /* 0x000fc8000bf05270 */
[----:B------:R-:W-:Y:S02]  /*a480*/  USEL UR50, URZ, 0x1, UP0 ;  /* 0x000000013f327887 */ /* 0x000fe40008000000 */
[----:B------:R-:W-:Y:S02]  /*a490*/  USEL UR45, UR45, URZ, UP0 ;  /* 0x0000003f2d2d7287 */ /* 0x000fe40008000000 */
[----:B------:R-:W-:Y:S02]  /*a4a0*/  ULOP3.LUT UR50, UR28, UR50, URZ, 0x3c, !UPT ;  /* 0x000000321c327292 */ /* 0x000fe4000f8e3c3f */
[----:B--2---:R-:W-:Y:S10]  /*a4b0*/  @P2 BRA `(.L_x_877) ;  /* 0x00000000002c2947 */ /* 0x004ff40003800000 */
[----:B------:R-:W-:Y:S05]  /*a4c0*/  @!P0 BRA `(.L_x_878) ;  /* 0x0000000000048947 */ /* 0x000fea0003800000 */
[----:B------:R-:W-:Y:S01]  /*a4d0*/  BPT.TRAP 0x1 ;  /* 0x000000040000795c */ /* 0x000fe20000300000 */
.L_x_878:
[----:B------:R-:W-:Y:S01]  /*a4e0*/  ULEA UR6, UR45, UR42, 0x3 ;  /* 0x0000002a2d067291 */ /* 0x000fe2000f8e183f */
[----:B------:R-:W-:-:S05]  /*a4f0*/  IMAD.U32 R0, RZ, RZ, UR50 ;  /* 0x00000032ff007e24 */ /* 0x000fca000f8e00ff */
[----:B------:R-:W-:-:S04]  /*a500*/  SHF.L.U32 R0, R0, 0x1f, RZ ;  /* 0x0000001f00007819 */ /* 0x000fc800000006ff */
[----:B------:R0:W1:Y:S01]  /*a510*/  SYNCS.PHASECHK.TRANS64.TRYWAIT P3, [UR6+0x2d830], R0 ;  /* 0x02d83000ff0075a7 */ /* 0x0000620008060146 */
[----:B------:R-:W-:Y:S05]  /*a520*/  @!P0 BRA `(.L_x_879) ;  /* 0x0000000000048947 */ /* 0x000fea0003800000 */
[----:B------:R-:W-:Y:S01]  /*a530*/  BPT.TRAP 0x1 ;  /* 0x000000040000795c */ /* 0x000fe20000300000 */
.L_x_879:
[----:B-1----:R-:W-:Y:S05]  /*a540*/  @P3 BRA `(.L_x_877) ;  /* 0x0000000000083947 */ /* 0x002fea0003800000 */
[----:B------:R-:W1:Y:S02]  /*a550*/  SYNCS.PHASECHK.TRANS64.TRYWAIT P3, [UR6+0x2d830], R0 ;  /* 0x02d83000ff0075a7 */ /* 0x000e640008060146 */
[----:B-1----:R-:W-:Y:S05]  /*a560*/  @!P3 BRA `(.L_x_880) ;  /* 0x000000a00054b947 */ /* 0x002fea0003800000 */
.L_x_877:
        /* <DEDUP_REMOVED lines=37> */
.L_x_882:
[----:B------:R-:W-:Y:S01]  /*a7c0*/  ULEA UR6, UR53, UR42, 0x3 ;  /* 0x0000002a35067291 */ /* 0x000fe2000f8e183f */
[----:B------:R-:W-:-:S05]  /*a7d0*/  IMAD.U32 R0, RZ, RZ, UR28 ;  /* 0x0000001cff007e24 */ /* 0x000fca000f8e00ff */
[----:B------:R-:W-:-:S04]  /*a7e0*/  SHF.L.U32 R0, R0, 0x1f, RZ ;  /* 0x0000001f00007819 */ /* 0x000fc800000006ff */
[----:B------:R0:W1:Y:S01]  /*a7f0*/  SYNCS.PHASECHK.TRANS64.TRYWAIT P2, [UR6+0x2d850], R0 ;  /* 0x02d85000ff0075a7 */ /* 0x0000620008040146 */
[----:B------:R-:W-:Y:S05]  /*a800*/  @!P0 BRA `(.L_x_883) ;  /* 0x0000000000048947 */ /* 0x000fea0003800000 */
[----:B------:R-:W-:Y:S01]  /*a810*/  BPT.TRAP 0x1 ;  /* 0x000000040000795c */ /* 0x000fe20000300000 */
.L_x_883:
[----:B-1----:R-:W-:Y:S05]  /*a820*/  @P2 BRA `(.L_x_881) ;  /* 0x0000000000082947 */ /* 0x002fea0003800000 */
[----:B------:R-:W1:Y:S02]  /*a830*/  SYNCS.PHASECHK.TRANS64.TRYWAIT P2, [UR6+0x2d850], R0 ;  /* 0x02d85000ff0075a7 */ /* 0x000e640008040146 */
[----:B-1----:R-:W-:Y:S05]  /*a840*/  @!P2 BRA `(.L_x_884) ;  /* 0x0000009c00b4a947 */ /* 0x002fea0003800000 */
.L_x_881:
[----:B------:R-:W-:Y:S01]  /*a850*/  UIADD3 UR6, UR42, 0x400, URZ ;  /* 0x000004002a067890 */ /* 0x000fe2000fffe03f */
[----:B------:R-:W-:Y:S01]  /*a860*/  WARPGROUP.ARRIVE ;  /* 0x00000000000079c5 */ /* 0x000fe20000000000 */
[----:B------:R-:W-:Y:S01]  /*a870*/  UMOV UR29, 0x40000040 ;  /* 0x40000040001d7882 */ /* 0x000fe20000000000 */
[----:B------:R-:W-:Y:S01]  /*a880*/  UMOV UR31, 0x80000020 ;  /* 0x80000020001f7882 */ /* 0x000fe20000000000 */
[----:B------:R-:W-:Y:S01]  /*a890*/  USHF.R.U32.HI UR6, URZ, 0x4, UR6 ;  /* 0x000000043f067899 */ /* 0x000fe20008011606 */
[----:B-1----:R-:W1:Y:S02]  /*a8a0*/  @P5 LDC R5, c[0x0][0x44c] ;  /* 0x00011300ff055b82 */ /* 0x002e640000000800 */
[----:B------:R-:W2:Y:S01]  /*a8b0*/  S2R R10, SR_TID.X ;  /* 0x00000000000a7919 */ /* 0x000ea20000002100 */
[----:B------:R-:W-:Y:S01]  /*a8c0*/  VIADD R14, R137, UR41 ;  /* 0x00000029890e7c36 */ /* 0x000fe20008000000 */
[----:B------:R-:W-:Y:S01]  /*a8d0*/  ULOP3.LUT UR6, UR6, 0x3fff, URZ, 0xc0, !UPT ;  /* 0x00003fff06067892 */ /* 0x000fe2000f8ec03f */
[----:B------:R-:W-:-:S02]  /*a8e0*/  IMAD.U32 R8, RZ, RZ, UR45 ;  /* 0x0000002dff087e24 */ /* 0x000fc4000f8e00ff */
[----:B------:R-:W-:Y:S01]  /*a8f0*/  IMAD.SHL.U32 R12, R2, 0x80, RZ ;  /* 0x00000080020c7824 */ /* 0x000fe200078e00ff */
[----:B------:R-:W-:Y:S01]  /*a900*/  ULOP3.LUT UR7, UR6, 0x2000000, URZ, 0xfc, !UPT ;  /* 0x0200000006077892 */ /* 0x000fe2000f8efc3f */
[----:B0-----:R-:W0:Y:S01]  /*a910*/  @P5 LDC R0, c[0x0][0x450] ;  /* 0x00011400ff005b82 */ /* 0x001e220000000800 */
[----:B------:R-:W-:Y:S02]  /*a920*/  ULOP3.LUT UR6, UR36, 0x10000, URZ, 0xfc, !UPT ;  /* 0x0001000024067892 */ /* 0x000fe4000f8efc3f */
[----:B------:R-:W-:-:S05]  /*a930*/  UIMAD UR7, UR53, 0x600, UR7 ;  /* 0x00000600350778a4 */ /* 0x000fca000f8e0207 */
[----:B------:R-:W-:Y:S01]  /*a940*/  UMOV UR28, UR6 ;  /* 0x00000006001c7c82 */ /* 0x000fe20008000000 */
[----:B------:R-:W3:Y:S01]  /*a950*/  LDC R13, c[0x0][0x2f0] ;  /* 0x0000bc00ff0d7b82 */ /* 0x000ee20000000800 */
[----:B------:R-:W-:Y:S02]  /*a960*/  UMOV UR30, UR7 ;  /* 0x00000007001e7c82 */ /* 0x000fe40008000000 */
[----:B------:R-:W-:Y:S01]  /*a970*/  HGMMA.64x96x16.F32 R88, gdesc[UR28].tnspB, R88, gsb0 ;  /* 0x416000001c5879f0 */ /* 0x000fe20008000858 */
[----:B------:R-:W-:Y:S02]  /*a980*/  UIADD3 UR28, UR6, 0x2, URZ ;  /* 0x00000002061c7890 */ /* 0x000fe4000fffe03f */
[----:B------:R-:W-:Y:S01]  /*a990*/  UIADD3 UR30, UR7, 0x40, URZ ;  /* 0x00000040071e7890 */ /* 0x000fe2000fffe03f */
[----:B-1----:R-:W-:Y:S01]  /*a9a0*/  @P5 IMAD.HI.U32 R5, R14, R5, RZ ;  /* 0x000000050e055227 */ /* 0x002fe200078e00ff */
[----:B------:R-:W-:Y:S01]  /*a9b0*/  UMOV UR29, 0x40000040 ;  /* 0x40000040001d7882 */ /* 0x000fe20000000000 */
[----:B------:R-:W-:-:S03]  /*a9c0*/  UMOV UR31, 0x80000020 ;  /* 0x80000020001f7882 */ /* 0x000fc60000000000 */
[----:B0-----:R-:W-:Y:S02]  /*a9d0*/  @P5 SHF.R.U32.HI R14, RZ, R0, R5 ;  /* 0x00000000ff0e5219 */ /* 0x001fe40000011605 */
[----:B------:R-:W-:Y:S02]  /*a9e0*/  @!P1 LEA R5, R8, UR42, 0x3 ;  /* 0x0000002a08059c11 */ /* 0x000fe4000f8e18ff */
[----:B--2---:R-:W-:Y:S02]  /*a9f0*/  SHF.R.U32.HI R9, RZ, 0x7, R10 ;  /* 0x00000007ff097819 */ /* 0x004fe4000001160a */
[----:B------:R-:W-:Y:S01]  /*aa00*/  ISETP.GE.U32.AND P2, PT, R10, 0x180, PT ;  /* 0x000001800a00780c */ /* 0x000fe20003f46070 */
[----:B------:R-:W-:Y:S01]  /*aa10*/  @!P1 VIADD R8, R5, 0x2d840 ;  /* 0x0002d84005089836 */ /* 0x000fe20000000000 */
[----:B------:R-:W-:Y:S01]  /*aa20*/  IADD3 R5, -R12, 0x1, RZ ;  /* 0x000000010c057810 */ /* 0x000fe20007ffe1ff */
[----:B------:R-:W-:-:S03]  /*aa30*/  VIADD R0, R9, 0x9 ;  /* 0x0000000909007836 */ /* 0x000fc60000000000 */
[----:B------:R-:W-:Y:S02]  /*aa40*/  @!P1 PRMT R10, RZ, 0x654, R8 ;  /* 0x00000654ff0a9816 */ /* 0x000fe40000000008 */
[----:B------:R-:W0:Y:S01]  /*aa50*/  SHFL.IDX PT, R8, R14, RZ, 0x1c1f ;  /* 0x001c1fff0e087589 */ /* 0x000e2200000e0000 */
[----:B------:R-:W-:Y:S01]  /*aa60*/  SEL R9, R0, 0x9, !P2 ;  /* 0x0000000900097807 */ /* 0x000fe20005000000 */
[----:B------:R-:W-:-:S04]  /*aa70*/  IMAD R0, R16, -0x2, R5 ;  /* 0xfffffffe10007824 */ /* 0x000fc800078e0205 */
[----:B---3--:R-:W-:-:S04]  /*aa80*/  IMAD R0, R13, UR43, R0 ;  /* 0x0000002b0d007c24 */ /* 0x008fc8000f8e0200 */
[----:B------:R-:W-:-:S04]  /*aa90*/  VIADD R0, R0, -UR51 ;  /* 0x8000003300007c36 */ /* 0x000fc80008000000 */
[----:B------:R-:W-:-:S04]  /*aaa0*/  VIADD R11, R0, UR35 ;  /* 0x00000023000b7c36 */ /* 0x000fc80008000000 */
[----:B0-----:R-:W-:Y:S01]  /*aab0*/  IMAD.IADD R5, R8, 0x1, R11 ;  /* 0x0000000108057824 */ /* 0x001fe200078e020b */
        /* <DEDUP_REMOVED lines=42> */
[----:B------:R-:W-:Y:S01]  /*ad60*/  ULOP3.LUT UR6, URZ, UR52, URZ, 0x33, !UPT ;  /* 0x000000343f067292 */ /* 0x000fe2000f8e333f */
[----:B------:R-:W-:Y:S02]  /*ad70*/  WARPGROUP.DEPBAR.LE gsb0, 0x0 ;  /* 0x00008000000079c5 */ /* 0x000fe40000010000 */
[----:B------:R-:W-:-:S06]  /*ad80*/  WARPGROUP.ARRIVE ;  /* 0x00000000000079c5 */ /* 0x000fcc0000000000 */
[----:B------:R-:W-:Y:S03]  /*ad90*/  HGMMA.64x96x16.F32 R88, gdesc[UR28].tnspB, R88, gsb0 ;  /* 0x416000001c5879f0 */ /* 0x000fe60008000858 */
[----:B------:R-:W-:Y:S02]  /*ada0*/  WARPGROUP.DEPBAR.LE gsb0, 0x0 ;  /* 0x00008000000079c5 */ /* 0x000fe40000010000 */
[----:B------:R0:W-:Y:S06]  /*adb0*/  BAR.ARV R9, 0x100 ;  /* 0x000400090000751d */ /* 0x0001ec0000002000 */
[----:B------:R1:W-:Y:S02]  /*adc0*/  @!P1 SYNCS.ARRIVE.TRANS64.RED.A1T0 RZ, [R10+URZ], RZ ;  /* 0x000000ff0aff99a7 */ /* 0x0003e4000810043f */
[----:B-1----:R-:W-:-:S04]  /*add0*/  VIADD R10, R0, UR6 ;  /* 0x00000006000a7c36 */ /* 0x002fc80008000000 */
[----:B------:R-:W-:Y:S01]  /*ade0*/  IMAD.IADD R0, R8, 0x1, R10 ;  /* 0x0000000108007824 */ /* 0x000fe200078e020a */
[----:B0-----:R-:W-:Y:S06]  /*adf0*/  @!P6 BRA `(.L_x_885) ;  /* 0x00000000005ce947 */ /* 0x001fec0003800000 */
[----:B------:R-:W-:Y:S01]  /*ae00*/  IMAD R8, R13, UR43, R8 ;  /* 0x0000002b0d087c24 */ /* 0x000fe2000f8e0208 */
[----:B------:R-:W-:Y:S03]  /*ae10*/  BSSY B0, `(.L_x_886) ;  /* 0x0000011000007945 */ /* 0x000fe60003800000 */
[----:B------:R-:W-:-:S05]  /*ae20*/  VIADD R15, R8, -UR51 ;  /* 0x80000033080f7c36 */ /* 0x000fca0008000000 */
        /* <DEDUP_REMOVED lines=10> */
.L_x_887:
[----:B------:R-:W-:-:S05]  /*aed0*/  IMAD.U32 R20, RZ, RZ, UR34 ;  /* 0x00000022ff147e24 */ /* 0x000fca000f8e00ff */
[----:B------:R-:W-:-:S13]  /*aee0*/  ISETP.NE.AND P2, PT, R20, 0x1, PT ;  /* 0x000000011400780c */ /* 0x000fda0003f45270 */
[----:B------:R-:W0:Y:S02]  /*aef0*/  @P2 LDC.64 R8, c[0x0][0x9e8] ;  /* 0x00027a00ff082b82 */ /* 0x000e240000000a00 */
[----:B0-----:R-:W-:-:S05]  /*af00*/  @P2 IMAD.HI.U32 R8, R15, R8, RZ ;  /* 0x000000080f082227 */ /* 0x001fca00078e00ff */
[----:B------:R-:W-:-:S07]  /*af10*/  @P2 SHF.R.U32.HI R15, RZ, R9, R8 ;  /* 0x00000009ff0f2219 */ /* 0x000fce0000011608 */
.L_x_888:
[----:B------:R-:W-:Y:S05]  /*af20*/  BSYNC B0 ;  /* 0x0000000000007941 */ /* 0x000fea0003800000 */
.L_x_886:
[----:B------:R-:W-:-:S04]  /*af30*/  IMAD R15, R15, R20, -R12 ;  /* 0x000000140f0f7224 */ /* 0x000fc800078e0a0c */
[----:B------:R-:W-:-:S05]  /*af40*/  IMAD R15, R16, -0x2, R15 ;  /* 0xfffffffe100f7824 */ /* 0x000fca00078e020f */
[----:B------:R-:W-:Y:S02]  /*af50*/  VIADDMNMX R5, R15, R20, R5, PT ;  /* 0x000000140f057246 */ /* 0x000fe40003800105 */
[----:B------:R-:W-:-:S07]  /*af60*/  VIMNMX R0, R0, R15, !PT ;  /* 0x0000000f00007248 */ /* 0x000fce0007fe0100 */
.L_x_885:
[----:B------:R-:W-:Y:S01]  /*af70*/  ISETP.GT.AND P2, PT, R2, -0x1, PT ;  /* 0xffffffff0200780c */ /* 0x000fe20003f44270 */
[----:B------:R-:W0:Y:S03]  /*af80*/  SHFL.IDX PT, R14, R14, 0x1, 0x1c1f ;  /* 0x003c1f000e0e7f89 */ /* 0x000e2600000e0000 */
[C---:B------:R-:W-:Y:S02]  /*af90*/  ISETP.GT.AND P4, PT, R0.reuse, RZ, P2 ;  /* 0x000000ff0000720c */ /* 0x040fe40001784270 */
[----:B------:R-:W-:Y:S02]  /*afa0*/  ISETP.GT.AND P3, PT, R0, 0x1, P2 ;  /* 0x000000010000780c */ /* 0x000fe40001764270 */
[C---:B------:R-:W-:Y:S02]  /*afb0*/  ISETP.LT.OR P4, PT, R5.reuse, 0x1, P4 ;  /* 0x000000010500780c */ /* 0x040fe40002781670 */
[----:B------:R-:W-:-:S02]  /*afc0*/  ISETP.LT.OR P3, PT, R5, 0x2, P3 ;  /* 0x000000020500780c */ /* 0x000fc40001f61670 */
[----:B------:R-:W-:Y:S02]  /*afd0*/  FSEL R24, R24, -INF , !P4 ;  /* 0xff80000018187808 */ /* 0x000fe40006000000 */
[----:B------:R-:W-:Y:S02]  /*afe0*/  FSEL R25, R25, -INF , !P3 ;  /* 0xff80000019197808 */ /* 0x000fe40005800000 */
[C---:B------:R-:W-:Y:S02]  /*aff0*/  ISETP.GT.AND P4, PT, R0.reuse, 0x8, P2 ;  /* 0x000000080000780c */ /* 0x040fe40001784270 */
[----:B------:R-:W-:Y:S02]  /*b000*/  ISETP.GT.AND P3, PT, R0, 0x9, P2 ;  /* 0x000000090000780c */ /* 0x000fe40001764270 */
[C---:B------:R-:W-:Y:S02]  /*b010*/  ISETP.LT.OR P4, PT, R5.reuse, 0x9, P4 ;  /* 0x000000090500780c */ /* 0x040fe40002781670 */
[----:B------:R-:W-:-:S02]  /*b020*/  ISETP.LT.OR P3, PT, R5, 0xa, P3 ;  /* 0x0000000a0500780c */ /* 0x000fc40001f61670 */
[----:B------:R-:W-:Y:S01]  /*b030*/  FSEL R28, R28, -INF , !P4 ;  /* 0xff8000001c1c7808 */ /* 0x000fe20006000000 */
[--C-:B0-----:R-:W-:Y:S01]  /*b040*/  IMAD.IADD R11, R11, 0x1, R14.reuse ;  /* 0x000000010b0b7824 */ /* 0x101fe200078e020e */
[----:B------:R-:W-:Y:S01]  /*b050*/  FSEL R29, R29, -INF , !P3 ;  /* 0xff8000001d1d7808 */ /* 0x000fe20005800000 */
[----:B------:R-:W-:Y:S01]  /*b060*/  IMAD.IADD R10, R10, 0x1, R14 ;  /* 0x000000010a0a7824 */ /* 0x000fe200078e020e */
[C---:B------:R-:W-:Y:S02]  /*b070*/  ISETP.GT.AND P4, PT, R0.reuse, 0x10, P2 ;  /* 0x000000100000780c */ /* 0x040fe40001784270 */
        /* <DEDUP_REMOVED lines=82> */
[----:B------:R-:W-:Y:S01]  /*b5a0*/  FSEL R85, R85, -INF , !P3 ;  /* 0xff80000055557808 */ /* 0x000fe20005800000 */
[----:B------:R-:W-:Y:S08]  /*b5b0*/  @!P6 BRA `(.L_x_889) ;  /* 0x00000000005ce947 */ /* 0x000ff00003800000 */
        /* <DEDUP_REMOVED lines=13> */
.L_x_891:
[----:B------:R-:W-:-:S05]  /*b690*/  IMAD.U32 R0, RZ, RZ, UR34 ;  /* 0x00000022ff007e24 */ /* 0x000fca000f8e00ff */
[----:B------:R-:W-:-:S13]  /*b6a0*/  ISETP.NE.AND P3, PT, R0, 0x1, PT ;  /* 0x000000010000780c */ /* 0x000fda0003f65270 */
[----:B------:R-:W0:Y:S02]  /*b6b0*/  @P3 LDC.64 R8, c[0x0][0x9e8] ;  /* 0x00027a00ff083b82 */ /* 0x000e240000000a00 */
[----:B0-----:R-:W-:-:S05]  /*b6c0*/  @P3 IMAD.HI.U32 R8, R13, R8, RZ ;  /* 0x000000080d083227 */ /* 0x001fca00078e00ff */
[----:B------:R-:W-:-:S07]  /*b6d0*/  @P3 SHF.R.U32.HI R13, RZ, R9, R8 ;  /* 0x00000009ff0d3219 */ /* 0x000fce0000011608 */
.L_x_892:
[----:B------:R-:W-:Y:S05]  /*b6e0*/  BSYNC B0 ;  /* 0x0000000000007941 */ /* 0x000fea0003800000 */
.L_x_890:
[----:B------:R-:W-:-:S04]  /*b6f0*/  IMAD R13, R13, R0, -R12 ;  /* 0x000000000d0d7224 */ /* 0x000fc800078e0a0c */
[----:B------:R-:W-:-:S05]  /*b700*/  IMAD R13, R16, -0x2, R13 ;  /* 0xfffffffe100d7824 */ /* 0x000fca00078e020d */
[----:B------:R-:W-:Y:S02]  /*b710*/  VIADDMNMX R11, R13, R0, R11, PT ;  /* 0x000000000d0b7246 */ /* 0x000fe4000380010b */
[----:B------:R-:W-:-:S07]  /*b720*/  VIMNMX R10, R10, R13, !PT ;  /* 0x0000000d0a0a7248 */ /* 0x000fce0007fe0100 */
.L_x_889:
        /* <DEDUP_REMOVED lines=26> */
[C---:B------:R-:W-:Y:S02]  /*b8d0*/  ISETP.GT.AND P3, PT, R10.reuse, 0x1, P2 ;  /* 0x000000010a00780c */ /* 0x040fe40001764270 */
[----:B------:R-:W-:Y:S02]  /*b8e0*/  FMNMX.FTZ R5, R49, R0, !PT ;  /* 0x0000000031057209 */ /* 0x000fe40007810000 */
[----:B------:R-:W-:Y:S02]  /*b8f0*/  ISETP.GT.AND P4, PT, R10, 0x28, P2 ;  /* 0x000000280a00780c */ /* 0x000fe40001784270 */
[----:B------:R-:W-:Y:S02]  /*b900*/  FMNMX.FTZ R0, R52, R5, !PT ;  /* 0x0000000534007209 */ /* 0x000fe40007810000 */
[----:B------:R-:W-:-:S02]  /*b910*/  ISETP.LT.OR P3, PT, R11, 0x2, P3 ;  /* 0x000000020b00780c */ /* 0x000fc40001f61670 */
[----:B------:R-:W-:Y:S02]  /*b920*/  FMNMX.FTZ R5, R53, R0, !PT ;  /* 0x0000000035057209 */ /* 0x000fe40007810000 */
[----:B------:R-:W-:Y:S02]  /*b930*/  ISETP.LT.OR P4, PT, R11, 0x29, P4 ;  /* 0x000000290b00780c */ /* 0x000fe40002781670 */
[----:B------:R-:W-:Y:S02]  /*b940*/  FMNMX.FTZ R0, R56, R5, !PT ;  /* 0x0000000538007209 */ /* 0x000fe40007810000 */
[----:B------:R-:W-:Y:S02]  /*b950*/  FSEL R27, R27, -INF , !P3 ;  /* 0xff8000001b1b7808 */ /* 0x000fe40005800000 */
        /* <DEDUP_REMOVED lines=30> */
[C---:B------:R-:W-:Y:S01]  /*bb40*/  ISETP.LT.OR P3, PT, R11.reuse, 0x1a, P3 ;  /* 0x0000001a0b00780c */ /* 0x040fe20001f61670 */
[----:B------:R-:W0:Y:S01]  /*bb50*/  SHFL.BFLY PT, R5, R0, 0x2, 0x1f ;  /* 0x0c401f0000057f89 */ /* 0x000e2200000e0000 */
        /* <DEDUP_REMOVED lines=11> */
[----:B------:R-:W-:Y:S02]  /*bc10*/  ISETP.LT.OR P3, PT, R11, 0x2a, P3 ;  /* 0x0000002a0b00780c */ /* 0x000fe40001f61670 */
[----:B0-----:R-:W-:-:S02]  /*bc20*/  FMNMX.FTZ R0, R0, R5, !PT ;  /* 0x0000000500007209 */ /* 0x001fc40007810000 */
[----:B------:R-:W-:Y:S02]  /*bc30*/  ISETP.LT.OR P4, PT, R11, 0x49, P4 ;  /* 0x000000490b00780c */ /* 0x000fe40002781670 */
[----:B------:R-:W-:Y:S01]  /*bc40*/  FSEL R47, R47, -INF , !P3 ;  /* 0xff8000002f2f7808 */ /* 0x000fe20005800000 */
[----:B------:R-:W0:Y:S01]  /*bc50*/  SHFL.BFLY PT, R5, R0, 0x1, 0x1f ;  /* 0x0c201f0000057f89 */ /* 0x000e2200000e0000 */
[----:B------:R-:W-:Y:S02]  /*bc60*/  FSEL R62, R62, -INF , !P4 ;  /* 0xff8000003e3e7808 */ /* 0x000fe40006000000 */
[C---:B------:R-:W-:Y:S02]  /*bc70*/  ISETP.GT.AND P3, PT, R10.reuse, 0x31, P2 ;  /* 0x000000310a00780c */ /* 0x040fe40001764270 */
[----:B------:R-:W-:Y:S02]  /*bc80*/  ISETP.GT.AND P4, PT, R10, RZ, P2 ;  /* 0x000000ff0a00720c */ /* 0x000fe40001784270 */
[----:B------:R-:W-:-:S02]  /*bc90*/  ISETP.LT.OR P3, PT, R11, 0x32, P3 ;  /* 0x000000320b00780c */ /* 0x000fc40001f61670 */
[----:B------:R-:W-:Y:S02]  /*bca0*/  ISETP.LT.OR P4, PT, R11, 0x1, P4 ;  /* 0x000000010b00780c */ /* 0x000fe40002781670 */
[----:B------:R-:W-:Y:S02]  /*bcb0*/  FSEL R51, R51, -INF , !P3 ;  /* 0xff80000033337808 */ /* 0x000fe40005800000 */
[----:B------:R-:W-:Y:S02]  /*bcc0*/  FSEL R26, R26, -INF , !P4 ;  /* 0xff8000001a1a7808 */ /* 0x000fe40006000000 */
[----:B------:R-:W-:Y:S02]  /*bcd0*/  ISETP.GT.AND P3, PT, R10, 0x39, P2 ;  /* 0x000000390a00780c */ /* 0x000fe40001764270 */
[----:B------:R-:W-:Y:S02]  /*bce0*/  FMNMX.FTZ R20, R26, R7, !PT ;  /* 0x000000071a147209 */ /* 0x000fe40007810000 */
[----:B------:R-:W-:-:S02]  /*bcf0*/  ISETP.LT.OR P3, PT, R11, 0x3a, P3 ;  /* 0x0000003a0b00780c */ /* 0x000fc40001f61670 */
[----:B------:R-:W-:Y:S02]  /*bd00*/  FMNMX.FTZ R21, R27, R20, !PT ;  /* 0x000000141b157209 */ /* 0x000fe40007810000 */
[----:B------:R-:W-:Y:S02]  /*bd10*/  FSEL R55, R55, -INF , !P3 ;  /* 0xff80000037377808 */ /* 0x000fe40005800000 */
[----:B0-----:R-:W-:Y:S02]  /*bd20*/  FMNMX.FTZ R0, R0, R5, !PT ;  /* 0x0000000500007209 */ /* 0x001fe40007810000 */
[----:B------:R-:W-:Y:S02]  /*bd30*/  FMNMX.FTZ R20, R30, R21, !PT ;  /* 0x000000151e147209 */ /* 0x000fe40007810000 */
[C---:B------:R-:W-:Y:S01]  /*bd40*/  FSETP.NEU.FTZ.AND P3, PT, R0.reuse, -INF , PT ;  /* 0xff8000000000780b */ /* 0x040fe20003f7d000 */
[----:B------:R-:W-:Y:S01]  /*bd50*/  FMUL.FTZ R5, R0, UR33 ;  /* 0x0000002100057c20 */ /* 0x000fe20008410000 */
[----:B------:R-:W-:-:S02]  /*bd60*/  ISETP.GT.AND P4, PT, R10, 0x49, P2 ;  /* 0x000000490a00780c */ /* 0x000fc40001784270 */
[----:B------:R-:W-:Y:S02]  /*bd70*/  FMNMX.FTZ R21, R31, R20, !PT ;  /* 0x000000141f157209 */ /* 0x000fe40007810000 */
[----:B------:R-:W-:Y:S02]  /*bd80*/  FSEL R5, R5, RZ, P3 ;  /* 0x000000ff05057208 */ /* 0x000fe40001800000 */
[----:B------:R-:W-:-:S03]  /*bd90*/  ISETP.LT.OR P4, PT, R11, 0x4a, P4 ;  /* 0x0000004a0b00780c */ /* 0x000fc60002781670 */
[--C-:B------:R-:W-:Y:S01]  /*bda0*/  FFMA.FTZ R8, R24, UR33, -R5.reuse ;  /* 0x0000002118087c23 */ /* 0x100fe20008010805 */
[----:B------:R-:W-:Y:S01]  /*bdb0*/  FMNMX.FTZ R24, R34, R21, !PT ;  /* 0x0000001522187209 */ /* 0x000fe20007810000 */
[--C-:B------:R-:W-:Y:S01]  /*bdc0*/  FFMA.FTZ R9, R25, UR33, -R5.reuse ;  /* 0x0000002119097c23 */ /* 0x100fe20008010805 */
[----:B------:R-:W-:Y:S01]  /*bdd0*/  FSEL R63, R63, -INF , !P4 ;  /* 0xff8000003f3f7808 */ /* 0x000fe20006000000 */
[--C-:B------:R-:W-:Y:S01]  /*bde0*/  FFMA.FTZ R12, R28, UR33, -R5.reuse ;  /* 0x000000211c0c7c23 */ /* 0x100fe20008010805 */
[----:B------:R-:W-:Y:S01]  /*bdf0*/  ISETP.GT.AND P4, PT, R10, 0x50, P2 ;  /* 0x000000500a00780c */ /* 0x000fe20001784270 */
        /* <DEDUP_REMOVED lines=8> */
[--C-:B------:R-:W-:Y:S01]  /*be80*/  FFMA.FTZ R21, R37, UR33, -R5.reuse ;  /* 0x0000002125157c23 */ /* 0x100fe20008010805 */
[----:B------:R-:W-:Y:S01]  /*be90*/  ISETP.GT.AND P4, PT, R10, 0x51, P2 ;  /* 0x000000510a00780c */ /* 0x000fe20001784270 */
[----:B------:R0:W-:Y:S01]  /*bea0*/  MUFU.EX2 R20, R36 ;  /* 0x0000002400147308 */ /* 0x0001e20000000800 */
[----:B------:R-:W-:Y:S01]  /*beb0*/  FMNMX.FTZ R25, R39, R24, !PT ;  /* 0x0000001827197209 */ /* 0x000fe20007810000 */
[--C-:B------:R-:W-:Y:S01]  /*bec0*/  FFMA.FTZ R40, R40, UR33, -R5.reuse ;  /* 0x0000002128287c23 */ /* 0x100fe20008010805 */
[----:B------:R-:W-:Y:S01]  /*bed0*/  ISETP.LT.OR P4, PT, R11, 0x52, P4 ;  /* 0x000000520b00780c */ /* 0x000fe20002781670 */
[--C-:B------:R-:W-:Y:S01]  /*bee0*/  FFMA.FTZ R44, R44, UR33, -R5.reuse ;  /* 0x000000212c2c7c23 */ /* 0x100fe20008010805 */
[----:B------:R-:W-:Y:S01]  /*bef0*/  FMNMX.FTZ R28, R42, R25, !PT ;  /* 0x000000192a1c7209 */ /* 0x000fe20007810000 */
[--C-:B------:R-:W-:Y:S01]  /*bf00*/  FFMA.FTZ R25, R41, UR33, -R5.reuse ;  /* 0x0000002129197c23 */ /* 0x100fe20008010805 */
[----:B------:R-:W-:Y:S01]  /*bf10*/  FSEL R67, R67, -INF , !P4 ;  /* 0xff80000043437808 */ /* 0x000fe20006000000 */
[----:B------:R-:W-:Y:S01]  /*bf20*/  MUFU.EX2 R24, R40 ;  /* 0x0000002800187308 */ /* 0x000fe20000000800 */
        /* <DEDUP_REMOVED lines=9> */
[----:B------:R-:W-:Y:S01]  /*bfc0*/  FFMA.FTZ R85, R85, UR33, -R5 ;  /* 0x0000002155557c23 */ /* 0x000fe20008010805 */
[----:B------:R-:W-:Y:S01]  /*bfd0*/  FMNMX.FTZ R29, R47, R28, !PT ;  /* 0x0000001c2f1d7209 */ /* 0x000fe20007810000 */
[----:B------:R-:W-:Y:S01]  /*bfe0*/  MUFU.EX2 R8, R8 ;  /* 0x0000000800087308 */ /* 0x000fe20000000800 */
[----:B------:R-:W-:-:S02]  /*bff0*/  ISETP.GT.AND P4, PT, R10, 0x59, P2 ;  /* 0x000000590a00780c */ /* 0x000fc40001784270 */
[----:B------:R-:W-:Y:S01]  /*c000*/  FMNMX.FTZ R32, R50, R29, !PT ;  /* 0x0000001d32207209 */ /* 0x000fe20007810000 */
[----:B------:R-:W-:Y:S01]  /*c010*/  FFMA.FTZ R29, R45, UR33, -R5 ;  /* 0x000000212d1d7c23 */ /* 0x000fe20008010805 */
[----:B------:R-:W-:Y:S02]  /*c020*/  ISETP.LT.OR P4, PT, R11, 0x5a, P4 ;  /* 0x0000005a0b00780c */ /* 0x000fe40002781670 */
[----:B------:R-:W-:Y:S01]  /*c030*/  FMNMX.FTZ R33, R51, R32, !PT ;  /* 0x0000002033217209 */ /* 0x000fe20007810000 */
[----:B------:R-:W-:Y:S01]  /*c040*/  MUFU.EX2 R28, R44 ;  /* 0x0000002c001c7308 */ /* 0x000fe20000000800 */
[----:B------:R-:W-:Y:S02]  /*c050*/  FSEL R71, R71, -INF , !P4 ;  /* 0xff80000047477808 */ /* 0x000fe40006000000 */
[----:B------:R-:W-:Y:S02]  /*c060*/  ISETP.GT.AND P4, PT, R10, 0x60, P2 ;  /* 0x000000600a00780c */ /* 0x000fe40001784270 */
[----:B------:R-:W-:-:S02]  /*c070*/  FMNMX.FTZ R32, R54, R33, !PT ;  /* 0x0000002136207209 */ /* 0x000fc40007810000 */
[----:B------:R-:W-:Y:S01]  /*c080*/  ISETP.LT.OR P4, PT, R11, 0x61, P4 ;  /* 0x000000610b00780c */ /* 0x000fe20002781670 */
[----:B------:R-:W-:Y:S01]  /*c090*/  MUFU.EX2 R9, R9 ;  /* 0x0000000900097308 */ /* 0x000fe20000000800 */
[----:B------:R-:W-:Y:S02]  /*c0a0*/  FMNMX.FTZ R33, R55, R32, !PT ;  /* 0x0000002037217209 */ /* 0x000fe40007810000 */
[----:B------:R-:W-:Y:S02]  /*c0b0*/  FSEL R74, R74, -INF , !P4 ;  /* 0xff8000004a4a7808 */ /* 0x000fe40006000000 */
[----:B------:R-:W-:Y:S02]  /*c0c0*/  ISETP.GT.AND P4, PT, R10, 0x61, P2 ;  /* 0x000000610a00780c */ /* 0x000fe40001784270 */
[----:B0-----:R-:W-:Y:S01]  /*c0d0*/  FMNMX.FTZ R36, R58, R33, !PT ;  /* 0x000000213a247209 */ /* 0x001fe20007810000 */
[----:B------:R0:W-:Y:S01]  /*c0e0*/  MUFU.EX2 R32, R48 ;  /* 0x0000003000207308 */ /* 0x0001e20000000800 */
[----:B------:R-:W-:Y:S01]  /*c0f0*/  ISETP.LT.OR P4, PT, R11, 0x62, P4 ;  /* 0x000000620b00780c */ /* 0x000fe20002781670 */
[--C-:B------:R-:W-:Y:S01]  /*c100*/  FFMA.FTZ R33, R49, UR33, -R5.reuse ;  /* 0x0000002131217c23 */ /* 0x100fe20008010805 */
[----:B------:R-:W-:Y:S01]  /*c110*/  FMNMX.FTZ R37, R59, R36, !PT ;  /* 0x000000243b257209 */ /* 0x000fe20007810000 */
[--C-:B------:R-:W-:Y:S01]  /*c120*/  FFMA.FTZ R49, R65, UR33, -R5.reuse ;  /* 0x0000002141317c23 */ /* 0x100fe20008010805 */
[----:B------:R-:W-:Y:S01]  /*c130*/  FSEL R75, R75, -INF , !P4 ;  /* 0xff8000004b4b7808 */ /* 0x000fe20006000000 */
[--C-:B------:R-:W-:Y:S01]  /*c140*/  FFMA.FTZ R65, R84, UR33, -R5.reuse ;  /* 0x0000002154417c23 */ /* 0x100fe20008010805 */
[----:B------:R-:W-:Y:S01]  /*c150*/  ISETP.GT.AND P4, PT, R10, 0x68, P2 ;  /* 0x000000680a00780c */ /* 0x000fe20001784270 */
[----:B------:R-:W-:Y:S01]  /*c160*/  MUFU.EX2 R12, R12 ;  /* 0x0000000c000c7308 */ /* 0x000fe20000000800 */
[----:B------:R-:W-:Y:S01]  /*c170*/  FMNMX.FTZ R36, R62, R37, !PT ;  /* 0x000000253e247209 */ /* 0x000fe20007810000 */
[--C-:B0-----:R-:W-:Y:S01]  /*c180*/  FFMA.FTZ R48, R64, UR33, -R5.reuse ;  /* 0x0000002140307c23 */ /* 0x101fe20008010805 */
[----:B------:R-:W-:Y:S01]  /*c190*/  ISETP.LT.OR P4, PT, R11, 0x69, P4 ;  /* 0x000000690b00780c */ /* 0x000fe20002781670 */
[----:B------:R-:W-:Y:S01]  /*c1a0*/  FFMA.FTZ R64, R80, UR33, -R5 ;  /* 0x0000002150407c23 */ /* 0x000fe20008010805 */
[----:B------:R-:W-:-:S02]  /*c1b0*/  FMNMX.FTZ R37, R63, R36, !PT ;  /* 0x000000243f257209 */ /* 0x000fc40007810000 */
[----:B------:R-:W-:Y:S01]  /*c1c0*/  FSEL R78, R78, -INF , !P4 ;  /* 0xff8000004e4e7808 */ /* 0x000fe20006000000 */
[----:B------:R0:W-:Y:S01]  /*c1d0*/  MUFU.EX2 R36, R52 ;  /* 0x0000003400247308 */ /* 0x0001e20000000800 */
[----:B------:R-:W-:Y:S01]  /*c1e0*/  FMNMX.FTZ R40, R66, R37, !PT ;  /* 0x0000002542287209 */ /* 0x000fe20007810000 */
[--C-:B------:R-:W-:Y:S01]  /*c1f0*/  FFMA.FTZ R37, R53, UR33, -R5.reuse ;  /* 0x0000002135257c23 */ /* 0x100fe20008010805 */
[----:B------:R-:W-:Y:S01]  /*c200*/  ISETP.GT.AND P4, PT, R10, 0x69, P2 ;  /* 0x000000690a00780c */ /* 0x000fe20001784270 */
[--C-:B------:R-:W-:Y:S01]  /*c210*/  FFMA.FTZ R53, R69, UR33, -R5.reuse ;  /* 0x0000002145357c23 */ /* 0x100fe20008010805 */
[----:B------:R-:W-:Y:S02]  /*c220*/  FMNMX.FTZ R41, R67, R40, !PT ;  /* 0x0000002843297209 */ /* 0x000fe40007810000 */
[----:B------:R-:W-:Y:S01]  /*c230*/  ISETP.LT.OR P4, PT, R11, 0x6a, P4 ;  /* 0x0000006a0b00780c */ /* 0x000fe20002781670 */
[----:B------:R-:W-:Y:S01]  /*c240*/  MUFU.EX2 R13, R13 ;  /* 0x0000000d000d7308 */ /* 0x000fe20000000800 */
[----:B------:R-:W-:Y:S01]  /*c250*/  FMNMX.FTZ R40, R70, R41, !PT ;  /* 0x0000002946287209 */ /* 0x000fe20007810000 */
[--C-:B0-----:R-:W-:Y:S01]  /*c260*/  FFMA.FTZ R52, R68, UR33, -R5.reuse ;  /* 0x0000002144347c23 */ /* 0x101fe20008010805 */
[----:B------:R-:W-:Y:S01]  /*c270*/  FSEL R79, R79, -INF , !P4 ;  /* 0xff8000004f4f7808 */ /* 0x000fe20006000000 */
[----:B------:R-:W-:Y:S01]  /*c280*/  FFMA.FTZ R68, R81, UR33, -R5 ;  /* 0x0000002151447c23 */ /* 0x000fe20008010805 */
[----:B------:R-:W-:-:S02]  /*c290*/  ISETP.GT.AND P4, PT, R10, 0x70, P2 ;  /* 0x000000700a00780c */ /* 0x000fc40001784270 */
[----:B------:R-:W-:Y:S01]  /*c2a0*/  FMNMX.FTZ R41, R71, R40, !PT ;  /* 0x0000002847297209 */ /* 0x000fe20007810000 */
[----:B------:R-:W-:Y:S01]  /*c2b0*/  MUFU.EX2 R14, R14 ;  /* 0x0000000e000e7308 */ /* 0x000fe20000000800 */
[----:B------:R-:W-:Y:S02]  /*c2c0*/  ISETP.LT.OR P4, PT, R11, 0x71, P4 ;  /* 0x000000710b00780c */ /* 0x000fe40002781670 */
[----:B------:R-:W-:Y:S01]  /*c2d0*/  FMNMX.FTZ R44, R74, R41, !PT ;  /* 0x000000294a2c7209 */ /* 0x000fe20007810000 */
[--C-:B------:R-:W-:Y:S01]  /*c2e0*/  FFMA.FTZ R41, R57, UR33, -R5.reuse ;  /* 0x0000002139297c23 */ /* 0x100fe20008010805 */
[----:B------:R-:W-:Y:S01]  /*c2f0*/  FSEL R82, R82, -INF , !P4 ;  /* 0xff80000052527808 */ /* 0x000fe20006000000 */
[----:B------:R-:W-:Y:S01]  /*c300*/  FFMA.FTZ R57, R73, UR33, -R5 ;  /* 0x0000002149397c23 */ /* 0x000fe20008010805 */
[----:B------:R-:W-:Y:S01]  /*c310*/  ISETP.GT.AND P4, PT, R10, 0x71, P2 ;  /* 0x000000710a00780c */ /* 0x000fe20001784270 */
[----:B------:R0:W-:Y:S01]  /*c320*/  MUFU.EX2 R40, R56 ;  /* 0x0000003800287308 */ /* 0x0001e20000000800 */
[----:B------:R-:W-:-:S02]  /*c330*/  FMNMX.FTZ R45, R75, R44, !PT ;  /* 0x0000002c4b2d7209 */ /* 0x000fc40007810000 */
[----:B------:R-:W-:Y:S02]  /*c340*/  ISETP.LT.OR P4, PT, R11, 0x72, P4 ;  /* 0x000000720b00780c */ /* 0x000fe40002781670 */
[----:B------:R-:W-:Y:S02]  /*c350*/  FMNMX.FTZ R44, R78, R45, !PT ;  /* 0x0000002d4e2c7209 */ /* 0x000fe40007810000 */
[----:B------:R-:W-:Y:S01]  /*c360*/  FSEL R83, R83, -INF , !P4 ;  /* 0xff80000053537808 */ /* 0x000fe20006000000 */
[----:B------:R-:W-:Y:S01]  /*c370*/  MUFU.EX2 R15, R15 ;  /* 0x0000000f000f7308 */ /* 0x000fe20000000800 */
[----:B------:R-:W-:Y:S01]  /*c380*/  ISETP.GT.AND P4, PT, R10, 0x78, P2 ;  /* 0x000000780a00780c */ /* 0x000fe20001784270 */
[----:B0-----:R-:W-:Y:S01]  /*c390*/  FFMA.FTZ R56, R72, UR33, -R5 ;  /* 0x0000002148387c23 */ /* 0x001fe20008010805 */
[----:B------:R-:W-:Y:S02]  /*c3a0*/  FMNMX.FTZ R45, R79, R44, !PT ;  /* 0x0000002c4f2d7209 */ /* 0x000fe40007810000 */
[----:B------:R-:W-:-:S02]  /*c3b0*/  ISETP.GT.AND P2, PT, R10, 0x79, P2 ;  /* 0x000000790a00780c */ /* 0x000fc40001744270 */
[----:B------:R-:W-:Y:S01]  /*c3c0*/  ISETP.LT.OR P4, PT, R11, 0x79, P4 ;  /* 0x000000790b00780c */ /* 0x000fe20002781670 */
[----:B------:R0:W-:Y:S01]  /*c3d0*/  MUFU.EX2 R44, R60 ;  /* 0x0000003c002c7308 */ /* 0x0001e20000000800 */
[----:B------:R-:W-:Y:S01]  /*c3e0*/  FMNMX.FTZ R10, R82, R45, !PT ;  /* 0x0000002d520a7209 */ /* 0x000fe20007810000 */
[--C-:B------:R-:W-:Y:S01]  /*c3f0*/  FFMA.FTZ R45, R61, UR33, -R5.reuse ;  /* 0x000000213d2d7c23 */ /* 0x100fe20008010805 */
[----:B------:R-:W-:Y:S01]  /*c400*/  ISETP.LT.OR P2, PT, R11, 0x7a, P2 ;  /* 0x0000007a0b00780c */ /* 0x000fe20001741670 */
[--C-:B------:R-:W-:Y:S01]  /*c410*/  FFMA.FTZ R61, R77, UR33, -R5.reuse ;  /* 0x000000214d3d7c23 */ /* 0x100fe20008010805 */
[----:B------:R-:W-:Y:S02]  /*c420*/  FSEL R86, R86, -INF , !P4 ;  /* 0xff80000056567808 */ /* 0x000fe40006000000 */
[----:B------:R-:W-:Y:S01]  /*c430*/  FMNMX.FTZ R11, R83, R10, !PT ;  /* 0x0000000a530b7209 */ /* 0x000fe20007810000 */
[----:B------:R-:W-:Y:S01]  /*c440*/  MUFU.EX2 R21, R21 ;  /* 0x0000001500157308 */ /* 0x000fe20000000800 */
[----:B------:R-:W-:Y:S01]  /*c450*/  FSEL R87, R87, -INF , !P2 ;  /* 0xff80000057577808 */ /* 0x000fe20005000000 */
[----:B0-----:R-:W-:Y:S01]  /*c460*/  FFMA.FTZ R60, R76, UR33, -R5 ;  /* 0x000000214c3c7c23 */ /* 0x001fe20008010805 */
[----:B------:R-:W-:-:S02]  /*c470*/  FMNMX.FTZ R10, R86, R11, !PT ;  /* 0x0000000b560a7209 */ /* 0x000fc40007810000 */
[----:B------:R-:W-:Y:S02]  /*c480*/  FSEL R69, R0, RZ, P3 ;  /* 0x000000ff00457208 */ /* 0x000fe40001800000 */
[----:B------:R-:W-:Y:S01]  /*c490*/  FMNMX.FTZ R10, R87, R10, !PT ;  /* 0x0000000a570a7209 */ /* 0x000fe20007810000 */
[----:B------:R-:W-:Y:S02]  /*c4a0*/  MUFU.EX2 R25, R25 ;  /* 0x0000001900197308 */ /* 0x000fe40000000800 */
[----:B------:R-:W-:Y:S02]  /*c4b0*/  FADD.FTZ R69, -R69, R6 ;  /* 0x0000000645457221 */ /* 0x000fe40000010100 */
[----:B------:R-:W0:Y:S02]  /*c4c0*/  SHFL.BFLY PT, R11, R10, 0x2, 0x1f ;  /* 0x0c401f000a0b7f89 */ /* 0x000e2400000e0000 */
[----:B------:R-:W-:Y:S02]  /*c4d0*/  FMUL.FTZ R69, R69, UR33 ;  /* 0x0000002145457c20 */ /* 0x000fe40008410000 */
[----:B------:R-:W-:Y:S08]  /*c4e0*/  MUFU.EX2 R29, R29 ;  /* 0x0000001d001d7308 */ /* 0x000ff00000000800 */
[----:B------:R-:W1:Y:S08]  /*c4f0*/  MUFU.EX2 R69, R69 ;  /* 0x0000004500457308 */ /* 0x000e700000000800 */
[----:B------:R-:W-:Y:S01]  /*c500*/  MUFU.EX2 R33, R33 ;  /* 0x0000002100217308 */ /* 0x000fe20000000800 */
[----:B0-----:R-:W-:-:S07]  /*c510*/  FMNMX.FTZ R11, R10, R11, !PT ;  /* 0x0000000b0a0b7209 */ /* 0x001fce0007810000 */
[----:B------:R-:W-:Y:S01]  /*c520*/  MUFU.EX2 R37, R37 ;  /* 0x0000002500257308 */ /* 0x000fe20000000800 */
[----:B------:R-:W0:Y:S01]  /*c530*/  SHFL.BFLY PT, R10, R11, 0x1, 0x1f ;  /* 0x0c201f000b0a7f89 */ /* 0x000e2200000e0000 */
[-C--:B-1----:R-:W-:Y:S01]  /*c540*/  FMUL.FTZ R88, R88, R69.reuse ;  /* 0x0000004558587220 */ /* 0x082fe20000410000 */
[-C--:B------:R-:W-:Y:S01]  /*c550*/  FMUL.FTZ R89, R89, R69.reuse ;  /* 0x0000004559597220 */ /* 0x080fe20000410000 */
[-C--:B------:R-:W-:Y:S01]  /*c560*/  FMUL.FTZ R92, R92, R69.reuse ;  /* 0x000000455c5c7220 */ /* 0x080fe20000410000 */
[-C--:B------:R-:W-:Y:S01]  /*c570*/  FMUL.FTZ R93, R93, R69.reuse ;  /* 0x000000455d5d7220 */ /* 0x080fe20000410000 */
[-C--:B------:R-:W-:Y:S01]  /*c580*/  FMUL.FTZ R96, R96, R69.reuse ;  /* 0x0000004560607220 */ /* 0x080fe20000410000 */
[-C--:B------:R-:W-:Y:S01]  /*c590*/  FMUL.FTZ R97, R97, R69.reuse ;  /* 0x0000004561617220 */ /* 0x080fe20000410000 */
[----:B------:R-:W-:Y:S01]  /*c5a0*/  MUFU.EX2 R41, R41 ;  /* 0x0000002900297308 */ /* 0x000fe20000000800 */
[-C--:B------:R-:W-:Y:S01]  /*c5b0*/  FMUL.FTZ R100, R100, R69.reuse ;  /* 0x0000004564647220 */ /* 0x080fe20000410000 */
[-C--:B------:R-:W-:Y:S01]  /*c5c0*/  FMUL.FTZ R101, R101, R69.reuse ;  /* 0x0000004565657220 */ /* 0x080fe20000410000 */
        /* <DEDUP_REMOVED lines=14> */
[----:B0-----:R-:W-:Y:S01]  /*c6b0*/  FMNMX.FTZ R5, R11, R10, !PT ;  /* 0x0000000a0b057209 */ /* 0x001fe20007810000 */
[-C--:B------:R-:W-:Y:S01]  /*c6c0*/  FMUL.FTZ R128, R128, R69.reuse ;  /* 0x0000004580807220 */ /* 0x080fe20000410000 */
[-C--:B------:R-:W-:Y:S01]  /*c6d0*/  FMUL.FTZ R129, R129, R69.reuse ;  /* 0x0000004581817220 */ /* 0x080fe20000410000 */
[-C--:B------:R-:W-:Y:S01]  /*c6e0*/  FMUL.FTZ R132, R132, R69.reuse ;  /* 0x0000004584847220 */ /* 0x080fe20000410000 */
[C---:B------:R-:W-:Y:S01]  /*c6f0*/  FSETP.NEU.FTZ.AND P2, PT, R5.reuse, -INF , PT ;  /* 0xff8000000500780b */ /* 0x040fe20003f5d000 */
[----:B------:R-:W-:Y:S01]  /*c700*/  FMUL.FTZ R72, R5, UR33 ;  /* 0x0000002105487c20 */ /* 0x000fe20008410000 */
[----:B------:R-:W-:Y:S01]  /*c710*/  FMUL.FTZ R133, R133, R69 ;  /* 0x0000004585857220 */ /* 0x000fe20000410000 */
[----:B------:R-:W-:Y:S01]  /*c720*/  MUFU.EX2 R49, R49 ;  /* 0x0000003100317308 */ /* 0x000fe20000000800 */
[----:B------:R-:W-:-:S02]  /*c730*/  FSEL R10, R5, RZ, P2 ;  /* 0x000000ff050a7208 */ /* 0x000fc40001000000 */
[----:B------:R-:W-:Y:S02]  /*c740*/  FSEL R72, R72, RZ, P2 ;  /* 0x000000ff48487208 */ /* 0x000fe40001000000 */
[----:B------:R-:W-:Y:S01]  /*c750*/  ISETP.GT.AND P2, PT, R2, UR39, PT ;  /* 0x0000002702007c0c */ /* 0x000fe2000bf44270 */
[----:B------:R-:W-:Y:S01]  /*c760*/  FADD.FTZ R10, -R10, R7 ;  /* 0x000000070a0a7221 */ /* 0x000fe20000010100 */
[----:B------:R-:W-:Y:S02]  /*c770*/  VIADD R2, R2, 0xffffffff ;  /* 0xffffffff02027836 */ /* 0x000fe40000000000 */
[--C-:B------:R-:W-:Y:S01]  /*c780*/  FFMA.FTZ R11, R26, UR33, -R72.reuse ;  /* 0x000000211a0b7c23 */ /* 0x100fe20008010848 */
[--C-:B------:R-:W-:Y:S01]  /*c790*/  FFMA.FTZ R26, R27, UR33, -R72.reuse ;  /* 0x000000211b1a7c23 */ /* 0x100fe20008010848 */
[----:B------:R-:W-:Y:S01]  /*c7a0*/  FMUL.FTZ R7, R10, UR33 ;  /* 0x000000210a077c20 */ /* 0x000fe20008410000 */
[--C-:B------:R-:W-:Y:S01]  /*c7b0*/  FFMA.FTZ R27, R34, UR33, -R72.reuse ;  /* 0x00000021221b7c23 */ /* 0x100fe20008010848 */
[--C-:B------:R-:W-:Y:S01]  /*c7c0*/  FFMA.FTZ R34, R35, UR33, -R72.reuse ;  /* 0x0000002123227c23 */ /* 0x100fe20008010848 */
[----:B------:R-:W-:Y:S01]  /*c7d0*/  FFMA.FTZ R35, R54, UR33, -R72 ;  /* 0x0000002136237c23 */ /* 0x000fe20008010848 */
[----:B------:R-:W-:Y:S01]  /*c7e0*/  MUFU.EX2 R11, R11 ;  /* 0x0000000b000b7308 */ /* 0x000fe20000000800 */
[----:B------:R-:W-:-:S02]  /*c7f0*/  IMAD.U32 R54, RZ, RZ, UR53 ;  /* 0x00000035ff367e24 */ /* 0x000fc4000f8e00ff */
[--C-:B------:R-:W-:Y:S01]  /*c800*/  FFMA.FTZ R73, R30, UR33, -R72.reuse ;  /* 0x000000211e497c23 */ /* 0x100fe20008010848 */
[----:B------:R-:W-:Y:S01]  /*c810*/  FFMA.FTZ R77, R31, UR33, -R72 ;  /* 0x000000211f4d7c23 */ /* 0x000fe20008010848 */
[----:B------:R-:W-:Y:S01]  /*c820*/  FFMA.FTZ R10, R69, R4, R8 ;  /* 0x00000004450a7223 */ /* 0x000fe20000010008 */
[--C-:B------:R-:W-:Y:S01]  /*c830*/  FFMA.FTZ R76, R47, UR33, -R72.reuse ;  /* 0x000000212f4c7c23 */ /* 0x100fe20008010848 */
[----:B------:R-:W-:Y:S01]  /*c840*/  @!P1 LEA R54, R54, UR42, 0x3 ;  /* 0x0000002a36369c11 */ /* 0x000fe2000f8e18ff */
[----:B------:R-:W-:Y:S01]  /*c850*/  FFMA.FTZ R47, R55, UR33, -R72 ;  /* 0x00000021372f7c23 */ /* 0x000fe20008010848 */
[----:B------:R-:W0:Y:S01]  /*c860*/  MUFU.EX2 R7, R7 ;  /* 0x0000000700077308 */ /* 0x000e220000000800 */
[----:B------:R-:W-:Y:S01]  /*c870*/  FADD.FTZ R55, R9, R10 ;  /* 0x0000000a09377221 */ /* 0x000fe20000010000 */
[--C-:B------:R-:W-:Y:S01]  /*c880*/  FFMA.FTZ R38, R38, UR33, -R72.reuse ;  /* 0x0000002126267c23 */ /* 0x100fe20008010848 */
[----:B------:R-:W-:Y:S02]  /*c890*/  @!P1 VIADD R54, R54, 0x2d860 ;  /* 0x0002d86036369836 */ /* 0x000fe40000000000 */
[--C-:B------:R-:W-:Y:S01]  /*c8a0*/  FFMA.FTZ R39, R39, UR33, -R72.reuse ;  /* 0x0000002127277c23 */ /* 0x100fe20008010848 */
[----:B------:R-:W-:Y:S01]  /*c8b0*/  FADD.FTZ R10, R12, R55 ;  /* 0x000000370c0a7221 */ /* 0x000fe20000010000 */
[----:B------:R-:W-:Y:S01]  /*c8c0*/  FFMA.FTZ R42, R42, UR33, -R72 ;  /* 0x000000212a2a7c23 */ /* 0x000fe20008010848 */
[----:B------:R-:W-:Y:S01]  /*c8d0*/  F2FP.F16.F32.PACK_AB R8, R9, R8 ;  /* 0x000000080908723e */ /* 0x000fe200000000ff */
[----:B------:R-:W1:Y:S01]  /*c8e0*/  MUFU.EX2 R26, R26 ;  /* 0x0000001a001a7308 */ /* 0x000e620000000800 */
[----:B------:R-:W-:Y:S01]  /*c8f0*/  @!P1 PRMT R54, RZ, 0x654, R54 ;  /* 0x00000654ff369816 */ /* 0x000fe20000000036 */
[--C-:B------:R-:W-:Y:S01]  /*c900*/  FFMA.FTZ R43, R43, UR33, -R72.reuse ;  /* 0x000000212b2b7c23 */ /* 0x100fe20008010848 */
[--C-:B------:R-:W-:Y:S01]  /*c910*/  FFMA.FTZ R31, R51, UR33, -R72.reuse ;  /* 0x00000021331f7c23 */ /* 0x100fe20008010848 */
[--C-:B------:R-:W-:Y:S01]  /*c920*/  FFMA.FTZ R51, R59, UR33, -R72.reuse ;  /* 0x000000213b337c23 */ /* 0x100fe20008010848 */
[----:B------:R1:W-:Y:S01]  /*c930*/  @!P1 SYNCS.ARRIVE.TRANS64.RED.A1T0 RZ, [R54+URZ], RZ ;  /* 0x000000ff36ff99a7 */ /* 0x0003e2000810043f */
[--C-:B------:R-:W-:Y:S01]  /*c940*/  FFMA.FTZ R63, R63, UR33, -R72.reuse ;  /* 0x000000213f3f7c23 */ /* 0x100fe20008010848 */
[--C-:B------:R-:W-:Y:S01]  /*c950*/  FFMA.FTZ R46, R46, UR33, -R72.reuse ;  /* 0x000000212e2e7c23 */ /* 0x100fe20008010848 */
[----:B------:R-:W2:Y:S01]  /*c960*/  MUFU.EX2 R73, R73 ;  /* 0x0000004900497308 */ /* 0x000ea20000000800 */
[----:B0-----:R-:W-:Y:S01]  /*c970*/  FFMA.FTZ R3, R7, R3, R11 ;  /* 0x0000000307037223 */ /* 0x001fe2000001000b */
[--C-:B------:R-:W-:Y:S01]  /*c980*/  FFMA.FTZ R30, R50, UR33, -R72.reuse ;  /* 0x00000021321e7c23 */ /* 0x100fe20008010848 */
[--C-:B------:R-:W-:Y:S01]  /*c990*/  FFMA.FTZ R50, R58, UR33, -R72.reuse ;  /* 0x000000213a327c23 */ /* 0x100fe20008010848 */
[--C-:B------:R-:W-:Y:S01]  /*c9a0*/  FFMA.FTZ R4, R62, UR33, -R72.reuse ;  /* 0x000000213e047c23 */ /* 0x100fe20008010848 */
[--C-:B------:R-:W-:Y:S01]  /*c9b0*/  FFMA.FTZ R75, R75, UR33, -R72.reuse ;  /* 0x000000214b4b7c23 */ /* 0x100fe20008010848 */
[--C-:B------:R-:W-:Y:S01]  /*c9c0*/  FFMA.FTZ R78, R78, UR33, -R72.reuse ;  /* 0x000000214e4e7c23 */ /* 0x100fe20008010848 */
[----:B------:R-:W-:Y:S01]  /*c9d0*/  FFMA.FTZ R79, R79, UR33, -R72 ;  /* 0x000000214f4f7c23 */ /* 0x000fe20008010848 */
[----:B------:R-:W0:Y:S01]  /*c9e0*/  MUFU.EX2 R77, R77 ;  /* 0x0000004d004d7308 */ /* 0x000e220000000800 */
[----:B-1----:R-:W-:Y:S01]  /*c9f0*/  FADD.FTZ R54, R26, R3 ;  /* 0x000000031a367221 */ /* 0x002fe20000010000 */
[C---:B------:R-:W-:Y:S01]  /*ca00*/  FADD.FTZ R3, R13.reuse, R10 ;  /* 0x0000000a0d037221 */ /* 0x040fe20000010000 */
[----:B------:R-:W-:Y:S01]  /*ca10*/  F2FP.F16.F32.PACK_AB R10, R13, R12 ;  /* 0x0000000c0d0a723e */ /* 0x000fe200000000ff */
[--C-:B------:R-:W-:Y:S01]  /*ca20*/  FFMA.FTZ R82, R82, UR33, -R72.reuse ;  /* 0x0000002152527c23 */ /* 0x100fe20008010848 */
[----:B------:R-:W-:Y:S01]  /*ca30*/  F2FP.F16.F32.PACK_AB R9, R26, R11 ;  /* 0x0000000b1a09723e */ /* 0x000fe200000000ff */
[----:B------:R-:W-:Y:S01]  /*ca40*/  FADD.FTZ R12, R14, R3 ;  /* 0x000000030e0c7221 */ /* 0x000fe20000010000 */
[----:B------:R-:W-:Y:S01]  /*ca50*/  FFMA.FTZ R3, R66, UR33, -R72 ;  /* 0x0000002142037c23 */ /* 0x000fe20008010848 */
[----:B------:R-:W1:Y:S01]  /*ca60*/  MUFU.EX2 R27, R27 ;  /* 0x0000001b001b7308 */ /* 0x000e620000000800 */
[----:B--2---:R-:W-:Y:S01]  /*ca70*/  FADD.FTZ R54, R73, R54 ;  /* 0x0000003649367221 */ /* 0x004fe20000010000 */
[----:B------:R-:W-:Y:S01]  /*ca80*/  FADD.FTZ R55, R15, R12 ;  /* 0x0000000c0f377221 */ /* 0x000fe20000010000 */
[--C-:B------:R-:W-:Y:S01]  /*ca90*/  FFMA.FTZ R12, R67, UR33, -R72.reuse ;  /* 0x00000021430c7c23 */ /* 0x100fe20008010848 */
[--C-:B------:R-:W-:Y:S01]  /*caa0*/  FFMA.FTZ R83, R83, UR33, -R72.reuse ;  /* 0x0000002153537c23 */ /* 0x100fe20008010848 */
[--C-:B------:R-:W-:Y:S01]  /*cab0*/  FFMA.FTZ R86, R86, UR33, -R72.reuse ;  /* 0x0000002156567c23 */ /* 0x100fe20008010848 */
[----:B------:R-:W-:Y:S01]  /*cac0*/  FADD.FTZ R26, R20, R55 ;  /* 0x00000037141a7221 */ /* 0x000fe20000010000 */
[----:B------:R-:W-:Y:S01]  /*cad0*/  FFMA.FTZ R55, R71, UR33, -R72 ;  /* 0x0000002147377c23 */ /* 0x000fe20008010848 */
[----:B------:R-:W2:Y:S01]  /*cae0*/  MUFU.EX2 R34, R34 ;  /* 0x0000002200227308 */ /* 0x000ea20000000800 */
[----:B0-----:R-:W-:Y:S01]  /*caf0*/  FADD.FTZ R54, R77, R54 ;  /* 0x000000364d367221 */ /* 0x001fe20000010000 */
[----:B------:R-:W-:Y:S01]  /*cb00*/  FADD.FTZ R67, R21, R26 ;  /* 0x0000001a15437221 */ /* 0x000fe20000010000 */
[----:B------:R-:W-:Y:S01]  /*cb10*/  F2FP.F16.F32.PACK_AB R11, R77, R73 ;  /* 0x000000494d0b723e */ /* 0x000fe200000000ff */
[----:B------:R-:W-:Y:S01]  /*cb20*/  UMOV UR53, UR45 ;  /* 0x0000002d00357c82 */ /* 0x000fe20008000000 */
[-C--:B------:R-:W-:Y:S01]  /*cb30*/  FMUL.FTZ R90, R90, R7.reuse ;  /* 0x000000075a5a7220 */ /* 0x080fe20000410000 */
[----:B------:R-:W-:Y:S01]  /*cb40*/  FADD.FTZ R58, R24, R67 ;  /* 0x00000043183a7221 */ /* 0x000fe20000010000 */
[----:B------:R-:W-:Y:S01]  /*cb50*/  F2FP.F16.F32.PACK_AB R24, R25, R24 ;  /* 0x000000181918723e */ /* 0x000fe200000000ff */
[----:B------:R-:W-:Y:S01]  /*cb60*/  MUFU.EX2 R38, R38 ;  /* 0x0000002600267308 */ /* 0x000fe20000000800 */
[----:B-1----:R-:W-:Y:S01]  /*cb70*/  FADD.FTZ R59, R27, R54 ;  /* 0x000000361b3b7221 */ /* 0x002fe20000010000 */
[----:B------:R-:W-:Y:S01]  /*cb80*/  FADD.FTZ R67, R25, R58 ;  /* 0x0000003a19437221 */ /* 0x000fe20000010000 */
[----:B------:R0:W-:Y:S01]  /*cb90*/  STSM.16.M88.4 [R17+0x21800], R8 ;  /* 0x0218000811007844 */ /* 0x0001e20000000200 */
[----:B------:R-:W-:Y:S01]  /*cba0*/  FFMA.FTZ R54, R70, UR33, -R72 ;  /* 0x0000002146367c23 */ /* 0x000fe20008010848 */
[-C--:B------:R-:W-:Y:S01]  /*cbb0*/  FMUL.FTZ R91, R91, R7.reuse ;  /* 0x000000075b5b7220 */ /* 0x080fe20000410000 */
[----:B------:R-:W-:Y:S01]  /*cbc0*/  FADD.FTZ R58, R28, R67 ;  /* 0x000000431c3a7221 */ /* 0x000fe20000010000 */
[-C--:B------:R-:W-:Y:S01]  /*cbd0*/  FMUL.FTZ R94, R94, R7.reuse ;  /* 0x000000075e5e7220 */ /* 0x080fe20000410000 */
[----:B------:R-:W1:Y:S01]  /*cbe0*/  MUFU.EX2 R39, R39 ;  /* 0x0000002700277308 */ /* 0x000e620000000800 */
[-C--:B------:R-:W-:Y:S01]  /*cbf0*/  FMUL.FTZ R95, R95, R7.reuse ;  /* 0x000000075f5f7220 */ /* 0x080fe20000410000 */
[----:B------:R-:W-:Y:S01]  /*cc00*/  FADD.FTZ R67, R29, R58 ;  /* 0x0000003a1d437221 */ /* 0x000fe20000010000 */
        /* <DEDUP_REMOVED lines=8> */
[----:B0-----:R-:W-:Y:S01]  /*cc90*/  F2FP.F16.F32.PACK_AB R8, R15, R14 ;  /* 0x0000000e0f08723e */ /* 0x001fe200000000ff */
[-C--:B------:R-:W-:Y:S01]  /*cca0*/  FMUL.FTZ R111, R111, R7.reuse ;  /* 0x000000076f6f7220 */ /* 0x080fe20000410000 */
[----:B------:R-:W-:Y:S01]  /*ccb0*/  F2FP.F16.F32.PACK_AB R10, R21, R20 ;  /* 0x00000014150a723e */ /* 0x000fe200000000ff */
[----:B------:R-:W-:Y:S01]  /*ccc0*/  FMUL.FTZ R114, R114, R7 ;  /* 0x0000000772727220 */ /* 0x000fe20000410000 */
[----:B--2---:R-:W-:Y:S01]  /*ccd0*/  F2FP.F16.F32.PACK_AB R9, R34, R27 ;  /* 0x0000001b2209723e */ /* 0x004fe200000000ff */
        /* <DEDUP_REMOVED lines=8> */
[----:B------:R2:W-:Y:S01]  /*cd60*/  MUFU.EX2 R13, R63 ;  /* 0x0000003f000d7308 */ /* 0x0005e20000000800 */
[-C--:B------:R-:W-:Y:S01]  /*cd70*/  FMUL.FTZ R126, R126, R7.reuse ;  /* 0x000000077e7e7220 */ /* 0x080fe20000410000 */
[-C--:B------:R-:W-:Y:S01]  /*cd80*/  FMUL.FTZ R127, R127, R7.reuse ;  /* 0x000000077f7f7220 */ /* 0x080fe20000410000 */
[-C--:B------:R-:W-:Y:S01]  /*cd90*/  FMUL.FTZ R130, R130, R7.reuse ;  /* 0x0000000782827220 */ /* 0x080fe20000410000 */
[-C--:B------:R-:W-:Y:S01]  /*cda0*/  FMUL.FTZ R131, R131, R7.reuse ;  /* 0x0000000783837220 */ /* 0x080fe20000410000 */
[-C--:B------:R-:W-:Y:S01]  /*cdb0*/  FMUL.FTZ R134, R134, R7.reuse ;  /* 0x0000000786867220 */ /* 0x080fe20000410000 */
[----:B------:R-:W-:Y:S01]  /*cdc0*/  FMUL.FTZ R135, R135, R7 ;  /* 0x0000000787877220 */ /* 0x000fe20000410000 */
[----:B------:R-:W-:Y:S01]  /*cdd0*/  IMAD.MOV.U32 R7, RZ, RZ, R5 ;  /* 0x000000ffff077224 */ /* 0x000fe200078e0005 */
[----:B------:R-:W3:Y:S01]  /*cde0*/  MUFU.EX2 R46, R46 ;  /* 0x0000002e002e7308 */ /* 0x000ee20000000800 */
[----:B--2---:R-:W-:Y:S01]  /*cdf0*/  FADD.FTZ R63, R34, R59 ;  /* 0x0000003b223f7221 */ /* 0x004fe20000010000 */
[--C-:B------:R-:W-:Y:S01]  /*ce00*/  FFMA.FTZ R59, R74, UR33, -R72.reuse ;  /* 0x000000214a3b7c23 */ /* 0x100fe20008010848 */
[----:B------:R-:W-:Y:S01]  /*ce10*/  FFMA.FTZ R72, R87, UR33, -R72 ;  /* 0x0000002157487c23 */ /* 0x000fe20008010848 */
[----:B0-----:R-:W-:Y:S01]  /*ce20*/  F2FP.F16.F32.PACK_AB R25, R43, R42 ;  /* 0x0000002a2b19723e */ /* 0x001fe200000000ff */
[----:B------:R-:W-:Y:S01]  /*ce30*/  FADD.FTZ R26, R38, R63 ;  /* 0x0000003f261a7221 */ /* 0x000fe20000010000 */
[----:B------:R-:W-:-:S02]  /*ce40*/  F2FP.F16.F32.PACK_AB R34, R37, R36 ;  /* 0x000000242522723e */ /* 0x000fc400000000ff */
[----:B------:R-:W0:Y:S01]  /*ce50*/  MUFU.EX2 R76, R76 ;  /* 0x0000004c004c7308 */ /* 0x000e220000000800 */
[----:B------:R-:W-:-:S04]  /*ce60*/  FADD.FTZ R63, R39, R26 ;  /* 0x0000001a273f7221 */ /* 0x000fc80000010000 */
[----:B------:R-:W-:Y:S01]  /*ce70*/  FADD.FTZ R26, R42, R63 ;  /* 0x0000003f2a1a7221 */ /* 0x000fe20000010000 */
[----:B------:R-:W-:Y:S02]  /*ce80*/  F2FP.F16.F32.PACK_AB R42, R45, R44 ;  /* 0x0000002c2d2a723e */ /* 0x000fe400000000ff */
[----:B------:R-:W2:Y:S01]  /*ce90*/  MUFU.EX2 R30, R30 ;  /* 0x0000001e001e7308 */ /* 0x000ea20000000800 */
[----:B------:R-:W-:Y:S01]  /*cea0*/  FADD.FTZ R63, R43, R26 ;  /* 0x0000001a2b3f7221 */ /* 0x000fe20000010000 */
[----:B------:R-:W-:Y:S01]  /*ceb0*/  FADD.FTZ R26, R32, R67 ;  /* 0x00000043201a7221 */ /* 0x000fe20000010000 */
[C---:B------:R-:W-:Y:S02]  /*cec0*/  F2FP.F16.F32.PACK_AB R32, R33.reuse, R32 ;  /* 0x000000202120723e */ /* 0x040fe400000000ff */
[----:B---3--:R-:W-:Y:S01]  /*ced0*/  FADD.FTZ R63, R46, R63 ;  /* 0x0000003f2e3f7221 */ /* 0x008fe20000010000 */
[----:B------:R-:W-:Y:S02]  /*cee0*/  FADD.FTZ R67, R33, R26 ;  /* 0x0000001a21437221 */ /* 0x000fe40000010000 */
[----:B------:R-:W3:Y:S01]  /*cef0*/  MUFU.EX2 R31, R31 ;  /* 0x0000001f001f7308 */ /* 0x000ee20000000800 */
[----:B0-----:R-:W-:Y:S01]  /*cf00*/  FADD.FTZ R63, R76, R63 ;  /* 0x0000003f4c3f7221 */ /* 0x001fe20000010000 */
[----:B------:R-:W-:Y:S01]  /*cf10*/  FADD.FTZ R26, R36, R67 ;  /* 0x00000043241a7221 */ /* 0x000fe20000010000 */
[----:B------:R-:W-:-:S03]  /*cf20*/  F2FP.F16.F32.PACK_AB R27, R76, R46 ;  /* 0x0000002e4c1b723e */ /* 0x000fc600000000ff */
[----:B------:R-:W-:Y:S01]  /*cf30*/  FADD.FTZ R15, R37, R26 ;  /* 0x0000001a250f7221 */ /* 0x000fe20000010000 */
[----:B------:R-:W-:Y:S01]  /*cf40*/  F2FP.F16.F32.PACK_AB R26, R29, R28 ;  /* 0x0000001c1d1a723e */ /* 0x000fe200000000ff */
[----:B------:R-:W0:Y:S01]  /*cf50*/  MUFU.EX2 R35, R35 ;  /* 0x0000002300237308 */ /* 0x000e220000000800 */
[----:B--2---:R-:W-:Y:S01]  /*cf60*/  FADD.FTZ R14, R30, R63 ;  /* 0x0000003f1e0e7221 */ /* 0x004fe20000010000 */
[----:B------:R-:W-:Y:S01]  /*cf70*/  FADD.FTZ R28, R40, R15 ;  /* 0x0000000f281c7221 */ /* 0x000fe20000010000 */
[C---:B------:R-:W-:Y:S01]  /*cf80*/  F2FP.F16.F32.PACK_AB R40, R41.reuse, R40 ;  /* 0x000000282928723e */ /* 0x040fe200000000ff */
[----:B------:R2:W-:Y:S02]  /*cf90*/  STSM.16.M88.4 [R22], R24 ;  /* 0x0000001816007844 */ /* 0x0005e40000000200 */
[----:B------:R-:W-:Y:S02]  /*cfa0*/  FADD.FTZ R21, R41, R28 ;  /* 0x0000001c29157221 */ /* 0x000fe40000010000 */
[----:B------:R-:W4:Y:S01]  /*cfb0*/  MUFU.EX2 R47, R47 ;  /* 0x0000002f002f7308 */ /* 0x000f220000000800 */
[C---:B---3--:R-:W-:Y:S01]  /*cfc0*/  FADD.FTZ R20, R31.reuse, R14 ;  /* 0x0000000e1f147221 */ /* 0x048fe20000010000 */
[----:B------:R-:W-:Y:S01]  /*cfd0*/  FADD.FTZ R28, R44, R21 ;  /* 0x000000152c1c7221 */ /* 0x000fe20000010000 */
[----:B------:R-:W-:-:S03]  /*cfe0*/  F2FP.F16.F32.PACK_AB R33, R31, R30 ;  /* 0x0000001e1f21723e */ /* 0x000fc600000000ff */
[----:B------:R-:W-:Y:S02]  /*cff0*/  FADD.FTZ R21, R45, R28 ;  /* 0x0000001c2d157221 */ /* 0x000fe40000010000 */
[----:B------:R-:W3:Y:S01]  /*d000*/  MUFU.EX2 R50, R50 ;  /* 0x0000003200327308 */ /* 0x000ee20000000800 */
[----:B0-----:R-:W-:Y:S01]  /*d010*/  FADD.FTZ R20, R35, R20 ;  /* 0x0000001423147221 */ /* 0x001fe20000010000 */
[----:B------:R-:W-:Y:S01]  /*d020*/  FADD.FTZ R28, R48, R21 ;  /* 0x00000015301c7221 */ /* 0x000fe20000010000 */
[----:B------:R-:W-:-:S05]  /*d030*/  F2FP.F16.F32.PACK_AB R48, R49, R48 ;  /* 0x000000303130723e */ /* 0x000fca00000000ff */
[----:B------:R-:W0:Y:S01]  /*d040*/  MUFU.EX2 R51, R51 ;  /* 0x0000003300337308 */ /* 0x000e220000000800 */
[C---:B----4-:R-:W-:Y:S01]  /*d050*/  FADD.FTZ R15, R47.reuse, R20 ;  /* 0x000000142f0f7221 */ /* 0x050fe20000010000 */
[----:B------:R-:W-:-:S05]  /*d060*/  F2FP.F16.F32.PACK_AB R35, R47, R35 ;  /* 0x000000232f23723e */ /* 0x000fca00000000ff */
[----:B------:R2:W-:Y:S01]  /*d070*/  STSM.16.M88.4 [R18], R32 ;  /* 0x0000002012007844 */ /* 0x0005e20000000200 */
[----:B------:R-:W4:Y:S01]  /*d080*/  MUFU.EX2 R4, R4 ;  /* 0x0000000400047308 */ /* 0x000f220000000800 */
[----:B---3--:R-:W-:-:S07]  /*d090*/  FADD.FTZ R20, R50, R15 ;  /* 0x0000000f32147221 */ /* 0x008fce0000010000 */
[----:B------:R-:W1:Y:S01]  /*d0a0*/  MUFU.EX2 R52, R52 ;  /* 0x0000003400347308 */ /* 0x000e620000000800 */
[C---:B0-----:R-:W-:Y:S01]  /*d0b0*/  FADD.FTZ R15, R51.reuse, R20 ;  /* 0x00000014330f7221 */ /* 0x041fe20000010000 */
[----:B------:R-:W-:-:S06]  /*d0c0*/  F2FP.F16.F32.PACK_AB R41, R51, R50 ;  /* 0x000000323329723e */ /* 0x000fcc00000000ff */
[----:B------:R-:W0:Y:S01]  /*d0d0*/  MUFU.EX2 R53, R53 ;  /* 0x0000003500357308 */ /* 0x000e220000000800 */
[----:B----4-:R-:W-:Y:S01]  /*d0e0*/  FADD.FTZ R20, R4, R15 ;  /* 0x0000000f04147221 */ /* 0x010fe20000010000 */
[----:B------:R-:W-:Y:S01]  /*d0f0*/  FADD.FTZ R15, R49, R28 ;  /* 0x0000001c310f7221 */ /* 0x000fe20000010000 */
[C---:B------:R-:W-:Y:S02]  /*d100*/  F2FP.F16.F32.PACK_AB R43, R13.reuse, R4 ;  /* 0x000000040d2b723e */ /* 0x040fe400000000ff */
[----:B------:R-:W-:-:S03]  /*d110*/  FADD.FTZ R20, R13, R20 ;  /* 0x000000140d147221 */ /* 0x000fc60000010000 */
[----:B------:R-:W3:Y:S01]  /*d120*/  MUFU.EX2 R3, R3 ;  /* 0x0000000300037308 */ /* 0x000ee20000000800 */
[----:B-1----:R-:W-:Y:S01]  /*d130*/  FADD.FTZ R8, R52, R15 ;  /* 0x0000000f34087221 */ /* 0x002fe20000010000 */
[----:B------:R2:W-:Y:S06]  /*d140*/  STSM.16.M88.4 [R17+0x27800], R40 ;  /* 0x0278002811007844 */ /* 0x0005ec0000000200 */
[----:B------:R-:W1:Y:S01]  /*d150*/  MUFU.EX2 R56, R56 ;  /* 0x0000003800387308 */ /* 0x000e620000000800 */
[C---:B0-----:R-:W-:Y:S01]  /*d160*/  FADD.FTZ R11, R53.reuse, R8 ;  /* 0x00000008350b7221 */ /* 0x041fe20000010000 */
[----:B------:R-:W-:-:S06]  /*d170*/  F2FP.F16.F32.PACK_AB R50, R53, R52 ;  /* 0x000000343532723e */ /* 0x000fcc00000000ff */
[----:B------:R-:W0:Y:S01]  /*d180*/  MUFU.EX2 R12, R12 ;  /* 0x0000000c000c7308 */ /* 0x000e220000000800 */
[----:B---3--:R-:W-:-:S07]  /*d190*/  FADD.FTZ R9, R3, R20 ;  /* 0x0000001403097221 */ /* 0x008fce0000010000 */
[----:B------:R-:W3:Y:S01]  /*d1a0*/  MUFU.EX2 R57, R57 ;  /* 0x0000003900397308 */ /* 0x000ee20000000800 */
[----:B-1----:R-:W-:-:S07]  /*d1b0*/  FADD.FTZ R10, R56, R11 ;  /* 0x0000000b380a7221 */ /* 0x002fce0000010000 */
[----:B------:R-:W1:Y:S01]  /*d1c0*/  MUFU.EX2 R54, R54 ;  /* 0x0000003600367308 */ /* 0x000e620000000800 */
[C---:B0-----:R-:W-:Y:S01]  /*d1d0*/  FADD.FTZ R9, R12.reuse, R9 ;  /* 0x000000090c097221 */ /* 0x041fe20000010000 */
[----:B------:R-:W-:-:S06]  /*d1e0*/  F2FP.F16.F32.PACK_AB R49, R12, R3 ;  /* 0x000000030c31723e */ /* 0x000fcc00000000ff */
[----:B------:R-:W0:Y:S01]  /*d1f0*/  MUFU.EX2 R60, R60 ;  /* 0x0000003c003c7308 */ /* 0x000e220000000800 */
[C---:B---3--:R-:W-:Y:S01]  /*d200*/  FADD.FTZ R11, R57.reuse, R10 ;  /* 0x0000000a390b7221 */ /* 0x048fe20000010000 */
[----:B------:R-:W-:-:S06]  /*d210*/  F2FP.F16.F32.PACK_AB R56, R57, R56 ;  /* 0x000000383938723e */ /* 0x000fcc00000000ff */
[----:B------:R-:W3:Y:S01]  /*d220*/  MUFU.EX2 R55, R55 ;  /* 0x0000003700377308 */ /* 0x000ee20000000800 */
[----:B-1----:R-:W-:-:S07]  /*d230*/  FADD.FTZ R8, R54, R9 ;  /* 0x0000000936087221 */ /* 0x002fce0000010000 */
[----:B------:R-:W1:Y:S01]  /*d240*/  MUFU.EX2 R61, R61 ;  /* 0x0000003d003d7308 */ /* 0x000e620000000800 */
[----:B0-----:R-:W-:-:S07]  /*d250*/  FADD.FTZ R4, R60, R11 ;  /* 0x0000000b3c047221 */ /* 0x001fce0000010000 */
[----:B------:R-:W0:Y:S01]  /*d260*/  MUFU.EX2 R59, R59 ;  /* 0x0000003b003b7308 */ /* 0x000e220000000800 */
[C---:B---3--:R-:W-:Y:S01]  /*d270*/  FADD.FTZ R8, R55.reuse, R8 ;  /* 0x0000000837087221 */ /* 0x048fe20000010000 */
[----:B------:R-:W-:-:S05]  /*d280*/  F2FP.F16.F32.PACK_AB R51, R55, R54 ;  /* 0x000000363733723e */ /* 0x000fca00000000ff */
[----:B------:R2:W-:Y:S01]  /*d290*/  STSM.16.M88.4 [R136], R48 ;  /* 0x0000003088007844 */ /* 0x0005e20000000200 */
[----:B------:R-:W3:Y:S01]  /*d2a0*/  MUFU.EX2 R64, R64 ;  /* 0x0000004000407308 */ /* 0x000ee20000000800 */
[C---:B-1----:R-:W-:Y:S01]  /*d2b0*/  FADD.FTZ R11, R61.reuse, R4 ;  /* 0x000000043d0b7221 */ /* 0x042fe20000010000 */
[----:B------:R-:W-:-:S06]  /*d2c0*/  F2FP.F16.F32.PACK_AB R58, R61, R60 ;  /* 0x0000003c3d3a723e */ /* 0x000fcc00000000ff */
[----:B------:R-:W1:Y:S01]  /*d2d0*/  MUFU.EX2 R14, R75 ;  /* 0x0000004b000e7308 */ /* 0x000e620000000800 */
[----:B0-----:R-:W-:-:S07]  /*d2e0*/  FADD.FTZ R9, R59, R8 ;  /* 0x000000083b097221 */ /* 0x001fce0000010000 */
[----:B------:R-:W0:Y:S01]  /*d2f0*/  MUFU.EX2 R68, R68 ;  /* 0x0000004400447308 */ /* 0x000e220000000800 */
[----:B---3--:R-:W-:-:S07]  /*d300*/  FADD.FTZ R11, R64, R11 ;  /* 0x0000000b400b7221 */ /* 0x008fce0000010000 */
[----:B------:R-:W3:Y:S01]  /*d310*/  MUFU.EX2 R78, R78 ;  /* 0x0000004e004e7308 */ /* 0x000ee20000000800 */
[C---:B-1----:R-:W-:Y:S01]  /*d320*/  FADD.FTZ R9, R14.reuse, R9 ;  /* 0x000000090e097221 */ /* 0x042fe20000010000 */
[----:B------:R-:W-:-:S06]  /*d330*/  F2FP.F16.F32.PACK_AB R57, R14, R59 ;  /* 0x0000003b0e39723e */ /* 0x000fcc00000000ff */
[----:B------:R-:W1:Y:S01]  /*d340*/  MUFU.EX2 R79, R79 ;  /* 0x0000004f004f7308 */ /* 0x000e620000000800 */
[C---:B0-----:R-:W-:Y:S01]  /*d350*/  FADD.FTZ R20, R68.reuse, R11 ;  /* 0x0000000b44147221 */ /* 0x041fe20000010000 */
[----:B------:R-:W-:-:S06]  /*d360*/  F2FP.F16.F32.PACK_AB R8, R68, R64 ;  /* 0x000000404408723e */ /* 0x000fcc00000000ff */
[----:B------:R-:W-:Y:S01]  /*d370*/  MUFU.EX2 R65, R65 ;  /* 0x0000004100417308 */ /* 0x000fe20000000800 */
[----:B---3--:R-:W-:-:S07]  /*d380*/  FADD.FTZ R4, R78, R9 ;  /* 0x000000094e047221 */ /* 0x008fce0000010000 */
[----:B------:R-:W0:Y:S01]  /*d390*/  MUFU.EX2 R6, R85 ;  /* 0x0000005500067308 */ /* 0x000e220000000800 */
[C---:B-1----:R-:W-:Y:S01]  /*d3a0*/  F2FP.F16.F32.PACK_AB R59, R79.reuse, R78 ;  /* 0x0000004e4f3b723e */ /* 0x042fe200000000ff */
[----:B------:R-:W-:-:S04]  /*d3b0*/  FADD.FTZ R4, R79, R4 ;  /* 0x000000044f047221 */ /* 0x000fc80000010000 */
[----:B------:R2:W-:Y:S02]  /*d3c0*/  STSM.16.M88.4 [R22+0x6000], R56 ;  /* 0x0060003816007844 */ /* 0x0005e40000000200 */
[----:B------:R-:W1:Y:S08]  /*d3d0*/  MUFU.EX2 R21, R82 ;  /* 0x0000005200157308 */ /* 0x000e700000000800 */
[----:B------:R-:W3:Y:S01]  /*d3e0*/  MUFU.EX2 R83, R83 ;  /* 0x0000005300537308 */ /* 0x000ee20000000800 */
[----:B0-----:R-:W-:Y:S01]  /*d3f0*/  F2FP.F16.F32.PACK_AB R10, R6, R65 ;  /* 0x00000041060a723e */ /* 0x001fe200000000ff */
[----:B------:R-:W-:-:S06]  /*d400*/  FADD.FTZ R65, R65, R20 ;  /* 0x0000001441417221 */ /* 0x000fcc0000010000 */
[----:B------:R-:W0:Y:S01]  /*d410*/  MUFU.EX2 R13, R86 ;  /* 0x00000056000d7308 */ /* 0x000e220000000800 */
[----:B-1----:R-:W-:-:S07]  /*d420*/  FADD.FTZ R4, R21, R4 ;  /* 0x0000000415047221 */ /* 0x002fce0000010000 */
[----:B------:R-:W1:Y:S01]  /*d430*/  MUFU.EX2 R72, R72 ;  /* 0x0000004800487308 */ /* 0x000e620000000800 */
[C---:B---3--:R-:W-:Y:S01]  /*d440*/  F2FP.F16.F32.PACK_AB R9, R83.reuse, R21 ;  /* 0x000000155309723e */ /* 0x048fe200000000ff */
[----:B------:R-:W-:-:S04]  /*d450*/  FADD.FTZ R4, R83, R4 ;  /* 0x0000000453047221 */ /* 0x000fc80000010000 */
[----:B0-----:R-:W-:Y:S01]  /*d460*/  FADD.FTZ R3, R13, R4 ;  /* 0x000000040d037221 */ /* 0x001fe20000010000 */
[----:B------:R-:W-:Y:S01]  /*d470*/  FADD.FTZ R4, R6, R65 ;  /* 0x0000004106047221 */ /* 0x000fe20000010000 */
[----:B------:R-:W-:Y:S01]  /*d480*/  IMAD.MOV.U32 R6, RZ, RZ, R0 ;  /* 0x000000ffff067224 */ /* 0x000fe200078e0000 */
[C---:B-1----:R-:W-:Y:S01]  /*d490*/  F2FP.F16.F32.PACK_AB R11, R72.reuse, R13 ;  /* 0x0000000d480b723e */ /* 0x042fe200000000ff */
[----:B------:R-:W-:-:S04]  /*d4a0*/  FADD.FTZ R3, R72, R3 ;  /* 0x0000000348037221 */ /* 0x000fc80000010000 */
[----:B------:R2:W-:Y:S01]  /*d4b0*/  STSM.16.M88.4 [R18+0x6000], R8 ;  /* 0x0060000812007844 */ /* 0x0005e20000000200 */
[----:B------:R0:W-:Y:S06]  /*d4c0*/  MEMBAR.ALL.CTA ;  /* 0x0000000000007992 */ /* 0x0001ec0000008000 */
[----:B0-----:R-:W0:Y:S02]  /*d4d0*/  FENCE.VIEW.ASYNC.S ;  /* 0x00000000000073c6 */ /* 0x001e240000000000 */
[----:B0-----:R-:W-:Y:S01]  /*d4e0*/  NOP ;  /* 0x0000000000007918 */ /* 0x001fe20000000000 */
[----:B------:R-:W-:Y:S05]  /*d4f0*/  @P2 BRA `(.L_x_893) ;  /* 0xffffffcc00d42947 */ /* 0x000fea000383ffff */
.L_x_876:
[----:B------:R-:W-:Y:S06]  /*d500*/  BAR.ARV 0x8, 0x200 ;  /* 0x0208000000007b1d */ /* 0x000fec0000002000 */
[----:B------:R-:W-:Y:S05]  /*d510*/  @!P0 BRA `(.L_x_894) ;  /* 0x0000000000048947 */ /* 0x000fea0003800000 */
[----:B------:R-:W-:Y:S01]  /*d520*/  BPT.TRAP 0x1 ;  /* 0x000000040000795c */ /* 0x000fe20000300000 */
.L_x_894:
[----:B------:R-:W-:Y:S01]  /*d530*/  ULEA UR9, UR45, UR42, 0x3 ;  /* 0x0000002a2d097291 */ /* 0x000fe2000f8e183f */
[----:B------:R-:W-:-:S05]  /*d540*/  IMAD.U32 R2, RZ, RZ, UR50 ;  /* 0x00000032ff027e24 */ /* 0x000fca000f8e00ff */
[----:B------:R-:W-:-:S04]  /*d550*/  SHF.L.U32 R2, R2, 0x1f, RZ ;  /* 0x0000001f02027819 */ /* 0x000fc800000006ff */
[----:B------:R0:W1:Y:S01]  /*d560*/  SYNCS.PHASECHK.TRANS64.TRYWAIT P2, [UR9+0x2d850], R2 ;  /* 0x02d85002ff0075a7 */ /* 0x0000620008040149 */
[----:B------:R-:W-:Y:S05]  /*d570*/  @!P0 BRA `(.L_x_895) ;  /* 0x0000000000048947 */ /* 0x000fea0003800000 */
[----:B------:R-:W-:Y:S01]  /*d580*/  BPT.TRAP 0x1 ;  /* 0x000000040000795c */ /* 0x000fe20000300000 */
.L_x_895:
[----:B-1----:R-:W-:Y:S05]  /*d590*/  @P2 BRA `(.L_x_896) ;  /* 0x0000000000082947 */ /* 0x002fea0003800000 */
[----:B------:R-:W1:Y:S02]  /*d5a0*/  SYNCS.PHASECHK.TRANS64.TRYWAIT P0, [UR9+0x2d850], R2 ;  /* 0x02d85002ff0075a7 */ /* 0x000e640008000149 */
[----:B-1----:R-:W-:Y:S05]  /*d5b0*/  @!P0 BRA `(.L_x_897) ;  /* 0x0000007000708947 */ /* 0x002fea0003800000 */
.L_x_896:
[----:B------:R-:W-:Y:S01]  /*d5c0*/  UIADD3 UR42, UR42, 0x400, URZ ;  /* 0x000004002a2a7890 */ /* 0x000fe2000fffe03f */
[----:B------:R-:W-:Y:S01]  /*d5d0*/  WARPGROUP.ARRIVE ;  /* 0x00000000000079c5 */ /* 0x000fe20000000000 */
[----:B------:R-:W-:Y:S01]  /*d5e0*/  ULOP3.LUT UR36, UR36, 0x10000, URZ, 0xfc, !UPT ;  /* 0x0001000024247892 */ /* 0x000fe2000f8efc3f */
[----:B-1----:R-:W1:Y:S01]  /*d5f0*/  SHFL.BFLY PT, R7, R4, 0x2, 0x1f ;  /* 0x0c401f0004077f89 */ /* 0x002e6200000e0000 */
[----:B------:R-:W-:Y:S01]  /*d600*/  USHF.R.U32.HI UR42, URZ, 0x4, UR42 ;  /* 0x000000043f2a7899 */ /* 0x000fe2000801162a */
[----:B------:R-:W-:Y:S01]  /*d610*/  IMAD.MOV.U32 R36, RZ, RZ, -0x800000 ;  /* 0xff800000ff247424 */ /* 0x000fe200078e00ff */
[----:B------:R-:W-:Y:S01]  /*d620*/  UMOV UR5, 0x40000040 ;  /* 0x4000004000057882 */ /* 0x000fe20000000000 */
[----:B------:R-:W-:Y:S01]  /*d630*/  UMOV UR7, 0x80000020 ;  /* 0x8000002000077882 */ /* 0x000fe20000000000 */
[----:B------:R-:W-:Y:S01]  /*d640*/  ULOP3.LUT UR42, UR42, 0x3fff, URZ, 0xc0, !UPT ;  /* 0x00003fff2a2a7892 */ /* 0x000fe2000f8ec03f */
[----:B0-----:R-:W0:Y:S01]  /*d650*/  SHFL.BFLY PT, R2, R3, 0x2, 0x1f ;  /* 0x0c401f0003027f89 */ /* 0x001e2200000e0000 */
[----:B------:R-:W-:Y:S01]  /*d660*/  UMOV UR4, UR36 ;  /* 0x0000002400047c82 */ /* 0x000fe20008000000 */
[----:B--2---:R-:W-:Y:S01]  /*d670*/  IMAD.MOV.U32 R48, RZ, RZ, RZ ;  /* 0x000000ffff307224 */ /* 0x004fe200078e00ff */
[----:B------:R-:W-:Y:S01]  /*d680*/  ULOP3.LUT UR8, UR42, 0x2000000, URZ, 0xfc, !UPT ;  /* 0x020000002a087892 */ /* 0x000fe2000f8efc3f */
[----:B------:R-:W-:Y:S01]  /*d690*/  IMAD.MOV.U32 R37, RZ, RZ, -0x800000 ;  /* 0xff800000ff257424 */ /* 0x000fe200078e00ff */
[----:B------:R-:W-:-:S02]  /*d6a0*/  UIADD3 UR46, UR46, 0x1, URZ ;  /* 0x000000012e2e7890 */ /* 0x000fc4000fffe03f */
[----:B------:R-:W-:Y:S02]  /*d6b0*/  UIMAD UR8, UR45, 0x600, UR8 ;  /* 0x000006002d0878a4 */ /* 0x000fe4000f8e0208 */
[----:B------:R-:W-:-:S04]  /*d6c0*/  UIADD3 UR45, UR45, 0x1, URZ ;  /* 0x000000012d2d7890 */ /* 0x000fc8000fffe03f */
[----:B------:R-:W-:Y:S01]  /*d6d0*/  UISETP.NE.AND UP0, UPT, UR45, 0x2, UPT ;  /* 0x000000022d00788c */ /* 0x000fe2000bf05270 */
[----:B------:R-:W-:Y:S02]  /*d6e0*/  UMOV UR6, UR8 ;  /* 0x0000000800067c82 */ /* 0x000fe40008000000 */
[----:B------:R-:W-:Y:S01]  /*d6f0*/  HGMMA.64x96x16.F32 R88, gdesc[UR4].tnspB, R88, gsb0 ;  /* 0x41600000045879f0 */ /* 0x000fe20008000858 */
[----:B------:R-:W-:Y:S01]  /*d700*/  UIADD3 UR4, UR36, 0x2, URZ ;  /* 0x0000000224047890 */ /* 0x000fe2000fffe03f */
[----:B-1----:R-:W-:Y:S01]  /*d710*/  FADD.FTZ R7, R7, R4 ;  /* 0x0000000407077221 */ /* 0x002fe20000010000 */
[----:B------:R-:W-:Y:S01]  /*d720*/  UIADD3 UR6, UR8, 0x40, URZ ;  /* 0x0000004008067890 */ /* 0x000fe2000fffe03f */
[----:B------:R-:W-:Y:S01]  /*d730*/  UMOV UR5, 0x40000040 ;  /* 0x4000004000057882 */ /* 0x000fe20000000000 */
[----:B------:R-:W-:Y:S01]  /*d740*/  UMOV UR7, 0x80000020 ;  /* 0x8000002000077882 */ /* 0x000fe20000000000 */
[----:B0-----:R-:W-:Y:S01]  /*d750*/  FADD.FTZ R6, R2, R3 ;  /* 0x0000000302067221 */ /* 0x001fe20000010000 */
[----:B------:R-:W-:Y:S01]  /*d760*/  IMAD.U32 R3, RZ, RZ, UR33 ;  /* 0x00000021ff037e24 */ /* 0x000fe2000f8e00ff */
[----:B------:R-:W0:Y:S01]  /*d770*/  SHFL.BFLY PT, R2, R7, 0x1, 0x1f ;  /* 0x0c201f0007027f89 */ /* 0x000e2200000e0000 */
[----:B------:R-:W-:-:S03]  /*d780*/  USEL UR45, UR45, URZ, UP0 ;  /* 0x0000003f2d2d7287 */ /* 0x000fc60008000000 */
[----:B------:R-:W1:Y:S01]  /*d790*/  SHFL.BFLY PT, R9, R6, 0x1, 0x1f ;  /* 0x0c201f0006097f89 */ /* 0x000e6200000e0000 */
[----:B0-----:R-:W-:Y:S01]  /*d7a0*/  FADD.FTZ R10, R7, R2 ;  /* 0x00000002070a7221 */ /* 0x001fe20000010000 */
[----:B------:R-:W-:Y:S02]  /*d7b0*/  IMAD.MOV.U32 R2, RZ, RZ, RZ ;  /* 0x000000ffff027224 */ /* 0x000fe400078e00ff */
[----:B------:R-:W-:Y:S02]  /*d7c0*/  IMAD.U32 R7, RZ, RZ, UR33 ;  /* 0x00000021ff077e24 */ /* 0x000fe4000f8e00ff */
[----:B-1----:R-:W-:Y:S01]  /*d7d0*/  FADD.FTZ R9, R6, R9 ;  /* 0x0000000906097221 */ /* 0x002fe20000010000 */
[----:B------:R-:W-:Y:S01]  /*d7e0*/  FSETP.NE.FTZ.AND P0, PT, R10, RZ, PT ;  /* 0x000000ff0a00720b */ /* 0x000fe20003f15000 */
[----:B------:R-:W-:-:S03]  /*d7f0*/  IMAD.U32 R6, RZ, RZ, UR9 ;  /* 0x00000009ff067e24 */ /* 0x000fc6000f8e00ff */
[----:B------:R-:W-:Y:S01]  /*d800*/  FSETP.NE.FTZ.AND P2, PT, R9, RZ, PT ;  /* 0x000000ff0900720b */ /* 0x000fe20003f55000 */
[----:B------:R-:W-:-:S08]  /*d810*/  @!P1 VIADD R6, R6, 0x2d860 ;  /* 0x0002d86006069836 */ /* 0x000fd00000000000 */
[----:B------:R-:W0:Y:S01]  /*d820*/  @P0 MUFU.LG2 R4, R10 ;  /* 0x0000000a00040308 */ /* 0x000e220000000c00 */
[----:B------:R-:W-:-:S03]  /*d830*/  @P0 FMUL.FTZ R3, R3, 0.69314718246459960938 ;  /* 0x3f31721803030820 */ /* 0x000fc60000410000 */
[----:B------:R-:W-:-:S04]  /*d840*/  @P2 FMUL.FTZ R7, R7, 0.69314718246459960938 ;  /* 0x3f31721807072820 */ /* 0x000fc80000410000 */
[----:B------:R-:W1:Y:S08]  /*d850*/  @P2 MUFU.LG2 R8, R9 ;  /* 0x0000000900082308 */ /* 0x000e700000000c00 */
[----:B------:R-:W2:Y:S01]  /*d860*/  @P2 MUFU.RCP R48, R9 ;  /* 0x0000000900302308 */ /* 0x000ea20000001000 */
[----:B0-----:R-:W-:-:S04]  /*d870*/  @P0 FMUL.FTZ R4, R4, 0.69314718246459960938 ;  /* 0x3f31721804040820 */ /* 0x001fc80000410000 */
[----:B------:R-:W-:Y:S01]  /*d880*/  @P0 FFMA.FTZ R36, R3, R0, R4 ;  /* 0x0000000003240223 */ /* 0x000fe20000010004 */
[----:B------:R-:W-:Y:S02]  /*d890*/  @!P1 PRMT R0, RZ, 0x654, R6 ;  /* 0x00000654ff009816 */ /* 0x000fe40000000006 */
[----:B------:R-:W0:Y:S01]  /*d8a0*/  @P0 MUFU.RCP R2, R10 ;  /* 0x0000000a00020308 */ /* 0x000e220000001000 */
[----:B-1----:R-:W-:Y:S01]  /*d8b0*/  @P2 FMUL.FTZ R8, R8, 0.69314718246459960938 ;  /* 0x3f31721808082820 */ /* 0x002fe20000410000 */
        /* <DEDUP_REMOVED lines=47> */
[----:B------:R-:W-:-:S04]  /*dbb0*/  USEL UR4, URZ, 0x1, UP0 ;  /* 0x000000013f047887 */ /* 0x000fc80008000000 */
[----:B------:R-:W-:Y:S01]  /*dbc0*/  ULOP3.LUT UR50, UR50, UR4, URZ, 0x3c, !UPT ;  /* 0x0000000432327292 */ /* 0x000fe2000f8e3c3f */
[----:B------:R-:W-:Y:S02]  /*dbd0*/  WARPGROUP.DEPBAR.LE gsb0, 0x0 ;  /* 0x00008000000079c5 */ /* 0x000fe40000010000 */
[----:B------:R1:W-:Y:S01]  /*dbe0*/  @!P1 SYNCS.ARRIVE.TRANS64.RED.A1T0 RZ, [R0+URZ], RZ ;  /* 0x000000ff00ff99a7 */ /* 0x0003e2000810043f */
[-C--:B--2---:R-:W-:Y:S01]  /*dbf0*/  FMUL.FTZ R90, R90, R48.reuse ;  /* 0x000000305a5a7220 */ /* 0x084fe20000410000 */
        /* <DEDUP_REMOVED lines=46> */
[----:B-1----:R-:W-:-:S07]  /*dee0*/  FMUL.FTZ R48, R135, R48 ;  /* 0x0000003087307220 */ /* 0x002fce0000410000 */
.L_x_827:
[----:B------:R-:W0:Y:S08]  /*def0*/  S2UR UR4, SR_CgaCtaId ;  /* 0x00000000000479c3 */ /* 0x000e300000008800 */
[----:B------:R-:W-:Y:S06]  /*df00*/  BAR.SYNC.DEFER_BLOCKING 0x5, 0x200 ;  /* 0x0148000000007b1d */ /* 0x000fec0000010000 */
[----:B------:R-:W-:Y:S01]  /*df10*/  UMOV UR42, 0x400 ;  /* 0x00000400002a7882 */ /* 0x000fe20000000000 */
[----:B------:R-:W-:Y:S01]  /*df20*/  BSSY B0, `(.L_x_898) ;  /* 0x0000170000007945 */ /* 0x000fe20003800000 */
[----:B0-----:R-:W-:-:S09]  /*df30*/  ULEA UR42, UR4, UR42, 0x18 ;  /* 0x0000002a042a7291 */ /* 0x001fd2000f8ec03f */
[----:B------:R-:W0:Y:S02]  /*df40*/  LDS R0, [UR42+0x2d8d0] ;  /* 0x02d8d02aff007984 */ /* 0x000e240008000800 */
[----:B0-----:R-:W-:Y:S01]  /*df50*/  R2UR UR4, R0 ;  /* 0x00000000000472ca */ /* 0x001fe200000e0000 */
[----:B------:R-:W-:Y:S06]  /*df60*/  BAR.ARV 0x4, 0x200 ;  /* 0x0108000000007b1d */ /* 0x000fec0000002000 */
[----:B------:R-:W-:Y:S08]  /*df70*/  @P0 BRA `(.L_x_899) ;  /* 0x0000000c00bc0947 */ /* 0x000ff00003800000 */
[----:B------:R-:W0:Y:S01]  /*df80*/  S2UR UR5, SR_SWINHI ;  /* 0x00000000000579c3 */ /* 0x000e220000002f00 */
[----:B------:R-:W-:-:S07]  /*df90*/  IMAD R3, R142, 0x20, R138 ;  /* 0x000000208e037824 */ /* 0x000fce00078e028a */
[----:B------:R-:W-:Y:S01]  /*dfa0*/  BAR.SYNC.DEFER_BLOCKING 0x1, 0x180 ;  /* 0x0046000000007b1d */ /* 0x000fe20000010000 */
[----:B------:R-:W-:Y:S01]  /*dfb0*/  USHF.R.S32.HI UR10, URZ, 0x1f, UR40 ;  /* 0x0000001f3f0a7899 */ /* 0x000fe20008011428 */
[----:B------:R-:W-:Y:S01]  /*dfc0*/  VIADD R52, R137, UR41 ;  /* 0x0000002989347c36 */ /* 0x000fe20008000000 */
[----:B------:R-:W-:Y:S01]  /*dfd0*/  USHF.R.S32.HI UR12, URZ, 0x1f, UR44 ;  /* 0x0000001f3f0c7899 */ /* 0x000fe2000801142c */
[----:B------:R-:W-:-:S04]  /*dfe0*/  F2FP.F16.F32.PACK_AB R6, R93, R6 ;  /* 0x000000065d06723e */ /* 0x000fc800000000ff */
[----:B------:R-:W1:Y:S01]  /*dff0*/  LDC R0, c[0x0][0xbe8] ;  /* 0x0002fa00ff007b82 */ /* 0x000e620000000800 */
[----:B------:R-:W-:Y:S01]  /*e000*/  ULDC.64 UR8, c[0x0][0xb90] ;  /* 0x0002e40000087ab9 */ /* 0x000fe20000000a00 */
[----:B------:R-:W-:Y:S02]  /*e010*/  F2FP.F16.F32.PACK_AB R26, R125, R26 ;  /* 0x0000001a7d1a723e */ /* 0x000fe400000000ff */
[----:B------:R-:W-:Y:S02]  /*e020*/  F2FP.F16.F32.PACK_AB R27, R46, R27 ;  /* 0x0000001b2e1b723e */ /* 0x000fe400000000ff */
[----:B------:R-:W-:Y:S02]  /*e030*/  F2FP.F16.F32.PACK_AB R28, R129, R28 ;  /* 0x0000001c811c723e */ /* 0x000fe400000000ff */
[----:B------:R-:W-:Y:S02]  /*e040*/  F2FP.F16.F32.PACK_AB R29, R44, R29 ;  /* 0x0000001d2c1d723e */ /* 0x000fe400000000ff */
[----:B------:R-:W-:-:S02]  /*e050*/  F2FP.F16.F32.PACK_AB R30, R133, R30 ;  /* 0x0000001e851e723e */ /* 0x000fc400000000ff */
[----:B------:R-:W-:Y:S01]  /*e060*/  F2FP.F16.F32.PACK_AB R31, R48, R31 ;  /* 0x0000001f301f723e */ /* 0x000fe200000000ff */
[----:B------:R-:W-:Y:S01]  /*e070*/  UMOV UR6, UR42 ;  /* 0x0000002a00067c82 */ /* 0x000fe20008000000 */
[----:B0-----:R-:W-:Y:S01]  /*e080*/  UMOV UR7, UR5 ;  /* 0x0000000500077c82 */ /* 0x001fe20008000000 */
[----:B------:R-:W-:Y:S01]  /*e090*/  UIMAD UR5, UR10, UR8, URZ ;  /* 0x000000080a0572a4 */ /* 0x000fe2000f8e023f */
[----:B------:R-:W-:Y:S02]  /*e0a0*/  IMAD.U32 R40, RZ, RZ, UR6 ;  /* 0x00000006ff287e24 */ /* 0x000fe4000f8e00ff */
[----:B------:R-:W-:Y:S01]  /*e0b0*/  IMAD.U32 R41, RZ, RZ, UR7 ;  /* 0x00000007ff297e24 */ /* 0x000fe2000f8e00ff */
[----:B------:R-:W-:Y:S02]  /*e0c0*/  UIMAD.WIDE.U32 UR6, UR40, UR8, URZ ;  /* 0x00000008280672a5 */ /* 0x000fe4000f8e003f */
[----:B------:R-:W-:Y:S01]  /*e0d0*/  UIMAD UR5, UR40, UR9, UR5 ;  /* 0x00000009280572a4 */ /* 0x000fe2000f8e0205 */
[----:B------:R-:W-:-:S02]  /*e0e0*/  IMAD.WIDE R4, R147, 0x2, R40 ;  /* 0x0000000293047825 */ /* 0x000fc400078e0228 */
[----:B------:R-:W-:Y:S01]  /*e0f0*/  ULDC.64 UR8, c[0x0][0xb98] ;  /* 0x0002e60000087ab9 */ /* 0x000fe20000000a00 */
[----:B------:R-:W-:Y:S01]  /*e100*/  UIADD3 UR7, UR7, UR5, URZ ;  /* 0x0000000507077290 */ /* 0x000fe2000fffe03f */
[----:B------:R-:W-:Y:S01]  /*e110*/  IMAD.WIDE R40, R3, 0x2, R40 ;  /* 0x0000000203287825 */ /* 0x000fe200078e0228 */
[C---:B------:R-:W-:Y:S01]  /*e120*/  IADD3 R35, P1, R4.reuse, 0x6000, RZ ;  /* 0x0000600004237810 */ /* 0x040fe20007f3e0ff */
[----:B------:R-:W-:Y:S01]  /*e130*/  UIMAD UR5, UR12, UR8, URZ ;  /* 0x000000080c0572a4 */ /* 0x000fe2000f8e023f */
[C---:B------:R-:W-:Y:S01]  /*e140*/  LOP3.LUT R3, R4.reuse, 0x180, RZ, 0xc0, !PT ;  /* 0x0000018004037812 */ /* 0x040fe200078ec0ff */
[----:B------:R-:W-:Y:S01]  /*e150*/  UIMAD.WIDE.U32 UR6, UR44, UR8, UR6 ;  /* 0x000000082c0672a5 */ /* 0x000fe2000f8e0006 */
[----:B------:R-:W-:Y:S01]  /*e160*/  IADD3 R8, P3, R4, 0x3000, RZ ;  /* 0x0000300004087810 */ /* 0x000fe20007f7e0ff */
[--C-:B------:R-:W-:Y:S01]  /*e170*/  IMAD.X R25, RZ, RZ, R5.reuse, P1 ;  /* 0x000000ffff197224 */ /* 0x100fe200008e0605 */
[----:B-1----:R-:W-:Y:S01]  /*e180*/  ISETP.NE.AND P1, PT, R0, 0x1, PT ;  /* 0x000000010000780c */ /* 0x002fe20003f25270 */
[----:B------:R-:W-:Y:S01]  /*e190*/  UIMAD UR5, UR44, UR9, UR5 ;  /* 0x000000092c0572a4 */ /* 0x000fe2000f8e0205 */
[----:B------:R-:W-:Y:S01]  /*e1a0*/  SHF.R.U64 R3, R3, 0x3, RZ ;  /* 0x0000000303037819 */ /* 0x000fe200000012ff */
[----:B------:R-:W-:Y:S01]  /*e1b0*/  IMAD.X R13, RZ, RZ, R5, P3 ;  /* 0x000000ffff0d7224 */ /* 0x000fe200018e0605 */
[C---:B------:R-:W-:Y:S01]  /*e1c0*/  IADD3 R21, P4, R4.reuse, 0x20, RZ ;  /* 0x0000002004157810 */ /* 0x040fe20007f9e0ff */
[----:B------:R-:W-:Y:S01]  /*e1d0*/  ULDC.64 UR8, c[0x0][0xae8] ;  /* 0x0002ba0000087ab9 */ /* 0x000fe20000000a00 */
[----:B------:R-:W-:-:S02]  /*e1e0*/  IADD3 R15, P0, R4, 0x6020, RZ ;  /* 0x00006020040f7810 */ /* 0x000fc40007f1e0ff */
[----:B------:R-:W-:Y:S01]  /*e1f0*/  IADD3 R33, P2, R4, 0x3020, RZ ;  /* 0x0000302004217810 */ /* 0x000fe20007f5e0ff */
[--C-:B------:R-:W-:Y:S01]  /*e200*/  IMAD.X R9, RZ, RZ, R5.reuse, P4 ;  /* 0x000000ffff097224 */ /* 0x100fe200020e0605 */
[----:B------:R-:W-:Y:S02]  /*e210*/  LOP3.LUT R4, R3, R4, RZ, 0x3c, !PT ;  /* 0x0000000403047212 */ /* 0x000fe400078e3cff */
[----:B------:R-:W-:Y:S01]  /*e220*/  LOP3.LUT R12, R35, 0x180, RZ, 0xc0, !PT ;  /* 0x00000180230c7812 */ /* 0x000fe200078ec0ff */
[----:B------:R-:W0:Y:S01]  /*e230*/  @P1 LDC R45, c[0x0][0xbec] ;  /* 0x0002fb00ff2d1b82 */ /* 0x000e220000000800 */
[----:B------:R-:W-:Y:S01]  /*e240*/  LOP3.LUT R3, R8, 0x180, RZ, 0xc0, !PT ;  /* 0x0000018008037812 */ /* 0x000fe200078ec0ff */
[----:B------:R-:W-:Y:S01]  /*e250*/  IMAD.X R11, RZ, RZ, R5, P2 ;  /* 0x000000ffff0b7224 */ /* 0x000fe200010e0605 */
[----:B------:R-:W-:Y:S02]  /*e260*/  LOP3.LUT R2, R21, 0x180, RZ, 0xc0, !PT ;  /* 0x0000018015027812 */ /* 0x000fe400078ec0ff */
[----:B------:R-:W-:-:S02]  /*e270*/  SHF.R.U64 R12, R12, 0x3, RZ ;  /* 0x000000030c0c7819 */ /* 0x000fc400000012ff */
[----:B------:R-:W-:Y:S01]  /*e280*/  SHF.R.U64 R3, R3, 0x3, RZ ;  /* 0x0000000303037819 */ /* 0x000fe200000012ff */
[----:B------:R-:W1:Y:S01]  /*e290*/  @P1 LDC R50, c[0x0][0xbf0] ;  /* 0x0002fc00ff321b82 */ /* 0x000e620000000800 */
[----:B------:R-:W-:Y:S02]  /*e2a0*/  SHF.R.U64 R2, R2, 0x3, RZ ;  /* 0x0000000302027819 */ /* 0x000fe400000012ff */
[----:B------:R-:W-:Y:S02]  /*e2b0*/  IADD3 R43, P5, R40, 0x7800, RZ ;  /* 0x00007800282b7810 */ /* 0x000fe40007fbe0ff */
[----:B------:R-:W-:Y:S02]  /*e2c0*/  LOP3.LUT R24, R12, R35, RZ, 0x3c, !PT ;  /* 0x000000230c187212 */ /* 0x000fe400078e3cff */
[----:B------:R-:W-:Y:S02]  /*e2d0*/  LOP3.LUT R14, R15, 0x180, RZ, 0xc0, !PT ;  /* 0x000001800f0e7812 */ /* 0x000fe400078ec0ff */
[----:B------:R-:W-:-:S02]  /*e2e0*/  LOP3.LUT R12, R3, R8, RZ, 0x3c, !PT ;  /* 0x00000008030c7212 */ /* 0x000fc400078e3cff */
[----:B------:R-:W-:Y:S02]  /*e2f0*/  LOP3.LUT R8, R2, R21, RZ, 0x3c, !PT ;  /* 0x0000001502087212 */ /* 0x000fe400078e3cff */
[----:B------:R-:W-:Y:S02]  /*e300*/  LOP3.LUT R2, R43, 0x180, RZ, 0xc0, !PT ;  /* 0x000001802b027812 */ /* 0x000fe400078ec0ff */
[----:B------:R-:W-:Y:S01]  /*e310*/  SHF.R.U64 R14, R14, 0x3, RZ ;  /* 0x000000030e0e7819 */ /* 0x000fe200000012ff */
[----:B0-----:R-:W-:Y:S01]  /*e320*/  @P1 IMAD.HI.U32 R45, R52, R45, RZ ;  /* 0x0000002d342d1227 */ /* 0x001fe200078e00ff */
[----:B------:R-:W-:Y:S02]  /*e330*/  SHF.R.U64 R2, R2, 0x3, RZ ;  /* 0x0000000302027819 */ /* 0x000fe400000012ff */
[----:B------:R-:W-:Y:S01]  /*e340*/  LOP3.LUT R14, R14, R15, RZ, 0x3c, !PT ;  /* 0x0000000f0e0e7212 */ /* 0x000fe200078e3cff */
[----:B------:R-:W-:Y:S01]  /*e350*/  IMAD.X R15, RZ, RZ, R5, P0 ;  /* 0x000000ffff0f7224 */ /* 0x000fe200000e0605 */
[----:B------:R-:W-:-:S02]  /*e360*/  IADD3 R39, P0, R40, 0x1800, RZ ;  /* 0x0000180028277810 */ /* 0x000fc40007f1e0ff */
[----:B------:R-:W-:Y:S01]  /*e370*/  LOP3.LUT R2, R2, R43, RZ, 0x3c, !PT ;  /* 0x0000002b02027212 */ /* 0x000fe200078e3cff */
[----:B------:R-:W-:Y:S01]  /*e380*/  IMAD.MOV.U32 R43, RZ, RZ, R52 ;  /* 0x000000ffff2b7224 */ /* 0x000fe200078e0034 */
[----:B-1----:R-:W-:Y:S02]  /*e390*/  @P1 SHF.R.U32.HI R43, RZ, R50, R45 ;  /* 0x00000032ff2b1219 */ /* 0x002fe4000001162d */
[----:B------:R-:W-:Y:S02]  /*e3a0*/  LOP3.LUT R38, R39, 0x180, RZ, 0xc0, !PT ;  /* 0x0000018027267812 */ /* 0x000fe400078ec0ff */
[----:B------:R-:W-:Y:S01]  /*e3b0*/  MOV R47, R4 ;  /* 0x00000004002f7202 */ /* 0x000fe20000000f00 */
[----:B------:R-:W-:Y:S01]  /*e3c0*/  IMAD.MOV R45, RZ, RZ, -R43 ;  /* 0x000000ffff2d7224 */ /* 0x000fe200078e0a2b */
[----:B------:R-:W-:Y:S02]  /*e3d0*/  LOP3.LUT R10, R33, 0x180, RZ, 0xc0, !PT ;  /* 0x00000180210a7812 */ /* 0x000fe400078ec0ff */
[----:B------:R-:W-:-:S02]  /*e3e0*/  F2FP.F16.F32.PACK_AB R4, R42, R7 ;  /* 0x000000072a04723e */ /* 0x000fc400000000ff */
[----:B------:R-:W-:Y:S02]  /*e3f0*/  SHF.R.U64 R38, R38, 0x3, RZ ;  /* 0x0000000326267819 */ /* 0x000fe400000012ff */
[----:B------:R-:W-:Y:S02]  /*e400*/  F2FP.F16.F32.PACK_AB R5, R91, R90 ;  /* 0x0000005a5b05723e */ /* 0x000fe400000000ff */
[----:B------:R-:W-:Y:S02]  /*e410*/  F2FP.F16.F32.PACK_AB R7, R95, R94 ;  /* 0x0000005e5f07723e */ /* 0x000fe400000000ff */
[----:B------:R-:W-:Y:S01]  /*e420*/  MOV R57, R14 ;  /* 0x0000000e00397202 */ /* 0x000fe20000000f00 */
[----:B------:R-:W-:Y:S01]  /*e430*/  IMAD R15, R0, R45, R52 ;  /* 0x0000002d000f7224 */ /* 0x000fe200078e0234 */
[----:B------:R-:W-:Y:S01]  /*e440*/  SHF.R.U64 R10, R10, 0x3, RZ ;  /* 0x000000030a0a7819 */ /* 0x000fe200000012ff */
[----:B------:R0:W-:Y:S01]  /*e450*/  STSM.16.M88.4 [R47], R4 ;  /* 0x000000042f007844 */ /* 0x0001e20000000200 */
[----:B------:R-:W-:Y:S01]  /*e460*/  LOP3.LUT R38, R38, R39, RZ, 0x3c, !PT ;  /* 0x0000002726267212 */ /* 0x000fe200078e3cff */
[----:B------:R-:W-:Y:S01]  /*e470*/  IMAD.X R39, RZ, RZ, R41, P0 ;  /* 0x000000ffff277224 */ /* 0x000fe200000e0629 */
[----:B------:R-:W-:Y:S01]  /*e480*/  MOV R62, R24 ;  /* 0x00000018003e7202 */ /* 0x000fe20000000f00 */
[----:B------:R-:W-:Y:S01]  /*e490*/  IMAD.U32 R25, RZ, RZ, UR5 ;  /* 0x00000005ff197e24 */ /* 0x000fe2000f8e00ff */
[----:B------:R-:W-:Y:S01]  /*e4a0*/  SHF.R.S32.HI R14, RZ, 0x1f, R43 ;  /* 0x0000001fff0e7819 */ /* 0x000fe2000001142b */
[----:B------:R-:W-:Y:S01]  /*e4b0*/  ULDC UR5, c[0x0][0xa88] ;  /* 0x0002a20000057ab9 */ /* 0x000fe20000000800 */
[----:B------:R-:W-:Y:S01]  /*e4c0*/  LOP3.LUT R10, R10, R33, RZ, 0x3c, !PT ;  /* 0x000000210a0a7212 */ /* 0x000fe200078e3cff */
[----:B------:R-:W-:Y:S01]  /*e4d0*/  IMAD R56, R0, UR5, RZ ;  /* 0x0000000500387c24 */ /* 0x000fe2000f8e02ff */
[----:B------:R-:W-:-:S02]  /*e4e0*/  IADD3 R33, P3, R40, 0x4800, RZ ;  /* 0x0000480028217810 */ /* 0x000fc40007f7e0ff */
[----:B------:R-:W-:Y:S02]  /*e4f0*/  IADD3 R35, P2, R40, 0x3000, RZ ;  /* 0x0000300028237810 */ /* 0x000fe40007f5e0ff */
[----:B------:R-:W-:Y:S02]  /*e500*/  LOP3.LUT R32, R33, 0x180, RZ, 0xc0, !PT ;  /* 0x0000018021207812 */ /* 0x000fe400078ec0ff */
[----:B------:R-:W-:Y:S02]  /*e510*/  LOP3.LUT R34, R35, 0x180, RZ, 0xc0, !PT ;  /* 0x0000018023227812 */ /* 0x000fe400078ec0ff */
[----:B0-----:R-:W-:Y:S02]  /*e520*/  IADD3 R4, P0, R43, UR6, RZ ;  /* 0x000000062b047c10 */ /* 0x001fe4000ff1e0ff */
[----:B------:R-:W-:Y:S02]  /*e530*/  SHF.R.S32.HI R6, RZ, 0x1f, R15 ;  /* 0x0000001fff067819 */ /* 0x000fe4000001140f */
[----:B------:R-:W-:Y:S01]  /*e540*/  IADD3.X R5, R14, UR7, R25, P0, !PT ;  /* 0x000000070e057c10 */ /* 0x000fe200087fe419 */
[----:B------:R-:W-:Y:S01]  /*e550*/  ULDC.64 UR6, c[0x0][0xb88] ;  /* 0x0002e20000067ab9 */ /* 0x000fe20000000a00 */
[----:B------:R-:W-:Y:S01]  /*e560*/  SHF.R.U64 R32, R32, 0x3, RZ ;  /* 0x0000000320207819 */ /* 0x000fe200000012ff */
[----:B------:R-:W-:Y:S01]  /*e570*/  IMAD R6, R6, UR6, RZ ;  /* 0x0000000606067c24 */ /* 0x000fe2000f8e02ff */
[----:B------:R-:W-:Y:S01]  /*e580*/  MOV R63, R10 ;  /* 0x0000000a003f7202 */ /* 0x000fe20000000f00 */
[----:B------:R-:W-:Y:S01]  /*e590*/  IMAD.WIDE.U32 R4, R15, UR6, R4 ;  /* 0x000000060f047c25 */ /* 0x000fe2000f8e0004 */
[----:B------:R-:W-:-:S02]  /*e5a0*/  SHF.R.U64 R34, R34, 0x3, RZ ;  /* 0x0000000322227819 */ /* 0x000fc400000012ff */
[----:B------:R-:W-:Y:S01]  /*e5b0*/  LOP3.LUT R32, R32, R33, RZ, 0x3c, !PT ;  /* 0x0000002120207212 */ /* 0x000fe200078e3cff */
[----:B------:R-:W-:Y:S01]  /*e5c0*/  IMAD R15, R15, UR7, R6 ;  /* 0x000000070f0f7c24 */ /* 0x000fe2000f8e0206 */
[----:B------:R-:W-:Y:S01]  /*e5d0*/  ULDC.64 UR6, c[0x0][0xb50] ;  /* 0x0002d40000067ab9 */ /* 0x000fe20000000a00 */
[----:B------:R-:W-:Y:S01]  /*e5e0*/  VIADD R11, R146, UR41 ;  /* 0x00000029920b7c36 */ /* 0x000fe20008000000 */
[----:B------:R-:W-:Y:S01]  /*e5f0*/  LOP3.LUT P0, RZ, R144, 0x3, RZ, 0xc0, !PT ;  /* 0x0000000390ff7812 */ /* 0x000fe2000780c0ff */
[----:B------:R-:W-:Y:S01]  /*e600*/  IMAD.X R33, RZ, RZ, R41, P3 ;  /* 0x000000ffff217224 */ /* 0x000fe200018e0629 */
[----:B------:R-:W-:Y:S01]  /*e610*/  LEA R42, P3, R4, UR6, 0x2 ;  /* 0x00000006042a7c11 */ /* 0x000fe2000f8610ff */
[----:B------:R-:W-:Y:S01]  /*e620*/  VIADD R7, R11, 0x8 ;  /* 0x000000080b077836 */ /* 0x000fe20000000000 */
[----:B------:R-:W-:Y:S01]  /*e630*/  LOP3.LUT R34, R34, R35, RZ, 0x3c, !PT ;  /* 0x0000002322227212 */ /* 0x000fe200078e3cff */
[----:B------:R-:W-:Y:S01]  /*e640*/  IMAD.IADD R5, R5, 0x1, R15 ;  /* 0x0000000105057824 */ /* 0x000fe200078e020f */
[----:B------:R-:W-:Y:S01]  /*e650*/  MOV R53, R8 ;  /* 0x0000000800357202 */ /* 0x000fe20000000f00 */
[----:B------:R-:W-:Y:S01]  /*e660*/  IMAD.X R35, RZ, RZ, R41, P2 ;  /* 0x000000ffff237224 */ /* 0x000fe200010e0629 */
[-C--:B------:R-:W-:Y:S01]  /*e670*/  ISETP.GE.OR P2, PT, R11, R56.reuse, P0 ;  /* 0x000000380b00720c */ /* 0x080fe20000746670 */
[----:B------:R-:W-:Y:S01]  /*e680*/  SHFL.IDX PT, R58, R42, RZ, 0x1c1f ;  /* 0x001c1fff2a3a7589 */ /* 0x000fe200000e0000 */
[----:B------:R-:W-:-:S02]  /*e690*/  ISETP.GE.OR P0, PT, R7, R56, P0 ;  /* 0x000000380700720c */ /* 0x000fc40000706670 */
[----:B------:R-:W-:Y:S01]  /*e6a0*/  LEA.HI.X R43, R4, UR7, R5, 0x2, P3 ;  /* 0x00000007042b7c11 */ /* 0x000fe200098f1405 */
[----:B------:R-:W-:Y:S01]  /*e6b0*/  SHFL.IDX PT, R60, R42, 0x1, 0x1c1f ;  /* 0x003c1f002a3c7f89 */ /* 0x000fe200000e0000 */
[----:B------:R-:W-:Y:S02]  /*e6c0*/  F2FP.F16.F32.PACK_AB R4, R97, R96 ;  /* 0x000000606104723e */ /* 0x000fe400000000ff */
[----:B------:R-:W-:Y:S01]  /*e6d0*/  F2FP.F16.F32.PACK_AB R5, R99, R98 ;  /* 0x000000626305723e */ /* 0x000fe200000000ff */
[----:B------:R-:W0:Y:S01]  /*e6e0*/  SHFL.IDX PT, R59, R43, RZ, 0x1c1f ;  /* 0x001c1fff2b3b7589 */ /* 0x000e2200000e0000 */
[----:B------:R-:W-:Y:S02]  /*e6f0*/  F2FP.F16.F32.PACK_AB R6, R101, R100 ;  /* 0x000000646506723e */ /* 0x000fe400000000ff */
[----:B------:R-:W-:Y:S01]  /*e700*/  F2FP.F16.F32.PACK_AB R7, R103, R102 ;  /* 0x000000666707723e */ /* 0x000fe200000000ff */
[----:B------:R-:W1:Y:S01]  /*e710*/  SHFL.IDX PT, R61, R43, 0x1, 0x1c1f ;  /* 0x003c1f002b3d7f89 */ /* 0x000e6200000e0000 */
[----:B------:R-:W-:-:S02]  /*e720*/  MOV R52, R12 ;  /* 0x0000000c00347202 */ /* 0x000fc40000000f00 */
[----:B------:R-:W-:Y:S01]  /*e730*/  F2FP.F16.F32.PACK_AB R8, R105, R104 ;  /* 0x000000686908723e */ /* 0x000fe200000000ff */
[----:B------:R-:W-:Y:S01]  /*e740*/  STSM.16.M88.4 [R53], R4 ;  /* 0x0000000435007844 */ /* 0x000fe20000000200 */
[----:B------:R-:W-:Y:S02]  /*e750*/  F2FP.F16.F32.PACK_AB R9, R107, R106 ;  /* 0x0000006a6b09723e */ /* 0x000fe400000000ff */
[----:B------:R-:W-:Y:S02]  /*e760*/  F2FP.F16.F32.PACK_AB R10, R109, R108 ;  /* 0x0000006c6d0a723e */ /* 0x000fe400000000ff */
[----:B------:R-:W-:Y:S02]  /*e770*/  F2FP.F16.F32.PACK_AB R11, R111, R110 ;  /* 0x0000006e6f0b723e */ /* 0x000fe400000000ff */
[----:B------:R-:W-:Y:S02]  /*e780*/  F2FP.F16.F32.PACK_AB R12, R113, R112 ;  /* 0x00000070710c723e */ /* 0x000fe400000000ff */
[----:B------:R-:W-:Y:S01]  /*e790*/  F2FP.F16.F32.PACK_AB R13, R115, R114 ;  /* 0x00000072730d723e */ /* 0x000fe200000000ff */
[----:B------:R-:W-:Y:S01]  /*e7a0*/  STSM.16.M88.4 [R52], R8 ;  /* 0x0000000834007844 */ /* 0x000fe20000000200 */
[----:B------:R-:W-:-:S02]  /*e7b0*/  F2FP.F16.F32.PACK_AB R14, R117, R116 ;  /* 0x00000074750e723e */ /* 0x000fc400000000ff */
[----:B------:R-:W-:Y:S02]  /*e7c0*/  F2FP.F16.F32.PACK_AB R15, R119, R118 ;  /* 0x00000076770f723e */ /* 0x000fe400000000ff */
[----:B------:R-:W-:Y:S02]  /*e7d0*/  F2FP.F16.F32.PACK_AB R24, R121, R120 ;  /* 0x000000787918723e */ /* 0x000fe400000000ff */
[----:B------:R-:W-:Y:S01]  /*e7e0*/  F2FP.F16.F32.PACK_AB R25, R123, R122 ;  /* 0x0000007a7b19723e */ /* 0x000fe200000000ff */
[----:B------:R2:W-:Y:S01]  /*e7f0*/  STSM.16.M88.4 [R63], R12 ;  /* 0x0000000c3f007844 */ /* 0x0005e20000000200 */
[C---:B------:R-:W-:Y:S02]  /*e800*/  LOP3.LUT R3, R40.reuse, 0x180, RZ, 0xc0, !PT ;  /* 0x0000018028037812 */ /* 0x040fe400078ec0ff */
[----:B------:R-:W-:Y:S01]  /*e810*/  IADD3 R21, P4, R40, 0x6000, RZ ;  /* 0x0000600028157810 */ /* 0x000fe20007f9e0ff */
[----:B------:R3:W-:Y:S01]  /*e820*/  STSM.16.M88.4 [R62], R24 ;  /* 0x000000183e007844 */ /* 0x0007e20000000200 */
[----:B------:R-:W-:Y:S01]  /*e830*/  SHF.R.U64 R3, R3, 0x3, RZ ;  /* 0x0000000303037819 */ /* 0x000fe200000012ff */
[----:B------:R-:W-:Y:S01]  /*e840*/  UIMAD UR5, UR10, UR8, URZ ;  /* 0x000000080a0572a4 */ /* 0x000fe2000f8e023f */
[----:B------:R-:W-:Y:S01]  /*e850*/  LOP3.LUT R20, R21, 0x180, RZ, 0xc0, !PT ;  /* 0x0000018015147812 */ /* 0x000fe200078ec0ff */
[----:B------:R4:W-:Y:S01]  /*e860*/  STSM.16.M88.4 [R57], R28 ;  /* 0x0000001c39007844 */ /* 0x0009e20000000200 */
[----:B------:R-:W-:Y:S01]  /*e870*/  LOP3.LUT R40, R3, R40, RZ, 0x3c, !PT ;  /* 0x0000002803287212 */ /* 0x000fe200078e3cff */
[--C-:B------:R-:W-:Y:S01]  /*e880*/  IMAD.X R3, RZ, RZ, R41.reuse, P5 ;  /* 0x000000ffff037224 */ /* 0x100fe200028e0629 */
[----:B--2---:R-:W2:Y:S08]  /*e890*/  @P1 LDC R15, c[0x0][0xbec] ;  /* 0x0002fb00ff0f1b82 */ /* 0x004eb00000000800 */
[----:B------:R-:W-:Y:S08]  /*e8a0*/  BAR.SYNC.DEFER_BLOCKING 0x1, 0x180 ;  /* 0x0046000000007b1d */ /* 0x000ff00000010000 */
[----:B---3--:R-:W3:Y:S01]  /*e8b0*/  @P1 LDC R25, c[0x0][0xbf0] ;  /* 0x0002fc00ff191b82 */ /* 0x008ee20000000800 */
[----:B------:R-:W-:Y:S01]  /*e8c0*/  IMAD R12, R141, 0x60, R142 ;  /* 0x000000608d0c7824 */ /* 0x000fe200078e028e */
[----:B------:R-:W-:Y:S01]  /*e8d0*/  UIMAD.WIDE.U32 UR6, UR40, UR8, URZ ;  /* 0x00000008280672a5 */ /* 0x000fe2000f8e003f */
[----:B------:R-:W-:Y:S01]  /*e8e0*/  SHF.R.U64 R20, R20, 0x3, RZ ;  /* 0x0000000314147819 */ /* 0x000fe200000012ff */
[----:B------:R-:W-:Y:S01]  /*e8f0*/  ULDC.64 UR10, c[0x0][0xaf0] ;  /* 0x0002bc00000a7ab9 */ /* 0x000fe20000000a00 */
[----:B------:R-:W-:Y:S01]  /*e900*/  VIADD R14, R12, UR41 ;  /* 0x000000290c0e7c36 */ /* 0x000fe20008000000 */
[----:B------:R-:W-:Y:S01]  /*e910*/  UIMAD UR5, UR40, UR9, UR5 ;  /* 0x00000009280572a4 */ /* 0x000fe2000f8e0205 */
[----:B------:R-:W-:Y:S01]  /*e920*/  LOP3.LUT R20, R20, R21, RZ, 0x3c, !PT ;  /* 0x0000001514147212 */ /* 0x000fe200078e3cff */
[----:B------:R-:W-:Y:S01]  /*e930*/  UIMAD UR8, UR12, UR10, URZ ;  /* 0x0000000a0c0872a4 */ /* 0x000fe2000f8e023f */
[----:B------:R-:W-:Y:S01]  /*e940*/  IMAD.MOV.U32 R13, RZ, RZ, R14 ;  /* 0x000000ffff0d7224 */ /* 0x000fe200078e000e */
[----:B------:R-:W-:Y:S01]  /*e950*/  UIADD3 UR7, UR7, UR5, URZ ;  /* 0x0000000507077290 */ /* 0x000fe2000fffe03f */
[----:B------:R-:W-:Y:S01]  /*e960*/  IMAD.X R21, RZ, RZ, R41, P4 ;  /* 0x000000ffff157224 */ /* 0x000fe200020e0629 */
[----:B0-----:R4:W-:Y:S04]  /*e970*/  @!P2 ST.E desc[UR48][R58.64], R36 ;  /* 0x000000243a00a985 */ /* 0x0019e8000c101930 */
[----:B-1----:R4:W-:Y:S04]  /*e980*/  @!P0 ST.E desc[UR48][R60.64], R37 ;  /* 0x000000253c008985 */ /* 0x0029e8000c101930 */
[----:B------:R2:W5:Y:S01]  /*e990*/  LD.E.128 R8, desc[UR48][R2.64] ;  /* 0x0000003002087980 */ /* 0x000562000c101d00 */
[----:B------:R-:W-:-:S02]  /*e9a0*/  UIMAD UR5, UR44, UR11, UR8 ;  /* 0x0000000b2c0572a4 */ /* 0x000fc4000f8e0208 */
[----:B------:R-:W-:Y:S01]  /*e9b0*/  UIMAD.WIDE.U32 UR6, UR44, UR10, UR6 ;  /* 0x0000000a2c0672a5 */ /* 0x000fe2000f8e0006 */
[----:B------:R-:W5:Y:S01]  /*e9c0*/  LD.E.128 R40, desc[UR48][R40.64] ;  /* 0x0000003028287980 */ /* 0x000f62000c101d00 */
[----:B------:R-:W-:-:S03]  /*e9d0*/  ULDC.64 UR8, c[0x0][0xae0] ;  /* 0x0002b80000087ab9 */ /* 0x000fc60000000a00 */
[----:B------:R-:W5:Y:S01]  /*e9e0*/  LD.E.128 R44, desc[UR48][R38.64] ;  /* 0x00000030262c7980 */ /* 0x000f62000c101d00 */
[----:B--2---:R-:W-:-:S03]  /*e9f0*/  @P1 IMAD.HI.U32 R2, R14, R15, RZ ;  /* 0x0000000f0e021227 */ /* 0x004fc600078e00ff */
[----:B------:R-:W5:Y:S02]  /*ea00*/  LD.E.128 R48, desc[UR48][R34.64] ;  /* 0x0000003022307980 */ /* 0x000f64000c101d00 */
[----:B---3--:R-:W-:Y:S01]  /*ea10*/  @P1 SHF.R.U32.HI R13, RZ, R25, R2 ;  /* 0x00000019ff0d1219 */ /* 0x008fe20000011602 */
[----:B------:R-:W-:Y:S01]  /*ea20*/  UIADD3 UR5, UR7, UR5, URZ ;  /* 0x0000000507057290 */ /* 0x000fe2000fffe03f */
[----:B------:R-:W5:Y:S02]  /*ea30*/  LD.E.128 R4, desc[UR48][R32.64] ;  /* 0x0000003020047980 */ /* 0x000f64000c101d00 */
[--C-:B------:R-:W-:Y:S01]  /*ea40*/  SHF.R.S32.HI R12, RZ, 0x1f, R13.reuse ;  /* 0x0000001fff0c7819 */ /* 0x100fe2000001140d */
[----:B------:R-:W-:Y:S01]  /*ea50*/  IMAD.MOV R15, RZ, RZ, -R13 ;  /* 0x000000ffff0f7224 */ /* 0x000fe200078e0a0d */
[----:B------:R0:W5:Y:S01]  /*ea60*/  LD.E.128 R52, desc[UR48][R20.64] ;  /* 0x0000003014347980 */ /* 0x000162000c101d00 */
[----:B------:R-:W-:Y:S02]  /*ea70*/  IMAD.U32 R3, RZ, RZ, UR7 ;  /* 0x00000007ff037e24 */ /* 0x000fe4000f8e00ff */
[----:B------:R-:W-:Y:S01]  /*ea80*/  IMAD R15, R0, R15, R14 ;  /* 0x0000000f000f7224 */ /* 0x000fe200078e020e */
[----:B------:R-:W-:Y:S01]  /*ea90*/  @!PT LDS RZ, [RZ] ;  /* 0x00000000fffff984 */ /* 0x000fe20000000800 */
[----:B------:R-:W-:Y:S01]  /*eaa0*/  @!PT LDS RZ, [RZ] ;  /* 0x00000000fffff984 */ /* 0x000fe20000000800 */
[----:B------:R-:W-:Y:S01]  /*eab0*/  @!PT LDS RZ, [RZ] ;  /* 0x00000000fffff984 */ /* 0x000fe20000000800 */
[----:B------:R-:W-:Y:S01]  /*eac0*/  @!PT LDS RZ, [RZ] ;  /* 0x00000000fffff984 */ /* 0x000fe20000000800 */
[----:B------:R1:W-:Y:S06]  /*ead0*/  MEMBAR.ALL.CTA ;  /* 0x0000000000007992 */ /* 0x0003ec0000008000 */
[----:B-1----:R-:W1:Y:S01]  /*eae0*/  FENCE.VIEW.ASYNC.S ;  /* 0x00000000000073c6 */ /* 0x002e620000000000 */
[----:B------:R-:W-:Y:S01]  /*eaf0*/  IMAD.U32 R2, RZ, RZ, UR6 ;  /* 0x00000006ff027e24 */ /* 0x000fe2000f8e00ff */
[----:B------:R-:W-:Y:S01]  /*eb00*/  ULDC.64 UR6, c[0x0][0xad8] ;  /* 0x0002b60000067ab9 */ /* 0x000fe20000000a00 */
[----:B------:R-:W-:-:S02]  /*eb10*/  IMAD.U32 R3, RZ, RZ, UR5 ;  /* 0x00000005ff037e24 */ /* 0x000fc4000f8e00ff */
[----:B------:R-:W-:Y:S01]  /*eb20*/  IMAD R12, R12, UR8, RZ ;  /* 0x000000080c0c7c24 */ /* 0x000fe2000f8e02ff */
[----:B------:R-:W-:Y:S01]  /*eb30*/  SHF.R.S32.HI R0, RZ, 0x1f, R15 ;  /* 0x0000001fff007819 */ /* 0x000fe2000001140f */
[----:B------:R-:W-:-:S04]  /*eb40*/  IMAD.WIDE.U32 R2, R13, UR8, R2 ;  /* 0x000000080d027c25 */ /* 0x000fc8000f8e0002 */
[----:B0-----:R-:W-:Y:S02]  /*eb50*/  IMAD R21, R13, UR9, R12 ;  /* 0x000000090d157c24 */ /* 0x001fe4000f8e020c */
[----:B------:R-:W-:Y:S02]  /*eb60*/  IMAD R0, R0, UR6, RZ ;  /* 0x0000000600007c24 */ /* 0x000fe4000f8e02ff */
[----:B------:R-:W-:Y:S02]  /*eb70*/  IMAD.IADD R3, R3, 0x1, R21 ;  /* 0x0000000103037824 */ /* 0x000fe400078e0215 */
[----:B------:R-:W-:Y:S01]  /*eb80*/  VIADD R25, R142, UR41 ;  /* 0x000000298e197c36 */ /* 0x000fe20008000000 */
[----:B------:R-:W-:Y:S01]  /*eb90*/  UIADD3 UR5, UR42, 0x2d820, URZ ;  /* 0x0002d8202a057890 */ /* 0x000fe2000fffe03f */
[C---:B------:R-:W-:Y:S02]  /*eba0*/  IMAD R13, R15.reuse, UR7, R0 ;  /* 0x000000070f0d7c24 */ /* 0x040fe4000f8e0200 */
[----:B------:R-:W-:Y:S01]  /*ebb0*/  IMAD.WIDE.U32 R2, R15, UR6, R2 ;  /* 0x000000060f027c25 */ /* 0x000fe2000f8e0002 */
[----:B------:R-:W-:Y:S01]  /*ebc0*/  ISETP.GE.AND P0, PT, R25, R56, PT ;  /* 0x000000381900720c */ /* 0x000fe20003f06270 */
[----:B------:R-:W-:Y:S01]  /*ebd0*/  ULDC.64 UR6, c[0x0][0xa80] ;  /* 0x0002a00000067ab9 */ /* 0x000fe20000000a00 */
[----:B------:R-:W-:Y:S01]  /*ebe0*/  UPRMT UR5, URZ, 0x654, UR5 ;  /* 0x000006543f057896 */ /* 0x000fe20008000005 */
[----:B------:R-:W-:Y:S01]  /*ebf0*/  IMAD.IADD R3, R3, 0x1, R13 ;  /* 0x0000000103037824 */ /* 0x000fe200078e020d */
[----:B------:R-:W-:-:S04]  /*ec00*/  LEA R0, P1, R2, UR6, 0x1 ;  /* 0x0000000602007c11 */ /* 0x000fc8000f8208ff */
[----:B------:R-:W-:Y:S01]  /*ec10*/  LEA.HI.X R24, R2, UR7, R3, 0x1, P1 ;  /* 0x0000000702187c11 */ /* 0x000fe200088f0c03 */
[----:B-1----:R4:W0:Y:S01]  /*ec20*/  SHFL.IDX PT, R12, R0, RZ, 0x1c1f ;  /* 0x001c1fff000c7589 */ /* 0x00282200000e0000 */
[----:B------:R-:W-:Y:S01]  /*ec30*/  BSSY B1, `(.L_x_900) ;  /* 0x0000010000017945 */ /* 0x000fe20003800000 */
[----:B------:R-:W-:Y:S02]  /*ec40*/  SYNCS.ARRIVE.TRANS64.RED.A1T0 RZ, [UR5], RZ ;  /* 0x000000ffffff79a7 */ /* 0x000fe40008100405 */
[----:B------:R4:W1:Y:S01]  /*ec50*/  SHFL.IDX PT, R13, R24, RZ, 0x1c1f ;  /* 0x001c1fff180d7589 */ /* 0x00086200000e0000 */
[----:B------:R-:W-:Y:S05]  /*ec60*/  @P0 BRA `(.L_x_901) ;  /* 0x0000000000300947 */ /* 0x000fea0003800000 */
        /* <DEDUP_REMOVED lines=12> */
.L_x_901:
[----:B------:R-:W-:Y:S05]  /*ed30*/  BSYNC B1 ;  /* 0x0000000000017941 */ /* 0x000fea0003800000 */
.L_x_900:
[----:B--2---:R-:W-:Y:S01]  /*ed40*/  VIADD R3, R25, 0x60 ;  /* 0x0000006019037836 */ /* 0x004fe20000000000 */
[----:B-1----:R1:W2:Y:S04]  /*ed50*/  SHFL.IDX PT, R13, R24, 0x1, 0x1c1f ;  /* 0x003c1f00180d7f89 */ /* 0x0022a800000e0000 */
[----:B------:R-:W-:Y:S01]  /*ed60*/  ISETP.GE.AND P0, PT, R3, R56, PT ;  /* 0x000000380300720c */ /* 0x000fe20003f06270 */
[----:B0-----:R1:W0:-:S12]  /*ed70*/  SHFL.IDX PT, R12, R0, 0x1, 0x1c1f ;  /* 0x003c1f00000c7f89 */ /* 0x00121800000e0000 */
[----:B-1----:R-:W-:Y:S05]  /*ed80*/  @P0 BRA `(.L_x_902) ;  /* 0x0000000800240947 */ /* 0x002fea0003800000 */
[----:B------:R-:W-:Y:S02]  /*ed90*/  ULDC UR5, c[0x0][0xac8] ;  /* 0x0002b20000057ab9 */ /* 0x000fe40000000800 */
[----:B------:R-:W-:Y:S02]  /*eda0*/  ISETP.GE.AND P2, PT, R139, UR5, PT ;  /* 0x000000058b007c0c */ /* 0x000fe4000bf46270 */
[----:B------:R-:W-:-:S11]  /*edb0*/  ISETP.GE.AND P1, PT, R138, UR5, PT ;  /* 0x000000058a007c0c */ /* 0x000fd6000bf26270 */
[C---:B0-----:R-:W-:Y:S02]  /*edc0*/  @!P2 LEA R14, P0, R139.reuse, R12, 0x1 ;  /* 0x0000000c8b0ea211 */ /* 0x041fe400078008ff */
[----:B--2---:R-:W-:Y:S02]  /*edd0*/  @!P1 IMAD.WIDE R2, R138, 0x2, R12 ;  /* 0x000000028a029825 */ /* 0x004fe400078e020c */
[----:B------:R-:W-:Y:S02]  /*ede0*/  @!P2 LEA.HI.X R15, R139, R13, R149, 0x1, P0 ;  /* 0x0000000d8b0fa211 */ /* 0x000fe400000f0c95 */
[----:B------:R-:W-:Y:S01]  /*edf0*/  ISETP.GE.AND P0, PT, R140, UR5, PT ;  /* 0x000000058c007c0c */ /* 0x000fe2000bf06270 */
[----:B-----5:R0:W-:Y:S04]  /*ee00*/  @!P1 ST.E.128 desc[UR48][R2.64], R44 ;  /* 0x0000002c02009985 */ /* 0x0201e8000c101d30 */
[----:B------:R0:W-:Y:S08]  /*ee10*/  @!P2 ST.E.128 desc[UR48][R14.64], R4 ;  /* 0x000000040e00a985 */ /* 0x0001f0000c101d30 */
[----:B------:R-:W-:Y:S05]  /*ee20*/  @P0 BRA `(.L_x_902) ;  /* 0x0000000400fc0947 */ /* 0x000fea0003800000 */
[----:B0-----:R-:W-:-:S04]  /*ee30*/  LEA R2, P0, R140, R12, 0x1 ;  /* 0x0000000c8c027211 */ /* 0x001fc800078008ff */
[----:B------:R-:W-:-:S05]  /*ee40*/  LEA.HI.X R3, R140, R13, R148, 0x1, P0 ;  /* 0x0000000d8c037211 */ /* 0x000fca00000f0c94 */
[----:B------:R0:W-:Y:S01]  /*ee50*/  ST.E.128 desc[UR48][R2.64], R8 ;  /* 0x0000000802007985 */ /* 0x0001e2000c101d30 */
[----:B------:R-:W-:Y:S05]  /*ee60*/  BRA `(.L_x_902) ;  /* 0x0000000400ec7947 */ /* 0x000fea0003800000 */
.L_x_899:
[----:B------:R-:W0:Y:S01]  /*ee70*/  LDC R8, c[0x0][0xbe8] ;  /* 0x0002fa00ff087b82 */ /* 0x000e220000000800 */
[----:B------:R-:W-:Y:S01]  /*ee80*/  ISETP.GE.AND P0, PT, R150, 0xc0, PT ;  /* 0x000000c09600780c */ /* 0x000fe20003f06270 */
[----:B------:R-:W-:Y:S01]  /*ee90*/  USHF.R.S32.HI UR8, URZ, 0x1f, UR40 ;  /* 0x0000001f3f087899 */ /* 0x000fe20008011428 */
[----:B------:R-:W-:Y:S01]  /*eea0*/  BSSY B1, `(.L_x_903) ;  /* 0x000002f000017945 */ /* 0x000fe20003800000 */
[----:B------:R-:W-:Y:S01]  /*eeb0*/  USHF.R.S32.HI UR9, URZ, 0x1f, UR44 ;  /* 0x0000001f3f097899 */ /* 0x000fe2000801142c */
[----:B------:R-:W-:Y:S01]  /*eec0*/  IMAD R6, R141, 0x60, R142 ;  /* 0x000000608d067824 */ /* 0x000fe200078e028e */
[----:B0-----:R-:W-:-:S13]  /*eed0*/  ISETP.NE.AND P1, PT, R8, 0x1, PT ;  /* 0x000000010800780c */ /* 0x001fda0003f25270 */
[----:B------:R-:W0:Y:S08]  /*eee0*/  @P1 LDC R9, c[0x0][0xbec] ;  /* 0x0002fb00ff091b82 */ /* 0x000e300000000800 */
[----:B------:R-:W1:Y:S01]  /*eef0*/  @P1 LDC R11, c[0x0][0xbf0] ;  /* 0x0002fc00ff0b1b82 */ /* 0x000e620000000800 */
[----:B------:R-:W-:Y:S05]  /*ef00*/  @P0 BRA `(.L_x_904) ;  /* 0x0000000000a00947 */ /* 0x000fea0003800000 */
[----:B------:R-:W2:Y:S01]  /*ef10*/  S2R R0, SR_TID.X ;  /* 0x0000000000007919 */ /* 0x000ea20000002100 */
[----:B------:R-:W3:Y:S01]  /*ef20*/  LDC R3, c[0x0][0xbe8] ;  /* 0x0002fa00ff037b82 */ /* 0x000ee20000000800 */
[----:B------:R-:W-:Y:S01]  /*ef30*/  IMAD.U32 R4, RZ, RZ, UR41 ;  /* 0x00000029ff047e24 */ /* 0x000fe2000f8e00ff */
[----:B------:R-:W-:Y:S02]  /*ef40*/  ULDC UR5, c[0x0][0xa88] ;  /* 0x0002a20000057ab9 */ /* 0x000fe40000000800 */
[----:B---3--:R-:W-:Y:S02]  /*ef50*/  IMAD R5, R3, UR5, RZ ;  /* 0x0000000503057c24 */ /* 0x008fe4000f8e02ff */
[----:B--2---:R-:W-:-:S04]  /*ef60*/  IADD3 R4, R4, -0x80, R0 ;  /* 0xffffff8004047810 */ /* 0x004fc80007ffe000 */
[----:B------:R-:W-:-:S13]  /*ef70*/  ISETP.GE.AND P0, PT, R4, R5, PT ;  /* 0x000000050400720c */ /* 0x000fda0003f06270 */
[----:B------:R-:W-:Y:S05]  /*ef80*/  @P0 BRA `(.L_x_904) ;  /* 0x0000000000800947 */ /* 0x000fea0003800000 */
[----:B------:R-:W-:Y:S01]  /*ef90*/  ISETP.NE.AND P0, PT, R3, 0x1, PT ;  /* 0x000000010300780c */ /* 0x000fe20003f05270 */
[----:B------:R-:W-:Y:S01]  /*efa0*/  ULDC.64 UR10, c[0x0][0xb90] ;  /* 0x0002e400000a7ab9 */ /* 0x000fe20000000a00 */
[----:B------:R-:W-:Y:S01]  /*efb0*/  IMAD.MOV.U32 R2, RZ, RZ, R4 ;  /* 0x000000ffff027224 */ /* 0x000fe200078e0004 */
[----:B------:R-:W-:Y:S02]  /*efc0*/  UIMAD UR5, UR8, UR10, URZ ;  /* 0x0000000a080572a4 */ /* 0x000fe4000f8e023f */
[----:B------:R-:W-:Y:S02]  /*efd0*/  UIMAD.WIDE.U32 UR6, UR40, UR10, URZ ;  /* 0x0000000a280672a5 */ /* 0x000fe4000f8e003f */
[----:B------:R-:W-:-:S03]  /*efe0*/  UIMAD UR5, UR40, UR11, UR5 ;  /* 0x0000000b280572a4 */ /* 0x000fc6000f8e0205 */
[----:B------:R-:W-:Y:S01]  /*eff0*/  ULDC.64 UR10, c[0x0][0xb98] ;  /* 0x0002e600000a7ab9 */ /* 0x000fe20000000a00 */
[----:B------:R-:W-:Y:S02]  /*f000*/  UIADD3 UR7, UR7, UR5, URZ ;  /* 0x0000000507077290 */ /* 0x000fe4000fffe03f */
[----:B------:R-:W2:Y:S01]  /*f010*/  @P0 LDC R5, c[0x0][0xbec] ;  /* 0x0002fb00ff050b82 */ /* 0x000ea20000000800 */
[----:B------:R-:W-:Y:S02]  /*f020*/  UIMAD UR5, UR9, UR10, URZ ;  /* 0x0000000a090572a4 */ /* 0x000fe4000f8e023f */
[----:B------:R-:W-:Y:S02]  /*f030*/  UIMAD.WIDE.U32 UR6, UR44, UR10, UR6 ;  /* 0x0000000a2c0672a5 */ /* 0x000fe4000f8e0006 */
[----:B------:R-:W-:-:S03]  /*f040*/  UIMAD UR5, UR44, UR11, UR5 ;  /* 0x0000000b2c0572a4 */ /* 0x000fc6000f8e0205 */
[----:B------:R-:W3:Y:S01]  /*f050*/  @P0 LDC R7, c[0x0][0xbf0] ;  /* 0x0002fc00ff070b82 */ /* 0x000ee20000000800 */
[----:B------:R-:W-:Y:S01]  /*f060*/  ULDC.64 UR10, c[0x0][0xb88] ;  /* 0x0002e200000a7ab9 */ /* 0x000fe20000000a00 */
[----:B--2---:R-:W-:-:S05]  /*f070*/  @P0 IMAD.HI.U32 R0, R4, R5, RZ ;  /* 0x0000000504000227 */ /* 0x004fca00078e00ff */
[----:B---3--:R-:W-:-:S05]  /*f080*/  @P0 SHF.R.U32.HI R2, RZ, R7, R0 ;  /* 0x00000007ff020219 */ /* 0x008fca0000011600 */
[----:B------:R-:W-:-:S04]  /*f090*/  IMAD.MOV R5, RZ, RZ, -R2 ;  /* 0x000000ffff057224 */ /* 0x000fc800078e0a02 */
[----:B------:R-:W-:Y:S01]  /*f0a0*/  IMAD R5, R3, R5, R4 ;  /* 0x0000000503057224 */ /* 0x000fe200078e0204 */
[----:B------:R-:W-:Y:S01]  /*f0b0*/  SHF.R.S32.HI R3, RZ, 0x1f, R2 ;  /* 0x0000001fff037819 */ /* 0x000fe20000011402 */
[----:B------:R-:W-:Y:S01]  /*f0c0*/  IMAD.U32 R4, RZ, RZ, UR5 ;  /* 0x00000005ff047e24 */ /* 0x000fe2000f8e00ff */
[----:B------:R-:W-:Y:S02]  /*f0d0*/  IADD3 R2, P0, R2, UR6, RZ ;  /* 0x0000000602027c10 */ /* 0x000fe4000ff1e0ff */
[----:B------:R-:W-:Y:S02]  /*f0e0*/  SHF.R.S32.HI R0, RZ, 0x1f, R5 ;  /* 0x0000001fff007819 */ /* 0x000fe40000011405 */
[----:B------:R-:W-:Y:S01]  /*f0f0*/  IADD3.X R3, R3, UR7, R4, P0, !PT ;  /* 0x0000000703037c10 */ /* 0x000fe200087fe404 */
[----:B------:R-:W-:Y:S02]  /*f100*/  ULDC.64 UR6, c[0x0][0xb50] ;  /* 0x0002d40000067ab9 */ /* 0x000fe40000000a00 */
[----:B------:R-:W-:-:S02]  /*f110*/  IMAD R0, R0, UR10, RZ ;  /* 0x0000000a00007c24 */ /* 0x000fc4000f8e02ff */
[----:B------:R-:W-:-:S04]  /*f120*/  IMAD.WIDE.U32 R2, R5, UR10, R2 ;  /* 0x0000000a05027c25 */ /* 0x000fc8000f8e0002 */
[----:B------:R-:W-:Y:S01]  /*f130*/  IMAD R7, R5, UR11, R0 ;  /* 0x0000000b05077c24 */ /* 0x000fe2000f8e0200 */
[----:B------:R-:W-:-:S03]  /*f140*/  LEA R4, P0, R2, UR6, 0x2 ;  /* 0x0000000602047c11 */ /* 0x000fc6000f8010ff */
[----:B------:R-:W-:-:S05]  /*f150*/  IMAD.IADD R3, R3, 0x1, R7 ;  /* 0x0000000103037824 */ /* 0x000fca00078e0207 */
[----:B------:R-:W-:Y:S01]  /*f160*/  LEA.HI.X R5, R2, UR7, R3, 0x2, P0 ;  /* 0x0000000702057c11 */ /* 0x000fe200080f1403 */
[----:B------:R-:W-:-:S05]  /*f170*/  IMAD.MOV.U32 R3, RZ, RZ, -0x800000 ;  /* 0xff800000ff037424 */ /* 0x000fca00078e00ff */
[----:B------:R2:W-:Y:S02]  /*f180*/  STG.E desc[UR48][R4.64], R3 ;  /* 0x0000000304007986 */ /* 0x0005e4000c101930 */
.L_x_904:
[----:B------:R-:W-:Y:S05]  /*f190*/  BSYNC B1 ;  /* 0x0000000000017941 */ /* 0x000fea0003800000 */
.L_x_903:
[----:B------:R-:W-:Y:S01]  /*f1a0*/  ULDC.64 UR10, c[0x0][0xae8] ;  /* 0x0002ba00000a7ab9 */ /* 0x000fe20000000a00 */
[----:B------:R-:W-:Y:S01]  /*f1b0*/  VIADD R6, R6, UR41 ;  /* 0x0000002906067c36 */ /* 0x000fe20008000000 */
[----:B------:R-:W-:Y:S01]  /*f1c0*/  UIMAD UR5, UR8, UR10, URZ ;  /* 0x0000000a080572a4 */ /* 0x000fe2000f8e023f */
[----:B------:R-:W-:Y:S01]  /*f1d0*/  BSSY B1, `(.L_x_905) ;  /* 0x0000033000017945 */ /* 0x000fe20003800000 */
[----:B------:R-:W-:Y:S01]  /*f1e0*/  UIMAD.WIDE.U32 UR6, UR40, UR10, URZ ;  /* 0x0000000a280672a5 */ /* 0x000fe2000f8e003f */
[----:B0-----:R-:W-:Y:S01]  /*f1f0*/  @P1 IMAD.HI.U32 R0, R6, R9, RZ ;  /* 0x0000000906001227 */ /* 0x001fe200078e00ff */
[----:B------:R-:W-:-:S03]  /*f200*/  UIMAD UR5, UR40, UR11, UR5 ;  /* 0x0000000b280572a4 */ /* 0x000fc6000f8e0205 */
[----:B------:R-:W-:Y:S01]  /*f210*/  ULDC.64 UR10, c[0x0][0xaf0] ;  /* 0x0002bc00000a7ab9 */ /* 0x000fe20000000a00 */
[----:B------:R-:W-:Y:S01]  /*f220*/  UIADD3 UR7, UR7, UR5, URZ ;  /* 0x0000000507077290 */ /* 0x000fe2000fffe03f */
[----:B--2---:R-:W-:Y:S01]  /*f230*/  IMAD.MOV.U32 R5, RZ, RZ, R6 ;  /* 0x000000ffff057224 */ /* 0x004fe200078e0006 */
[----:B------:R-:W-:Y:S01]  /*f240*/  UIMAD UR5, UR9, UR10, URZ ;  /* 0x0000000a090572a4 */ /* 0x000fe2000f8e023f */
[----:B-1----:R-:W-:Y:S01]  /*f250*/  @P1 SHF.R.U32.HI R5, RZ, R11, R0 ;  /* 0x0000000bff051219 */ /* 0x002fe20000011600 */
[----:B------:R-:W-:Y:S02]  /*f260*/  UIMAD.WIDE.U32 UR6, UR44, UR10, UR6 ;  /* 0x0000000a2c0672a5 */ /* 0x000fe4000f8e0006 */
[----:B------:R-:W-:Y:S01]  /*f270*/  UIMAD UR5, UR44, UR11, UR5 ;  /* 0x0000000b2c0572a4 */ /* 0x000fe2000f8e0205 */
[--C-:B------:R-:W-:Y:S01]  /*f280*/  SHF.R.S32.HI R0, RZ, 0x1f, R5.reuse ;  /* 0x0000001fff007819 */ /* 0x100fe20000011405 */
[----:B------:R-:W-:Y:S01]  /*f290*/  IMAD.MOV R7, RZ, RZ, -R5 ;  /* 0x000000ffff077224 */ /* 0x000fe200078e0a05 */
[----:B------:R-:W-:Y:S01]  /*f2a0*/  ULDC.64 UR8, c[0x0][0xae0] ;  /* 0x0002b80000087ab9 */ /* 0x000fe20000000a00 */
[----:B------:R-:W-:-:S02]  /*f2b0*/  UIADD3 UR5, UR7, UR5, URZ ;  /* 0x0000000507057290 */ /* 0x000fc4000fffe03f */
[----:B------:R-:W-:Y:S02]  /*f2c0*/  IMAD.U32 R3, RZ, RZ, UR7 ;  /* 0x00000007ff037e24 */ /* 0x000fe4000f8e00ff */
[----:B------:R-:W-:Y:S02]  /*f2d0*/  IMAD R7, R8, R7, R6 ;  /* 0x0000000708077224 */ /* 0x000fe400078e0206 */
[----:B------:R-:W-:Y:S02]  /*f2e0*/  IMAD R0, R0, UR8, RZ ;  /* 0x0000000800007c24 */ /* 0x000fe4000f8e02ff */
[----:B------:R-:W-:Y:S01]  /*f2f0*/  IMAD.U32 R2, RZ, RZ, UR6 ;  /* 0x00000006ff027e24 */ /* 0x000fe2000f8e00ff */
[----:B------:R-:W-:Y:S01]  /*f300*/  ULDC.64 UR6, c[0x0][0xad8] ;  /* 0x0002b60000067ab9 */ /* 0x000fe20000000a00 */
[----:B------:R-:W-:Y:S01]  /*f310*/  IMAD.U32 R3, RZ, RZ, UR5 ;  /* 0x00000005ff037e24 */ /* 0x000fe2000f8e00ff */
[----:B------:R-:W-:Y:S01]  /*f320*/  ULDC UR5, c[0x0][0xa88] ;  /* 0x0002a20000057ab9 */ /* 0x000fe20000000800 */
[C---:B------:R-:W-:Y:S01]  /*f330*/  IMAD R9, R5.reuse, UR9, R0 ;  /* 0x0000000905097c24 */ /* 0x040fe2000f8e0200 */
[----:B------:R-:W-:Y:S01]  /*f340*/  SHF.R.S32.HI R0, RZ, 0x1f, R7 ;  /* 0x0000001fff007819 */ /* 0x000fe20000011407 */
[----:B------:R-:W-:-:S04]  /*f350*/  IMAD.WIDE.U32 R2, R5, UR8, R2 ;  /* 0x0000000805027c25 */ /* 0x000fc8000f8e0002 */
[----:B------:R-:W-:Y:S02]  /*f360*/  IMAD R0, R0, UR6, RZ ;  /* 0x0000000600007c24 */ /* 0x000fe4000f8e02ff */
[----:B------:R-:W-:Y:S02]  /*f370*/  IMAD.IADD R3, R3, 0x1, R9 ;  /* 0x0000000103037824 */ /* 0x000fe400078e0209 */
[C---:B------:R-:W-:Y:S02]  /*f380*/  IMAD R5, R7.reuse, UR7, R0 ;  /* 0x0000000707057c24 */ /* 0x040fe4000f8e0200 */
[----:B------:R-:W-:Y:S01]  /*f390*/  IMAD.WIDE.U32 R2, R7, UR6, R2 ;  /* 0x0000000607027c25 */ /* 0x000fe2000f8e0002 */
[----:B------:R-:W-:-:S03]  /*f3a0*/  ULDC.64 UR6, c[0x0][0xa80] ;  /* 0x0002a00000067ab9 */ /* 0x000fc60000000a00 */
[----:B------:R-:W-:Y:S01]  /*f3b0*/  IMAD R7, R8, UR5, RZ ;  /* 0x0000000508077c24 */ /* 0x000fe2000f8e02ff */
[----:B------:R-:W-:Y:S01]  /*f3c0*/  LEA R4, P1, R2, UR6, 0x1 ;  /* 0x0000000602047c11 */ /* 0x000fe2000f8208ff */
[----:B------:R-:W-:Y:S02]  /*f3d0*/  VIADD R0, R142, UR41 ;  /* 0x000000298e007c36 */ /* 0x000fe40008000000 */
[----:B------:R-:W-:-:S03]  /*f3e0*/  IMAD.IADD R3, R3, 0x1, R5 ;  /* 0x0000000103037824 */ /* 0x000fc600078e0205 */
[----:B------:R-:W-:Y:S02]  /*f3f0*/  ISETP.GE.AND P0, PT, R0, R7, PT ;  /* 0x000000070000720c */ /* 0x000fe40003f06270 */
[----:B------:R-:W-:Y:S02]  /*f400*/  LEA.HI.X R5, R2, UR7, R3, 0x1, P1 ;  /* 0x0000000702057c11 */ /* 0x000fe400088f0c03 */
[----:B------:R0:W1:Y:S04]  /*f410*/  SHFL.IDX PT, R2, R4, RZ, 0x1c1f ;  /* 0x001c1fff04027589 */ /* 0x00006800000e0000 */
[----:B------:R0:W2:Y:S05]  /*f420*/  SHFL.IDX PT, R3, R5, RZ, 0x1c1f ;  /* 0x001c1fff05037589 */ /* 0x0000aa00000e0000 */
[----:B------:R-:W-:Y:S05]  /*f430*/  @P0 BRA `(.L_x_906) ;  /* 0x0000000000300947 */ /* 0x000fea0003800000 */
[----:B------:R-:W-:Y:S02]  /*f440*/  ULDC UR5, c[0x0][0xac8] ;  /* 0x0002b20000057ab9 */ /* 0x000fe40000000800 */
[----:B------:R-:W-:Y:S02]  /*f450*/  ISETP.GE.AND P3, PT, R139, UR5, PT ;  /* 0x000000058b007c0c */ /* 0x000fe4000bf66270 */
[----:B------:R-:W-:Y:S02]  /*f460*/  ISETP.GE.AND P4, PT, R140, UR5, PT ;  /* 0x000000058c007c0c */ /* 0x000fe4000bf86270 */
[----:B------:R-:W-:-:S09]  /*f470*/  ISETP.GE.AND P2, PT, R138, UR5, PT ;  /* 0x000000058a007c0c */ /* 0x000fd2000bf46270 */
[CC--:B-1----:R-:W-:Y:S02]  /*f480*/  @!P3 LEA R10, P0, R139.reuse, R2.reuse, 0x1 ;  /* 0x000000028b0ab211 */ /* 0x0c2fe400078008ff */
[----:B------:R-:W-:Y:S02]  /*f490*/  @!P4 LEA R12, P1, R140, R2, 0x1 ;  /* 0x000000028c0cc211 */ /* 0x000fe400078208ff */
[----:B--2---:R-:W-:Y:S01]  /*f4a0*/  @!P2 IMAD.WIDE R8, R138, 0x2, R2 ;  /* 0x000000028a08a825 */ /* 0x004fe200078e0202 */
[-C--:B------:R-:W-:Y:S02]  /*f4b0*/  @!P3 LEA.HI.X R11, R139, R3.reuse, R149, 0x1, P0 ;  /* 0x000000038b0bb211 */ /* 0x080fe400000f0c95 */
[----:B------:R-:W-:Y:S02]  /*f4c0*/  @!P4 LEA.HI.X R13, R140, R3, R148, 0x1, P1 ;  /* 0x000000038c0dc211 */ /* 0x000fe400008f0c94 */
[----:B------:R3:W-:Y:S04]  /*f4d0*/  @!P2 ST.E.128 desc[UR48][R8.64], RZ ;  /* 0x000000ff0800a985 */ /* 0x0007e8000c101d30 */
[----:B------:R3:W-:Y:S04]  /*f4e0*/  @!P3 ST.E.128 desc[UR48][R10.64], RZ ;  /* 0x000000ff0a00b985 */ /* 0x0007e8000c101d30 */
[----:B------:R3:W-:Y:S02]  /*f4f0*/  @!P4 ST.E.128 desc[UR48][R12.64], RZ ;  /* 0x000000ff0c00c985 */ /* 0x0007e4000c101d30 */
.L_x_906:
[----:B------:R-:W-:Y:S05]  /*f500*/  BSYNC B1 ;  /* 0x0000000000017941 */ /* 0x000fea0003800000 */
.L_x_905:
[----:B------:R-:W-:Y:S01]  /*f510*/  VIADD R0, R0, 0x60 ;  /* 0x0000006000007836 */ /* 0x000fe20000000000 */
[----:B--2---:R2:W4:Y:S04]  /*f520*/  SHFL.IDX PT, R3, R5, 0x1, 0x1c1f ;  /* 0x003c1f0005037f89 */ /* 0x00452800000e0000 */
[----:B------:R-:W-:Y:S01]  /*f530*/  ISETP.GE.AND P0, PT, R0, R7, PT ;  /* 0x000000070000720c */ /* 0x000fe20003f06270 */
[----:B-1----:R2:W1:-:S12]  /*f540*/  SHFL.IDX PT, R2, R4, 0x1, 0x1c1f ;  /* 0x003c1f0004027f89 */ /* 0x00245800000e0000 */
[----:B--2---:R-:W-:Y:S05]  /*f550*/  @P0 BRA `(.L_x_902) ;  /* 0x0000000000300947 */ /* 0x004fea0003800000 */
[----:B------:R-:W-:Y:S02]  /*f560*/  ULDC UR5, c[0x0][0xac8] ;  /* 0x0002b20000057ab9 */ /* 0x000fe40000000800 */
[----:B------:R-:W-:Y:S02]  /*f570*/  ISETP.GE.AND P3, PT, R139, UR5, PT ;  /* 0x000000058b007c0c */ /* 0x000fe4000bf66270 */
[----:B------:R-:W-:Y:S02]  /*f580*/  ISETP.GE.AND P4, PT, R140, UR5, PT ;  /* 0x000000058c007c0c */ /* 0x000fe4000bf86270 */
[----:B------:R-:W-:-:S09]  /*f590*/  ISETP.GE.AND P2, PT, R138, UR5, PT ;  /* 0x000000058a007c0c */ /* 0x000fd2000bf46270 */
[CC--:B-1----:R-:W-:Y:S02]  /*f5a0*/  @!P3 LEA R6, P0, R139.reuse, R2.reuse, 0x1 ;  /* 0x000000028b06b211 */ /* 0x0c2fe400078008ff */
[----:B---3--:R-:W-:Y:S02]  /*f5b0*/  @!P4 LEA R8, P1, R140, R2, 0x1 ;  /* 0x000000028c08c211 */ /* 0x008fe400078208ff */
[----:B0---4-:R-:W-:Y:S01]  /*f5c0*/  @!P2 IMAD.WIDE R4, R138, 0x2, R2 ;  /* 0x000000028a04a825 */ /* 0x011fe200078e0202 */
[-C--:B------:R-:W-:Y:S02]  /*f5d0*/  @!P3 LEA.HI.X R7, R139, R3.reuse, R149, 0x1, P0 ;  /* 0x000000038b07b211 */ /* 0x080fe400000f0c95 */
[----:B------:R-:W-:Y:S02]  /*f5e0*/  @!P4 LEA.HI.X R9, R140, R3, R148, 0x1, P1 ;  /* 0x000000038c09c211 */ /* 0x000fe400008f0c94 */
[----:B------:R2:W-:Y:S04]  /*f5f0*/  @!P2 ST.E.128 desc[UR48][R4.64], RZ ;  /* 0x000000ff0400a985 */ /* 0x0005e8000c101d30 */
[----:B------:R2:W-:Y:S04]  /*f600*/  @!P3 ST.E.128 desc[UR48][R6.64], RZ ;  /* 0x000000ff0600b985 */ /* 0x0005e8000c101d30 */
[----:B------:R2:W-:Y:S02]  /*f610*/  @!P4 ST.E.128 desc[UR48][R8.64], RZ ;  /* 0x000000ff0800c985 */ /* 0x0005e4000c101d30 */
.L_x_902:
[----:B------:R-:W-:Y:S05]  /*f620*/  BSYNC B0 ;  /* 0x0000000000007941 */ /* 0x000fea0003800000 */
.L_x_898:
[----:B------:R-:W-:Y:S02]  /*f630*/  ULDC UR5, c[0x0][0xc38] ;  /* 0x00030e0000057ab9 */ /* 0x000fe40000000800 */
[----:B------:R-:W-:-:S06]  /*f640*/  UISETP.GE.AND UP0, UPT, UR4, UR5, UPT ;  /* 0x000000050400728c */ /* 0x000fcc000bf06270 */
[----:B------:R-:W-:-:S13]  /*f650*/  PLOP3.LUT P0, PT, PT, PT, UP0, 0x80, 0x0 ;  /* 0x000000000000781c */ /* 0x000fda0003f0f008 */
[----:B------:R-:W-:Y:S05]  /*f660*/  @!P0 BRA `(.L_x_907) ;  /* 0xffffff1800288947 */ /* 0x000fea000383ffff */
[----:B------:R-:W-:Y:S05]  /*f670*/  EXIT ;  /* 0x000000000000794d */ /* 0x000fea0003800000 */
.L_x_817:
[----:B------:R-:W-:-:S08]  /*f680*/  NOP ;  /* 0x0000000000007918 */ /* 0x000fd00000000000 */
[----:B------:R-:W0:-:S00]  /*f690*/  USETMAXREG.DEALLOC.CTAPOOL 0x20 ;  /* 0x00000020000079c8 */ /* 0x000e0000080e0500 */
[----:B0-----:R-:W-:-:S06]  /*f6a0*/  LOP3.LUT R0, R0, 0x3, RZ, 0xc0, !PT ;  /* 0x0000000300007812 */ /* 0x001fcc00078ec0ff */
[----:B------:R-:W0:Y:S01]  /*f6b0*/  S2UR UR6, SR_CTAID.X ;  /* 0x00000000000679c3 */ /* 0x000e220000002500 */
[----:B------:R-:W-:Y:S01]  /*f6c0*/  LOP3.LUT R19, R19, 0xfffffffb, RZ, 0xc0, !PT ;  /* 0xfffffffb13137812 */ /* 0x000fe200078ec0ff */
[----:B------:R-:W-:Y:S01]  /*f6d0*/  IMAD.MOV.U32 R16, RZ, RZ, RZ ;  /* 0x000000ffff107224 */ /* 0x000fe200078e00ff */
[----:B------:R1:W2:Y:S01]  /*f6e0*/  SHFL.IDX PT, R2, R0, RZ, 0x1f ;  /* 0x00001fff00027589 */ /* 0x0002a200000e0000 */
[----:B------:R-:W-:Y:S02]  /*f6f0*/  IMAD.MOV.U32 R24, RZ, RZ, 0x1 ;  /* 0x00000001ff187424 */ /* 0x000fe400078e00ff */
[----:B------:R-:W-:Y:S02]  /*f700*/  IMAD.MOV.U32 R29, RZ, RZ, RZ ;  /* 0x000000ffff1d7224 */ /* 0x000fe400078e00ff */
[----:B-1----:R-:W0:Y:S01]  /*f710*/  LDC R0, c[0x0][0xc38] ;  /* 0x00030e00ff007b82 */ /* 0x002e220000000800 */
[----:B--2---:R-:W-:-:S13]  /*f720*/  ISETP.NE.AND P0, PT, R2, RZ, PT ;  /* 0x000000ff0200720c */ /* 0x004fda0003f05270 */
[----:B------:R-:W-:Y:S01]  /*f730*/  @P0 LOP3.LUT R19, R19, 0x4, RZ, 0xfc, !PT ;  /* 0x0000000413130812 */ /* 0x000fe200078efcff */
[----:B------:R-:W-:Y:S06]  /*f740*/  @P0 BAR.ARV 0x4, 0x200 ;  /* 0x0108000000000b1d */ /* 0x000fec0000002000 */
[----:B0-----:R-:W-:-:S13]  /*f750*/  ISETP.LE.AND P0, PT, R0, UR6, PT ;  /* 0x0000000600007c0c */ /* 0x001fda000bf03270 */
[----:B------:R-:W-:Y:S05]  /*f760*/  @P0 BRA `(.L_x_908) ;  /* 0x0000004800640947 */ /* 0x000fea0003800000 */
[----:B------:R-:W0:Y:S01]  /*f770*/  S2R R6, SR_TID.X ;  /* 0x0000000000067919 */ /* 0x000e220000002100 */
[----:B------:R-:W1:Y:S01]  /*f780*/  S2UR UR5, SR_CgaCtaId ;  /* 0x00000000000579c3 */ /* 0x000e620000008800 */
[----:B------:R-:W-:Y:S01]  /*f790*/  UMOV UR4, 0x400 ;  /* 0x0000040000047882 */ /* 0x000fe20000000000 */
[----:B------:R-:W-:Y:S01]  /*f7a0*/  IMAD.U32 R27, RZ, RZ, UR6 ;  /* 0x00000006ff1b7e24 */ /* 0x000fe2000f8e00ff */
[----:B------:R-:W-:Y:S01]  /*f7b0*/  ULDC UR42, c[0x0][0xc] ;  /* 0x00000300002a7ab9 */ /* 0x000fe20000000800 */
[----:B------:R-:W-:Y:S01]  /*f7c0*/  IMAD.MOV.U32 R24, RZ, RZ, 0x1 ;  /* 0x00000001ff187424 */ /* 0x000fe200078e00ff */
[----:B------:R-:W-:Y:S01]  /*f7d0*/  ULDC.64 UR46, c[0x0][0x198] ;  /* 0x00006600002e7ab9 */ /* 0x000fe20000000a00 */
[----:B------:R-:W-:Y:S02]  /*f7e0*/  IMAD.MOV.U32 R29, RZ, RZ, RZ ;  /* 0x000000ffff1d7224 */ /* 0x000fe400078e00ff */
[----:B------:R-:W-:Y:S01]  /*f7f0*/  IMAD.MOV.U32 R16, RZ, RZ, RZ ;  /* 0x000000ffff107224 */ /* 0x000fe200078e00ff */
[----:B-1----:R-:W-:-:S06]  /*f800*/  ULEA UR4, UR5, UR4, 0x18 ;  /* 0x0000000405047291 */ /* 0x002fcc000f8ec03f */
[----:B------:R-:W-:Y:S01]  /*f810*/  IMAD.U32 R17, RZ, RZ, UR4 ;  /* 0x00000004ff117e24 */ /* 0x000fe2000f8e00ff */
[C---:B0-----:R-:W-:Y:S01]  /*f820*/  LOP3.LUT R5, R6.reuse, 0x7f, RZ, 0xc0, !PT ;  /* 0x0000007f06057812 */ /* 0x041fe200078ec0ff */
[C---:B------:R-:W-:Y:S01]  /*f830*/  IMAD.SHL.U32 R0, R6.reuse, 0x8, RZ ;  /* 0x0000000806007824 */ /* 0x040fe200078e00ff */
[----:B------:R-:W-:-:S03]  /*f840*/  LOP3.LUT R28, R6, 0x1f, RZ, 0xc0, !PT ;  /* 0x0000001f061c7812 */ /* 0x000fc600078ec0ff */
[----:B------:R-:W-:Y:S01]  /*f850*/  IMAD.SHL.U32 R4, R5, 0x8, RZ ;  /* 0x0000000805047824 */ /* 0x000fe200078e00ff */
[C---:B------:R-:W-:Y:S02]  /*f860*/  LOP3.LUT R3, R0.reuse, 0x20, RZ, 0xc0, !PT ;  /* 0x0000002000037812 */ /* 0x040fe400078ec0ff */
[----:B------:R-:W-:Y:S02]  /*f870*/  LOP3.LUT R2, R0, 0xd8, RZ, 0xc0, !PT ;  /* 0x000000d800027812 */ /* 0x000fe400078ec0ff */
[----:B------:R-:W-:Y:S02]  /*f880*/  LOP3.LUT R3, R3, 0x300, R4, 0xf8, !PT ;  /* 0x0000030003037812 */ /* 0x000fe400078ef804 */
[----:B------:R-:W-:Y:S02]  /*f890*/  LOP3.LUT R2, R2, 0x18, R6, 0x78, !PT ;  /* 0x0000001802027812 */ /* 0x000fe400078e7806 */
[----:B------:R-:W-:Y:S02]  /*f8a0*/  LOP3.LUT R0, R0, 0x18, RZ, 0xc0, !PT ;  /* 0x0000001800007812 */ /* 0x000fe400078ec0ff */
[----:B------:R-:W-:Y:S01]  /*f8b0*/  LOP3.LUT R26, R3, R2, RZ, 0xfc, !PT ;  /* 0x00000002031a7212 */ /* 0x000fe200078efcff */
[----:B------:R-:W-:Y:S01]  /*f8c0*/  IMAD.SHL.U32 R2, R6, 0x20, RZ ;  /* 0x0000002006027824 */ /* 0x000fe200078e00ff */
[----:B------:R-:W-:-:S03]  /*f8d0*/  SHF.R.U32.HI R3, RZ, 0x2, R5 ;  /* 0x00000002ff037819 */ /* 0x000fc60000011605 */
[----:B------:R-:W-:Y:S01]  /*f8e0*/  IMAD R26, R26, 0x2, R17 ;  /* 0x000000021a1a7824 */ /* 0x000fe200078e0211 */
[----:B------:R-:W-:Y:S02]  /*f8f0*/  LOP3.LUT R3, R3, 0x60, R2, 0xf8, !PT ;  /* 0x0000006003037812 */ /* 0x000fe400078ef802 */
[C---:B------:R-:W-:Y:S02]  /*f900*/  LOP3.LUT R2, R0.reuse, 0x20, RZ, 0xfc, !PT ;  /* 0x0000002000027812 */ /* 0x040fe400078efcff */
[----:B------:R-:W-:-:S07]  /*f910*/  LOP3.LUT R0, R0, 0x40, RZ, 0xfc, !PT ;  /* 0x0000004000007812 */ /* 0x000fce00078efcff */
.L_x_1006:
[----:B------:R-:W-:Y:S01]  /*f920*/  ULDC UR8, c[0x0][0xc60] ;  /* 0x0003180000087ab9 */ /* 0x000fe20000000800 */
[C---:B------:R-:W-:Y:S01]  /*f930*/  R2UR UR7, R27.reuse ;  /* 0x000000001b0772ca */ /* 0x040fe200000e0000 */
[----:B------:R-:W-:Y:S01]  /*f940*/  UISETP.NE.AND UP0, UPT, UR8, 0x1, UPT ;  /* 0x000000010800788c */ /* 0x000fe2000bf05270 */
[----:B------:R-:W-:-:S10]  /*f950*/  R2UR UR6, R27 ;  /* 0x000000001b0672ca */ /* 0x000fd400000e0000 */
        /* <DEDUP_REMOVED lines=9> */
[----:B0-----:R-:W-:Y:S05]  /*f9f0*/  @!P0 BRA `(.L_x_909) ;  /* 0x0000000000208947 */ /* 0x001fea0003800000 */
        /* <DEDUP_REMOVED lines=8> */
.L_x_909:
[----:B------:R-:W-:Y:S01]  /*fa80*/  ULDC UR9, c[0x0][0xc54] ;  /* 0x0003150000097ab9 */ /* 0x000fe20000000800 */
[----:B------:R-:W-:Y:S01]  /*fa90*/  UMOV UR6, UR8 ;  /* 0x0000000800067c82 */ /* 0x000fe20008000000 */
[----:B------:R-:W-:-:S11]  /*faa0*/  UISETP.NE.AND UP0, UPT, UR9, 0x1, UPT ;  /* 0x000000010900788c */ /* 0x000fd6000bf05270 */
[----:B------:R-:W-:Y:S02]  /*fab0*/  @UP0 ULDC.64 UR10, c[0x0][0xc58] ;  /* 0x00031600000a0ab9 */ /* 0x000fe40000000a00 */
[----:B------:R-:W-:-:S04]  /*fac0*/  UIMAD.WIDE.U32 UR4, UR8, UR10, URZ ;  /* 0x0000000a080472a5 */ /* 0x000fc8000f8e003f */
[----:B------:R-:W-:-:S04]  /*fad0*/  @UP0 USHF.R.U32.HI UR6, URZ, UR11, UR5 ;  /* 0x0000000b3f060299 */ /* 0x000fc80008011605 */
[----:B------:R-:W-:-:S12]  /*fae0*/  UIMAD UR4, UR6, UR9, URZ ;  /* 0x00000009060472a4 */ /* 0x000fd8000f8e023f */
.L_x_910:
[----:B------:R-:W-:Y:S02]  /*faf0*/  ULOP3.LUT UR5, URZ, UR6, URZ, 0x33, !UPT ;  /* 0x000000063f057292 */ /* 0x000fe4000f8e333f */
[----:B------:R-:W-:Y:S01]  /*fb00*/  UIADD3 UR4, UR8, -UR4, URZ ;  /* 0x8000000408047290 */ /* 0x000fe2000fffe03f */
[----:B------:R-:W-:Y:S01]  /*fb10*/  ULDC UR15, c[0x0][0xc48] ;  /* 0x00031200000f7ab9 */ /* 0x000fe20000000800 */
[----:B------:R-:W-:Y:S01]  /*fb20*/  ULDC UR9, c[0x0][0x448] ;  /* 0x0001120000097ab9 */ /* 0x000fe20000000800 */
[----:B------:R-:W-:Y:S01]  /*fb30*/  ULDC UR41, c[0x0][0xc3c] ;  /* 0x00030f0000297ab9 */ /* 0x000fe20000000800 */
[----:B------:R-:W-:Y:S02]  /*fb40*/  UISETP.NE.AND UP2, UPT, UR15, 0x1, UPT ;  /* 0x000000010f00788c */ /* 0x000fe4000bf45270 */
[----:B------:R-:W-:Y:S02]  /*fb50*/  UISETP.NE.AND UP1, UPT, UR9, 0x1, UPT ;  /* 0x000000010900788c */ /* 0x000fe4000bf25270 */
[----:B------:R-:W-:Y:S01]  /*fb60*/  UIADD3 UR41, UR5, UR41, URZ ;  /* 0x0000002905297290 */ /* 0x000fe2000fffe03f */
[----:B------:R-:W-:Y:S01]  /*fb70*/  ULDC UR14, c[0x0][0xc54] ;  /* 0x00031500000e7ab9 */ /* 0x000fe20000000800 */
[----:B------:R-:W-:Y:S01]  /*fb80*/  ULDC.64 UR10, c[0x0][0x418] ;  /* 0x00010600000a7ab9 */ /* 0x000fe20000000a00 */
[----:B------:R-:W-:-:S02]  /*fb90*/  UIMAD UR14, UR7, UR14, UR4 ;  /* 0x0000000e070e72a4 */ /* 0x000fc4000f8e0204 */
[----:B------:R-:W-:Y:S01]  /*fba0*/  UISETP.NE.U32.AND UP0, UPT, UR10, URZ, UPT ;  /* 0x0000003f0a00728c */ /* 0x000fe2000bf05070 */
[----:B------:R-:W-:Y:S01]  /*fbb0*/  ULDC.64 UR4, c[0x0][0x9e0] ;  /* 0x0002780000047ab9 */ /* 0x000fe20000000a00 */
[----:B------:R-:W-:Y:S02]  /*fbc0*/  UIMAD UR41, UR41, 0xc0, URZ ;  /* 0x000000c0292978a4 */ /* 0x000fe4000f8e023f */
[----:B------:R-:W-:Y:S02]  /*fbd0*/  UISETP.GE.AND UP3, UPT, UR5, 0x1, UPT ;  /* 0x000000010500788c */ /* 0x000fe4000bf66270 */
[----:B------:R-:W-:Y:S02]  /*fbe0*/  UISETP.NE.AND.EX UP0, UPT, UR11, URZ, UPT, UP0 ;  /* 0x0000003f0b00728c */ /* 0x000fe4000bf05300 */
[----:B------:R-:W-:Y:S01]  /*fbf0*/  UIADD3 UR9, UR41, 0xbf, URZ ;  /* 0x000000bf29097890 */ /* 0x000fe2000fffe03f */
[----:B------:R-:W-:Y:S01]  /*fc00*/  ULDC UR8, c[0x0][0x424] ;  /* 0x0001090000087ab9 */ /* 0x000fe20000000800 */
[----:B------:R-:W-:Y:S01]  /*fc10*/  ULDC UR6, c[0x0][0x288] ;  /* 0x0000a20000067ab9 */ /* 0x000fe20000000800 */
[----:B------:R-:W-:Y:S01]  /*fc20*/  @UP2 ULDC UR10, c[0x0][0xc4c] ;  /* 0x00031300000a2ab9 */ /* 0x000fe20000000800 */
[----:B------:R-:W-:Y:S01]  /*fc30*/  @UP1 ULDC UR12, c[0x0][0x44c] ;  /* 0x00011300000c1ab9 */ /* 0x000fe20000000800 */
[----:B------:R-:W-:Y:S01]  /*fc40*/  UIADD3 UR16, -UR6, 0x1, URZ ;  /* 0x0000000106107890 */ /* 0x000fe2000fffe13f */
[----:B------:R-:W-:Y:S01]  /*fc50*/  PLOP3.LUT P1, PT, PT, PT, UP3, 0x80, 0x0 ;  /* 0x000000000000781c */ /* 0x000fe20003f2f038 */
[----:B------:R-:W-:-:S02]  /*fc60*/  UIMAD.WIDE.U32 UR10, UR14, UR10, URZ ;  /* 0x0000000a0e0a72a5 */ /* 0x000fc4000f8e003f */
[----:B------:R-:W-:Y:S02]  /*fc70*/  USEL UR8, UR8, 0x1, UP0 ;  /* 0x0000000108087887 */ /* 0x000fe40008000000 */
[----:B------:R-:W-:Y:S01]  /*fc80*/  UIMAD.WIDE.U32 UR12, UR9, UR12, URZ ;  /* 0x0000000c090c72a5 */ /* 0x000fe2000f8e003f */
[----:B------:R-:W-:Y:S01]  /*fc90*/  ULDC UR7, c[0x0][0x2f0] ;  /* 0x0000bc0000077ab9 */ /* 0x000fe20000000800 */
[----:B------:R-:W-:Y:S01]  /*fca0*/  @UP2 ULDC UR17, c[0x0][0xc50] ;  /* 0x0003140000112ab9 */ /* 0x000fe20000000800 */
[----:B------:R-:W-:Y:S01]  /*fcb0*/  @UP1 ULDC UR18, c[0x0][0x450] ;  /* 0x0001140000121ab9 */ /* 0x000fe20000000800 */
[----:B------:R-:W-:Y:S01]  /*fcc0*/  UMOV UR43, UR14 ;  /* 0x0000000e002b7c82 */ /* 0x000fe20008000000 */
[----:B------:R-:W-:Y:S02]  /*fcd0*/  UIMAD UR16, UR8, UR7, UR16 ;  /* 0x00000007081072a4 */ /* 0x000fe4000f8e0210 */
[----:B------:R-:W-:Y:S02]  /*fce0*/  @UP2 USHF.R.U32.HI UR43, URZ, UR17, UR11 ;  /* 0x000000113f2b2299 */ /* 0x000fe4000801160b */
[----:B------:R-:W-:-:S02]  /*fcf0*/  @UP1 USHF.R.U32.HI UR9, URZ, UR18, UR13 ;  /* 0x000000123f091299 */ /* 0x000fc4000801160d */
[----:B------:R-:W-:Y:S02]  /*fd00*/  UIADD3 UR36, -UR43, URZ, URZ ;  /* 0x0000003f2b247290 */ /* 0x000fe4000fffe13f */
[----:B------:R-:W-:Y:S02]  /*fd10*/  UIADD3 UR10, UR16, UR9, URZ ;  /* 0x00000009100a7290 */ /* 0x000fe4000fffe03f */
[----:B------:R-:W-:Y:S02]  /*fd20*/  UIMAD UR36, UR15, UR36, UR14 ;  /* 0x000000240f2472a4 */ /* 0x000fe4000f8e020e */
[----:B------:R-:W-:Y:S01]  /*fd30*/  UIADD3 UR4, UR10, UR4, URZ ;  /* 0x000000040a047290 */ /* 0x000fe2000fffe03f */
[----:B------:R-:W-:Y:S11]  /*fd40*/  @!P1 BRA `(.L_x_911) ;  /* 0x0000000000449947 */ /* 0x000ff60003800000 */
        /* <DEDUP_REMOVED lines=10> */
.L_x_912:
[----:B------:R-:W-:-:S11]  /*fdf0*/  UISETP.NE.AND UP0, UPT, UR5, 0x1, UPT ;  /* 0x000000010500788c */ /* 0x000fd6000bf05270 */
[----:B------:R-:W-:Y:S02]  /*fe00*/  @UP0 ULDC.64 UR12, c[0x0][0x9e8] ;  /* 0x00027a00000c0ab9 */ /* 0x000fe40000000a00 */
[----:B------:R-:W-:-:S04]  /*fe10*/  UIMAD.WIDE.U32 UR10, UR9, UR12, URZ ;  /* 0x0000000c090a72a5 */ /* 0x000fc8000f8e003f */
[----:B------:R-:W-:-:S12]  /*fe20*/  @UP0 USHF.R.U32.HI UR9, URZ, UR13, UR11 ;  /* 0x0000000d3f090299 */ /* 0x000fd8000801160b */
.L_x_913:
[----:B------:R-:W-:-:S04]  /*fe30*/  UIMAD UR9, UR9, UR5, UR5 ;  /* 0x00000005090972a4 */ /* 0x000fc8000f8e0205 */
[----:B------:R-:W-:-:S04]  /*fe40*/  UISETP.LT.AND UP0, UPT, UR4, UR9, UPT ;  /* 0x000000090400728c */ /* 0x000fc8000bf01270 */
[----:B------:R-:W-:-:S12]  /*fe50*/  USEL UR4, UR4, UR9, UP0 ;  /* 0x0000000904047287 */ /* 0x000fd80008000000 */
.L_x_911:
[----:B------:R-:W-:Y:S02]  /*fe60*/  UIMAD UR13, UR8, UR7, 0x7f ;  /* 0x0000007f080d74a4 */ /* 0x000fe4000f8e0207 */
[----:B------:R-:W-:Y:S02]  /*fe70*/  UIADD3 UR4, UR4, 0x7f, URZ ;  /* 0x0000007f04047890 */ /* 0x000fe4000fffe03f */
[----:B------:R-:W-:Y:S02]  /*fe80*/  USHF.R.S32.HI UR14, URZ, 0x1f, UR13 ;  /* 0x0000001f3f0e7899 */ /* 0x000fe4000801140d */
[----:B------:R-:W-:Y:S01]  /*fe90*/  USHF.R.S32.HI UR9, URZ, 0x1f, UR4 ;  /* 0x0000001f3f097899 */ /* 0x000fe20008011404 */
[----:B------:R-:W-:Y:S01]  /*fea0*/  @UP1 ULDC UR10, c[0x0][0x44c] ;  /* 0x00011300000a1ab9 */ /* 0x000fe20000000800 */
[----:B------:R-:W-:Y:S02]  /*feb0*/  ULEA.HI UR14, UR14, UR13, URZ, 0x7 ;  /* 0x0000000d0e0e7291 */ /* 0x000fe4000f8f383f */
[----:B------:R-:W-:-:S02]  /*fec0*/  UIMAD.WIDE.U32 UR10, UR41, UR10, URZ ;  /* 0x0000000a290a72a5 */ /* 0x000fc4000f8e003f */
[----:B------:R-:W-:Y:S01]  /*fed0*/  ULEA.HI UR9, UR9, UR4, URZ, 0x7 ;  /* 0x0000000409097291 */ /* 0x000fe2000f8f383f */
[----:B------:R-:W-:Y:S01]  /*fee0*/  @UP1 ULDC UR15, c[0x0][0x450] ;  /* 0x00011400000f1ab9 */ /* 0x000fe20000000800 */
[----:B------:R-:W-:Y:S01]  /*fef0*/  UMOV UR12, UR41 ;  /* 0x00000029000c7c82 */ /* 0x000fe20008000000 */
[----:B------:R-:W-:Y:S02]  /*ff00*/  UIMAD UR4, UR8, UR7, -UR6 ;  /* 0x00000007080472a4 */ /* 0x000fe4000f8e0a06 */
[----:B------:R-:W-:Y:S02]  /*ff10*/  USHF.R.S32.HI UR14, URZ, 0x7, UR14 ;  /* 0x000000073f0e7899 */ /* 0x000fe4000801140e */
[----:B------:R-:W-:Y:S02]  /*ff20*/  USHF.R.S32.HI UR9, URZ, 0x7, UR9 ;  /* 0x000000073f097899 */ /* 0x000fe40008011409 */
[----:B------:R-:W-:Y:S02]  /*ff30*/  @UP1 USHF.R.U32.HI UR12, URZ, UR15, UR11 ;  /* 0x0000000f3f0c1299 */ /* 0x000fe4000801160b */
[----:B------:R-:W-:-:S02]  /*ff40*/  UISETP.LT.AND UP0, UPT, UR14, UR9, UPT ;  /* 0x000000090e00728c */ /* 0x000fc4000bf01270 */
[----:B------:R-:W-:Y:S01]  /*ff50*/  UIADD3 UR4, UR4, UR12, URZ ;  /* 0x0000000c04047290 */ /* 0x000fe2000fffe03f */
[----:B------:R-:W-:Y:S01]  /*ff60*/  ULDC UR8, c[0x0][0x9dc] ;  /* 0x0002770000087ab9 */ /* 0x000fe20000000800 */
[----:B------:R-:W-:Y:S02]  /*ff70*/  USEL UR40, UR14, UR9, UP0 ;  /* 0x000000090e287287 */ /* 0x000fe40008000000 */
        /* <DEDUP_REMOVED lines=12> */
.L_x_915:
[----:B------:R-:W-:-:S11]  /*10040*/  UISETP.NE.AND UP0, UPT, UR5, 0x1, UPT ;  /* 0x000000010500788c */ /* 0x000fd6000bf05270 */
[----:B------:R-:W-:Y:S02]  /*10050*/  @UP0 ULDC.64 UR10, c[0x0][0x9e8] ;  /* 0x00027a00000a0ab9 */ /* 0x000fe40000000a00 */
[----:B------:R-:W-:-:S04]  /*10060*/  UIMAD.WIDE.U32 UR6, UR4, UR10, URZ ;  /* 0x0000000a040672a5 */ /* 0x000fc8000f8e003f */
[----:B------:R-:W-:-:S12]  /*10070*/  @UP0 USHF.R.U32.HI UR4, URZ, UR11, UR7 ;  /* 0x0000000b3f040299 */ /* 0x000fd80008011607 */
.L_x_916:
[----:B------:R-:W-:-:S04]  /*10080*/  UIMAD UR4, UR4, UR5, URZ ;  /* 0x00000005040472a4 */ /* 0x000fc8000f8e023f */
[----:B------:R-:W-:-:S04]  /*10090*/  UISETP.LT.AND UP0, UPT, UR8, UR4, UPT ;  /* 0x000000040800728c */ /* 0x000fc8000bf01270 */
[----:B------:R-:W-:-:S12]  /*100a0*/  USEL UR8, UR8, UR4, !UP0 ;  /* 0x0000000408087287 */ /* 0x000fd8000c000000 */
.L_x_914:
[----:B------:R-:W-:Y:S01]  /*100b0*/  USHF.R.S32.HI UR4, URZ, 0x1f, UR8 ;  /* 0x0000001f3f047899 */ /* 0x000fe20008011408 */
[----:B------:R-:W-:Y:S03]  /*100c0*/  BSSY B7, `(.L_x_917) ;  /* 0x00003ea000077945 */ /* 0x000fe60003800000 */
[----:B------:R-:W-:-:S04]  /*100d0*/  ULEA.HI UR4, UR4, UR8, URZ, 0x7 ;  /* 0x0000000804047291 */ /* 0x000fc8000f8f383f */
[----:B------:R-:W-:-:S04]  /*100e0*/  USHF.R.S32.HI UR4, URZ, 0x7, UR4 ;  /* 0x000000073f047899 */ /* 0x000fc80008011404 */
[----:B------:R-:W-:-:S04]  /*100f0*/  UISETP.LT.AND UP0, UPT, URZ, UR4, UPT ;  /* 0x000000043f00728c */ /* 0x000fc8000bf01270 */
[----:B------:R-:W-:-:S04]  /*10100*/  USEL UR39, URZ, UR4, !UP0 ;  /* 0x000000043f277287 */ /* 0x000fc8000c000000 */
[----:B------:R-:W-:-:S06]  /*10110*/  UISETP.GT.AND UP0, UPT, UR40, UR39, UPT ;  /* 0x000000272800728c */ /* 0x000fcc000bf04270 */
[----:B------:R-:W-:-:S13]  /*10120*/  PLOP3.LUT P0, PT, PT, PT, UP0, 0x80, 0x0 ;  /* 0x000000000000781c */ /* 0x000fda0003f0f008 */
[----:B------:R-:W-:Y:S05]  /*10130*/  @P0 BRA `(.L_x_918) ;  /* 0x0000000000440947 */ /* 0x000fea0003800000 */
[----:B------:R-:W0:Y:S02]  /*10140*/  S2R R0, SR_TID.X ;  /* 0x0000000000007919 */ /* 0x000e240000002100 */
[----:B0-----:R-:W-:-:S04]  /*10150*/  LOP3.LUT R0, R0, 0x7f, RZ, 0xc0, !PT ;  /* 0x0000007f00007812 */ /* 0x001fc800078ec0ff */
[----:B------:R-:W-:-:S13]  /*10160*/  ISETP.NE.AND P1, PT, R0, RZ, PT ;  /* 0x000000ff0000720c */ /* 0x000fda0003f25270 */
[----:B------:R-:W-:Y:S05]  /*10170*/  @P1 BRA `(.L_x_919) ;  /* 0x0000003c00781947 */ /* 0x000fea0003800000 */
[----:B------:R-:W0:Y:S01]  /*10180*/  S2R R5, SR_LANEID ;  /* 0x0000000000057919 */ /* 0x000e220000000000 */
[----:B------:R-:W-:Y:S01]  /*10190*/  VOTEU.ANY UR4, UPT, PT ;  /* 0x0000000000047886 */ /* 0x000fe200038e0100 */
[----:B------:R-:W1:Y:S01]  /*101a0*/  LDC.64 R2, c[0x0][0xc80] ;  /* 0x00032000ff027b82 */ /* 0x000e620000000a00 */
[----:B------:R-:W0:Y:S02]  /*101b0*/  FLO.U32 R0, UR4 ;  /* 0x0000000400007d00 */ /* 0x000e2400080e0000 */
[----:B0-----:R-:W-:-:S06]  /*101c0*/  ISETP.EQ.U32.AND P0, PT, R0, R5, PT ;  /* 0x000000050000720c */ /* 0x001fcc0003f02070 */
[----:B------:R-:W1:Y:S07]  /*101d0*/  POPC R5, UR4 ;  /* 0x0000000400057d09 */ /* 0x000e6e0008000000 */
[----:B-1----:R-:W2:Y:S01]  /*101e0*/  @P0 ATOMG.E.ADD.STRONG.GPU PT, R3, desc[UR48][R2.64], R5 ;  /* 0x00000005020309a8 */ /* 0x002ea200081ee1f0 */
[----:B------:R-:W0:Y:S02]  /*101f0*/  S2R R4, SR_LTMASK ;  /* 0x0000000000047919 */ /* 0x000e240000003900 */
[----:B0-----:R-:W-:-:S04]  /*10200*/  LOP3.LUT R4, R4, UR4, RZ, 0xc0, !PT ;  /* 0x0000000404047c12 */ /* 0x001fc8000f8ec0ff */
[----:B------:R-:W0:Y:S01]  /*10210*/  POPC R27, R4 ;  /* 0x00000004001b7309 */ /* 0x000e220000000000 */
[----:B--2---:R-:W0:Y:S02]  /*10220*/  SHFL.IDX PT, R0, R3, R0, 0x1f ;  /* 0x00001f0003007589 */ /* 0x004e2400000e0000 */
[----:B0-----:R-:W-:Y:S01]  /*10230*/  IADD3 R27, R0, UR42, R27 ;  /* 0x0000002a001b7c10 */ /* 0x001fe2000fffe01b */
[----:B------:R-:W-:Y:S06]  /*10240*/  BRA `(.L_x_919) ;  /* 0x0000003c00447947 */ /* 0x000fec0003800000 */
.L_x_918:
        /* <DEDUP_REMOVED lines=20> */
.L_x_921:
[----:B------:R-:W-:Y:S05]  /*10390*/  BSYNC B6 ;  /* 0x0000000000067941 */ /* 0x000fea0003800000 */
.L_x_920:
        /* <DEDUP_REMOVED lines=8> */
[----:B------:R0:W1:Y:S01]  /*10420*/  LDC.64 R2, c[0x4][R18] ;  /* 0x0100000012027b82 */ /* 0x0000620000000a00 */
        /* <DEDUP_REMOVED lines=11> */
.L_x_924:
        /* <DEDUP_REMOVED lines=15> */
.L_x_923:
[----:B------:R-:W-:Y:S05]  /*105d0*/  BSYNC B6 ;  /* 0x0000000000067941 */ /* 0x000fea0003800000 */
.L_x_922:
[----:B------:R-:W-:Y:S01]  /*105e0*/  ULDC.64 UR4, c[0x0][0x9f8] ;  /* 0x00027e0000047ab9 */ /* 0x000fe20000000a00 */
[----:B------:R-:W-:Y:S01]  /*105f0*/  IMAD.U32 R23, RZ, RZ, UR43 ;  /* 0x0000002bff177e24 */ /* 0x000fe2000f8e00ff */
[----:B------:R-:W-:-:S04]  /*10600*/  UISETP.NE.U32.AND UP0, UPT, UR4, URZ, UPT ;  /* 0x0000003f0400728c */ /* 0x000fc8000bf05070 */
[----:B------:R-:W-:-:S06]  /*10610*/  UISETP.NE.AND.EX UP0, UPT, UR5, URZ, UPT, UP0 ;  /* 0x0000003f0500728c */ /* 0x000fcc000bf05300 */
[----:B------:R-:W-:-:S05]  /*10620*/  PLOP3.LUT P0, PT, PT, PT, UP0, 0x80, 0x0 ;  /* 0x000000000000781c */ /* 0x000fca0003f0f008 */
[----:B------:R-:W-:Y:S02]  /*10630*/  @UP0 ULDC.64 UR4, c[0x0][0x9f8] ;  /* 0x00027e0000040ab9 */ /* 0x000fe40000000a00 */
[----:B------:R-:W-:-:S06]  /*10640*/  @UP0 UIMAD.WIDE UR4, UR43, 0x4, UR4 ;  /* 0x000000042b0408a5 */ /* 0x000fcc000f8e0204 */
[----:B------:R-:W-:Y:S02]  /*10650*/  IMAD.U32 R2, RZ, RZ, UR4 ;  /* 0x00000004ff027e24 */ /* 0x000fe4000f8e00ff */
[----:B------:R-:W-:-:S05]  /*10660*/  IMAD.U32 R3, RZ, RZ, UR5 ;  /* 0x00000005ff037e24 */ /* 0x000fca000f8e00ff */
[----:B------:R0:W2:Y:S01]  /*10670*/  @P0 LDG.E R23, desc[UR48][R2.64] ;  /* 0x0000003002170981 */ /* 0x0000a2000c1e1900 */
[----:B------:R-:W-:Y:S01]  /*10680*/  UMOV UR4, 0xffffffff ;  /* 0xffffffff00047882 */ /* 0x000fe20000000000 */
[----:B------:R-:W-:Y:S01]  /*10690*/  IMAD.U32 R22, RZ, RZ, UR40 ;  /* 0x00000028ff167e24 */ /* 0x000fe2000f8e00ff */
[----:B------:R-:W-:Y:S01]  /*106a0*/  LOP3.LUT R19, R19, 0xfffffffe, RZ, 0xc0, !PT ;  /* 0xfffffffe13137812 */ /* 0x000fe200078ec0ff */
[----:B------:R-:W1:Y:S02]  /*106b0*/  S2R R18, SR_TID.X ;  /* 0x0000000000127919 */ /* 0x000e640000002100 */
[----:B------:R-:W-:Y:S01]  /*106c0*/  VIADD R22, R22, 0xffffffff ;  /* 0xffffffff16167836 */ /* 0x000fe20000000000 */
[----:B0-----:R-:W0:Y:S02]  /*106d0*/  LDC.64 R2, c[0x0][0x418] ;  /* 0x00010600ff027b82 */ /* 0x001e240000000a00 */
[----:B0-----:R-:W-:Y:S02]  /*106e0*/  ISETP.NE.U32.AND P0, PT, R2, RZ, PT ;  /* 0x000000ff0200720c */ /* 0x001fe40003f05070 */
[----:B-1----:R-:W-:-:S02]  /*106f0*/  SHF.R.U32.HI R20, RZ, 0x5, R18 ;  /* 0x00000005ff147819 */ /* 0x002fc40000011612 */
[----:B------:R-:W-:Y:S02]  /*10700*/  ISETP.NE.AND.EX P1, PT, R3, RZ, PT, P0 ;  /* 0x000000ff0300720c */ /* 0x000fe40003f25300 */
[----:B------:R-:W-:-:S11]  /*10710*/  LOP3.LUT R20, R20, 0x3, RZ, 0xc0, !PT ;  /* 0x0000000314147812 */ /* 0x000fd600078ec0ff */
[----:B------:R-:W-:Y:S02]  /*10720*/  @P1 LOP3.LUT R19, R19, 0x1, RZ, 0xfc, !PT ;  /* 0x0000000113131812 */ /* 0x000fe400078efcff */
[----:B--2---:R-:W-:Y:S02]  /*10730*/  SHF.R.S32.HI R25, RZ, 0x1f, R23 ;  /* 0x0000001fff197819 */ /* 0x004fe40000011417 */
[----:B------:R-:W-:Y:S01]  /*10740*/  SEL R18, R23, RZ, !P1 ;  /* 0x000000ff17127207 */ /* 0x000fe20004800000 */
[----:B------:R-:W-:Y:S06]  /*10750*/  BRA.DIV UR4, `(.L_x_925) ;  /* 0x0000004204207947 */ /* 0x000fec000b800000 */
[----:B------:R0:W1:Y:S02]  /*10760*/  SHFL.IDX PT, R14, R20, RZ, 0x1f ;  /* 0x00001fff140e7589 */ /* 0x00006400000e0000 */
.L_x_1021:
        /* <DEDUP_REMOVED lines=8> */
.L_x_1024:
[----:B------:R-:W-:Y:S05]  /*107f0*/  @!P6 BRA `(.L_x_926) ;  /* 0x000000040004e947 */ /* 0x000fea0003800000 */
[----:B------:R-:W-:Y:S01]  /*10800*/  IMAD.MOV.U32 R18, RZ, RZ, R23 ;  /* 0x000000ffff127224 */ /* 0x000fe200078e0017 */
[----:B------:R-:W-:Y:S06]  /*10810*/  @!P1 BRA `(.L_x_928) ;  /* 0x0000000000489947 */ /* 0x000fec0003800000 */
[----:B------:R-:W1:Y:S01]  /*10820*/  LDC R0, c[0x0][0x43c] ;  /* 0x00010f00ff007b82 */ /* 0x000e620000000800 */
[----:B------:R-:W-:Y:S01]  /*10830*/  IMAD.MOV.U32 R6, RZ, RZ, R22 ;  /* 0x000000ffff067224 */ /* 0x000fe200078e0016 */
[----:B------:R-:W-:Y:S02]  /*10840*/  ULDC.64 UR4, c[0x0][0x428] ;  /* 0x00010a0000047ab9 */ /* 0x000fe40000000a00 */
[----:B------:R-:W-:-:S04]  /*10850*/  IMAD R8, R25, UR4, RZ ;  /* 0x0000000419087c24 */ /* 0x000fc8000f8e02ff */
[----:B------:R-:W-:Y:S01]  /*10860*/  IMAD R7, R23, UR5, R8 ;  /* 0x0000000517077c24 */ /* 0x000fe2000f8e0208 */
[----:B-1----:R-:W-:-:S13]  /*10870*/  ISETP.NE.AND P0, PT, R0, 0x1, PT ;  /* 0x000000010000780c */ /* 0x002fda0003f05270 */
[----:B------:R-:W1:Y:S02]  /*10880*/  @P0 LDC.64 R4, c[0x0][0x440] ;  /* 0x00011000ff040b82 */ /* 0x000e640000000a00 */
[----:B-1----:R-:W-:-:S05]  /*10890*/  @P0 IMAD.HI.U32 R4, R22, R4, RZ ;  /* 0x0000000416040227 */ /* 0x002fca00078e00ff */
[----:B------:R-:W-:-:S04]  /*108a0*/  @P0 SHF.R.U32.HI R6, RZ, R5, R4 ;  /* 0x00000005ff060219 */ /* 0x000fc80000011604 */
[--C-:B------:R-:W-:Y:S01]  /*108b0*/  SHF.R.S32.HI R5, RZ, 0x1f, R6.reuse ;  /* 0x0000001fff057819 */ /* 0x100fe20000011406 */
[----:B------:R-:W-:-:S04]  /*108c0*/  IMAD.MOV.U32 R4, RZ, RZ, R6 ;  /* 0x000000ffff047224 */ /* 0x000fc800078e0006 */
[----:B------:R-:W-:-:S04]  /*108d0*/  IMAD.WIDE.U32 R4, R23, UR4, R4 ;  /* 0x0000000417047c25 */ /* 0x000fc8000f8e0004 */
[----:B------:R-:W-:Y:S01]  /*108e0*/  IMAD.IADD R5, R5, 0x1, R7 ;  /* 0x0000000105057824 */ /* 0x000fe200078e0207 */
[----:B------:R-:W-:-:S04]  /*108f0*/  LEA R2, P0, R4, R2, 0x2 ;  /* 0x0000000204027211 */ /* 0x000fc800078010ff */
[----:B------:R-:W-:-:S05]  /*10900*/  LEA.HI.X R3, R4, R3, R5, 0x2, P0 ;  /* 0x0000000304037211 */ /* 0x000fca00000f1405 */
[----:B------:R1:W5:Y:S01]  /*10910*/  LDG.E R18, desc[UR48][R2.64] ;  /* 0x0000003002127981 */ /* 0x000362000c1e1900 */
[----:B------:R-:W-:-:S04]  /*10920*/  IMAD.MOV R5, RZ, RZ, -R6 ;  /* 0x000000ffff057224 */ /* 0x000fc800078e0a06 */
[----:B------:R-:W-:-:S07]  /*10930*/  IMAD R22, R0, R5, R22 ;  /* 0x0000000500167224 */ /* 0x000fce00078e0216 */
.L_x_928:
[----:B------:R-:W2:Y:S01]  /*10940*/  S2R R0, SR_TID.X ;  /* 0x0000000000007919 */ /* 0x000ea20000002100 */
[----:B-1----:R-:W-:Y:S01]  /*10950*/  IMAD R3, R16, 0x8, R17 ;  /* 0x0000000810037824 */ /* 0x002fe200078e0211 */
[----:B--2---:R-:W-:Y:S02]  /*10960*/  LOP3.LUT R2, R0, 0x7f, RZ, 0xc0, !PT ;  /* 0x0000007f00027812 */ /* 0x004fe400078ec0ff */
[----:B------:R-:W-:Y:S02]  /*10970*/  SHF.L.U32 R0, R24, 0x1f, RZ ;  /* 0x0000001f18007819 */ /* 0x000fe400000006ff */
[----:B------:R-:W-:Y:S02]  /*10980*/  ISETP.NE.AND P1, PT, R2, RZ, PT ;  /* 0x000000ff0200720c */ /* 0x000fe40003f25270 */
[----:B------:R-:W1:Y:S02]  /*10990*/  SYNCS.PHASECHK.TRANS64.TRYWAIT P0, [R3+URZ+0x2d840], R0 ;  /* 0x02d84000030075a7 */ /* 0x000e64000800017f */
[----:B-1----:R-:W-:Y:S09]  /*109a0*/  @!P0 BRA `(.L_x_929) ;  /* 0x0000003c00cc8947 */ /* 0x002ff20003800000 */
.L_x_1025:
[----:B------:R-:W-:Y:S05]  /*109b0*/  @P1 BRA `(.L_x_930) ;  /* 0x0000000000141947 */ /* 0x000fea0003800000 */
[----:B------:R-:W-:Y:S01]  /*109c0*/  ISETP.NE.AND P0, PT, R28, RZ, PT ;  /* 0x000000ff1c00720c */ /* 0x000fe20003f05270 */
[----:B-1----:R-:W-:-:S04]  /*109d0*/  IMAD.MOV.U32 R0, RZ, RZ, 0x6000 ;  /* 0x00006000ff007424 */ /* 0x002fc800078e00ff */
[----:B------:R2:W-:Y:S08]  /*109e0*/  SYNCS.ARRIVE.TRANS64 RZ, [R3+URZ+0x2d830], R0 ;  /* 0x02d8300003ff79a7 */ /* 0x0005f0000800003f */
[----:B------:R-:W-:Y:S05]  /*109f0*/  @!P0 BRA `(.L_x_930) ;  /* 0x0000000000048947 */ /* 0x000fea0003800000 */
[----:B------:R-:W-:Y:S01]  /*10a00*/  BPT.TRAP 0x1 ;  /* 0x000000040000795c */ /* 0x000fe20000300000 */
.L_x_930:
[----:B-12---:R-:W-:Y:S01]  /*10a10*/  IMAD R0, R16, 0x6000, R17 ;  /* 0x0000600010007824 */ /* 0x006fe200078e0211 */
[----:B------:R-:W-:Y:S01]  /*10a20*/  R2UR UR33, R3 ;  /* 0x00000000032172ca */ /* 0x000fe200000e0000 */
[----:B------:R-:W-:Y:S01]  /*10a30*/  UIADD3 UR4, UP0, UR46, 0x370, URZ ;  /* 0x000003702e047890 */ /* 0x000fe2000ff1e03f */
[----:B------:R-:W-:Y:S01]  /*10a40*/  R2UR UR35, R22 ;  /* 0x00000000162372ca */ /* 0x000fe200000e0000 */
[----:B------:R-:W-:Y:S01]  /*10a50*/  UMOV UR6, 0x0 ;  /* 0x0000000000067882 */ /* 0x000fe20000000000 */
[----:B------:R-:W-:Y:S01]  /*10a60*/  R2UR UR8, R0 ;  /* 0x00000000000872ca */ /* 0x000fe200000e0000 */
[----:B------:R-:W-:Y:S01]  /*10a70*/  UIADD3.X UR5, URZ, UR47, URZ, UP0, !UPT ;  /* 0x0000002f3f057290 */ /* 0x000fe200087fe43f */
[----:B-----5:R-:W-:Y:S01]  /*10a80*/  R2UR UR37, R18 ;  /* 0x00000000122572ca */ /* 0x020fe200000e0000 */
[----:B------:R-:W-:Y:S01]  /*10a90*/  UMOV UR7, 0x14f00000 ;  /* 0x14f0000000077882 */ /* 0x000fe20000000000 */
[----:B------:R-:W-:Y:S01]  /*10aa0*/  UMOV UR34, URZ ;  /* 0x0000003f00227c82 */ /* 0x000fe20008000000 */
[----:B------:R-:W-:Y:S01]  /*10ab0*/  UMOV UR18, 0x20 ;  /* 0x0000002000127882 */ /* 0x000fe20000000000 */
[----:B------:R-:W-:Y:S01]  /*10ac0*/  UMOV UR20, UR36 ;  /* 0x0000002400147c82 */ /* 0x000fe20008000000 */
[----:B------:R-:W-:Y:S01]  /*10ad0*/  UMOV UR10, 0x40 ;  /* 0x00000040000a7882 */ /* 0x000fe20000000000 */
[----:B------:R-:W-:Y:S01]  /*10ae0*/  UMOV UR12, UR36 ;  /* 0x00000024000c7c82 */ /* 0x000fe20008000000 */
[----:B------:R-:W-:Y:S01]  /*10af0*/  UIADD3 UR33, UR33, 0x2d830, URZ ;  /* 0x0002d83021217890 */ /* 0x000fe2000fffe03f */
[----:B------:R-:W-:Y:S01]  /*10b00*/  PLOP3.LUT P0, PT, PT, PT, PT, 0x80, 0x0 ;  /* 0x000000000000781c */ /* 0x000fe20003f0f070 */
[----:B------:R-:W-:Y:S01]  /*10b10*/  USHF.L.U32 UR35, UR35, 0x7, URZ ;  /* 0x0000000723237899 */ /* 0x000fe2000800063f */
[----:B------:R-:W-:Y:S01]  /*10b20*/  LOP3.LUT R19, R19, 0xfffffffd, RZ, 0xc0, !PT ;  /* 0xfffffffd13137812 */ /* 0x000fe200078ec0ff */
[----:B------:R-:W-:-:S02]  /*10b30*/  UIADD3 UR32, UR8, 0x15400, URZ ;  /* 0x0001540008207890 */ /* 0x000fc4000fffe03f */
[----:B------:R-:W-:Y:S02]  /*10b40*/  UIADD3 UR16, UR8, 0x17400, URZ ;  /* 0x0001740008107890 */ /* 0x000fe4000fffe03f */
[----:B------:R-:W-:Y:S01]  /*10b50*/  UIADD3 UR8, UR8, 0x19400, URZ ;  /* 0x0001940008087890 */ /* 0x000fe2000fffe03f */
[----:B------:R-:W-:Y:S01]  /*10b60*/  UMOV UR21, UR37 ;  /* 0x0000002500157c82 */ /* 0x000fe20008000000 */
[----:B------:R-:W-:Y:S01]  /*10b70*/  UMOV UR17, UR33 ;  /* 0x0000002100117c82 */ /* 0x000fe20008000000 */
[----:B------:R-:W-:Y:S01]  /*10b80*/  UMOV UR19, UR35 ;  /* 0x0000002300137c82 */ /* 0x000fe20008000000 */
[----:B------:R-:W-:Y:S01]  /*10b90*/  UMOV UR13, UR37 ;  /* 0x00000025000d7c82 */ /* 0x000fe20008000000 */
[----:B------:R-:W-:Y:S01]  /*10ba0*/  UMOV UR9, UR33 ;  /* 0x0000002100097c82 */ /* 0x000fe20008000000 */
[----:B------:R-:W-:Y:S01]  /*10bb0*/  UMOV UR11, UR35 ;  /* 0x00000023000b7c82 */ /* 0x000fe20008000000 */
[----:B------:R1:W-:Y:S01]  /*10bc0*/  UTMALDG.4D [UR32], [UR4], desc[UR6] ;  /* 0x00000620040075b4 */ /* 0x0003e20008019000 */
[----:B------:R-:W-:Y:S01]  /*10bd0*/  @P0 LOP3.LUT R19, R19, 0x2, RZ, 0xfc, !PT ;  /* 0x0000000213130812 */ /* 0x000fe200078efcff */
[----:B------:R1:W-:Y:S01]  /*10be0*/  UTMALDG.4D [UR16], [UR4], desc[UR6] ;  /* 0x00000610040075b4 */ /* 0x0003e20008019000 */
[----:B------:R1:W-:Y:S02]  /*10bf0*/  UTMALDG.4D [UR8], [UR4], desc[UR6] ;  /* 0x00000608040075b4 */ /* 0x0003e40008019000 */
[----:B-1----:R-:W-:-:S03]  /*10c00*/  NOP ;  /* 0x0000000000007918 */ /* 0x002fc60000000000 */
.L_x_926:
[----:B------:R-:W-:Y:S05]  /*10c10*/  WARPSYNC.ALL ;  /* 0x0000000000007948 */ /* 0x000fea0003800000 */
[----:B------:R-:W-:Y:S01]  /*10c20*/  VIADD R0, R17, 0xc400 ;  /* 0x0000c40011007836 */ /* 0x000fe20000000000 */
[----:B------:R-:W-:Y:S01]  /*10c30*/  USHF.R.S32.HI UR4, URZ, 0x1f, UR36 ;  /* 0x0000001f3f047899 */ /* 0x000fe20008011424 */
[----:B------:R-:W-:Y:S01]  /*10c40*/  BAR.SYNC.DEFER_BLOCKING 0x8, 0x200 ;  /* 0x0208000000007b1d */ /* 0x000fe20000010000 */
[----:B------:R-:W-:Y:S02]  /*10c50*/  USHF.R.S32.HI UR37, URZ, 0x1f, UR43 ;  /* 0x0000001f3f257899 */ /* 0x000fe4000801142b */
[----:B------:R-:W-:-:S03]  /*10c60*/  LOP3.LUT P0, RZ, R0, 0x1bf, RZ, 0xc0, !PT ;  /* 0x000001bf00ff7812 */ /* 0x000fc6000780c0ff */
[----:B------:R-:W-:Y:S01]  /*10c70*/  ULDC.64 UR6, c[0x0][0x2d8] ;  /* 0x0000b60000067ab9 */ /* 0x000fe20000000a00 */
[----:B------:R-:W-:Y:S01]  /*10c80*/  BSSY B6, `(.L_x_931) ;  /* 0x0000016000067945 */ /* 0x000fe20003800000 */
[----:B------:R-:W-:Y:S02]  /*10c90*/  UIMAD UR4, UR4, UR6, URZ ;  /* 0x00000006040472a4 */ /* 0x000fe4000f8e023f */
[----:B------:R-:W-:Y:S02]  /*10ca0*/  UIMAD.WIDE.U32 UR50, UR36, UR6, URZ ;  /* 0x00000006243272a5 */ /* 0x000fe4000f8e003f */
[----:B------:R-:W-:-:S04]  /*10cb0*/  UIMAD UR4, UR36, UR7, UR4 ;  /* 0x00000007240472a4 */ /* 0x000fc8000f8e0204 */
[----:B------:R-:W-:Y:S01]  /*10cc0*/  UIADD3 UR45, UR51, UR4, URZ ;  /* 0x00000004332d7290 */ /* 0x000fe2000fffe03f */
[----:B------:R-:W-:Y:S11]  /*10cd0*/  @!P0 BRA `(.L_x_932) ;  /* 0x0000000000408947 */ /* 0x000ff60003800000 */
        /* <DEDUP_REMOVED lines=14> */
[----:B0-----:R-:W-:-:S07]  /*10dc0*/  LEPC R20, `(.L_x_932) ;  /* 0x000000001014794e */ /* 0x001fce0000000000 */
[----:B-1----:R-:W-:Y:S05]  /*10dd0*/  CALL.ABS.NOINC R2 ;  /* 0x0000000002007343 */ /* 0x002fea0003c00000 */
.L_x_932:
[----:B------:R-:W-:Y:S05]  /*10de0*/  BSYNC B6 ;  /* 0x0000000000067941 */ /* 0x000fea0003800000 */
.L_x_931:
[----:B------:R-:W1:Y:S01]  /*10df0*/  LDC R9, c[0x0][0x448] ;  /* 0x00011200ff097b82 */ /* 0x000e620000000800 */
[----:B0-----:R-:W0:Y:S01]  /*10e00*/  S2R R20, SR_TID.X ;  /* 0x0000000000147919 */ /* 0x001e220000002100 */
[----:B------:R-:W-:Y:S01]  /*10e10*/  ULDC.64 UR8, c[0x0][0x2e0] ;  /* 0x0000b80000087ab9 */ /* 0x000fe20000000a00 */
[----:B------:R-:W-:Y:S01]  /*10e20*/  UMOV UR44, UR50 ;  /* 0x00000032002c7c82 */ /* 0x000fe20008000000 */
[----:B------:R-:W-:Y:S01]  /*10e30*/  UIMAD UR6, UR37, UR8, URZ ;  /* 0x00000008250672a4 */ /* 0x000fe2000f8e023f */
[----:B------:R-:W2:Y:S01]  /*10e40*/  S2R R10, SR_TID.X ;  /* 0x00000000000a7919 */ /* 0x000ea20000002100 */
[----:B------:R-:W-:Y:S02]  /*10e50*/  UIMAD.WIDE.U32 UR4, UR43, UR8, UR44 ;  /* 0x000000082b0472a5 */ /* 0x000fe4000f8e002c */
[----:B------:R-:W-:-:S03]  /*10e60*/  UIMAD UR6, UR43, UR9, UR6 ;  /* 0x000000092b0672a4 */ /* 0x000fc6000f8e0206 */
[----:B------:R-:W-:Y:S01]  /*10e70*/  ULDC.64 UR8, c[0x0][0x2d0] ;  /* 0x0000b40000087ab9 */ /* 0x000fe20000000a00 */
[----:B------:R-:W-:Y:S01]  /*10e80*/  UIADD3 UR6, UR5, UR6, URZ ;  /* 0x0000000605067290 */ /* 0x000fe2000fffe03f */
[----:B------:R-:W-:-:S04]  /*10e90*/  IMAD.U32 R4, RZ, RZ, UR4 ;  /* 0x00000004ff047e24 */ /* 0x000fc8000f8e00ff */
[----:B------:R-:W-:Y:S01]  /*10ea0*/  IMAD.MOV.U32 R2, RZ, RZ, R4 ;  /* 0x000000ffff027224 */ /* 0x000fe200078e0004 */
[----:B-1----:R-:W-:Y:S02]  /*10eb0*/  ISETP.NE.AND P1, PT, R9, 0x1, PT ;  /* 0x000000010900780c */ /* 0x002fe40003f25270 */
[C---:B0-----:R-:W-:Y:S01]  /*10ec0*/  LOP3.LUT R21, R20.reuse, 0x7f, RZ, 0xc0, !PT ;  /* 0x0000007f14157812 */ /* 0x041fe200078ec0ff */
[----:B------:R-:W-:-:S10]  /*10ed0*/  IMAD.SHL.U32 R20, R20, 0x20, RZ ;  /* 0x0000002014147824 */ /* 0x000fd400078e00ff */
[----:B------:R-:W0:Y:S01]  /*10ee0*/  @P1 LDC R3, c[0x0][0x44c] ;  /* 0x00011300ff031b82 */ /* 0x000e220000000800 */
[----:B------:R-:W-:Y:S01]  /*10ef0*/  SHF.R.U32.HI R21, RZ, 0x2, R21 ;  /* 0x00000002ff157819 */ /* 0x000fe20000011615 */
[----:B--2---:R-:W-:-:S03]  /*10f00*/  IMAD.SHL.U32 R10, R10, 0x8, RZ ;  /* 0x000000080a0a7824 */ /* 0x004fc600078e00ff */
[----:B------:R-:W-:Y:S02]  /*10f10*/  LOP3.LUT R20, R21, 0x60, R20, 0xf8, !PT ;  /* 0x0000006015147812 */ /* 0x000fe400078ef814 */
[----:B------:R-:W1:Y:S01]  /*10f20*/  S2R R21, SR_TID.X ;  /* 0x0000000000157919 */ /* 0x000e620000002100 */
[----:B------:R-:W2:Y:S01]  /*10f30*/  @P1 LDC R5, c[0x0][0x450] ;  /* 0x00011400ff051b82 */ /* 0x000ea20000000800 */
[----:B------:R-:W-:Y:S01]  /*10f40*/  LOP3.LUT R10, R10, 0x18, RZ, 0xc0, !PT ;  /* 0x000000180a0a7812 */ /* 0x000fe200078ec0ff */
[----:B------:R-:W-:-:S03]  /*10f50*/  VIADD R6, R20, UR41 ;  /* 0x0000002914067c36 */ /* 0x000fc60008000000 */
[C---:B------:R-:W-:Y:S01]  /*10f60*/  LOP3.LUT R12, R10.reuse, 0x20, RZ, 0xfc, !PT ;  /* 0x000000200a0c7812 */ /* 0x040fe200078efcff */
[----:B------:R-:W-:Y:S01]  /*10f70*/  IMAD.MOV.U32 R7, RZ, RZ, R6 ;  /* 0x000000ffff077224 */ /* 0x000fe200078e0006 */
[----:B------:R-:W-:Y:S01]  /*10f80*/  LOP3.LUT R10, R10, 0x40, RZ, 0xfc, !PT ;  /* 0x000000400a0a7812 */ /* 0x000fe200078efcff */
[----:B0-----:R-:W-:-:S04]  /*10f90*/  @P1 IMAD.HI.U32 R0, R6, R3, RZ ;  /* 0x0000000306001227 */ /* 0x001fc800078e00ff */
[----:B------:R-:W-:Y:S01]  /*10fa0*/  IMAD.U32 R3, RZ, RZ, UR6 ;  /* 0x00000006ff037e24 */ /* 0x000fe2000f8e00ff */
[----:B------:R-:W-:Y:S01]  /*10fb0*/  ULDC.64 UR6, c[0x0][0x280] ;  /* 0x0000a00000067ab9 */ /* 0x000fe20000000a00 */
[----:B--2---:R-:W-:Y:S01]  /*10fc0*/  @P1 SHF.R.U32.HI R7, RZ, R5, R0 ;  /* 0x00000005ff071219 */ /* 0x004fe20000011600 */
[----:B------:R-:W-:Y:S01]  /*10fd0*/  IMAD.U32 R5, RZ, RZ, UR5 ;  /* 0x00000005ff057e24 */ /* 0x000fe2000f8e00ff */
[----:B------:R-:W-:Y:S02]  /*10fe0*/  ULDC.64 UR4, c[0x0][0x2c8] ;  /* 0x0000b20000047ab9 */ /* 0x000fe40000000a00 */
[----:B------:R-:W-:Y:S01]  /*10ff0*/  SHF.R.S32.HI R0, RZ, 0x1f, R7 ;  /* 0x0000001fff007819 */ /* 0x000fe20000011407 */
[----:B------:R-:W-:-:S04]  /*11000*/  IMAD.WIDE.U32 R4, R7, UR8, R2 ;  /* 0x0000000807047c25 */ /* 0x000fc8000f8e0002 */
[----:B------:R-:W-:Y:S02]  /*11010*/  IMAD R0, R0, UR8, RZ ;  /* 0x0000000800007c24 */ /* 0x000fe4000f8e02ff */
[C---:B-1----:R-:W-:Y:S01]  /*11020*/  IMAD.SHL.U32 R20, R21.reuse, 0x8, RZ ;  /* 0x0000000815147824 */ /* 0x042fe200078e00ff */
[----:B------:R-:W-:Y:S01]  /*11030*/  LOP3.LUT R21, R21, 0x7f, RZ, 0xc0, !PT ;  /* 0x0000007f15157812 */ /* 0x000fe200078ec0ff */
[----:B------:R-:W-:Y:S02]  /*11040*/  IMAD R11, R7, UR9, R0 ;  /* 0x00000009070b7c24 */ /* 0x000fe4000f8e0200 */
[----:B------:R-:W-:Y:S01]  /*11050*/  IMAD.MOV R0, RZ, RZ, -R7 ;  /* 0x000000ffff007224 */ /* 0x000fe200078e0a07 */
[----:B------:R-:W-:Y:S01]  /*11060*/  LOP3.LUT R20, R20, 0x18, RZ, 0xc0, !PT ;  /* 0x0000001814147812 */ /* 0x000fe200078ec0ff */
[----:B------:R-:W-:Y:S01]  /*11070*/  IMAD.IADD R5, R5, 0x1, R11 ;  /* 0x0000000105057824 */ /* 0x000fe200078e020b */
[----:B------:R-:W-:Y:S01]  /*11080*/  SHF.R.U32.HI R21, RZ, 0x2, R21 ;  /* 0x00000002ff157819 */ /* 0x000fe20000011615 */
[----:B------:R-:W-:-:S02]  /*11090*/  IMAD R7, R9, R0, R6 ;  /* 0x0000000009077224 */ /* 0x000fc400078e0206 */
[----:B------:R-:W-:Y:S02]  /*110a0*/  VIADD R6, R6, 0x80 ;  /* 0x0000008006067836 */ /* 0x000fe40000000000 */
[----:B------:R-:W-:Y:S01]  /*110b0*/  IMAD.WIDE.U32 R4, R7, UR4, R4 ;  /* 0x0000000407047c25 */ /* 0x000fe2000f8e0004 */
[----:B------:R-:W-:-:S05]  /*110c0*/  SHF.R.S32.HI R0, RZ, 0x1f, R7 ;  /* 0x0000001fff007819 */ /* 0x000fca0000011407 */
[----:B------:R-:W-:-:S04]  /*110d0*/  IMAD R0, R0, UR4, RZ ;  /* 0x0000000400007c24 */ /* 0x000fc8000f8e02ff */
[----:B------:R-:W-:Y:S01]  /*110e0*/  IMAD R11, R7, UR5, R0 ;  /* 0x00000005070b7c24 */ /* 0x000fe2000f8e0200 */
[----:B------:R-:W-:Y:S01]  /*110f0*/  LEA R0, P0, R4, UR6, 0x1 ;  /* 0x0000000604007c11 */ /* 0x000fe2000f8008ff */
[----:B------:R-:W0:Y:S02]  /*11100*/  @P1 LDC R7, c[0x0][0x44c] ;  /* 0x00011300ff071b82 */ /* 0x000e240000000800 */
[----:B------:R-:W-:-:S05]  /*11110*/  IMAD.IADD R5, R5, 0x1, R11 ;  /* 0x0000000105057824 */ /* 0x000fca00078e020b */
[----:B------:R-:W-:Y:S02]  /*11120*/  LEA.HI.X R4, R4, UR7, R5, 0x1, P0 ;  /* 0x0000000704047c11 */ /* 0x000fe400080f0c05 */
[----:B------:R-:W1:Y:S01]  /*11130*/  @P1 LDC R5, c[0x0][0x450] ;  /* 0x00011400ff051b82 */ /* 0x000e620000000800 */
[----:B0-----:R-:W-:-:S04]  /*11140*/  @P1 IMAD.HI.U32 R8, R6, R7, RZ ;  /* 0x0000000706081227 */ /* 0x001fc800078e00ff */
[----:B------:R-:W-:Y:S01]  /*11150*/  IMAD.MOV.U32 R7, RZ, RZ, R6 ;  /* 0x000000ffff077224 */ /* 0x000fe200078e0006 */
[----:B-1----:R-:W-:-:S05]  /*11160*/  @P1 SHF.R.U32.HI R7, RZ, R5, R8 ;  /* 0x00000005ff071219 */ /* 0x002fca0000011608 */
[----:B------:R-:W-:Y:S02]  /*11170*/  IMAD.MOV R5, RZ, RZ, -R7 ;  /* 0x000000ffff057224 */ /* 0x000fe400078e0a07 */
[----:B------:R-:W-:-:S04]  /*11180*/  IMAD.WIDE.U32 R2, R7, UR8, R2 ;  /* 0x0000000807027c25 */ /* 0x000fc8000f8e0002 */
[----:B------:R-:W-:Y:S01]  /*11190*/  IMAD R5, R9, R5, R6 ;  /* 0x0000000509057224 */ /* 0x000fe200078e0206 */
[----:B------:R-:W-:-:S05]  /*111a0*/  SHF.R.S32.HI R6, RZ, 0x1f, R7 ;  /* 0x0000001fff067819 */ /* 0x000fca0000011407 */
[----:B------:R-:W-:-:S04]  /*111b0*/  IMAD R6, R6, UR8, RZ ;  /* 0x0000000806067c24 */ /* 0x000fc8000f8e02ff */
[----:B------:R-:W-:Y:S01]  /*111c0*/  IMAD R7, R7, UR9, R6 ;  /* 0x0000000907077c24 */ /* 0x000fe2000f8e0206 */
[----:B------:R-:W-:-:S03]  /*111d0*/  SHF.R.S32.HI R6, RZ, 0x1f, R5 ;  /* 0x0000001fff067819 */ /* 0x000fc60000011405 */
[----:B------:R-:W-:Y:S02]  /*111e0*/  IMAD.IADD R3, R3, 0x1, R7 ;  /* 0x0000000103037824 */ /* 0x000fe400078e0207 */
[----:B------:R-:W-:Y:S02]  /*111f0*/  IMAD R6, R6, UR4, RZ ;  /* 0x0000000406067c24 */ /* 0x000fe4000f8e02ff */
[C---:B------:R-:W-:Y:S01]  /*11200*/  IMAD.WIDE.U32 R2, R5.reuse, UR4, R2 ;  /* 0x0000000405027c25 */ /* 0x040fe2000f8e0002 */
[----:B------:R-:W-:Y:S02]  /*11210*/  ULDC UR4, c[0x0][0x2b8] ;  /* 0x0000ae0000047ab9 */ /* 0x000fe40000000800 */
[----:B------:R-:W-:Y:S01]  /*11220*/  ISETP.GE.AND P1, PT, R12, UR4, PT ;  /* 0x000000040c007c0c */ /* 0x000fe2000bf26270 */
[----:B------:R-:W-:Y:S01]  /*11230*/  IMAD R7, R5, UR5, R6 ;  /* 0x0000000505077c24 */ /* 0x000fe2000f8e0206 */
[----:B------:R-:W-:Y:S02]  /*11240*/  LEA R8, P0, R2, UR6, 0x1 ;  /* 0x0000000602087c11 */ /* 0x000fe4000f8008ff */
[----:B------:R-:W-:Y:S01]  /*11250*/  ISETP.GE.AND P2, PT, R10, UR4, PT ;  /* 0x000000040a007c0c */ /* 0x000fe2000bf46270 */
[----:B------:R-:W-:-:S05]  /*11260*/  IMAD.IADD R7, R3, 0x1, R7 ;  /* 0x0000000103077824 */ /* 0x000fca00078e0207 */
[----:B------:R-:W-:Y:S02]  /*11270*/  LEA.HI.X R7, R2, UR7, R7, 0x1, P0 ;  /* 0x0000000702077c11 */ /* 0x000fe400080f0c07 */
[----:B------:R-:W-:Y:S01]  /*11280*/  ISETP.GE.AND P0, PT, R20, UR4, PT ;  /* 0x0000000414007c0c */ /* 0x000fe2000bf06270 */
[----:B------:R-:W-:-:S03]  /*11290*/  UMOV UR4, 0xffffffff ;  /* 0xffffffff00047882 */ /* 0x000fc60000000000 */
[----:B------:R-:W-:Y:S09]  /*112a0*/  BRA.DIV UR4, `(.L_x_933) ;  /* 0x0000003604a07947 */ /* 0x000ff2000b800000 */
[----:B------:R-:W0:Y:S01]  /*112b0*/  SHFL.IDX PT, R14, R0, RZ, 0x1c1f ;  /* 0x001c1fff000e7589 */ /* 0x000e2200000e0000 */
[----:B------:R-:W-:Y:S01]  /*112c0*/  ULDC UR4, c[0x0][0x288] ;  /* 0x0000a20000047ab9 */ /* 0x000fe20000000800 */
[----:B------:R-:W-:Y:S02]  /*112d0*/  VIADD R6, R21, UR41 ;  /* 0x0000002915067c36 */ /* 0x000fe40008000000 */
[----:B------:R-:W1:Y:S01]  /*112e0*/  SHFL.IDX PT, R2, R4, RZ, 0x1c1f ;  /* 0x001c1fff04027589 */ /* 0x000e6200000e0000 */
[----:B------:R-:W-:Y:S02]  /*112f0*/  IMAD R5, R9, UR4, RZ ;  /* 0x0000000409057c24 */ /* 0x000fe4000f8e02ff */
[----:B------:R-:W-:-:S03]  /*11300*/  VIADD R10, R6, 0x20 ;  /* 0x00000020060a7836 */ /* 0x000fc60000000000 */
[----:B------:R-:W-:-:S13]  /*11310*/  ISETP.GE.AND P4, PT, R6, R5, PT ;  /* 0x000000050600720c */ /* 0x000fda0003f86270 */
[----:B0-----:R-:W-:-:S05]  /*11320*/  @!P4 LEA R14, P3, R20, R14, 0x1 ;  /* 0x0000000e140ec211 */ /* 0x001fca00078608ff */
[----:B-1----:R-:W-:Y:S02]  /*11330*/  @!P4 IMAD.X R3, RZ, RZ, R2, P3 ;  /* 0x000000ffff03c224 */ /* 0x002fe400018e0602 */
[----:B------:R-:W-:Y:S02]  /*11340*/  @!P4 IMAD.MOV.U32 R2, RZ, RZ, R14 ;  /* 0x000000ffff02c224 */ /* 0x000fe400078e000e */
[----:B------:R-:W0:Y:S04]  /*11350*/  SHFL.IDX PT, R14, R0, 0x1, 0x1c1f ;  /* 0x003c1f00000e7f89 */ /* 0x000e2800000e0000 */
[----:B------:R-:W-:Y:S04]  /*11360*/  @!P4 LDGSTS.E.BYPASS.LTC128B.128 [R26+0xc400], desc[UR48][R2.64], !P0 ;  /* 0x0c400000021acfae */ /* 0x000fe8000c101d70 */
[----:B------:R-:W-:Y:S04]  /*11370*/  @!P4 LDGSTS.E.BYPASS.LTC128B.128 [R26+0xf400], desc[UR48][R2.64+0x40], !P1 ;  /* 0x0f400040021acfae */ /* 0x000fe8000c901d70 */
[----:B------:R1:W-:Y:S01]  /*11380*/  @!P4 LDGSTS.E.BYPASS.LTC128B.128 [R26+0x12400], desc[UR48][R2.64+0x80], !P2 ;  /* 0x12400080021acfae */ /* 0x0003e2000d101d70 */
[----:B------:R-:W-:Y:S01]  /*11390*/  ISETP.GE.AND P4, PT, R10, R5, PT ;  /* 0x000000050a00720c */ /* 0x000fe20003f86270 */
[----:B------:R-:W-:-:S02]  /*113a0*/  VIADD R10, R6, 0x40 ;  /* 0x00000040060a7836 */ /* 0x000fc40000000000 */
[----:B-1----:R-:W1:Y:S10]  /*113b0*/  SHFL.IDX PT, R2, R4, 0x1, 0x1c1f ;  /* 0x003c1f0004027f89 */ /* 0x002e7400000e0000 */
[----:B0-----:R-:W-:-:S05]  /*113c0*/  @!P4 LEA R14, P3, R20, R14, 0x1 ;  /* 0x0000000e140ec211 */ /* 0x001fca00078608ff */
[----:B-1----:R-:W-:Y:S02]  /*113d0*/  @!P4 IMAD.X R9, RZ, RZ, R2, P3 ;  /* 0x000000ffff09c224 */ /* 0x002fe400018e0602 */
[----:B------:R-:W-:Y:S02]  /*113e0*/  @!P4 IMAD.MOV.U32 R2, RZ, RZ, R14 ;  /* 0x000000ffff02c224 */ /* 0x000fe400078e000e */
[----:B------:R-:W-:Y:S01]  /*113f0*/  @!P4 IMAD.MOV.U32 R3, RZ, RZ, R9 ;  /* 0x000000ffff03c224 */ /* 0x000fe200078e0009 */
[----:B------:R-:W0:Y:S04]  /*11400*/  SHFL.IDX PT, R14, R0, 0x2, 0x1c1f ;  /* 0x005c1f00000e7f89 */ /* 0x000e2800000e0000 */
[----:B------:R-:W-:Y:S04]  /*11410*/  @!P4 LDGSTS.E.BYPASS.LTC128B.128 [R26+0xcc00], desc[UR48][R2.64], !P0 ;  /* 0x0cc00000021acfae */ /* 0x000fe8000c101d70 */
[----:B------:R-:W-:Y:S04]  /*11420*/  @!P4 LDGSTS.E.BYPASS.LTC128B.128 [R26+0xfc00], desc[UR48][R2.64+0x40], !P1 ;  /* 0x0fc00040021acfae */ /* 0x000fe8000c901d70 */
[----:B------:R1:W-:Y:S01]  /*11430*/  @!P4 LDGSTS.E.BYPASS.LTC128B.128 [R26+0x12c00], desc[UR48][R2.64+0x80], !P2 ;  /* 0x12c00080021acfae */ /* 0x0003e2000d101d70 */
[----:B------:R-:W-:Y:S01]  /*11440*/  ISETP.GE.AND P4, PT, R10, R5, PT ;  /* 0x000000050a00720c */ /* 0x000fe20003f86270 */
[----:B------:R-:W-:-:S02]  /*11450*/  VIADD R10, R6, 0x60 ;  /* 0x00000060060a7836 */ /* 0x000fc40000000000 */
[----:B-1----:R-:W1:Y:S10]  /*11460*/  SHFL.IDX PT, R2, R4, 0x2, 0x1c1f ;  /* 0x005c1f0004027f89 */ /* 0x002e7400000e0000 */
[----:B0-----:R-:W-:Y:S01]  /*11470*/  @!P4 LEA R14, P3, R20, R14, 0x1 ;  /* 0x0000000e140ec211 */ /* 0x001fe200078608ff */
[----:B------:R-:W-:Y:S04]  /*11480*/  SHFL.IDX PT, R4, R4, 0x3, 0x1c1f ;  /* 0x007c1f0004047f89 */ /* 0x000fe800000e0000 */
[----:B-1----:R-:W-:-:S02]  /*11490*/  @!P4 IMAD.X R9, RZ, RZ, R2, P3 ;  /* 0x000000ffff09c224 */ /* 0x002fc400018e0602 */
[----:B------:R-:W-:Y:S02]  /*114a0*/  @!P4 IMAD.MOV.U32 R2, RZ, RZ, R14 ;  /* 0x000000ffff02c224 */ /* 0x000fe400078e000e */
[----:B------:R-:W0:Y:S01]  /*114b0*/  SHFL.IDX PT, R14, R0, 0x3, 0x1c1f ;  /* 0x007c1f00000e7f89 */ /* 0x000e2200000e0000 */
[----:B------:R-:W-:-:S03]  /*114c0*/  @!P4 IMAD.MOV.U32 R3, RZ, RZ, R9 ;  /* 0x000000ffff03c224 */ /* 0x000fc600078e0009 */
[----:B------:R-:W-:Y:S04]  /*114d0*/  SHFL.IDX PT, R0, R7, RZ, 0x1c1f ;  /* 0x001c1fff07007589 */ /* 0x000fe800000e0000 */
[----:B------:R-:W-:Y:S04]  /*114e0*/  @!P4 LDGSTS.E.BYPASS.LTC128B.128 [R26+0xd400], desc[UR48][R2.64], !P0 ;  /* 0x0d400000021acfae */ /* 0x000fe8000c101d70 */
[----:B------:R-:W-:Y:S04]  /*114f0*/  @!P4 LDGSTS.E.BYPASS.LTC128B.128 [R26+0x10400], desc[UR48][R2.64+0x40], !P1 ;  /* 0x10400040021acfae */ /* 0x000fe8000c901d70 */
[----:B------:R1:W-:Y:S01]  /*11500*/  @!P4 LDGSTS.E.BYPASS.LTC128B.128 [R26+0x13400], desc[UR48][R2.64+0x80], !P2 ;  /* 0x13400080021acfae */ /* 0x0003e2000d101d70 */
[----:B------:R-:W-:Y:S01]  /*11510*/  ISETP.GE.AND P4, PT, R10, R5, PT ;  /* 0x000000050a00720c */ /* 0x000fe20003f86270 */
[----:B------:R-:W-:-:S02]  /*11520*/  VIADD R10, R6, 0x80 ;  /* 0x00000080060a7836 */ /* 0x000fc40000000000 */
[----:B------:R-:W-:Y:S10]  /*11530*/  SHFL.IDX PT, R7, R7, 0x1, 0x1c1f ;  /* 0x003c1f0007077f89 */ /* 0x000ff400000e0000 */
[----:B0-----:R-:W-:-:S05]  /*11540*/  @!P4 LEA R14, P3, R20, R14, 0x1 ;  /* 0x0000000e140ec211 */ /* 0x001fca00078608ff */
[----:B------:R-:W-:Y:S02]  /*11550*/  @!P4 IMAD.X R9, RZ, RZ, R4, P3 ;  /* 0x000000ffff09c224 */ /* 0x000fe400018e0604 */
[----:B-1----:R-:W-:Y:S02]  /*11560*/  @!P4 IMAD.MOV.U32 R2, RZ, RZ, R14 ;  /* 0x000000ffff02c224 */ /* 0x002fe400078e000e */
[----:B------:R-:W0:Y:S01]  /*11570*/  SHFL.IDX PT, R14, R8, RZ, 0x1c1f ;  /* 0x001c1fff080e7589 */ /* 0x000e2200000e0000 */
[----:B------:R-:W-:-:S05]  /*11580*/  @!P4 IMAD.MOV.U32 R3, RZ, RZ, R9 ;  /* 0x000000ffff03c224 */ /* 0x000fca00078e0009 */
[----:B------:R-:W-:Y:S04]  /*11590*/  @!P4 LDGSTS.E.BYPASS.LTC128B.128 [R26+0xdc00], desc[UR48][R2.64], !P0 ;  /* 0x0dc00000021acfae */ /* 0x000fe8000c101d70 */
[----:B------:R-:W-:Y:S04]  /*115a0*/  @!P4 LDGSTS.E.BYPASS.LTC128B.128 [R26+0x10c00], desc[UR48][R2.64+0x40], !P1 ;  /* 0x10c00040021acfae */ /* 0x000fe8000c901d70 */
[----:B------:R1:W-:Y:S01]  /*115b0*/  @!P4 LDGSTS.E.BYPASS.LTC128B.128 [R26+0x13c00], desc[UR48][R2.64+0x80], !P2 ;  /* 0x13c00080021acfae */ /* 0x0003e2000d101d70 */
[----:B------:R-:W-:-:S13]  /*115c0*/  ISETP.GE.AND P4, PT, R10, R5, PT ;  /* 0x000000050a00720c */ /* 0x000fda0003f86270 */
[----:B0-----:R-:W-:-:S05]  /*115d0*/  @!P4 LEA R14, P3, R20, R14, 0x1 ;  /* 0x0000000e140ec211 */ /* 0x001fca00078608ff */
[----:B------:R-:W-:Y:S02]  /*115e0*/  @!P4 IMAD.X R9, RZ, RZ, R0, P3 ;  /* 0x000000ffff09c224 */ /* 0x000fe400018e0600 */
[----:B-1----:R-:W-:Y:S02]  /*115f0*/  @!P4 IMAD.MOV.U32 R2, RZ, RZ, R14 ;  /* 0x000000ffff02c224 */ /* 0x002fe400078e000e */
[----:B------:R-:W-:Y:S01]  /*11600*/  @!P4 IMAD.MOV.U32 R3, RZ, RZ, R9 ;  /* 0x000000ffff03c224 */ /* 0x000fe200078e0009 */
[----:B------:R0:W1:Y:S04]  /*11610*/  SHFL.IDX PT, R14, R8, 0x1, 0x1c1f ;  /* 0x003c1f00080e7f89 */ /* 0x00006800000e0000 */
[----:B------:R0:W-:Y:S04]  /*11620*/  @!P4 LDGSTS.E.BYPASS.LTC128B.128 [R26+0xe400], desc[UR48][R2.64], !P0 ;  /* 0x0e400000021acfae */ /* 0x0001e8000c101d70 */
[----:B------:R0:W-:Y:S04]  /*11630*/  @!P4 LDGSTS.E.BYPASS.LTC128B.128 [R26+0x11400], desc[UR48][R2.64+0x40], !P1 ;  /* 0x11400040021acfae */ /* 0x0001e8000c901d70 */
[----:B------:R0:W-:Y:S02]  /*11640*/  @!P4 LDGSTS.E.BYPASS.LTC128B.128 [R26+0x14400], desc[UR48][R2.64+0x80], !P2 ;  /* 0x14400080021acfae */ /* 0x0001e4000d101d70 */
.L_x_1038:
[----:B------:R-:W-:Y:S02]  /*11650*/  VIADD R6, R6, 0xa0 ;  /* 0x000000a006067836 */ /* 0x000fe40000000000 */
[----:B------:R-:W-:-:S03]  /*11660*/  VIADD R0, R17, 0x2d800 ;  /* 0x0002d80011007836 */ /* 0x000fc60000000000 */
[----:B------:R-:W-:-:S13]  /*11670*/  ISETP.GE.AND P3, PT, R6, R5, PT ;  /* 0x000000050600720c */ /* 0x000fda0003f66270 */
[----:B01----:R-:W-:-:S05]  /*11680*/  @!P3 LEA R2, P4, R20, R14, 0x1 ;  /* 0x0000000e1402b211 */ /* 0x003fca00078808ff */
[----:B------:R-:W-:-:S05]  /*11690*/  @!P3 IMAD.X R3, RZ, RZ, R7, P4 ;  /* 0x000000ffff03b224 */ /* 0x000fca00020e0607 */
[----:B------:R-:W-:Y:S01]  /*116a0*/  @!PT LDS RZ, [RZ] ;  /* 0x00000000fffff984 */ /* 0x000fe20000000800 */
[----:B------:R-:W-:Y:S01]  /*116b0*/  @!PT LDS RZ, [RZ] ;  /* 0x00000000fffff984 */ /* 0x000fe20000000800 */
[----:B------:R-:W-:Y:S01]  /*116c0*/  @!PT LDS RZ, [RZ] ;  /* 0x00000000fffff984 */ /* 0x000fe20000000800 */
[----:B------:R0:W-:Y:S01]  /*116d0*/  @!P3 LDGSTS.E.BYPASS.LTC128B.128 [R26+0xec00], desc[UR48][R2.64], !P0 ;  /* 0x0ec00000021abfae */ /* 0x0001e2000c101d70 */
[----:B------:R-:W-:-:S03]  /*116e0*/  PLOP3.LUT P0, PT, PT, PT, PT, 0x80, 0x0 ;  /* 0x000000000000781c */ /* 0x000fc60003f0f070 */
[----:B------:R0:W-:Y:S04]  /*116f0*/  @!P3 LDGSTS.E.BYPASS.LTC128B.128 [R26+0x11c00], desc[UR48][R2.64+0x40], !P1 ;  /* 0x11c00040021abfae */ /* 0x0001e8000c901d70 */
[----:B------:R0:W-:Y:S01]  /*11700*/  @!P3 LDGSTS.E.BYPASS.LTC128B.128 [R26+0x14c00], desc[UR48][R2.64+0x80], !P2 ;  /* 0x14c00080021abfae */ /* 0x0001e2000d101d70 */
[----:B------:R-:W-:-:S05]  /*11710*/  NOP ;  /* 0x0000000000007918 */ /* 0x000fca0000000000 */
.L_x_934:
[----:B------:R-:W-:Y:S02]  /*11720*/  PLOP3.LUT P1, PT, P1, P0, PT, 0xa2, 0x0 ;  /* 0x000000000000781c */ /* 0x000fe40000f21472 */
[----:B------:R-:W-:-:S08]  /*11730*/  @P0 R2UR P1, UR4, R17 ;  /* 0x00000000110402ca */ /* 0x000fd00000020000 */
[----:B------:R-:W-:-:S05]  /*11740*/  @P0 PLOP3.LUT P0, PT, P1, PT, PT, 0x80, 0x0 ;  /* 0x000000000000081c */ /* 0x000fca0000f0f070 */
[----:B------:R-:W-:Y:S01]  /*11750*/  @!P1 SYNCS.ARRIVE.TRANS64.RED.A0T1 RZ, [UR4+0x2d800], RZ ;  /* 0x02d800ffffff99a7 */ /* 0x000fe20008200404 */
[----:B------:R-:W-:Y:S07]  /*11760*/  @!P1 ARRIVES.LDGSTSBAR.64.TRANSCNT [UR4+0x2d800] ;  /* 0x02d80000ff0099b0 */ /* 0x000fee0008000a84 */
[----:B------:R-:W-:Y:S05]  /*11770*/  @P0 BRA.U.ANY `(.L_x_934) ;  /* 0xfffffffd00e80947 */ /* 0x000fea000393ffff */
[----:B------:R-:W-:-:S05]  /*11780*/  VIADD R29, R29, 0x1 ;  /* 0x000000011d1d7836 */ /* 0x000fca0000000000 */
[----:B0-----:R-:W-:-:S04]  /*11790*/  LEA.HI R2, R29, R29, RZ, 0x1 ;  /* 0x0000001d1d027211 */ /* 0x001fc800078f08ff */
[----:B------:R-:W-:-:S05]  /*117a0*/  LOP3.LUT R2, R2, 0xfffffffe, RZ, 0xc0, !PT ;  /* 0xfffffffe02027812 */ /* 0x000fca00078ec0ff */
[----:B------:R-:W-:-:S05]  /*117b0*/  IMAD.IADD R2, R29, 0x1, -R2 ;  /* 0x000000011d027824 */ /* 0x000fca00078e0a02 */
[----:B------:R-:W-:Y:S01]  /*117c0*/  SHF.L.U32 R2, R2, 0x1f, RZ ;  /* 0x0000001f02027819 */ /* 0x000fe200000006ff */
[----:B------:R-:W-:Y:S01]  /*117d0*/  NOP ;  /* 0x0000000000007918 */ /* 0x000fe20000000000 */
[----:B------:R0:W-:Y:S01]  /*117e0*/  SYNCS.ARRIVE.TRANS64.A1T0 RZ, [R17+URZ+0x2d800], RZ ;  /* 0x02d800ff11ff79a7 */ /* 0x0001e2000810003f */
[----:B------:R-:W-:Y:S01]  /*117f0*/  BSSY B0, `(.L_x_935) ;  /* 0x0000003000007945 */ /* 0x000fe20003800000 */
[----:B------:R-:W1:Y:S03]  /*11800*/  SYNCS.PHASECHK.TRANS64.TRYWAIT P0, [R17+URZ+0x2d820], R2 ;  /* 0x02d82002110075a7 */ /* 0x000e66000800017f */
[----:B01----:R-:W-:Y:S05]  /*11810*/  @!P0 BRA `(.L_x_936) ;  /* 0x0000003800348947 */ /* 0x003fea0003800000 */
.L_x_1039:
[----:B------:R-:W-:Y:S05]  /*11820*/  BSYNC B0 ;  /* 0x0000000000007941 */ /* 0x000fea0003800000 */
.L_x_935:
[----:B------:R-:W-:-:S04]  /*11830*/  UIADD3 UR4, UR40, -0x2, URZ ;  /* 0xfffffffe28047890 */ /* 0x000fc8000fffe03f */
[----:B------:R-:W-:-:S06]  /*11840*/  UISETP.GE.AND UP0, UPT, UR4, UR39, UPT ;  /* 0x000000270400728c */ /* 0x000fcc000bf06270 */
[----:B------:R-:W-:-:S13]  /*11850*/  PLOP3.LUT P0, PT, PT, PT, UP0, 0x80, 0x0 ;  /* 0x000000000000781c */ /* 0x000fda0003f0f008 */
[----:B------:R-:W-:Y:S05]  /*11860*/  @!P0 BRA `(.L_x_937) ;  /* 0x00000020004c8947 */ /* 0x000fea0003800000 */
[----:B0-----:R-:W-:Y:S01]  /*11870*/  IMAD R2, RZ, RZ, -UR40 ;  /* 0x80000028ff027e24 */ /* 0x001fe2000f8e02ff */
[----:B------:R-:W-:Y:S01]  /*11880*/  LOP3.LUT R7, RZ, UR39, RZ, 0x33, !PT ;  /* 0x00000027ff077c12 */ /* 0x000fe2000f8e33ff */
[----:B------:R-:W-:-:S03]  /*11890*/  IMAD.U32 R6, RZ, RZ, UR4 ;  /* 0x00000004ff067e24 */ /* 0x000fc6000f8e00ff */
[----:B------:R-:W-:-:S05]  /*118a0*/  VIADDMNMX R7, R2, 0x1, R7, !PT ;  /* 0x0000000102077846 */ /* 0x000fca0007800107 */
[----:B------:R-:W-:-:S05]  /*118b0*/  VIADD R2, R7, UR40 ;  /* 0x0000002807027c36 */ /* 0x000fca0008000000 */
        /* <DEDUP_REMOVED lines=15> */
[----:B------:R-:W-:Y:S02]  /*119b0*/  ULDC.64 UR4, c[0x0][0x428] ;  /* 0x00010a0000047ab9 */ /* 0x000fe40000000a00 */
[----:B------:R-:W-:-:S04]  /*119c0*/  IMAD R10, R25, UR4, RZ ;  /* 0x00000004190a7c24 */ /* 0x000fc8000f8e02ff */
[----:B------:R-:W-:Y:S01]  /*119d0*/  IMAD R10, R23, UR5, R10 ;  /* 0x00000005170a7c24 */ /* 0x000fe2000f8e020a */
[----:B0-----:R-:W-:-:S13]  /*119e0*/  ISETP.NE.AND P0, PT, R5, 0x1, PT ;  /* 0x000000010500780c */ /* 0x001fda0003f05270 */
[----:B------:R-:W0:Y:S02]  /*119f0*/  @P0 LDC.64 R2, c[0x0][0x440] ;  /* 0x00011000ff020b82 */ /* 0x000e240000000a00 */
[----:B0-----:R-:W-:-:S04]  /*11a00*/  @P0 IMAD.HI.U32 R4, R6, R2, RZ ;  /* 0x0000000206040227 */ /* 0x001fc800078e00ff */
[----:B------:R-:W-:Y:S01]  /*11a10*/  IMAD.MOV.U32 R2, RZ, RZ, R6 ;  /* 0x000000ffff027224 */ /* 0x000fe200078e0006 */
[----:B------:R-:W-:-:S05]  /*11a20*/  @P0 SHF.R.U32.HI R2, RZ, R3, R4 ;  /* 0x00000003ff020219 */ /* 0x000fca0000011604 */
[----:B------:R-:W-:-:S04]  /*11a30*/  IMAD.MOV R3, RZ, RZ, -R2 ;  /* 0x000000ffff037224 */ /* 0x000fc800078e0a02 */
[----:B------:R-:W-:Y:S01]  /*11a40*/  IMAD R6, R5, R3, R6 ;  /* 0x0000000305067224 */ /* 0x000fe200078e0206 */
[--C-:B------:R-:W-:Y:S01]  /*11a50*/  SHF.R.S32.HI R3, RZ, 0x1f, R2.reuse ;  /* 0x0000001fff037819 */ /* 0x100fe20000011402 */
[----:B------:R-:W0:Y:S02]  /*11a60*/  LDC.64 R4, c[0x0][0x418] ;  /* 0x00010600ff047b82 */ /* 0x000e240000000a00 */
[----:B------:R-:W-:-:S04]  /*11a70*/  IMAD.WIDE.U32 R2, R23, UR4, R2 ;  /* 0x0000000417027c25 */ /* 0x000fc8000f8e0002 */
[----:B------:R-:W-:Y:S01]  /*11a80*/  IMAD.IADD R10, R10, 0x1, R3 ;  /* 0x000000010a0a7824 */ /* 0x000fe200078e0203 */
[----:B0-----:R-:W-:-:S04]  /*11a90*/  LEA R4, P0, R2, R4, 0x2 ;  /* 0x0000000402047211 */ /* 0x001fc800078010ff */
[----:B------:R-:W-:-:S05]  /*11aa0*/  LEA.HI.X R5, R2, R5, R10, 0x2, P0 ;  /* 0x0000000502057211 */ /* 0x000fca00000f140a */
[----:B------:R0:W5:Y:S04]  /*11ab0*/  LDG.E R4, desc[UR48][R4.64] ;  /* 0x0000003004047981 */ /* 0x000168000c1e1900 */
.L_x_941:
[----:B------:R-:W0:Y:S01]  /*11ac0*/  S2R R2, SR_TID.X ;  /* 0x0000000000027919 */ /* 0x000e220000002100 */
[----:B------:R-:W-:Y:S01]  /*11ad0*/  IMAD R3, R8, 0x8, R17 ;  /* 0x0000000808037824 */ /* 0x000fe200078e0211 */
[----:B------:R-:W-:Y:S01]  /*11ae0*/  BSSY B1, `(.L_x_942) ;  /* 0x0000006000017945 */ /* 0x000fe20003800000 */
[----:B0-----:R-:W-:Y:S02]  /*11af0*/  LOP3.LUT R5, R2, 0x7f, RZ, 0xc0, !PT ;  /* 0x0000007f02057812 */ /* 0x001fe400078ec0ff */
[----:B------:R-:W-:Y:S02]  /*11b00*/  SHF.L.U32 R2, R9, 0x1f, RZ ;  /* 0x0000001f09027819 */ /* 0x000fe400000006ff */
[----:B------:R-:W-:Y:S02]  /*11b10*/  ISETP.NE.AND P1, PT, R5, RZ, PT ;  /* 0x000000ff0500720c */ /* 0x000fe40003f25270 */
[----:B------:R-:W0:Y:S02]  /*11b20*/  SYNCS.PHASECHK.TRANS64.TRYWAIT P0, [R3+URZ+0x2d840], R2 ;  /* 0x02d84002030075a7 */ /* 0x000e24000800017f */
[----:B0-----:R-:W-:Y:S09]  /*11b30*/  @!P0 BRA `(.L_x_943) ;  /* 0x0000003400808947 */ /* 0x001ff20003800000 */
.L_x_1040:
[----:B------:R-:W-:Y:S05]  /*11b40*/  BSYNC B1 ;  /* 0x0000000000017941 */ /* 0x000fea0003800000 */
.L_x_942:
[----:B------:R-:W-:Y:S04]  /*11b50*/  BSSY B1, `(.L_x_944) ;  /* 0x0000007000017945 */ /* 0x000fe80003800000 */
[----:B------:R-:W-:Y:S05]  /*11b60*/  @P1 BRA `(.L_x_945) ;  /* 0x0000000000141947 */ /* 0x000fea0003800000 */
[----:B------:R-:W-:Y:S01]  /*11b70*/  ISETP.NE.AND P0, PT, R28, RZ, PT ;  /* 0x000000ff1c00720c */ /* 0x000fe20003f05270 */
[----:B0-----:R-:W-:-:S04]  /*11b80*/  IMAD.MOV.U32 R2, RZ, RZ, 0x6000 ;  /* 0x00006000ff027424 */ /* 0x001fc800078e00ff */
[----:B------:R1:W-:Y:S08]  /*11b90*/  SYNCS.ARRIVE.TRANS64 RZ, [R3+URZ+0x2d830], R2 ;  /* 0x02d8300203ff79a7 */ /* 0x0003f0000800003f */
[----:B------:R-:W-:Y:S05]  /*11ba0*/  @!P0 BRA `(.L_x_945) ;  /* 0x0000000000048947 */ /* 0x000fea0003800000 */
[----:B------:R-:W-:Y:S01]  /*11bb0*/  BPT.TRAP 0x1 ;  /* 0x000000040000795c */ /* 0x000fe20000300000 */
.L_x_945:
[----:B------:R-:W-:Y:S05]  /*11bc0*/  BSYNC B1 ;  /* 0x0000000000017941 */ /* 0x000fea0003800000 */
.L_x_944:
[----:B------:R-:W-:Y:S01]  /*11bd0*/  IMAD.MOV.U32 R12, RZ, RZ, RZ ;  /* 0x000000ffff0c7224 */ /* 0x000fe200078e00ff */
[----:B------:R-:W-:Y:S01]  /*11be0*/  UIADD3 UR4, UP0, UR46, 0x370, URZ ;  /* 0x000003702e047890 */ /* 0x000fe2000ff1e03f */
[----:B------:R-:W-:Y:S01]  /*11bf0*/  IMAD R11, R8, 0x6000, R17 ;  /* 0x00006000080b7824 */ /* 0x000fe200078e0211 */
[----:B------:R-:W-:Y:S01]  /*11c00*/  PLOP3.LUT P0, PT, PT, PT, PT, 0x80, 0x0 ;  /* 0x000000000000781c */ /* 0x000fe20003f0f070 */
[----:B01----:R-:W-:Y:S01]  /*11c10*/  VIADD R3, R3, 0x2d830 ;  /* 0x0002d83003037836 */ /* 0x003fe20000000000 */
[----:B------:R-:W-:Y:S01]  /*11c20*/  R2UR UR10, R12 ;  /* 0x000000000c0a72ca */ /* 0x000fe200000e0000 */
[----:B------:R-:W-:Y:S01]  /*11c30*/  IMAD.SHL.U32 R2, R6, 0x80, RZ ;  /* 0x0000008006027824 */ /* 0x000fe200078e00ff */
[----:B------:R-:W-:Y:S01]  /*11c40*/  UIADD3.X UR5, URZ, UR47, URZ, UP0, !UPT ;  /* 0x0000002f3f057290 */ /* 0x000fe200087fe43f */
[----:B------:R-:W-:Y:S01]  /*11c50*/  VIADD R5, R11, 0x15400 ;  /* 0x000154000b057836 */ /* 0x000fe20000000000 */
[----:B------:R-:W-:Y:S01]  /*11c60*/  UMOV UR6, 0x0 ;  /* 0x0000000000067882 */ /* 0x000fe20000000000 */
[----:B------:R-:W-:-:S10]  /*11c70*/  UMOV UR7, 0x14f00000 ;  /* 0x14f0000000077882 */ /* 0x000fd40000000000 */
.L_x_946:
[----:B------:R-:W-:-:S13]  /*11c80*/  @P0 ELECT P2, URZ, PT ;  /* 0x00000000003f082f */ /* 0x000fda0003840000 */
[----:B-----5:R-:W-:Y:S01]  /*11c90*/  @P2 R2UR UR13, R4 ;  /* 0x00000000040d22ca */ /* 0x020fe200000e0000 */
[----:B------:R-:W-:Y:S01]  /*11ca0*/  UMOV UR12, UR36 ;  /* 0x00000024000c7c82 */ /* 0x000fe20008000000 */
[----:B------:R-:W-:Y:S02]  /*11cb0*/  @P2 R2UR UR11, R2 ;  /* 0x00000000020b22ca */ /* 0x000fe400000e0000 */
[----:B------:R-:W-:Y:S02]  /*11cc0*/  @P2 R2UR UR9, R3 ;  /* 0x00000000030922ca */ /* 0x000fe400000e0000 */
[----:B------:R-:W-:Y:S02]  /*11cd0*/  @P2 R2UR UR8, R5 ;  /* 0x00000000050822ca */ /* 0x000fe400000e0000 */
[----:B------:R-:W-:Y:S02]  /*11ce0*/  @P2 PLOP3.LUT P0, PT, P2, PT, PT, 0x8, 0x0 ;  /* 0x000000000000281c */ /* 0x000fe4000170e170 */
        /* <DEDUP_REMOVED lines=9> */
.L_x_947:
[----:B------:R-:W-:-:S13]  /*11d80*/  @P0 ELECT P2, URZ, PT ;  /* 0x00000000003f082f */ /* 0x000fda0003840000 */
[----:B------:R-:W-:Y:S01]  /*11d90*/  @P2 R2UR UR13, R4 ;  /* 0x00000000040d22ca */ /* 0x000fe200000e0000 */
        /* <DEDUP_REMOVED lines=14> */
.L_x_948:
        /* <DEDUP_REMOVED lines=15> */
.L_x_1041:
[----:B------:R-:W-:Y:S05]  /*11f70*/  BSYNC B1 ;  /* 0x0000000000017941 */ /* 0x000fea0003800000 */
.L_x_949:
[----:B------:R-:W-:Y:S01]  /*11f80*/  BSSY B1, `(.L_x_951) ;  /* 0x000000a000017945 */ /* 0x000fe20003800000 */
[----:B0-----:R-:W-:Y:S02]  /*11f90*/  IMAD.MOV.U32 R2, RZ, RZ, 0x0 ;  /* 0x00000000ff027424 */ /* 0x001fe400078e00ff */
[----:B------:R-:W-:Y:S01]  /*11fa0*/  IMAD.MOV.U32 R3, RZ, RZ, 0x14f00000 ;  /* 0x14f00000ff037424 */ /* 0x000fe200078e00ff */
[----:B------:R-:W-:Y:S06]  /*11fb0*/  @P1 BRA `(.L_x_952) ;  /* 0x0000000000181947 */ /* 0x000fec0003800000 */
[----:B------:R-:W-:Y:S01]  /*11fc0*/  ISETP.NE.AND P0, PT, R28, RZ, PT ;  /* 0x000000ff1c00720c */ /* 0x000fe20003f05270 */
[----:B------:R-:W-:Y:S02]  /*11fd0*/  IMAD R11, R16, 0x8, R17 ;  /* 0x00000008100b7824 */ /* 0x000fe400078e0211 */
[----:B------:R-:W-:-:S04]  /*11fe0*/  IMAD.MOV.U32 R14, RZ, RZ, 0x6000 ;  /* 0x00006000ff0e7424 */ /* 0x000fc800078e00ff */
[----:B------:R0:W-:Y:S06]  /*11ff0*/  SYNCS.ARRIVE.TRANS64 RZ, [R11+URZ+0x2d850], R14 ;  /* 0x02d8500e0bff79a7 */ /* 0x0001ec000800003f */
[----:B------:R-:W-:Y:S05]  /*12000*/  @!P0 BRA `(.L_x_952) ;  /* 0x0000000000048947 */ /* 0x000fea0003800000 */
[----:B------:R-:W-:Y:S01]  /*12010*/  BPT.TRAP 0x1 ;  /* 0x000000040000795c */ /* 0x000fe20000300000 */
.L_x_952:
[----:B------:R-:W-:Y:S05]  /*12020*/  BSYNC B1 ;  /* 0x0000000000017941 */ /* 0x000fea0003800000 */
.L_x_951:
[----:B------:R-:W-:Y:S01]  /*12030*/  R2UR UR6, R2 ;  /* 0x00000000020672ca */ /* 0x000fe200000e0000 */
[--C-:B0-----:R-:W-:Y:S01]  /*12040*/  IMAD R11, R16, 0x8, R17.reuse ;  /* 0x00000008100b7824 */ /* 0x101fe200078e0211 */
[----:B------:R-:W-:Y:S01]  /*12050*/  R2UR UR7, R3 ;  /* 0x00000000030772ca */ /* 0x000fe200000e0000 */
[----:B------:R-:W-:Y:S01]  /*12060*/  UIADD3 UR4, UP0, UR46, 0x470, URZ ;  /* 0x000004702e047890 */ /* 0x000fe2000ff1e03f */
[----:B------:R-:W-:Y:S01]  /*12070*/  R2UR UR10, R12 ;  /* 0x000000000c0a72ca */ /* 0x000fe200000e0000 */
[----:B------:R-:W-:Y:S01]  /*12080*/  IMAD R12, R16, 0x6000, R17 ;  /* 0x00006000100c7824 */ /* 0x000fe200078e0211 */
[----:B------:R-:W-:Y:S01]  /*12090*/  PLOP3.LUT P0, PT, PT, PT, PT, 0x80, 0x0 ;  /* 0x000000000000781c */ /* 0x000fe20003f0f070 */
[----:B------:R-:W-:Y:S01]  /*120a0*/  IMAD.SHL.U32 R13, R22, 0x80, RZ ;  /* 0x00000080160d7824 */ /* 0x000fe200078e00ff */
[----:B------:R-:W-:Y:S01]  /*120b0*/  UIADD3.X UR5, URZ, UR47, URZ, UP0, !UPT ;  /* 0x0000002f3f057290 */ /* 0x000fe200087fe43f */
[----:B------:R-:W-:Y:S02]  /*120c0*/  VIADD R11, R11, 0x2d850 ;  /* 0x0002d8500b0b7836 */ /* 0x000fe40000000000 */
[----:B------:R-:W-:-:S09]  /*120d0*/  VIADD R14, R12, 0x400 ;  /* 0x000004000c0e7836 */ /* 0x000fd20000000000 */
.L_x_953:
        /* <DEDUP_REMOVED lines=15> */
.L_x_954:
        /* <DEDUP_REMOVED lines=15> */
.L_x_955:
        /* <DEDUP_REMOVED lines=10> */
[----:B------:R-:W-:Y:S02]  /*12360*/  IMAD.MOV.U32 R18, RZ, RZ, R4 ;  /* 0x000000ffff127224 */ /* 0x000fe400078e0004 */
[----:B------:R-:W-:-:S07]  /*12370*/  IMAD.MOV.U32 R22, RZ, RZ, R6 ;  /* 0x000000ffff167224 */ /* 0x000fce00078e0006 */
.L_x_940:
[----:B------:R-:W-:Y:S05]  /*12380*/  BSYNC B0 ;  /* 0x0000000000007941 */ /* 0x000fea0003800000 */
.L_x_939:
[----:B------:R-:W-:Y:S01]  /*12390*/  UIADD3 UR4, UR40, -0x3, URZ ;  /* 0xfffffffd28047890 */ /* 0x000fe2000fffe03f */
[----:B------:R-:W-:Y:S02]  /*123a0*/  IMAD.MOV.U32 R16, RZ, RZ, R8 ;  /* 0x000000ffff107224 */ /* 0x000fe400078e0008 */
[----:B------:R-:W-:-:S03]  /*123b0*/  IMAD.MOV.U32 R24, RZ, RZ, R9 ;  /* 0x000000ffff187224 */ /* 0x000fc600078e0009 */
[----:B------:R-:W-:-:S07]  /*123c0*/  IMAD.U32 R6, RZ, RZ, UR4 ;  /* 0x00000004ff067e24 */ /* 0x000fce000f8e00ff */
.L_x_938:
[----:B------:R-:W-:Y:S01]  /*123d0*/  ULOP3.LUT UR4, URZ, UR40, URZ, 0x33, !UPT ;  /* 0x000000283f047292 */ /* 0x000fe2000f8e333f */
[----:B------:R-:W-:Y:S01]  /*123e0*/  VIADD R7, R7, 0xfffffffe ;  /* 0xfffffffe07077836 */ /* 0x000fe20000000000 */
[----:B------:R-:W-:Y:S04]  /*123f0*/  BSSY B0, `(.L_x_937) ;  /* 0x000015a000007945 */ /* 0x000fe80003800000 */
[----:B------:R-:W-:-:S13]  /*12400*/  ISETP.NE.AND P0, PT, R7, UR4, PT ;  /* 0x0000000407007c0c */ /* 0x000fda000bf05270 */
[----:B------:R-:W-:Y:S05]  /*12410*/  @!P0 BRA `(.L_x_956) ;  /* 0x00000014005c8947 */ /* 0x000fea0003800000 */
[----:B------:R-:W-:-:S07]  /*12420*/  IMAD.MOV.U32 R4, RZ, RZ, R18 ;  /* 0x000000ffff047224 */ /* 0x000fce00078e0012 */
.L_x_991:
[----:B------:R-:W-:Y:S01]  /*12430*/  LOP3.LUT P1, RZ, R19, 0x2, RZ, 0xc0, !PT ;  /* 0x0000000213ff7812 */ /* 0x000fe2000782c0ff */
[----:B------:R-:W-:Y:S01]  /*12440*/  VIADD R7, R16, 0x1 ;  /* 0x0000000110077836 */ /* 0x000fe20000000000 */
[----:B------:R-:W-:Y:S05]  /*12450*/  YIELD ;  /* 0x0000000000007946 */ /* 0x000fea0003800000 */
[----:B------:R-:W-:Y:S01]  /*12460*/  ISETP.NE.AND P0, PT, R7, 0x2, PT ;  /* 0x000000020700780c */ /* 0x000fe20003f05270 */
[----:B------:R-:W-:Y:S03]  /*12470*/  BSSY B1, `(.L_x_957) ;  /* 0x00000a4000017945 */ /* 0x000fe60003800000 */
[----:B------:R-:W-:-:S02]  /*12480*/  SEL R3, RZ, 0x1, P0 ;  /* 0x00000001ff037807 */ /* 0x000fc40000000000 */
        /* <DEDUP_REMOVED lines=15> */
[----:B------:R-:W-:-:S04]  /*12580*/  IMAD.MOV R9, RZ, RZ, -R2 ;  /* 0x000000ffff097224 */ /* 0x000fc800078e0a02 */
[----:B------:R-:W-:Y:S02]  /*12590*/  IMAD R9, R5, R9, R6 ;  /* 0x0000000905097224 */ /* 0x000fe400078e0206 */
[C---:B------:R-:W-:Y:S02]  /*125a0*/  IMAD R5, R23.reuse, UR5, R4 ;  /* 0x0000000517057c24 */ /* 0x040fe4000f8e0204 */
[----:B------:R-:W-:Y:S01]  /*125b0*/  IMAD.WIDE.U32 R2, R23, UR4, R2 ;  /* 0x0000000417027c25 */ /* 0x000fe2000f8e0002 */
[----:B------:R-:W-:-:S03]  /*125c0*/  ULDC.64 UR4, c[0x0][0x418] ;  /* 0x0001060000047ab9 */ /* 0x000fc60000000a00 */
[----:B------:R-:W-:Y:S01]  /*125d0*/  IMAD.IADD R5, R5, 0x1, R3 ;  /* 0x0000000105057824 */ /* 0x000fe200078e0203 */
[----:B------:R-:W-:-:S04]  /*125e0*/  LEA R4, P0, R2, UR4, 0x2 ;  /* 0x0000000402047c11 */ /* 0x000fc8000f8010ff */
[----:B------:R-:W-:-:S05]  /*125f0*/  LEA.HI.X R5, R2, UR5, R5, 0x2, P0 ;  /* 0x0000000502057c11 */ /* 0x000fca00080f1405 */
[----:B------:R0:W5:Y:S04]  /*12600*/  LDG.E R4, desc[UR48][R4.64] ;  /* 0x0000003004047981 */ /* 0x000168000c1e1900 */
.L_x_959:
        /* <DEDUP_REMOVED lines=8> */
.L_x_1042:
[----:B------:R-:W-:Y:S05]  /*12690*/  BSYNC B2 ;  /* 0x0000000000027941 */ /* 0x000fea0003800000 */
.L_x_960:
[----:B------:R-:W-:Y:S04]  /*126a0*/  BSSY B2, `(.L_x_962) ;  /* 0x0000007000027945 */ /* 0x000fe80003800000 */
[----:B------:R-:W-:Y:S05]  /*126b0*/  @P1 BRA `(.L_x_963) ;  /* 0x0000000000141947 */ /* 0x000fea0003800000 */
[----:B------:R-:W-:Y:S01]  /*126c0*/  ISETP.NE.AND P0, PT, R28, RZ, PT ;  /* 0x000000ff1c00720c */ /* 0x000fe20003f05270 */
[----:B0-----:R-:W-:-:S04]  /*126d0*/  IMAD.MOV.U32 R2, RZ, RZ, 0x6000 ;  /* 0x00006000ff027424 */ /* 0x001fc800078e00ff */
[----:B------:R1:W-:Y:S08]  /*126e0*/  SYNCS.ARRIVE.TRANS64 RZ, [R3+URZ+0x2d830], R2 ;  /* 0x02d8300203ff79a7 */ /* 0x0003f0000800003f */
[----:B------:R-:W-:Y:S05]  /*126f0*/  @!P0 BRA `(.L_x_963) ;  /* 0x0000000000048947 */ /* 0x000fea0003800000 */
[----:B------:R-:W-:Y:S01]  /*12700*/  BPT.TRAP 0x1 ;  /* 0x000000040000795c */ /* 0x000fe20000300000 */
.L_x_963:
[----:B------:R-:W-:Y:S05]  /*12710*/  BSYNC B2 ;  /* 0x0000000000027941 */ /* 0x000fea0003800000 */
.L_x_962:
        /* <DEDUP_REMOVED lines=11> */
.L_x_964:
        /* <DEDUP_REMOVED lines=16> */
.L_x_965:
        /* <DEDUP_REMOVED lines=16> */
.L_x_966:
        /* <DEDUP_REMOVED lines=15> */
.L_x_1043:
[----:B------:R-:W-:Y:S05]  /*12ac0*/  BSYNC B2 ;  /* 0x0000000000027941 */ /* 0x000fea0003800000 */
.L_x_967:
[----:B------:R-:W-:Y:S01]  /*12ad0*/  BSSY B2, `(.L_x_969) ;  /* 0x0000009000027945 */ /* 0x000fe20003800000 */
[----:B------:R-:W-:Y:S02]  /*12ae0*/  IMAD.MOV.U32 R2, RZ, RZ, 0x0 ;  /* 0x00000000ff027424 */ /* 0x000fe400078e00ff */
[----:B0-----:R-:W-:Y:S01]  /*12af0*/  IMAD.MOV.U32 R3, RZ, RZ, 0x14f00000 ;  /* 0x14f00000ff037424 */ /* 0x001fe200078e00ff */
[----:B------:R-:W-:Y:S06]  /*12b00*/  @P1 BRA `(.L_x_970) ;  /* 0x0000000000141947 */ /* 0x000fec0003800000 */
[----:B------:R-:W-:Y:S01]  /*12b10*/  ISETP.NE.AND P0, PT, R28, RZ, PT ;  /* 0x000000ff1c00720c */ /* 0x000fe20003f05270 */
[----:B------:R-:W-:-:S04]  /*12b20*/  IMAD.MOV.U32 R13, RZ, RZ, 0x6000 ;  /* 0x00006000ff0d7424 */ /* 0x000fc800078e00ff */
[----:B------:R0:W-:Y:S08]  /*12b30*/  SYNCS.ARRIVE.TRANS64 RZ, [R12+URZ+0x50], R13 ;  /* 0x0000500d0cff79a7 */ /* 0x0001f0000800003f */
[----:B------:R-:W-:Y:S05]  /*12b40*/  @!P0 BRA `(.L_x_970) ;  /* 0x0000000000048947 */ /* 0x000fea0003800000 */
[----:B------:R-:W-:Y:S01]  /*12b50*/  BPT.TRAP 0x1 ;  /* 0x000000040000795c */ /* 0x000fe20000300000 */
.L_x_970:
[----:B------:R-:W-:Y:S05]  /*12b60*/  BSYNC B2 ;  /* 0x0000000000027941 */ /* 0x000fea0003800000 */
.L_x_969:
[----:B------:R-:W-:Y:S01]  /*12b70*/  R2UR UR6, R2 ;  /* 0x00000000020672ca */ /* 0x000fe200000e0000 */
[----:B------:R-:W-:Y:S01]  /*12b80*/  IMAD R16, R16, 0x6000, R17 ;  /* 0x0000600010107824 */ /* 0x000fe200078e0211 */
[----:B------:R-:W-:Y:S01]  /*12b90*/  R2UR UR7, R3 ;  /* 0x00000000030772ca */ /* 0x000fe200000e0000 */
[----:B------:R-:W-:Y:S01]  /*12ba0*/  UIADD3 UR4, UP0, UR46, 0x470, URZ ;  /* 0x000004702e047890 */ /* 0x000fe2000ff1e03f */
[----:B------:R-:W-:Y:S01]  /*12bb0*/  R2UR UR10, R5 ;  /* 0x00000000050a72ca */ /* 0x000fe200000e0000 */
[----:B------:R-:W-:Y:S01]  /*12bc0*/  IMAD.SHL.U32 R5, R22, 0x80, RZ ;  /* 0x0000008016057824 */ /* 0x000fe200078e00ff */
[----:B------:R-:W-:Y:S01]  /*12bd0*/  PLOP3.LUT P0, PT, PT, PT, PT, 0x80, 0x0 ;  /* 0x000000000000781c */ /* 0x000fe20003f0f070 */
[----:B0-----:R-:W-:Y:S01]  /*12be0*/  VIADD R12, R12, 0x50 ;  /* 0x000000500c0c7836 */ /* 0x001fe20000000000 */
[----:B------:R-:W-:Y:S01]  /*12bf0*/  UIADD3.X UR5, URZ, UR47, URZ, UP0, !UPT ;  /* 0x0000002f3f057290 */ /* 0x000fe200087fe43f */
[----:B------:R-:W-:-:S11]  /*12c00*/  VIADD R13, R16, 0x400 ;  /* 0x00000400100d7836 */ /* 0x000fd60000000000 */
.L_x_971:
        /* <DEDUP_REMOVED lines=15> */
.L_x_972:
        /* <DEDUP_REMOVED lines=15> */
.L_x_973:
        /* <DEDUP_REMOVED lines=12> */
.L_x_958:
[----:B------:R-:W-:Y:S05]  /*12eb0*/  BSYNC B1 ;  /* 0x0000000000017941 */ /* 0x000fea0003800000 */
.L_x_957:
[----:B------:R-:W-:Y:S01]  /*12ec0*/  LOP3.LUT P1, RZ, R19, 0x2, RZ, 0xc0, !PT ;  /* 0x0000000213ff7812 */ /* 0x000fe2000782c0ff */
[----:B------:R-:W-:Y:S01]  /*12ed0*/  VIADD R16, R7, 0x1 ;  /* 0x0000000107107836 */ /* 0x000fe20000000000 */
[----:B------:R-:W-:Y:S01]  /*12ee0*/  BSSY B1, `(.L_x_974) ;  /* 0x00000a7000017945 */ /* 0x000fe20003800000 */
[----:B------:R-:W-:-:S03]  /*12ef0*/  VIADD R9, R6, 0xffffffff ;  /* 0xffffffff06097836 */ /* 0x000fc60000000000 */
        /* <DEDUP_REMOVED lines=24> */
[----:B------:R-:W-:-:S05]  /*13080*/  LEA.HI.X R5, R2, UR5, R3, 0x2, P0 ;  /* 0x0000000502057c11 */ /* 0x000fca00080f1403 */
[----:B------:R0:W5:Y:S04]  /*13090*/  LDG.E R4, desc[UR48][R4.64] ;  /* 0x0000003004047981 */ /* 0x000168000c1e1900 */
.L_x_976:
[----:B------:R-:W-:Y:S01]  /*130a0*/  IMAD R2, R16, 0x8, R17 ;  /* 0x0000000810027824 */ /* 0x000fe200078e0211 */
[----:B------:R-:W-:Y:S01]  /*130b0*/  SHF.L.U32 R3, R24, 0x1f, RZ ;  /* 0x0000001f18037819 */ /* 0x000fe200000006ff */
[----:B------:R-:W-:Y:S03]  /*130c0*/  BSSY B2, `(.L_x_977) ;  /* 0x0000003000027945 */ /* 0x000fe60003800000 */
[----:B------:R-:W1:Y:S02]  /*130d0*/  SYNCS.PHASECHK.TRANS64.TRYWAIT P0, [R2+URZ+0x2d840], R3 ;  /* 0x02d84003020075a7 */ /* 0x000e64000800017f */
[----:B-1----:R-:W-:Y:S05]  /*130e0*/  @!P0 BRA `(.L_x_978) ;  /* 0x0000002000648947 */ /* 0x002fea0003800000 */
.L_x_1044:
[----:B------:R-:W-:Y:S05]  /*130f0*/  BSYNC B2 ;  /* 0x0000000000027941 */ /* 0x000fea0003800000 */
.L_x_977:
[----:B0-----:R-:W0:Y:S01]  /*13100*/  S2R R5, SR_TID.X ;  /* 0x0000000000057919 */ /* 0x001e220000002100 */
[----:B------:R-:W-:Y:S01]  /*13110*/  BSSY B2, `(.L_x_979) ;  /* 0x0000009000027945 */ /* 0x000fe20003800000 */
[----:B0-----:R-:W-:-:S04]  /*13120*/  LOP3.LUT R5, R5, 0x7f, RZ, 0xc0, !PT ;  /* 0x0000007f05057812 */ /* 0x001fc800078ec0ff */
[----:B------:R-:W-:-:S13]  /*13130*/  ISETP.NE.AND P1, PT, R5, RZ, PT ;  /* 0x000000ff0500720c */ /* 0x000fda0003f25270 */
[----:B------:R-:W-:Y:S05]  /*13140*/  @P1 BRA `(.L_x_980) ;  /* 0x0000000000141947 */ /* 0x000fea0003800000 */
[----:B------:R-:W-:Y:S01]  /*13150*/  ISETP.NE.AND P0, PT, R28, RZ, PT ;  /* 0x000000ff1c00720c */ /* 0x000fe20003f05270 */
[----:B-1----:R-:W-:-:S04]  /*13160*/  IMAD.MOV.U32 R3, RZ, RZ, 0x6000 ;  /* 0x00006000ff037424 */ /* 0x002fc800078e00ff */
[----:B------:R0:W-:Y:S08]  /*13170*/  SYNCS.ARRIVE.TRANS64 RZ, [R2+URZ+0x2d830], R3 ;  /* 0x02d8300302ff79a7 */ /* 0x0001f0000800003f */
[----:B------:R-:W-:Y:S05]  /*13180*/  @!P0 BRA `(.L_x_980) ;  /* 0x0000000000048947 */ /* 0x000fea0003800000 */
[----:B------:R-:W-:Y:S01]  /*13190*/  BPT.TRAP 0x1 ;  /* 0x000000040000795c */ /* 0x000fe20000300000 */
.L_x_980:
[----:B------:R-:W-:Y:S05]  /*131a0*/  BSYNC B2 ;  /* 0x0000000000027941 */ /* 0x000fea0003800000 */
.L_x_979:
[----:B------:R-:W-:Y:S01]  /*131b0*/  IMAD.MOV.U32 R5, RZ, RZ, RZ ;  /* 0x000000ffff057224 */ /* 0x000fe200078e00ff */
[----:B------:R-:W-:Y:S01]  /*131c0*/  UIADD3 UR4, UP0, UR46, 0x370, URZ ;  /* 0x000003702e047890 */ /* 0x000fe2000ff1e03f */
[C---:B01----:R-:W-:Y:S01]  /*131d0*/  IMAD R3, R16.reuse, 0x8, R0 ;  /* 0x0000000810037824 */ /* 0x043fe200078e0200 */
[----:B------:R-:W-:Y:S01]  /*131e0*/  PLOP3.LUT P0, PT, PT, PT, PT, 0x80, 0x0 ;  /* 0x000000000000781c */ /* 0x000fe20003f0f070 */
[----:B------:R-:W-:Y:S01]  /*131f0*/  IMAD R13, R16, 0x6000, R17 ;  /* 0x00006000100d7824 */ /* 0x000fe200078e0211 */
[----:B------:R-:W-:Y:S01]  /*13200*/  R2UR UR10, R5 ;  /* 0x00000000050a72ca */ /* 0x000fe200000e0000 */
[----:B------:R-:W-:Y:S01]  /*13210*/  VIADD R3, R3, 0x30 ;  /* 0x0000003003037836 */ /* 0x000fe20000000000 */
[----:B------:R-:W-:Y:S01]  /*13220*/  UIADD3.X UR5, URZ, UR47, URZ, UP0, !UPT ;  /* 0x0000002f3f057290 */ /* 0x000fe200087fe43f */
[----:B------:R-:W-:Y:S01]  /*13230*/  IMAD.SHL.U32 R2, R10, 0x80, RZ ;  /* 0x000000800a027824 */ /* 0x000fe200078e00ff */
[----:B------:R-:W-:Y:S01]  /*13240*/  UMOV UR6, 0x0 ;  /* 0x0000000000067882 */ /* 0x000fe20000000000 */
[----:B------:R-:W-:Y:S01]  /*13250*/  VIADD R11, R13, 0x15400 ;  /* 0x000154000d0b7836 */ /* 0x000fe20000000000 */
[----:B------:R-:W-:-:S09]  /*13260*/  UMOV UR7, 0x14f00000 ;  /* 0x14f0000000077882 */ /* 0x000fd20000000000 */
.L_x_981:
        /* <DEDUP_REMOVED lines=16> */
.L_x_982:
        /* <DEDUP_REMOVED lines=16> */
.L_x_983:
        /* <DEDUP_REMOVED lines=15> */
.L_x_1045:
[----:B------:R-:W-:Y:S05]  /*13560*/  BSYNC B2 ;  /* 0x0000000000027941 */ /* 0x000fea0003800000 */
.L_x_984:
[----:B------:R-:W-:Y:S01]  /*13570*/  BSSY B2, `(.L_x_986) ;  /* 0x0000009000027945 */ /* 0x000fe20003800000 */
[----:B0-----:R-:W-:Y:S02]  /*13580*/  IMAD.MOV.U32 R2, RZ, RZ, 0x0 ;  /* 0x00000000ff027424 */ /* 0x001fe400078e00ff */
[----:B------:R-:W-:Y:S01]  /*13590*/  IMAD.MOV.U32 R3, RZ, RZ, 0x14f00000 ;  /* 0x14f00000ff037424 */ /* 0x000fe200078e00ff */
[----:B------:R-:W-:Y:S06]  /*135a0*/  @P1 BRA `(.L_x_987) ;  /* 0x0000000000141947 */ /* 0x000fec0003800000 */
[----:B------:R-:W-:Y:S01]  /*135b0*/  ISETP.NE.AND P0, PT, R28, RZ, PT ;  /* 0x000000ff1c00720c */ /* 0x000fe20003f05270 */
[----:B------:R-:W-:-:S04]  /*135c0*/  IMAD.MOV.U32 R13, RZ, RZ, 0x6000 ;  /* 0x00006000ff0d7424 */ /* 0x000fc800078e00ff */
[----:B------:R0:W-:Y:S08]  /*135d0*/  SYNCS.ARRIVE.TRANS64 RZ, [R8+URZ+0x50], R13 ;  /* 0x0000500d08ff79a7 */ /* 0x0001f0000800003f */
[----:B------:R-:W-:Y:S05]  /*135e0*/  @!P0 BRA `(.L_x_987) ;  /* 0x0000000000048947 */ /* 0x000fea0003800000 */
[----:B------:R-:W-:Y:S01]  /*135f0*/  BPT.TRAP 0x1 ;  /* 0x000000040000795c */ /* 0x000fe20000300000 */
.L_x_987:
[----:B------:R-:W-:Y:S05]  /*13600*/  BSYNC B2 ;  /* 0x0000000000027941 */ /* 0x000fea0003800000 */
.L_x_986:
        /* <DEDUP_REMOVED lines=10> */
.L_x_988:
        /* <DEDUP_REMOVED lines=15> */
.L_x_989:
        /* <DEDUP_REMOVED lines=15> */
.L_x_990:
        /* <DEDUP_REMOVED lines=12> */
.L_x_975:
[----:B------:R-:W-:Y:S05]  /*13950*/  BSYNC B1 ;  /* 0x0000000000017941 */ /* 0x000fea0003800000 */
.L_x_974:
[----:B------:R-:W-:Y:S01]  /*13960*/  ISETP.GT.AND P0, PT, R9, UR39, PT ;  /* 0x0000002709007c0c */ /* 0x000fe2000bf04270 */
[----:B------:R-:W-:-:S12]  /*13970*/  VIADD R6, R6, 0xfffffffe ;  /* 0xfffffffe06067836 */ /* 0x000fd80000000000 */
[----:B------:R-:W-:Y:S05]  /*13980*/  @P0 BRA `(.L_x_991) ;  /* 0xffffffe800a80947 */ /* 0x000fea000383ffff */
.L_x_956:
[----:B------:R-:W-:Y:S05]  /*13990*/  BSYNC B0 ;  /* 0x0000000000007941 */ /* 0x000fea0003800000 */
.L_x_937:
[----:B------:R-:W1:Y:S01]  /*139a0*/  S2R R0, SR_TID.X ;  /* 0x0000000000007919 */ /* 0x000e620000002100 */
[----:B------:R-:W-:Y:S01]  /*139b0*/  BSSY B0, `(.L_x_992) ;  /* 0x0000010000007945 */ /* 0x000fe20003800000 */
[----:B-1----:R-:W-:-:S04]  /*139c0*/  LOP3.LUT R6, R0, 0x7f, RZ, 0xc0, !PT ;  /* 0x0000007f00067812 */ /* 0x002fc800078ec0ff */
[----:B------:R-:W-:-:S13]  /*139d0*/  ISETP.NE.AND P1, PT, R6, RZ, PT ;  /* 0x000000ff0600720c */ /* 0x000fda0003f25270 */
[----:B------:R-:W-:Y:S05]  /*139e0*/  @P1 BRA `(.L_x_993) ;  /* 0x0000000000301947 */ /* 0x000fea0003800000 */
[----:B------:R-:W1:Y:S01]  /*139f0*/  S2R R5, SR_LANEID ;  /* 0x0000000000057919 */ /* 0x000e620000000000 */
[----:B------:R-:W-:Y:S01]  /*13a00*/  VOTEU.ANY UR4, UPT, PT ;  /* 0x0000000000047886 */ /* 0x000fe200038e0100 */
[----:B0-----:R-:W0:Y:S01]  /*13a10*/  LDC.64 R2, c[0x0][0xc80] ;  /* 0x00032000ff027b82 */ /* 0x001e220000000a00 */
[----:B------:R-:W1:Y:S02]  /*13a20*/  FLO.U32 R0, UR4 ;  /* 0x0000000400007d00 */ /* 0x000e6400080e0000 */
[----:B-1----:R-:W-:-:S06]  /*13a30*/  ISETP.EQ.U32.AND P0, PT, R0, R5, PT ;  /* 0x000000050000720c */ /* 0x002fcc0003f02070 */
[----:B------:R-:W0:Y:S07]  /*13a40*/  POPC R5, UR4 ;  /* 0x0000000400057d09 */ /* 0x000e2e0008000000 */
[----:B0-----:R-:W2:Y:S01]  /*13a50*/  @P0 ATOMG.E.ADD.STRONG.GPU PT, R3, desc[UR48][R2.64], R5 ;  /* 0x00000005020309a8 */ /* 0x001ea200081ee1f0 */
[----:B------:R-:W0:Y:S02]  /*13a60*/  S2R R4, SR_LTMASK ;  /* 0x0000000000047919 */ /* 0x000e240000003900 */
[----:B0-----:R-:W-:-:S04]  /*13a70*/  LOP3.LUT R4, R4, UR4, RZ, 0xc0, !PT ;  /* 0x0000000404047c12 */ /* 0x001fc8000f8ec0ff */
[----:B------:R-:W0:Y:S01]  /*13a80*/  POPC R27, R4 ;  /* 0x00000004001b7309 */ /* 0x000e220000000000 */
[----:B--2---:R-:W0:Y:S02]  /*13a90*/  SHFL.IDX PT, R0, R3, R0, 0x1f ;  /* 0x00001f0003007589 */ /* 0x004e2400000e0000 */
[----:B0-----:R-:W-:-:S07]  /*13aa0*/  IADD3 R27, R0, UR42, R27 ;  /* 0x0000002a001b7c10 */ /* 0x001fce000fffe01b */
.L_x_993:
[----:B------:R-:W-:Y:S05]  /*13ab0*/  BSYNC B0 ;  /* 0x0000000000007941 */ /* 0x000fea0003800000 */
.L_x_992:
[----:B------:R-:W-:Y:S01]  /*13ac0*/  LOP3.LUT P0, RZ, R19, 0x2, RZ, 0xc0, !PT ;  /* 0x0000000213ff7812 */ /* 0x000fe2000780c0ff */
[----:B------:R-:W-:-:S12]  /*13ad0*/  BSSY B0, `(.L_x_994) ;  /* 0x0000043000007945 */ /* 0x000fd80003800000 */
[----:B------:R-:W-:Y:S05]  /*13ae0*/  @!P0 BRA `(.L_x_995) ;  /* 0x0000000400048947 */ /* 0x000fea0003800000 */
[----:B------:R-:W-:Y:S01]  /*13af0*/  IMAD R3, R16, 0x8, R17 ;  /* 0x0000000810037824 */ /* 0x000fe200078e0211 */
[----:B------:R-:W-:Y:S01]  /*13b00*/  SHF.L.U32 R0, R24, 0x1f, RZ ;  /* 0x0000001f18007819 */ /* 0x000fe200000006ff */
[----:B------:R-:W-:Y:S01]  /*13b10*/  BSSY B1, `(.L_x_996) ;  /* 0x0000004000017945 */ /* 0x000fe20003800000 */
[----:B------:R-:W-:Y:S02]  /*13b20*/  ISETP.NE.AND P2, PT, R6, RZ, PT ;  /* 0x000000ff0600720c */ /* 0x000fe40003f45270 */
[----:B------:R-:W1:Y:S02]  /*13b30*/  SYNCS.PHASECHK.TRANS64.TRYWAIT P0, [R3+URZ+0x2d860], R0 ;  /* 0x02d86000030075a7 */ /* 0x000e64000800017f */
[----:B-1----:R-:W-:Y:S09]  /*13b40*/  @!P0 BRA `(.L_x_997) ;  /* 0x0000001400f48947 */ /* 0x002ff20003800000 */
.L_x_1046:
[----:B------:R-:W-:Y:S05]  /*13b50*/  BSYNC B1 ;  /* 0x0000000000017941 */ /* 0x000fea0003800000 */
.L_x_996:
[----:B------:R-:W-:Y:S04]  /*13b60*/  BSSY B1, `(.L_x_998) ;  /* 0x0000007000017945 */ /* 0x000fe80003800000 */
[----:B------:R-:W-:Y:S05]  /*13b70*/  @P2 BRA `(.L_x_999) ;  /* 0x0000000000142947 */ /* 0x000fea0003800000 */
[----:B------:R-:W-:Y:S01]  /*13b80*/  ISETP.NE.AND P0, PT, R28, RZ, PT ;  /* 0x000000ff1c00720c */ /* 0x000fe20003f05270 */
[----:B-1----:R-:W-:-:S04]  /*13b90*/  IMAD.MOV.U32 R0, RZ, RZ, 0x6000 ;  /* 0x00006000ff007424 */ /* 0x002fc800078e00ff */
[----:B------:R2:W-:Y:S08]  /*13ba0*/  SYNCS.ARRIVE.TRANS64 RZ, [R3+URZ+0x2d850], R0 ;  /* 0x02d8500003ff79a7 */ /* 0x0005f0000800003f */
[----:B------:R-:W-:Y:S05]  /*13bb0*/  @!P0 BRA `(.L_x_999) ;  /* 0x0000000000048947 */ /* 0x000fea0003800000 */
[----:B------:R-:W-:Y:S01]  /*13bc0*/  BPT.TRAP 0x1 ;  /* 0x000000040000795c */ /* 0x000fe20000300000 */
.L_x_999:
[----:B------:R-:W-:Y:S05]  /*13bd0*/  BSYNC B1 ;  /* 0x0000000000017941 */ /* 0x000fea0003800000 */
.L_x_998:
[----:B-12---:R-:W-:Y:S01]  /*13be0*/  IMAD R0, R16, 0x6000, R17 ;  /* 0x0000600010007824 */ /* 0x006fe200078e0211 */
[----:B------:R-:W-:Y:S01]  /*13bf0*/  UIADD3 UR4, UP0, UR46, 0x470, URZ ;  /* 0x000004702e047890 */ /* 0x000fe2000ff1e03f */
[----:B0-----:R-:W-:Y:S01]  /*13c00*/  VIADD R2, R3, 0x2d850 ;  /* 0x0002d85003027836 */ /* 0x001fe20000000000 */
[----:B------:R-:W-:Y:S01]  /*13c10*/  PLOP3.LUT P0, PT, PT, PT, PT, 0x80, 0x0 ;  /* 0x000000000000781c */ /* 0x000fe20003f0f070 */
[----:B------:R-:W-:Y:S01]  /*13c20*/  IMAD.SHL.U32 R22, R22, 0x80, RZ ;  /* 0x0000008016167824 */ /* 0x000fe200078e00ff */
[----:B------:R-:W-:Y:S01]  /*13c30*/  UIADD3.X UR5, URZ, UR47, URZ, UP0, !UPT ;  /* 0x0000002f3f057290 */ /* 0x000fe200087fe43f */
[----:B------:R-:W-:Y:S01]  /*13c40*/  VIADD R3, R0, 0x400 ;  /* 0x0000040000037836 */ /* 0x000fe20000000000 */
[----:B------:R-:W-:Y:S01]  /*13c50*/  UMOV UR6, 0x0 ;  /* 0x0000000000067882 */ /* 0x000fe20000000000 */
[----:B------:R-:W-:Y:S01]  /*13c60*/  UMOV UR7, 0x14f00000 ;  /* 0x14f0000000077882 */ /* 0x000fe20000000000 */
[----:B------:R-:W-:-:S08]  /*13c70*/  UMOV UR10, URZ ;  /* 0x0000003f000a7c82 */ /* 0x000fd00008000000 */
.L_x_1000:
        /* <DEDUP_REMOVED lines=15> */
.L_x_1001:
        /* <DEDUP_REMOVED lines=15> */
.L_x_1002:
        /* <DEDUP_REMOVED lines=9> */
[----:B-1----:R-:W-:Y:S05]  /*13ef0*/  @P0 BRA.U.ANY `(.L_x_1002) ;  /* 0xfffffffd00d80947 */ /* 0x002fea000393ffff */
.L_x_995:
[----:B------:R-:W-:Y:S05]  /*13f00*/  BSYNC B0 ;  /* 0x0000000000007941 */ /* 0x000fea0003800000 */
.L_x_994:
[----:B------:R-:W-:-:S05]  /*13f10*/  VIADD R16, R16, 0x1 ;  /* 0x0000000110107836 */ /* 0x000fca0000000000 */
[----:B------:R-:W-:-:S04]  /*13f20*/  ISETP.NE.AND P0, PT, R16, 0x2, PT ;  /* 0x000000021000780c */ /* 0x000fc80003f05270 */
[----:B------:R-:W-:Y:S02]  /*13f30*/  SEL R3, RZ, 0x1, P0 ;  /* 0x00000001ff037807 */ /* 0x000fe40000000000 */
[----:B------:R-:W-:Y:S02]  /*13f40*/  SEL R16, R16, RZ, P0 ;  /* 0x000000ff10107207 */ /* 0x000fe40000000000 */
[----:B------:R-:W-:-:S07]  /*13f50*/  LOP3.LUT R24, R24, R3, RZ, 0x3c, !PT ;  /* 0x0000000318187212 */ /* 0x000fce00078e3cff */
.L_x_919:
[----:B------:R-:W-:Y:S05]  /*13f60*/  BSYNC B7 ;  /* 0x0000000000077941 */ /* 0x000fea0003800000 */
.L_x_917:
[----:B------:R-:W-:-:S13]  /*13f70*/  LOP3.LUT P0, RZ, R19, 0x4, RZ, 0xc0, !PT ;  /* 0x0000000413ff7812 */ /* 0x000fda000780c0ff */
[----:B------:R-:W-:Y:S05]  /*13f80*/  @!P0 BRA `(.L_x_1003) ;  /* 0x0000000000248947 */ /* 0x000fea0003800000 */
[----:B------:R-:W-:Y:S05]  /*13f90*/  WARPSYNC.ALL ;  /* 0x0000000000007948 */ /* 0x000fea0003800000 */
[----:B------:R-:W1:Y:S08]  /*13fa0*/  S2UR UR5, SR_CgaCtaId ;  /* 0x00000000000579c3 */ /* 0x000e700000008800 */
[----:B------:R-:W-:Y:S06]  /*13fb0*/  BAR.SYNC.DEFER_BLOCKING 0x5, 0x200 ;  /* 0x0148000000007b1d */ /* 0x000fec0000010000 */
[----:B------:R-:W-:-:S02]  /*13fc0*/  UMOV UR4, 0x400 ;  /* 0x0000040000047882 */ /* 0x000fc40000000000 */
[----:B-1----:R-:W-:-:S06]  /*13fd0*/  ULEA UR4, UR5, UR4, 0x18 ;  /* 0x0000000405047291 */ /* 0x002fcc000f8ec03f */
[----:B0-----:R-:W-:-:S05]  /*13fe0*/  IMAD.U32 R17, RZ, RZ, UR4 ;  /* 0x00000004ff117e24 */ /* 0x001fca000f8e00ff */
[----:B------:R0:W1:Y:S01]  /*13ff0*/  LDS R27, [R17+0x2d8d0] ;  /* 0x02d8d000111b7984 */ /* 0x0000620000000800 */
[----:B------:R-:W-:Y:S06]  /*14000*/  BAR.ARV 0x4, 0x200 ;  /* 0x0108000000007b1d */ /* 0x000fec0000002000 */
[----:B------:R-:W-:Y:S05]  /*14010*/  BRA `(.L_x_1004) ;  /* 0x00000000002c7947 */ /* 0x000fea0003800000 */
.L_x_1003:
[----:B------:R-:W-:-:S03]  /*14020*/  UMOV UR4, 0xffffffff ;  /* 0xffffffff00047882 */ /* 0x000fc60000000000 */
[----:B------:R-:W-:Y:S05]  /*14030*/  BRA.DIV UR4, `(.L_x_1005) ;  /* 0x0000001204cc7947 */ /* 0x000fea000b800000 */
[----:B------:R1:W2:Y:S02]  /*14040*/  SHFL.IDX PT, R14, R27, RZ, 0x1f ;  /* 0x00001fff1b0e7589 */ /* 0x0002a400000e0000 */
.L_x_1049:
[----:B------:R-:W0:Y:S01]  /*14050*/  @!P1 S2R R3, SR_CgaCtaId ;  /* 0x0000000000039919 */ /* 0x000e220000008800 */
[----:B------:R-:W-:Y:S05]  /*14060*/  WARPSYNC.ALL ;  /* 0x0000000000007948 */ /* 0x000fea0003800000 */
[----:B------:R-:W-:Y:S01]  /*14070*/  BAR.SYNC.DEFER_BLOCKING 0x4, 0x200 ;  /* 0x0108000000007b1d */ /* 0x000fe20000010000 */
[----:B------:R-:W-:-:S04]  /*14080*/  @!P1 MOV R0, 0x400 ;  /* 0x0000040000009802 */ /* 0x000fc80000000f00 */
[----:B0-----:R-:W-:-:S05]  /*14090*/  @!P1 LEA R17, R3, R0, 0x18 ;  /* 0x0000000003119211 */ /* 0x001fca00078ec0ff */
[----:B------:R1:W-:Y:S02]  /*140a0*/  @!P1 STS [R17+0x2d8d0], R27 ;  /* 0x02d8d01b11009388 */ /* 0x0003e40000000800 */
[----:B-12---:R-:W-:Y:S01]  /*140b0*/  IMAD.MOV.U32 R27, RZ, RZ, R14 ;  /* 0x000000ffff1b7224 */ /* 0x006fe200078e000e */
[----:B------:R-:W-:Y:S06]  /*140c0*/  BAR.ARV 0x5, 0x200 ;  /* 0x0148000000007b1d */ /* 0x000fec0000002000 */
.L_x_1004:
[----:B------:R-:W-:Y:S02]  /*140d0*/  ULDC UR4, c[0x0][0xc38] ;  /* 0x00030e0000047ab9 */ /* 0x000fe40000000800 */
[----:B-1----:R-:W-:-:S13]  /*140e0*/  ISETP.GE.AND P0, PT, R27, UR4, PT ;  /* 0x000000041b007c0c */ /* 0x002fda000bf06270 */
[----:B------:R-:W-:Y:S05]  /*140f0*/  @!P0 BRA `(.L_x_1006) ;  /* 0xffffffb800088947 */ /* 0x000fea000383ffff */
.L_x_908:
[----:B------:R-:W1:Y:S01]  /*14100*/  S2R R3, SR_CgaCtaId ;  /* 0x0000000000037919 */ /* 0x000e620000008800 */
[----:B------:R-:W-:Y:S01]  /*14110*/  VIADD R29, R29, 0x1 ;  /* 0x000000011d1d7836 */ /* 0x000fe20000000000 */
[----:B------:R-:W-:Y:S01]  /*14120*/  MOV R2, 0x400 ;  /* 0x0000040000027802 */ /* 0x000fe20000000f00 */
[----:B------:R-:W-:Y:S03]  /*14130*/  BSSY B0, `(.L_x_1007) ;  /* 0x0000008000007945 */ /* 0x000fe60003800000 */
[----:B------:R-:W-:-:S04]  /*14140*/  LEA.HI R0, R29, R29, RZ, 0x1 ;  /* 0x0000001d1d007211 */ /* 0x000fc800078f08ff */
[----:B------:R-:W-:-:S05]  /*14150*/  LOP3.LUT R0, R0, 0xfffffffe, RZ, 0xc0, !PT ;  /* 0xfffffffe00007812 */ /* 0x000fca00078ec0ff */
[----:B------:R-:W-:-:S05]  /*14160*/  IMAD.IADD R0, R29, 0x1, -R0 ;  /* 0x000000011d007824 */ /* 0x000fca00078e0a00 */
[----:B------:R-:W-:Y:S02]  /*14170*/  SHF.L.U32 R0, R0, 0x1f, RZ ;  /* 0x0000001f00007819 */ /* 0x000fe400000006ff */
[----:B-1----:R-:W-:-:S04]  /*14180*/  LEA R9, R3, R2, 0x18 ;  /* 0x0000000203097211 */ /* 0x002fc800078ec0ff */
[----:B------:R-:W1:Y:S02]  /*14190*/  SYNCS.PHASECHK.TRANS64.TRYWAIT P0, [R9+URZ+0x2d820], R0 ;  /* 0x02d82000090075a7 */ /* 0x000e64000800017f */
[----:B-1----:R-:W-:Y:S05]  /*141a0*/  @!P0 BRA `(.L_x_1008) ;  /* 0x0000001000988947 */ /* 0x002fea0003800000 */
.L_x_1050:
[----:B------:R-:W-:Y:S05]  /*141b0*/  BSYNC B0 ;  /* 0x0000000000007941 */ /* 0x000fea0003800000 */
.L_x_1007:
[----:B------:R-:W-:-:S03]  /*141c0*/  UMOV UR4, 0xffffffff ;  /* 0xffffffff00047882 */ /* 0x000fc60000000000 */
[----:B------:R-:W-:Y:S05]  /*141d0*/  BRA.DIV UR4, `(.L_x_1009) ;  /* 0x0000001204a07947 */ /* 0x000fea000b800000 */
[----:B-1----:R-:W1:Y:S02]  /*141e0*/  S2R R0, SR_TID.X ;  /* 0x0000000000007919 */ /* 0x002e640000002100 */
[----:B-1----:R-:W-:-:S04]  /*141f0*/  SHF.R.U32.HI R0, RZ, 0x5, R0 ;  /* 0x00000005ff007819 */ /* 0x002fc80000011600 */
[----:B------:R-:W-:-:S05]  /*14200*/  LOP3.LUT R0, R0, 0x3, RZ, 0xc0, !PT ;  /* 0x0000000300007812 */ /* 0x000fca00078ec0ff */
[----:B------:R1:W2:Y:S02]  /*14210*/  SHFL.IDX PT, R14, R0, RZ, 0x1f ;  /* 0x00001fff000e7589 */ /* 0x0002a400000e0000 */
.L_x_1053:
[----:B--2---:R-:W-:Y:S01]  /*14220*/  ISETP.NE.AND P0, PT, R14, RZ, PT ;  /* 0x000000ff0e00720c */ /* 0x004fe20003f05270 */
[----:B------:R-:W-:-:S12]  /*14230*/  BSSY B0, `(.L_x_1010) ;  /* 0x0000024000007945 */ /* 0x000fd80003800000 */
[----:B------:R-:W-:Y:S05]  /*14240*/  @P0 BRA `(.L_x_1011) ;  /* 0x0000000000880947 */ /* 0x000fea0003800000 */
[----:B------:R-:W-:-:S03]  /*14250*/  UMOV UR4, 0xffffffff ;  /* 0xffffffff00047882 */ /* 0x000fc60000000000 */
[----:B------:R-:W-:Y:S05]  /*14260*/  BRA.DIV UR4, `(.L_x_1012) ;  /* 0x0000001204b07947 */ /* 0x000fea000b800000 */
[----:B------:R-:W-:-:S13]  /*14270*/  ELECT P6, URZ, PT ;  /* 0x00000000003f782f */ /* 0x000fda00038c0000 */
.L_x_1056:
[----:B------:R-:W-:Y:S05]  /*14280*/  @!P6 BRA `(.L_x_1011) ;  /* 0x000000000078e947 */ /* 0x000fea0003800000 */
[----:B------:R-:W-:-:S06]  /*14290*/  ULOP3.LUT UR4, UR38, 0x2, URZ, 0xfc, !UPT ;  /* 0x0000000226047892 */ /* 0x000fcc000f8efc3f */
[----:B-1----:R-:W-:-:S05]  /*142a0*/  IMAD.U32 R0, RZ, RZ, UR4 ;  /* 0x00000004ff007e24 */ /* 0x002fca000f8e00ff */
[----:B------:R-:W-:-:S13]  /*142b0*/  ISETP.NE.AND P2, PT, R0, 0x3, PT ;  /* 0x000000030000780c */ /* 0x000fda0003f45270 */
[----:B------:R-:W-:Y:S05]  /*142c0*/  @!P2 BRA `(.L_x_1013) ;  /* 0x000000000004a947 */ /* 0x000fea0003800000 */
[----:B------:R-:W-:Y:S01]  /*142d0*/  BPT.TRAP 0x1 ;  /* 0x000000040000795c */ /* 0x000fe20000300000 */
.L_x_1013:
[----:B------:R-:W-:Y:S01]  /*142e0*/  VIADD R3, R9, 0x2d840 ;  /* 0x0002d84009037836 */ /* 0x000fe20000000000 */
[----:B------:R-:W-:Y:S01]  /*142f0*/  SHF.L.U32 R2, R24, 0x1f, RZ ;  /* 0x0000001f18027819 */ /* 0x000fe200000006ff */
[C---:B------:R-:W-:Y:S02]  /*14300*/  VIADD R0, R16.reuse, 0x1 ;  /* 0x0000000110007836 */ /* 0x040fe40000000000 */
[----:B------:R-:W-:-:S03]  /*14310*/  IMAD R7, R16, 0x8, R3 ;  /* 0x0000000810077824 */ /* 0x000fc600078e0203 */
[C---:B------:R-:W-:Y:S01]  /*14320*/  ISETP.NE.AND P1, PT, R0.reuse, 0x2, PT ;  /* 0x000000020000780c */ /* 0x040fe20003f25270 */
[----:B------:R-:W1:Y:S03]  /*14330*/  SYNCS.PHASECHK.TRANS64.TRYWAIT P0, [R7+URZ], R2 ;  /* 0x00000002070075a7 */ /* 0x000e66000800017f */
[----:B------:R-:W-:Y:S02]  /*14340*/  SEL R5, RZ, 0x1, P1 ;  /* 0x00000001ff057807 */ /* 0x000fe40000800000 */
[----:B------:R-:W-:Y:S02]  /*14350*/  SEL R4, R0, RZ, P1 ;  /* 0x000000ff00047207 */ /* 0x000fe40000800000 */
[----:B------:R-:W-:-:S03]  /*14360*/  LOP3.LUT R0, R24, R5, RZ, 0x3c, !PT ;  /* 0x0000000518007212 */ /* 0x000fc600078e3cff */
[----:B------:R-:W-:Y:S01]  /*14370*/  IMAD R3, R4, 0x8, R3 ;  /* 0x0000000804037824 */ /* 0x000fe200078e0203 */
[----:B------:R-:W-:Y:S01]  /*14380*/  SHF.L.U32 R0, R0, 0x1f, RZ ;  /* 0x0000001f00007819 */ /* 0x000fe200000006ff */
[----:B-1----:R-:W-:Y:S06]  /*14390*/  @!P0 BRA `(.L_x_1014) ;  /* 0x0000001000848947 */ /* 0x002fec0003800000 */
.L_x_1057:
[----:B------:R-:W2:Y:S02]  /*143a0*/  SYNCS.PHASECHK.TRANS64.TRYWAIT P0, [R3+URZ], R0 ;  /* 0x00000000030075a7 */ /* 0x000ea4000800017f */
[----:B--2---:R-:W-:Y:S05]  /*143b0*/  @!P0 BRA `(.L_x_1015) ;  /* 0x0000001000908947 */ /* 0x004fea0003800000 */
.L_x_1058:
[----:B------:R-:W-:Y:S05]  /*143c0*/  @!P2 BRA `(.L_x_1016) ;  /* 0x000000000004a947 */ /* 0x000fea0003800000 */
[----:B------:R-:W-:Y:S01]  /*143d0*/  BPT.TRAP 0x1 ;  /* 0x000000040000795c */ /* 0x000fe20000300000 */
.L_x_1016:
[----:B--2---:R-:W-:-:S04]  /*143e0*/  VIADD R3, R9, 0x2d860 ;  /* 0x0002d86009037836 */ /* 0x004fc80000000000 */
[----:B------:R-:W-:-:S04]  /*143f0*/  IMAD R5, R16, 0x8, R3 ;  /* 0x0000000810057824 */ /* 0x000fc800078e0203 */
[----:B------:R-:W2:Y:S02]  /*14400*/  SYNCS.PHASECHK.TRANS64.TRYWAIT P0, [R5+URZ], R2 ;  /* 0x00000002050075a7 */ /* 0x000ea4000800017f */
[----:B--2---:R-:W-:Y:S05]  /*14410*/  @!P0 BRA `(.L_x_1017) ;  /* 0x00000010008c8947 */ /* 0x004fea0003800000 */
.L_x_1059:
[----:B------:R-:W-:-:S07]  /*14420*/  IMAD R3, R4, 0x8, R3 ;  /* 0x0000000804037824 */ /* 0x000fce00078e0203 */
.L_x_1018:
[----:B---3--:R3:W4:Y:S02]  /*14430*/  SYNCS.PHASECHK.TRANS64.TRYWAIT P0, [R3+URZ], R0 ;  /* 0x00000000030075a7 */ /* 0x008724000800017f */
[----:B----4-:R-:W-:Y:S05]  /*14440*/  @!P0 NANOSLEEP.SYNCS 0x989680 ;  /* 0x009896800000895d */ /* 0x010fea0003900000 */
[----:B------:R-:W4:Y:S02]  /*14450*/  @!P0 SYNCS.PHASECHK.TRANS64 P0, [R3+URZ], R0 ;  /* 0x00000000030085a7 */ /* 0x000f24000800007f */
[----:B----4-:R-:W-:Y:S05]  /*14460*/  @!P0 BRA `(.L_x_1018) ;  /* 0xfffffffc00f08947 */ /* 0x010fea000383ffff */
.L_x_1011:
[----:B------:R-:W-:Y:S05]  /*14470*/  BSYNC B0 ;  /* 0x0000000000007941 */ /* 0x000fea0003800000 */
.L_x_1010:
[----:B------:R-:W-:Y:S05]  /*14480*/  EXIT ;  /* 0x000000000000794d */ /* 0x000fea0003800000 */
.L_x_829:
[----:B0-----:R-:W-:-:S04]  /*14490*/  IMAD.U32 R3, RZ, RZ, UR42 ;  /* 0x0000002aff037e24 */ /* 0x001fc8000f8e00ff */
[----:B------:R0:W1:Y:S03]  /*144a0*/  SYNCS.PHASECHK.TRANS64.TRYWAIT P1, [R3+URZ+0x2d800], R0 ;  /* 0x02d80000030075a7 */ /* 0x000066000802017f */
[----:B-1----:R-:W-:Y:S05]  /*144b0*/  @!P1 NANOSLEEP.SYNCS 0x989680 ;  /* 0x009896800000995d */ /* 0x002fea0003900000 */
[----:B------:R-:W1:Y:S02]  /*144c0*/  @!P1 SYNCS.PHASECHK.TRANS64 P1, [R3+URZ+0x2d800], R0 ;  /* 0x02d80000030095a7 */ /* 0x000e64000802007f */
[----:B-1----:R-:W-:Y:S05]  /*144d0*/  @!P1 BRA `(.L_x_829) ;  /* 0xfffffffc00ec9947 */ /* 0x002fea000383ffff */
[----:B------:R-:W-:Y:S05]  /*144e0*/  BRA `(.L_x_1019) ;  /* 0xfffffed4009c7947 */ /* 0x000fea000383ffff */
.L_x_833:
[----:B-1----:R1:W2:Y:S02]  /*144f0*/  SYNCS.PHASECHK.TRANS64.TRYWAIT P2, [R5+URZ+0x2d830], R0 ;  /* 0x02d83000050075a7 */ /* 0x0022a4000804017f */
[----:B--2---:R-:W-:Y:S05]  /*14500*/  @!P2 NANOSLEEP.SYNCS 0x989680 ;  /* 0x009896800000a95d */ /* 0x004fea0003900000 */
[----:B------:R-:W2:Y:S02]  /*14510*/  @!P2 SYNCS.PHASECHK.TRANS64 P2, [R5+URZ+0x2d830], R0 ;  /* 0x02d830000500a5a7 */ /* 0x000ea4000804007f */
[----:B--2---:R-:W-:Y:S05]  /*14520*/  @!P2 BRA `(.L_x_833) ;  /* 0xfffffffc00f0a947 */ /* 0x004fea000383ffff */
[----:B------:R-:W-:Y:S05]  /*14530*/  BRA `(.L_x_832) ;  /* 0xfffffed400c07947 */ /* 0x000fea000383ffff */
.L_x_849:
[----:B--2---:R-:W-:-:S04]  /*14540*/  IMAD.U32 R7, RZ, RZ, UR6 ;  /* 0x00000006ff077e24 */ /* 0x004fc8000f8e00ff */
[----:B------:R2:W3:Y:S03]  /*14550*/  SYNCS.PHASECHK.TRANS64.TRYWAIT P2, [R7+URZ+0x2d830], R6 ;  /* 0x02d83006070075a7 */ /* 0x0004e6000804017f */
[----:B---3--:R-:W-:Y:S05]  /*14560*/  @!P2 NANOSLEEP.SYNCS 0x989680 ;  /* 0x009896800000a95d */ /* 0x008fea0003900000 */
[----:B------:R-:W3:Y:S02]  /*14570*/  @!P2 SYNCS.PHASECHK.TRANS64 P2, [R7+URZ+0x2d830], R6 ;  /* 0x02d830060700a5a7 */ /* 0x000ee4000804007f */
[----:B---3--:R-:W-:Y:S05]  /*14580*/  @!P2 BRA `(.L_x_849) ;  /* 0xfffffffc00eca947 */ /* 0x008fea000383ffff */
[----:B------:R-:W-:Y:S05]  /*14590*/  BRA `(.L_x_846) ;  /* 0xffffff0800b07947 */ /* 0x000fea000383ffff */
.L_x_853:
[----:B-1----:R-:W-:-:S04]  /*145a0*/  IMAD.U32 R7, RZ, RZ, UR6 ;  /* 0x00000006ff077e24 */ /* 0x002fc8000f8e00ff */
[----:B------:R1:W2:Y:S03]  /*145b0*/  SYNCS.PHASECHK.TRANS64.TRYWAIT P2, [R7+URZ+0x2d850], R6 ;  /* 0x02d85006070075a7 */ /* 0x0002a6000804017f */
[----:B--2---:R-:W-:Y:S05]  /*145c0*/  @!P2 NANOSLEEP.SYNCS 0x989680 ;  /* 0x009896800000a95d */ /* 0x004fea0003900000 */
[----:B------:R-:W2:Y:S02]  /*145d0*/  @!P2 SYNCS.PHASECHK.TRANS64 P2, [R7+URZ+0x2d850], R6 ;  /* 0x02d850060700a5a7 */ /* 0x000ea4000804007f */
[----:B--2---:R-:W-:Y:S05]  /*145e0*/  @!P2 BRA `(.L_x_853) ;  /* 0xfffffffc00eca947 */ /* 0x004fea000383ffff */
[----:B------:R-:W-:Y:S05]  /*145f0*/  BRA `(.L_x_850) ;  /* 0xffffff0c00507947 */ /* 0x000fea000383ffff */
.L_x_870:
[----:B-1----:R-:W-:-:S04]  /*14600*/  IMAD.U32 R5, RZ, RZ, UR6 ;  /* 0x00000006ff057e24 */ /* 0x002fc8000f8e00ff */
[----:B------:R1:W2:Y:S03]  /*14610*/  SYNCS.PHASECHK.TRANS64.TRYWAIT P3, [R5+URZ+0x2d830], R0 ;  /* 0x02d83000050075a7 */ /* 0x0002a6000806017f */
[----:B--2---:R-:W-:Y:S05]  /*14620*/  @!P3 NANOSLEEP.SYNCS 0x989680 ;  /* 0x009896800000b95d */ /* 0x004fea0003900000 */
[----:B------:R-:W2:Y:S02]  /*14630*/  @!P3 SYNCS.PHASECHK.TRANS64 P3, [R5+URZ+0x2d830], R0 ;  /* 0x02d830000500b5a7 */ /* 0x000ea4000806007f */
[----:B--2---:R-:W-:Y:S05]  /*14640*/  @!P3 BRA `(.L_x_870) ;  /* 0xfffffffc00ecb947 */ /* 0x004fea000383ffff */
[----:B------:R-:W-:Y:S05]  /*14650*/  BRA `(.L_x_867) ;  /* 0xffffff3c00887947 */ /* 0x000fea000383ffff */
.L_x_874:
[----:B-1----:R-:W-:-:S04]  /*14660*/  IMAD.U32 R5, RZ, RZ, UR6 ;  /* 0x00000006ff057e24 */ /* 0x002fc8000f8e00ff */
[----:B------:R1:W2:Y:S03]  /*14670*/  SYNCS.PHASECHK.TRANS64.TRYWAIT P2, [R5+URZ+0x2d850], R0 ;  /* 0x02d85000050075a7 */ /* 0x0002a6000804017f */
[----:B--2---:R-:W-:Y:S05]  /*14680*/  @!P2 NANOSLEEP.SYNCS 0x989680 ;  /* 0x009896800000a95d */ /* 0x004fea0003900000 */
[----:B------:R-:W2:Y:S02]  /*14690*/  @!P2 SYNCS.PHASECHK.TRANS64 P2, [R5+URZ+0x2d850], R0 ;  /* 0x02d850000500a5a7 */ /* 0x000ea4000804007f */
[----:B--2---:R-:W-:Y:S05]  /*146a0*/  @!P2 BRA `(.L_x_874) ;  /* 0xfffffffc00eca947 */ /* 0x004fea000383ffff */
[----:B------:R-:W-:Y:S05]  /*146b0*/  BRA `(.L_x_871) ;  /* 0xffffff4000287947 */ /* 0x000fea000383ffff */
.L_x_880:
[----:B-1----:R-:W-:-:S04]  /*146c0*/  IMAD.U32 R5, RZ, RZ, UR6 ;  /* 0x00000006ff057e24 */ /* 0x002fc8000f8e00ff */
[----:B------:R1:W2:Y:S03]  /*146d0*/  SYNCS.PHASECHK.TRANS64.TRYWAIT P3, [R5+URZ+0x2d830], R0 ;  /* 0x02d83000050075a7 */ /* 0x0002a6000806017f */
[----:B--2---:R-:W-:Y:S05]  /*146e0*/  @!P3 NANOSLEEP.SYNCS 0x989680 ;  /* 0x009896800000b95d */ /* 0x004fea0003900000 */
[----:B------:R-:W2:Y:S02]  /*146f0*/  @!P3 SYNCS.PHASECHK.TRANS64 P3, [R5+URZ+0x2d830], R0 ;  /* 0x02d830000500b5a7 */ /* 0x000ea4000806007f */
[----:B--2---:R-:W-:Y:S05]  /*14700*/  @!P3 BRA `(.L_x_880) ;  /* 0xfffffffc00ecb947 */ /* 0x004fea000383ffff */
[----:B------:R-:W-:Y:S05]  /*14710*/  BRA `(.L_x_877) ;  /* 0xffffff5c00947947 */ /* 0x000fea000383ffff */
.L_x_884:
[----:B-1----:R-:W-:-:S04]  /*14720*/  IMAD.U32 R5, RZ, RZ, UR6 ;  /* 0x00000006ff057e24 */ /* 0x002fc8000f8e00ff */
[----:B------:R1:W2:Y:S03]  /*14730*/  SYNCS.PHASECHK.TRANS64.TRYWAIT P2, [R5+URZ+0x2d850], R0 ;  /* 0x02d85000050075a7 */ /* 0x0002a6000804017f */
[----:B--2---:R-:W-:Y:S05]  /*14740*/  @!P2 NANOSLEEP.SYNCS 0x989680 ;  /* 0x009896800000a95d */ /* 0x004fea0003900000 */
[----:B------:R-:W2:Y:S02]  /*14750*/  @!P2 SYNCS.PHASECHK.TRANS64 P2, [R5+URZ+0x2d850], R0 ;  /* 0x02d850000500a5a7 */ /* 0x000ea4000804007f */
[----:B--2---:R-:W-:Y:S05]  /*14760*/  @!P2 BRA `(.L_x_884) ;  /* 0xfffffffc00eca947 */ /* 0x004fea000383ffff */
[----:B------:R-:W-:Y:S05]  /*14770*/  BRA `(.L_x_881) ;  /* 0xffffff6000347947 */ /* 0x000fea000383ffff */
.L_x_897:
[----:B-1----:R-:W-:-:S04]  /*14780*/  IMAD.U32 R7, RZ, RZ, UR9 ;  /* 0x00000009ff077e24 */ /* 0x002fc8000f8e00ff */
[----:B------:R1:W3:Y:S03]  /*14790*/  SYNCS.PHASECHK.TRANS64.TRYWAIT P0, [R7+URZ+0x2d850], R2 ;  /* 0x02d85002070075a7 */ /* 0x0002e6000800017f */
[----:B---3--:R-:W-:Y:S05]  /*147a0*/  @!P0 NANOSLEEP.SYNCS 0x989680 ;  /* 0x009896800000895d */ /* 0x008fea0003900000 */
[----:B------:R-:W3:Y:S02]  /*147b0*/  @!P0 SYNCS.PHASECHK.TRANS64 P0, [R7+URZ+0x2d850], R2 ;  /* 0x02d85002070085a7 */ /* 0x000ee4000800007f */
[----:B---3--:R-:W-:Y:S05]  /*147c0*/  @!P0 BRA `(.L_x_897) ;  /* 0xfffffffc00ec8947 */ /* 0x008fea000383ffff */
[----:B------:R-:W-:Y:S05]  /*147d0*/  BRA `(.L_x_896) ;  /* 0xffffff8c00787947 */ /* 0x000fea000383ffff */
.L_x_925:
[----:B------:R-:W-:Y:S02]  /*147e0*/  IMAD.MOV.U32 R13, RZ, RZ, R20 ;  /* 0x000000ffff0d7224 */ /* 0x000fe400078e0014 */
[----:B------:R-:W-:Y:S02]  /*147f0*/  IMAD.MOV.U32 R12, RZ, RZ, RZ ;  /* 0x000000ffff0c7224 */ /* 0x000fe400078e00ff */
[----:B------:R-:W-:Y:S02]  /*14800*/  IMAD.MOV.U32 R11, RZ, RZ, 0x1f ;  /* 0x0000001fff0b7424 */ /* 0x000fe400078e00ff */
[----:B------:R-:W-:-:S07]  /*14810*/  IMAD.MOV.U32 R15, RZ, RZ, -0x1 ;  /* 0xffffffffff0f7424 */ /* 0x000fce00078e00ff */
[----:B------:R-:W-:Y:S05]  /*14820*/  WARPSYNC.COLLECTIVE R15, `(.L_x_1020) ;  /* 0x000000000f087348 */ /* 0x000fea0003c00000 */
[----:B------:R0:W1:Y:S02]  /*14830*/  SHFL.IDX P6, R14, R13, R12, R11 ;  /* 0x0000000c0d0e7389 */ /* 0x00006400000c000b */
[----:B01----:R-:W-:Y:S01]  /*14840*/  ENDCOLLECTIVE ;  /* 0x000000000000791b */ /* 0x003fe20003800000 */
.L_x_1020:
[----:B------:R-:W-:Y:S05]  /*14850*/  BRA `(.L_x_1021) ;  /* 0xffffffbc00c47947 */ /* 0x000fea000383ffff */
.L_x_927:
[----:B------:R-:W-:Y:S01]  /*14860*/  BSSY B0, `(.L_x_1022) ;  /* 0x0000006000007945 */ /* 0x000fe20003800000 */
[----:B------:R-:W-:-:S07]  /*14870*/  IMAD.MOV.U32 R15, RZ, RZ, -0x1 ;  /* 0xffffffffff0f7424 */ /* 0x000fce00078e00ff */
[----:B0-----:R-:W-:Y:S05]  /*14880*/  WARPSYNC.COLLECTIVE R15, `(.L_x_1023) ;  /* 0x000000000f0c7348 */ /* 0x001fea0003c00000 */
[----:B------:R-:W-:Y:S02]  /*14890*/  ELECT P6, UR62, PT ;  /* 0x00000000003e782f */ /* 0x000fe400038c0000 */
[----:B------:R-:W-:Y:S01]  /*148a0*/  MOV R14, UR62 ;  /* 0x0000003e000e7c02 */ /* 0x000fe20008000f00 */
[----:B0-----:R-:W-:Y:S10]  /*148b0*/  ENDCOLLECTIVE ;  /* 0x000000000000791b */ /* 0x001ff40003800000 */
.L_x_1023:
[----:B------:R-:W-:Y:S05]  /*148c0*/  BSYNC B0 ;  /* 0x0000000000007941 */ /* 0x000fea0003800000 */
.L_x_1022:
[----:B------:R-:W-:Y:S05]  /*148d0*/  BRA `(.L_x_1024) ;  /* 0xffffffbc00c47947 */ /* 0x000fea000383ffff */
.L_x_929:
[----:B-1----:R1:W2:Y:S02]  /*148e0*/  SYNCS.PHASECHK.TRANS64.TRYWAIT P0, [R3+URZ+0x2d840], R0 ;  /* 0x02d84000030075a7 */ /* 0x0022a4000800017f */
[----:B--2---:R-:W-:Y:S05]  /*148f0*/  @!P0 NANOSLEEP.SYNCS 0x989680 ;  /* 0x009896800000895d */ /* 0x004fea0003900000 */
[----:B------:R-:W2:Y:S02]  /*14900*/  @!P0 SYNCS.PHASECHK.TRANS64 P0, [R3+URZ+0x2d840], R0 ;  /* 0x02d84000030085a7 */ /* 0x000ea4000800007f */
[----:B--2---:R-:W-:Y:S05]  /*14910*/  @!P0 BRA `(.L_x_929) ;  /* 0xfffffffc00f08947 */ /* 0x004fea000383ffff */
[----:B------:R-:W-:Y:S05]  /*14920*/  BRA `(.L_x_1025) ;  /* 0xffffffc000207947 */ /* 0x000fea000383ffff */
.L_x_933:
[----:B------:R-:W-:Y:S02]  /*14930*/  IMAD.MOV.U32 R13, RZ, RZ, R4 ;  /* 0x000000ffff0d7224 */ /* 0x000fe400078e0004 */
[----:B------:R-:W-:Y:S02]  /*14940*/  IMAD.MOV.U32 R12, RZ, RZ, RZ ;  /* 0x000000ffff0c7224 */ /* 0x000fe400078e00ff */
[----:B------:R-:W-:Y:S02]  /*14950*/  IMAD.MOV.U32 R11, RZ, RZ, 0x1c1f ;  /* 0x00001c1fff0b7424 */ /* 0x000fe400078e00ff */
[----:B------:R-:W-:Y:S02]  /*14960*/  IMAD.MOV.U32 R15, RZ, RZ, -0x1 ;  /* 0xffffffffff0f7424 */ /* 0x000fe400078e00ff */
[----:B------:R-:W-:-:S07]  /*14970*/  VIADD R6, R21, UR41 ;  /* 0x0000002915067c36 */ /* 0x000fce0008000000 */
[----:B------:R-:W-:Y:S05]  /*14980*/  WARPSYNC.COLLECTIVE R15, `(.L_x_1026) ;  /* 0x000000000f087348 */ /* 0x000fea0003c00000 */
[----:B------:R0:W1:Y:S02]  /*14990*/  SHFL.IDX P6, R14, R13, R12, R11 ;  /* 0x0000000c0d0e7389 */ /* 0x00006400000c000b */
[----:B01----:R-:W-:Y:S01]  /*149a0*/  ENDCOLLECTIVE ;  /* 0x000000000000791b */ /* 0x003fe20003800000 */
.L_x_1026:
[----:B------:R-:W-:Y:S02]  /*149b0*/  VIADD R10, R6, 0x20 ;  /* 0x00000020060a7836 */ /* 0x000fe40000000000 */
[----:B------:R-:W-:Y:S02]  /*149c0*/  IMAD.MOV.U32 R13, RZ, RZ, R0 ;  /* 0x000000ffff0d7224 */ /* 0x000fe400078e0000 */
[----:B------:R-:W-:-:S07]  /*149d0*/  IMAD.MOV.U32 R2, RZ, RZ, R14 ;  /* 0x000000ffff027224 */ /* 0x000fce00078e000e */
[----:B------:R-:W-:Y:S05]  /*149e0*/  WARPSYNC.COLLECTIVE R15, `(.L_x_1027) ;  /* 0x000000000f087348 */ /* 0x000fea0003c00000 */
[----:B------:R0:W1:Y:S02]  /*149f0*/  SHFL.IDX P6, R14, R13, R12, R11 ;  /* 0x0000000c0d0e7389 */ /* 0x00006400000c000b */
[----:B01----:R-:W-:Y:S01]  /*14a00*/  ENDCOLLECTIVE ;  /* 0x000000000000791b */ /* 0x003fe20003800000 */
.L_x_1027:
[----:B------:R-:W-:Y:S02]  /*14a10*/  ULDC UR4, c[0x0][0x288] ;  /* 0x0000a20000047ab9 */ /* 0x000fe40000000800 */
[----:B------:R-:W-:-:S05]  /*14a20*/  IMAD R5, R9, UR4, RZ ;  /* 0x0000000409057c24 */ /* 0x000fca000f8e02ff */
[----:B------:R-:W-:Y:S01]  /*14a30*/  ISETP.GE.AND P4, PT, R6, R5, PT ;  /* 0x000000050600720c */ /* 0x000fe20003f86270 */
[----:B------:R-:W-:Y:S02]  /*14a40*/  IMAD.MOV.U32 R13, RZ, RZ, R4 ;  /* 0x000000ffff0d7224 */ /* 0x000fe400078e0004 */
[----:B------:R-:W-:-:S10]  /*14a50*/  IMAD.MOV.U32 R12, RZ, RZ, 0x1 ;  /* 0x00000001ff0c7424 */ /* 0x000fd400078e00ff */
[----:B------:R-:W-:-:S05]  /*14a60*/  @!P4 LEA R14, P3, R20, R14, 0x1 ;  /* 0x0000000e140ec211 */ /* 0x000fca00078608ff */
[----:B------:R-:W-:Y:S02]  /*14a70*/  @!P4 IMAD.X R3, RZ, RZ, R2, P3 ;  /* 0x000000ffff03c224 */ /* 0x000fe400018e0602 */
[----:B------:R-:W-:-:S07]  /*14a80*/  @!P4 IMAD.MOV.U32 R2, RZ, RZ, R14 ;  /* 0x000000ffff02c224 */ /* 0x000fce00078e000e */
[----:B------:R-:W-:Y:S05]  /*14a90*/  WARPSYNC.COLLECTIVE R15, `(.L_x_1028) ;  /* 0x000000000f087348 */ /* 0x000fea0003c00000 */
[----:B------:R0:W1:Y:S02]  /*14aa0*/  SHFL.IDX P6, R14, R13, R12, R11 ;  /* 0x0000000c0d0e7389 */ /* 0x00006400000c000b */
[----:B01----:R-:W-:Y:S01]  /*14ab0*/  ENDCOLLECTIVE ;  /* 0x000000000000791b */ /* 0x003fe20003800000 */
.L_x_1028:
        /* <DEDUP_REMOVED lines=8> */
[----:B------:R-:W-:Y:S02]  /*14b40*/  VIADD R10, R6, 0x40 ;  /* 0x00000040060a7836 */ /* 0x000fe40000000000 */
[----:B0-----:R-:W-:-:S08]  /*14b50*/  IMAD.MOV.U32 R2, RZ, RZ, R14 ;  /* 0x000000ffff027224 */ /* 0x001fd000078e000e */
[----:B------:R-:W-:Y:S05]  /*14b60*/  WARPSYNC.COLLECTIVE R15, `(.L_x_1029) ;  /* 0x000000000f087348 */ /* 0x000fea0003c00000 */
[----:B------:R0:W1:Y:S02]  /*14b70*/  SHFL.IDX P6, R14, R13, R12, R11 ;  /* 0x0000000c0d0e7389 */ /* 0x00006400000c000b */
[----:B01----:R-:W-:Y:S01]  /*14b80*/  ENDCOLLECTIVE ;  /* 0x000000000000791b */ /* 0x003fe20003800000 */
.L_x_1029:
[----:B------:R-:W-:Y:S02]  /*14b90*/  IMAD.MOV.U32 R13, RZ, RZ, R4 ;  /* 0x000000ffff0d7224 */ /* 0x000fe400078e0004 */
[----:B------:R-:W-:Y:S01]  /*14ba0*/  IMAD.MOV.U32 R12, RZ, RZ, 0x2 ;  /* 0x00000002ff0c7424 */ /* 0x000fe200078e00ff */
[----:B------:R-:W-:-:S05]  /*14bb0*/  @!P4 LEA R14, P3, R20, R14, 0x1 ;  /* 0x0000000e140ec211 */ /* 0x000fca00078608ff */
[----:B------:R-:W-:Y:S02]  /*14bc0*/  @!P4 IMAD.X R9, RZ, RZ, R2, P3 ;  /* 0x000000ffff09c224 */ /* 0x000fe400018e0602 */
[----:B------:R-:W-:-:S07]  /*14bd0*/  @!P4 IMAD.MOV.U32 R2, RZ, RZ, R14 ;  /* 0x000000ffff02c224 */ /* 0x000fce00078e000e */
[----:B------:R-:W-:Y:S05]  /*14be0*/  WARPSYNC.COLLECTIVE R15, `(.L_x_1030) ;  /* 0x000000000f087348 */ /* 0x000fea0003c00000 */
[----:B------:R0:W1:Y:S02]  /*14bf0*/  SHFL.IDX P6, R14, R13, R12, R11 ;  /* 0x0000000c0d0e7389 */ /* 0x00006400000c000b */
[----:B01----:R-:W-:Y:S01]  /*14c00*/  ENDCOLLECTIVE ;  /* 0x000000000000791b */ /* 0x003fe20003800000 */
.L_x_1030:
[----:B------:R-:W-:-:S05]  /*14c10*/  @!P4 IMAD.MOV.U32 R3, RZ, RZ, R9 ;  /* 0x000000ffff03c224 */ /* 0x000fca00078e0009 */
[----:B------:R-:W-:Y:S01]  /*14c20*/  @!PT LDS RZ, [RZ] ;  /* 0x00000000fffff984 */ /* 0x000fe20000000800 */
[----:B------:R-:W-:Y:S01]  /*14c30*/  @!PT LDS RZ, [RZ] ;  /* 0x00000000fffff984 */ /* 0x000fe20000000800 */
[----:B------:R-:W-:Y:S01]  /*14c40*/  @!PT LDS RZ, [RZ] ;  /* 0x00000000fffff984 */ /* 0x000fe20000000800 */
[----:B------:R-:W-:Y:S04]  /*14c50*/  @!P4 LDGSTS.E.BYPASS.LTC128B.128 [R26+0xcc00], desc[UR48][R2.64], !P0 ;  /* 0x0cc00000021acfae */ /* 0x000fe8000c101d70 */
[----:B------:R-:W-:Y:S01]  /*14c60*/  @!P4 LDGSTS.E.BYPASS.LTC128B.128 [R26+0xfc00], desc[UR48][R2.64+0x40], !P1 ;  /* 0x0fc00040021acfae */ /* 0x000fe2000c901d70 */
[----:B------:R-:W-:-:S03]  /*14c70*/  IMAD.MOV.U32 R13, RZ, RZ, R0 ;  /* 0x000000ffff0d7224 */ /* 0x000fc600078e0000 */
[----:B------:R0:W-:Y:S01]  /*14c80*/  @!P4 LDGSTS.E.BYPASS.LTC128B.128 [R26+0x12c00], desc[UR48][R2.64+0x80], !P2 ;  /* 0x12c00080021acfae */ /* 0x0001e2000d101d70 */
[----:B------:R-:W-:Y:S01]  /*14c90*/  ISETP.GE.AND P4, PT, R10, R5, PT ;  /* 0x000000050a00720c */ /* 0x000fe20003f86270 */
[----:B0-----:R-:W-:-:S12]  /*14ca0*/  IMAD.MOV.U32 R2, RZ, RZ, R14 ;  /* 0x000000ffff027224 */ /* 0x001fd800078e000e */
[----:B------:R-:W-:Y:S05]  /*14cb0*/  WARPSYNC.COLLECTIVE R15, `(.L_x_1031) ;  /* 0x000000000f087348 */ /* 0x000fea0003c00000 */
[----:B------:R0:W1:Y:S02]  /*14cc0*/  SHFL.IDX P6, R14, R13, R12, R11 ;  /* 0x0000000c0d0e7389 */ /* 0x00006400000c000b */
[----:B01----:R-:W-:Y:S01]  /*14cd0*/  ENDCOLLECTIVE ;  /* 0x000000000000791b */ /* 0x003fe20003800000 */
.L_x_1031:
        /* <DEDUP_REMOVED lines=8> */
.L_x_1032:
[----:B------:R-:W-:-:S05]  /*14d60*/  @!P4 IMAD.MOV.U32 R3, RZ, RZ, R9 ;  /* 0x000000ffff03c224 */ /* 0x000fca00078e0009 */
[----:B------:R-:W-:Y:S01]  /*14d70*/  @!PT LDS RZ, [RZ] ;  /* 0x00000000fffff984 */ /* 0x000fe20000000800 */
[----:B------:R-:W-:Y:S01]  /*14d80*/  @!PT LDS RZ, [RZ] ;  /* 0x00000000fffff984 */ /* 0x000fe20000000800 */
[----:B------:R-:W-:Y:S01]  /*14d90*/  @!PT LDS RZ, [RZ] ;  /* 0x00000000fffff984 */ /* 0x000fe20000000800 */
[----:B------:R0:W-:Y:S04]  /*14da0*/  @!P4 LDGSTS.E.BYPASS.LTC128B.128 [R26+0xd400], desc[UR48][R2.64], !P0 ;  /* 0x0d400000021acfae */ /* 0x0001e8000c101d70 */
[----:B------:R0:W-:Y:S01]  /*14db0*/  @!P4 LDGSTS.E.BYPASS.LTC128B.128 [R26+0x10400], desc[UR48][R2.64+0x40], !P1 ;  /* 0x10400040021acfae */ /* 0x0001e2000c901d70 */
[----:B------:R-:W-:-:S03]  /*14dc0*/  IMAD.MOV.U32 R13, RZ, RZ, R0 ;  /* 0x000000ffff0d7224 */ /* 0x000fc600078e0000 */
[----:B------:R0:W-:Y:S01]  /*14dd0*/  @!P4 LDGSTS.E.BYPASS.LTC128B.128 [R26+0x13400], desc[UR48][R2.64+0x80], !P2 ;  /* 0x13400080021acfae */ /* 0x0001e2000d101d70 */
[----:B------:R-:W-:-:S05]  /*14de0*/  VIADD R0, R6, 0x60 ;  /* 0x0000006006007836 */ /* 0x000fca0000000000 */
[----:B------:R-:W-:Y:S01]  /*14df0*/  ISETP.GE.AND P4, PT, R0, R5, PT ;  /* 0x000000050000720c */ /* 0x000fe20003f86270 */
[----:B------:R-:W-:Y:S02]  /*14e00*/  VIADD R0, R6, 0x80 ;  /* 0x0000008006007836 */ /* 0x000fe40000000000 */
[----:B------:R-:W-:-:S10]  /*14e10*/  IMAD.MOV.U32 R4, RZ, RZ, R14 ;  /* 0x000000ffff047224 */ /* 0x000fd400078e000e */
[----:B0-----:R-:W-:Y:S05]  /*14e20*/  WARPSYNC.COLLECTIVE R15, `(.L_x_1033) ;  /* 0x000000000f087348 */ /* 0x001fea0003c00000 */
[----:B------:R1:W2:Y:S02]  /*14e30*/  SHFL.IDX P6, R14, R13, R12, R11 ;  /* 0x0000000c0d0e7389 */ /* 0x0002a400000c000b */
[----:B012---:R-:W-:Y:S01]  /*14e40*/  ENDCOLLECTIVE ;  /* 0x000000000000791b */ /* 0x007fe20003800000 */
.L_x_1033:
[----:B------:R-:W-:Y:S02]  /*14e50*/  IMAD.MOV.U32 R13, RZ, RZ, R7 ;  /* 0x000000ffff0d7224 */ /* 0x000fe400078e0007 */
[----:B------:R-:W-:Y:S01]  /*14e60*/  IMAD.MOV.U32 R12, RZ, RZ, RZ ;  /* 0x000000ffff0c7224 */ /* 0x000fe200078e00ff */
[----:B------:R-:W-:-:S05]  /*14e70*/  @!P4 LEA R14, P3, R20, R14, 0x1 ;  /* 0x0000000e140ec211 */ /* 0x000fca00078608ff */
[----:B------:R-:W-:-:S08]  /*14e80*/  @!P4 IMAD.MOV.U32 R2, RZ, RZ, R14 ;  /* 0x000000ffff02c224 */ /* 0x000fd000078e000e */
[----:B------:R-:W-:Y:S05]  /*14e90*/  WARPSYNC.COLLECTIVE R15, `(.L_x_1034) ;  /* 0x000000000f087348 */ /* 0x000fea0003c00000 */
[----:B------:R0:W1:Y:S02]  /*14ea0*/  SHFL.IDX P6, R14, R13, R12, R11 ;  /* 0x0000000c0d0e7389 */ /* 0x00006400000c000b */
[----:B01----:R-:W-:Y:S01]  /*14eb0*/  ENDCOLLECTIVE ;  /* 0x000000000000791b */ /* 0x003fe20003800000 */
.L_x_1034:
[----:B------:R-:W-:-:S04]  /*14ec0*/  @!P4 IMAD.X R9, RZ, RZ, R4, P3 ;  /* 0x000000ffff09c224 */ /* 0x000fc800018e0604 */
[----:B------:R-:W-:-:S05]  /*14ed0*/  @!P4 IMAD.MOV.U32 R3, RZ, RZ, R9 ;  /* 0x000000ffff03c224 */ /* 0x000fca00078e0009 */
[----:B------:R-:W-:Y:S01]  /*14ee0*/  @!PT LDS RZ, [RZ] ;  /* 0x00000000fffff984 */ /* 0x000fe20000000800 */
[----:B------:R-:W-:Y:S01]  /*14ef0*/  @!PT LDS RZ, [RZ] ;  /* 0x00000000fffff984 */ /* 0x000fe20000000800 */
[----:B------:R-:W-:Y:S01]  /*14f00*/  @!PT LDS RZ, [RZ] ;  /* 0x00000000fffff984 */ /* 0x000fe20000000800 */
[----:B------:R0:W-:Y:S01]  /*14f10*/  @!P4 LDGSTS.E.BYPASS.LTC128B.128 [R26+0xdc00], desc[UR48][R2.64], !P0 ;  /* 0x0dc00000021acfae */ /* 0x0001e2000c101d70 */
[----:B------:R-:W-:-:S03]  /*14f20*/  IMAD.MOV.U32 R13, RZ, RZ, R8 ;  /* 0x000000ffff0d7224 */ /* 0x000fc600078e0008 */
[----:B------:R0:W-:Y:S04]  /*14f30*/  @!P4 LDGSTS.E.BYPASS.LTC128B.128 [R26+0x10c00], desc[UR48][R2.64+0x40], !P1 ;  /* 0x10c00040021acfae */ /* 0x0001e8000c901d70 */
[----:B------:R0:W-:Y:S01]  /*14f40*/  @!P4 LDGSTS.E.BYPASS.LTC128B.128 [R26+0x13c00], desc[UR48][R2.64+0x80], !P2 ;  /* 0x13c00080021acfae */ /* 0x0001e2000d101d70 */
[----:B------:R-:W-:Y:S01]  /*14f50*/  ISETP.GE.AND P4, PT, R0, R5, PT ;  /* 0x000000050000720c */ /* 0x000fe20003f86270 */
[----:B------:R-:W-:-:S12]  /*14f60*/  IMAD.MOV.U32 R0, RZ, RZ, R14 ;  /* 0x000000ffff007224 */ /* 0x000fd800078e000e */
[----:B0-----:R-:W-:Y:S05]  /*14f70*/  WARPSYNC.COLLECTIVE R15, `(.L_x_1035) ;  /* 0x000000000f087348 */ /* 0x001fea0003c00000 */
[----:B------:R1:W2:Y:S02]  /*14f80*/  SHFL.IDX P6, R14, R13, R12, R11 ;  /* 0x0000000c0d0e7389 */ /* 0x0002a400000c000b */
[----:B012---:R-:W-:Y:S01]  /*14f90*/  ENDCOLLECTIVE ;  /* 0x000000000000791b */ /* 0x007fe20003800000 */
.L_x_1035:
[----:B------:R-:W-:Y:S02]  /*14fa0*/  IMAD.MOV.U32 R13, RZ, RZ, R7 ;  /* 0x000000ffff0d7224 */ /* 0x000fe400078e0007 */
[----:B------:R-:W-:Y:S01]  /*14fb0*/  IMAD.MOV.U32 R12, RZ, RZ, 0x1 ;  /* 0x00000001ff0c7424 */ /* 0x000fe200078e00ff */
[----:B------:R-:W-:-:S05]  /*14fc0*/  @!P4 LEA R14, P3, R20, R14, 0x1 ;  /* 0x0000000e140ec211 */ /* 0x000fca00078608ff */
[----:B------:R-:W-:-:S08]  /*14fd0*/  @!P4 IMAD.MOV.U32 R2, RZ, RZ, R14 ;  /* 0x000000ffff02c224 */ /* 0x000fd000078e000e */
[----:B------:R-:W-:Y:S05]  /*14fe0*/  WARPSYNC.COLLECTIVE R15, `(.L_x_1036) ;  /* 0x000000000f087348 */ /* 0x000fea0003c00000 */
[----:B------:R0:W1:Y:S02]  /*14ff0*/  SHFL.IDX P6, R14, R13, R12, R11 ;  /* 0x0000000c0d0e7389 */ /* 0x00006400000c000b */
[----:B01----:R-:W-:Y:S01]  /*15000*/  ENDCOLLECTIVE ;  /* 0x000000000000791b */ /* 0x003fe20003800000 */
.L_x_1036:
        /* <DEDUP_REMOVED lines=13> */
.L_x_1037:
[----:B------:R-:W-:Y:S05]  /*150e0*/  BRA `(.L_x_1038) ;  /* 0xffffffc400587947 */ /* 0x000fea000383ffff */
.L_x_936:
[----:B0-----:R0:W1:Y:S02]  /*150f0*/  SYNCS.PHASECHK.TRANS64.TRYWAIT P0, [R17+URZ+0x2d820], R2 ;  /* 0x02d82002110075a7 */ /* 0x001064000800017f */
[----:B-1----:R-:W-:Y:S05]  /*15100*/  @!P0 NANOSLEEP.SYNCS 0x989680 ;  /* 0x009896800000895d */ /* 0x002fea0003900000 */
[----:B------:R-:W1:Y:S02]  /*15110*/  @!P0 SYNCS.PHASECHK.TRANS64 P0, [R17+URZ+0x2d820], R2 ;  /* 0x02d82002110085a7 */ /* 0x000e64000800007f */
[----:B-1----:R-:W-:Y:S05]  /*15120*/  @!P0 BRA `(.L_x_936) ;  /* 0xfffffffc00f08947 */ /* 0x002fea000383ffff */
[----:B------:R-:W-:Y:S05]  /*15130*/  BRA `(.L_x_1039) ;  /* 0xffffffc400b87947 */ /* 0x000fea000383ffff */
.L_x_943:
[----:B0-----:R0:W1:Y:S02]  /*15140*/  SYNCS.PHASECHK.TRANS64.TRYWAIT P0, [R3+URZ+0x2d840], R2 ;  /* 0x02d84002030075a7 */ /* 0x001064000800017f */
[----:B-1----:R-:W-:Y:S05]  /*15150*/  @!P0 NANOSLEEP.SYNCS 0x989680 ;  /* 0x009896800000895d */ /* 0x002fea0003900000 */
[----:B------:R-:W1:Y:S02]  /*15160*/  @!P0 SYNCS.PHASECHK.TRANS64 P0, [R3+URZ+0x2d840], R2 ;  /* 0x02d84002030085a7 */ /* 0x000e64000800007f */
[----:B-1----:R-:W-:Y:S05]  /*15170*/  @!P0 BRA `(.L_x_943) ;  /* 0xfffffffc00f08947 */ /* 0x002fea000383ffff */
[----:B------:R-:W-:Y:S05]  /*15180*/  BRA `(.L_x_1040) ;  /* 0xffffffc8006c7947 */ /* 0x000fea000383ffff */
.L_x_950:
[----:B0-----:R0:W1:Y:S02]  /*15190*/  SYNCS.PHASECHK.TRANS64.TRYWAIT P0, [R2+URZ+0x60], R3 ;  /* 0x00006003020075a7 */ /* 0x001064000800017f */
[----:B-1----:R-:W-:Y:S05]  /*151a0*/  @!P0 NANOSLEEP.SYNCS 0x989680 ;  /* 0x009896800000895d */ /* 0x002fea0003900000 */
[----:B------:R-:W1:Y:S02]  /*151b0*/  @!P0 SYNCS.PHASECHK.TRANS64 P0, [R2+URZ+0x60], R3 ;  /* 0x00006003020085a7 */ /* 0x000e64000800007f */
[----:B-1----:R-:W-:Y:S05]  /*151c0*/  @!P0 BRA `(.L_x_950) ;  /* 0xfffffffc00f08947 */ /* 0x002fea000383ffff */
[----:B------:R-:W-:Y:S05]  /*151d0*/  BRA `(.L_x_1041) ;  /* 0xffffffcc00647947 */ /* 0x000fea000383ffff */
.L_x_961:
[----:B0-----:R0:W1:Y:S02]  /*151e0*/  SYNCS.PHASECHK.TRANS64.TRYWAIT P0, [R3+URZ+0x2d840], R2 ;  /* 0x02d84002030075a7 */ /* 0x001064000800017f */
[----:B-1----:R-:W-:Y:S05]  /*151f0*/  @!P0 NANOSLEEP.SYNCS 0x989680 ;  /* 0x009896800000895d */ /* 0x002fea0003900000 */
[----:B------:R-:W1:Y:S02]  /*15200*/  @!P0 SYNCS.PHASECHK.TRANS64 P0, [R3+URZ+0x2d840], R2 ;  /* 0x02d84002030085a7 */ /* 0x000e64000800007f */
[----:B-1----:R-:W-:Y:S05]  /*15210*/  @!P0 BRA `(.L_x_961) ;  /* 0xfffffffc00f08947 */ /* 0x002fea000383ffff */
[----:B------:R-:W-:Y:S05]  /*15220*/  BRA `(.L_x_1042) ;  /* 0xffffffd400187947 */ /* 0x000fea000383ffff */
.L_x_968:
[----:B0-----:R0:W1:Y:S02]  /*15230*/  SYNCS.PHASECHK.TRANS64.TRYWAIT P0, [R12+URZ+0x60], R3 ;  /* 0x000060030c0075a7 */ /* 0x001064000800017f */
[----:B-1----:R-:W-:Y:S05]  /*15240*/  @!P0 NANOSLEEP.SYNCS 0x989680 ;  /* 0x009896800000895d */ /* 0x002fea0003900000 */
[----:B------:R-:W1:Y:S02]  /*15250*/  @!P0 SYNCS.PHASECHK.TRANS64 P0, [R12+URZ+0x60], R3 ;  /* 0x000060030c0085a7 */ /* 0x000e64000800007f */
[----:B-1----:R-:W-:Y:S05]  /*15260*/  @!P0 BRA `(.L_x_968) ;  /* 0xfffffffc00f08947 */ /* 0x002fea000383ffff */
[----:B------:R-:W-:Y:S05]  /*15270*/  BRA `(.L_x_1043) ;  /* 0xffffffd800107947 */ /* 0x000fea000383ffff */
.L_x_978:
[----:B-1----:R1:W2:Y:S02]  /*15280*/  SYNCS.PHASECHK.TRANS64.TRYWAIT P0, [R2+URZ+0x2d840], R3 ;  /* 0x02d84003020075a7 */ /* 0x0022a4000800017f */
[----:B--2---:R-:W-:Y:S05]  /*15290*/  @!P0 NANOSLEEP.SYNCS 0x989680 ;  /* 0x009896800000895d */ /* 0x004fea0003900000 */
[----:B------:R-:W2:Y:S02]  /*152a0*/  @!P0 SYNCS.PHASECHK.TRANS64 P0, [R2+URZ+0x2d840], R3 ;  /* 0x02d84003020085a7 */ /* 0x000ea4000800007f */
[----:B--2---:R-:W-:Y:S05]  /*152b0*/  @!P0 BRA `(.L_x_978) ;  /* 0xfffffffc00f08947 */ /* 0x004fea000383ffff */
[----:B------:R-:W-:Y:S05]  /*152c0*/  BRA `(.L_x_1044) ;  /* 0xffffffdc00887947 */ /* 0x000fea000383ffff */
.L_x_985:
[----:B0-----:R0:W1:Y:S02]  /*152d0*/  SYNCS.PHASECHK.TRANS64.TRYWAIT P0, [R8+URZ+0x60], R2 ;  /* 0x00006002080075a7 */ /* 0x001064000800017f */
[----:B-1----:R-:W-:Y:S05]  /*152e0*/  @!P0 NANOSLEEP.SYNCS 0x989680 ;  /* 0x009896800000895d */ /* 0x002fea0003900000 */
[----:B------:R-:W1:Y:S02]  /*152f0*/  @!P0 SYNCS.PHASECHK.TRANS64 P0, [R8+URZ+0x60], R2 ;  /* 0x00006002080085a7 */ /* 0x000e64000800007f */
[----:B-1----:R-:W-:Y:S05]  /*15300*/  @!P0 BRA `(.L_x_985) ;  /* 0xfffffffc00f08947 */ /* 0x002fea000383ffff */
[----:B------:R-:W-:Y:S05]  /*15310*/  BRA `(.L_x_1045) ;  /* 0xffffffe000907947 */ /* 0x000fea000383ffff */
.L_x_997:
[----:B-1----:R1:W2:Y:S02]  /*15320*/  SYNCS.PHASECHK.TRANS64.TRYWAIT P0, [R3+URZ+0x2d860], R0 ;  /* 0x02d86000030075a7 */ /* 0x0022a4000800017f */
[----:B--2---:R-:W-:Y:S05]  /*15330*/  @!P0 NANOSLEEP.SYNCS 0x989680 ;  /* 0x009896800000895d */ /* 0x004fea0003900000 */
[----:B------:R-:W2:Y:S02]  /*15340*/  @!P0 SYNCS.PHASECHK.TRANS64 P0, [R3+URZ+0x2d860], R0 ;  /* 0x02d86000030085a7 */ /* 0x000ea4000800007f */
[----:B--2---:R-:W-:Y:S05]  /*15350*/  @!P0 BRA `(.L_x_997) ;  /* 0xfffffffc00f08947 */ /* 0x004fea000383ffff */
[----:B------:R-:W-:Y:S05]  /*15360*/  BRA `(.L_x_1046) ;  /* 0xffffffe400f87947 */ /* 0x000fea000383ffff */
.L_x_1005:
        /* <DEDUP_REMOVED lines=8> */
.L_x_1048:
[----:B------:R-:W-:Y:S05]  /*153f0*/  BSYNC B0 ;  /* 0x0000000000007941 */ /* 0x000fea0003800000 */
.L_x_1047:
[----:B------:R-:W-:Y:S05]  /*15400*/  BRA `(.L_x_1049) ;  /* 0xffffffec00107947 */ /* 0x000fea000383ffff */
.L_x_1008:
[----:B-1----:R1:W2:Y:S02]  /*15410*/  SYNCS.PHASECHK.TRANS64.TRYWAIT P0, [R9+URZ+0x2d820], R0 ;  /* 0x02d82000090075a7 */ /* 0x0022a4000800017f */
[----:B--2---:R-:W-:Y:S05]  /*15420*/  @!P0 NANOSLEEP.SYNCS 0x989680 ;  /* 0x009896800000895d */ /* 0x004fea0003900000 */
[----:B------:R-:W2:Y:S02]  /*15430*/  @!P0 SYNCS.PHASECHK.TRANS64 P0, [R9+URZ+0x2d820], R0 ;  /* 0x02d82000090085a7 */ /* 0x000ea4000800007f */
[----:B--2---:R-:W-:Y:S05]  /*15440*/  @!P0 BRA `(.L_x_1008) ;  /* 0xfffffffc00f08947 */ /* 0x004fea000383ffff */
[----:B------:R-:W-:Y:S05]  /*15450*/  BRA `(.L_x_1050) ;  /* 0xffffffec00547947 */ /* 0x000fea000383ffff */
.L_x_1009:
        /* <DEDUP_REMOVED lines=8> */
[----:B01----:R-:W-:Y:S05]  /*154e0*/  WARPSYNC.COLLECTIVE R15, `(.L_x_1052) ;  /* 0x000000000f087348 */ /* 0x003fea0003c00000 */
[----:B------:R2:W3:Y:S02]  /*154f0*/  SHFL.IDX P6, R14, R13, R12, R11 ;  /* 0x0000000c0d0e7389 */ /* 0x0004e400000c000b */
[----:B0123--:R-:W-:Y:S01]  /*15500*/  ENDCOLLECTIVE ;  /* 0x000000000000791b */ /* 0x00ffe20003800000 */
.L_x_1052:
[----:B------:R-:W-:Y:S05]  /*15510*/  BSYNC B0 ;  /* 0x0000000000007941 */ /* 0x000fea0003800000 */
.L_x_1051:
[----:B------:R-:W-:Y:S05]  /*15520*/  BRA `(.L_x_1053) ;  /* 0xffffffec003c7947 */ /* 0x000fea000383ffff */
.L_x_1012:
[----:B------:R-:W-:Y:S01]  /*15530*/  BSSY B1, `(.L_x_1054) ;  /* 0x0000006000017945 */ /* 0x000fe20003800000 */
[----:B------:R-:W-:-:S07]  /*15540*/  IMAD.MOV.U32 R15, RZ, RZ, -0x1 ;  /* 0xffffffffff0f7424 */ /* 0x000fce00078e00ff */
[----:B01----:R-:W-:Y:S05]  /*15550*/  WARPSYNC.COLLECTIVE R15, `(.L_x_1055) ;  /* 0x000000000f0c7348 */ /* 0x003fea0003c00000 */
[----:B------:R-:W-:Y:S02]  /*15560*/  ELECT P6, UR62, PT ;  /* 0x00000000003e782f */ /* 0x000fe400038c0000 */
[----:B------:R-:W-:Y:S01]  /*15570*/  MOV R14, UR62 ;  /* 0x0000003e000e7c02 */ /* 0x000fe20008000f00 */
[----:B01----:R-:W-:Y:S10]  /*15580*/  ENDCOLLECTIVE ;  /* 0x000000000000791b */ /* 0x003ff40003800000 */
.L_x_1055:
[----:B------:R-:W-:Y:S05]  /*15590*/  BSYNC B1 ;  /* 0x0000000000017941 */ /* 0x000fea0003800000 */
.L_x_1054:
[----:B------:R-:W-:Y:S05]  /*155a0*/  BRA `(.L_x_1056) ;  /* 0xffffffec00347947 */ /* 0x000fea000383ffff */
.L_x_1014:
[----:B-1----:R1:W2:Y:S02]  /*155b0*/  SYNCS.PHASECHK.TRANS64.TRYWAIT P0, [R7+URZ], R2 ;  /* 0x00000002070075a7 */ /* 0x0022a4000800017f */
[----:B--2---:R-:W-:Y:S05]  /*155c0*/  @!P0 NANOSLEEP.SYNCS 0x989680 ;  /* 0x009896800000895d */ /* 0x004fea0003900000 */
[----:B------:R-:W2:Y:S02]  /*155d0*/  @!P0 SYNCS.PHASECHK.TRANS64 P0, [R7+URZ], R2 ;  /* 0x00000002070085a7 */ /* 0x000ea4000800007f */
[----:B--2---:R-:W-:Y:S05]  /*155e0*/  @!P0 BRA `(.L_x_1014) ;  /* 0xfffffffc00f08947 */ /* 0x004fea000383ffff */
[----:B------:R-:W-:Y:S05]  /*155f0*/  BRA `(.L_x_1057) ;  /* 0xffffffec00687947 */ /* 0x000fea000383ffff */
.L_x_1015:
[----:B--2---:R2:W3:Y:S02]  /*15600*/  SYNCS.PHASECHK.TRANS64.TRYWAIT P0, [R3+URZ], R0 ;  /* 0x00000000030075a7 */ /* 0x0044e4000800017f */
[----:B---3--:R-:W-:Y:S05]  /*15610*/  @!P0 NANOSLEEP.SYNCS 0x989680 ;  /* 0x009896800000895d */ /* 0x008fea0003900000 */
[----:B------:R-:W3:Y:S02]  /*15620*/  @!P0 SYNCS.PHASECHK.TRANS64 P0, [R3+URZ], R0 ;  /* 0x00000000030085a7 */ /* 0x000ee4000800007f */
[----:B---3--:R-:W-:Y:S05]  /*15630*/  @!P0 BRA `(.L_x_1015) ;  /* 0xfffffffc00f08947 */ /* 0x008fea000383ffff */
[----:B------:R-:W-:Y:S05]  /*15640*/  BRA `(.L_x_1058) ;  /* 0xffffffec005c7947 */ /* 0x000fea000383ffff */
.L_x_1017:
[----:B--2---:R2:W3:Y:S02]  /*15650*/  SYNCS.PHASECHK.TRANS64.TRYWAIT P0, [R5+URZ], R2 ;  /* 0x00000002050075a7 */ /* 0x0044e4000800017f */
[----:B---3--:R-:W-:Y:S05]  /*15660*/  @!P0 NANOSLEEP.SYNCS 0x989680 ;  /* 0x009896800000895d */ /* 0x008fea0003900000 */
[----:B------:R-:W3:Y:S02]  /*15670*/  @!P0 SYNCS.PHASECHK.TRANS64 P0, [R5+URZ], R2 ;  /* 0x00000002050085a7 */ /* 0x000ee4000800007f */
[----:B---3--:R-:W-:Y:S05]  /*15680*/  @!P0 BRA `(.L_x_1017) ;  /* 0xfffffffc00f08947 */ /* 0x008fea000383ffff */
[----:B------:R-:W-:Y:S05]  /*15690*/  BRA `(.L_x_1059) ;  /* 0xffffffec00607947 */ /* 0x000fea000383ffff */
.L_x_1060:
        /* <DEDUP_REMOVED lines=14> */
.L_x_2727:


//--------------------- .text._ZN7cutlass13device_kernelIN5flash11enable_sm90INS1_16FlashAttnFwdSm90INS1_25CollectiveMainloopFwdSm90ILi2EN4cute5tupleIJNS5_1CILi1EEES8_S8_EEENS6_IJNS7_ILi192EEENS7_ILi128EEENS7_ILi96EEEEEELi96ENS_6half_tEfNS_4arch4Sm90ELb0ELb1ELb0ELb1ELb0ELb0ELb0ELb0ELb1ELb1ELb0ELb0EEENS1_21CollectiveEpilogueFwdINS6_IJSA_SC_SB_EEES9_SE_SG_Li384ELb1ELb1ELb0ELb0EEENS1_36VarlenDynamicPersistentTileSchedulerILi192ELi128ELi384ELi128ELb0ELb1ELb1ELb1ELb0ELb1EEEEEEEEEvNT_6ParamsE --------------------------
	.section	.text._ZN7cutlass13device_kernelIN5flash11enable_sm90INS1_16FlashAttnFwdSm90INS1_25CollectiveMainloopFwdSm90ILi2EN4cute5tupleIJNS5_1CILi1EEES8_S8_EEENS6_IJNS7_ILi192EEENS7_ILi128EEENS7_ILi96EEEEEELi96ENS_6half_tEfNS_4arch4Sm90ELb0ELb1ELb0ELb1ELb0ELb0ELb0ELb0ELb1ELb1ELb0ELb0EEENS1_21CollectiveEpilogueFwdINS6_IJSA_SC_SB_EEES9_SE_SG_Li384ELb1ELb1ELb0ELb0EEENS1_36VarlenDynamicPersistentTileSchedulerILi192ELi128ELi384ELi128ELb0ELb1ELb1ELb1ELb0ELb1EEEEEEEEEvNT_6ParamsE,"ax",@progbits
	.align	128
.text._ZN7cutlass13device_kernelIN5flash11enable_sm90INS1_16FlashAttnFwdSm90INS1_25CollectiveMainloopFwdSm90ILi2EN4cute5tupleIJNS5_1CILi1EEES8_S8_EEENS6_IJNS7_ILi192EEENS7_ILi128EEENS7_ILi96EEEEEELi96ENS_6half_tEfNS_4arch4Sm90ELb0ELb1ELb0ELb1ELb0ELb0ELb0ELb0ELb1ELb1ELb0ELb0EEENS1_21CollectiveEpilogueFwdINS6_IJSA_SC_SB_EEES9_SE_SG_Li384ELb1ELb1ELb0ELb0EEENS1_36VarlenDynamicPersistentTileSchedulerILi192ELi128ELi384ELi128ELb0ELb1ELb1ELb1ELb0ELb1EEEEEEEEEvNT_6ParamsE:
        .type           _ZN7cutlass13device_kernelIN5flash11enable_sm90INS1_16FlashAttnFwdSm90INS1_25CollectiveMainloopFwdSm90ILi2EN4cute5tupleIJNS5_1CILi1EEES8_S8_EEENS6_IJNS7_ILi192EEENS7_ILi128EEENS7_ILi96EEEEEELi96ENS_6half_tEfNS_4arch4Sm90ELb0ELb1ELb0ELb1ELb0ELb0ELb0ELb0ELb1ELb1ELb0ELb0EEENS1_21CollectiveEpilogueFwdINS6_IJSA_SC_SB_EEES9_SE_SG_Li384ELb1ELb1ELb0ELb0EEENS1_36VarlenDynamicPersistentTileSchedulerILi192ELi128ELi384ELi128ELb0ELb1ELb1ELb1ELb0ELb1EEEEEEEEEvNT_6ParamsE,@function
        .size           _ZN7cutlass13device_kernelIN5flash11enable_sm90INS1_16FlashAttnFwdSm90INS1_25CollectiveMainloopFwdSm90ILi2EN4cute5tupleIJNS5_1CILi1EEES8_S8_EEENS6_IJNS7_ILi192EEENS7_ILi128EEENS7_ILi96EEEEEELi96ENS_6half_tEfNS_4arch4Sm90ELb0ELb1ELb0ELb1ELb0ELb0ELb0ELb0ELb1ELb1ELb0ELb0EEENS1_21CollectiveEpilogueFwdINS6_IJSA_SC_SB_EEES9_SE_SG_Li384ELb1ELb1ELb0ELb0EEENS1_36VarlenDynamicPersistentTileSchedulerILi192ELi128ELi384ELi128ELb0ELb1ELb1ELb1ELb0ELb1EEEEEEEEEvNT_6ParamsE,(.L_x_2728 - _ZN7cutlass13device_kernelIN5flash11enable_sm90INS1_16FlashAttnFwdSm90INS1_25CollectiveMainloopFwdSm90ILi2EN4cute5tupleIJNS5_1CILi1EEES8_S8_EEENS6_IJNS7_ILi192EEENS7_ILi128EEENS7_ILi96EEEEEELi96ENS_6half_tEfNS_4arch4Sm90ELb0ELb1ELb0ELb1ELb0ELb0ELb0ELb0ELb1ELb1ELb0ELb0EEENS1_21CollectiveEpilogueFwdINS6_IJSA_SC_SB_EEES9_SE_SG_Li384ELb1ELb1ELb0ELb0EEENS1_36VarlenDynamicPersistentTileSchedulerILi192ELi128ELi384ELi128ELb0ELb1ELb1ELb1ELb0ELb1EEEEEEEEEvNT_6ParamsE)
        .other          _ZN7cutlass13device_kernelIN5flash11enable_sm90INS1_16FlashAttnFwdSm90INS1_25CollectiveMainloopFwdSm90ILi2EN4cute5tupleIJNS5_1CILi1EEES8_S8_EEENS6_IJNS7_ILi192EEENS7_ILi128EEENS7_ILi96EEEEEELi96ENS_6half_tEfNS_4arch4Sm90ELb0ELb1ELb0ELb1ELb0ELb0ELb0ELb0ELb1ELb1ELb0ELb0EEENS1_21CollectiveEpilogueFwdINS6_IJSA_SC_SB_EEES9_SE_SG_Li384ELb1ELb1ELb0ELb0EEENS1_36VarlenDynamicPersistentTileSchedulerILi192ELi128ELi384ELi128ELb0ELb1ELb1ELb1ELb0ELb1EEEEEEEEEvNT_6ParamsE,@"STO_CUDA_ENTRY STV_DEFAULT"
_ZN7cutlass13device_kernelIN5flash11enable_sm90INS1_16FlashAttnFwdSm90INS1_25CollectiveMainloopFwdSm90ILi2EN4cute5tupleIJNS5_1CILi1EEES8_S8_EEENS6_IJNS7_ILi192EEENS7_ILi128EEENS7_ILi96EEEEEELi96ENS_6half_tEfNS_4arch4Sm90ELb0ELb1ELb0ELb1ELb0ELb0ELb0ELb0ELb1ELb1ELb0ELb0EEENS1_21CollectiveEpilogueFwdINS6_IJSA_SC_SB_EEES9_SE_SG_Li384ELb1ELb1ELb0ELb0EEENS1_36VarlenDynamicPersistentTileSchedulerILi192ELi128ELi384ELi128ELb0ELb1ELb1ELb1ELb0ELb1EEEEEEEEEvNT_6ParamsE:
[----:B------:R-:W0:Y:S02]  /*0000*/  LDC R1, c[0x0][0x28] ;  /* 0x00000a00ff017b82 */ /* 0x000e240000000800 */
[----:B0-----:R-:W-:Y:S01]  /*0010*/  VIADD R1, R1, 0xffffffc8 ;  /* 0xffffffc801017836 */ /* 0x001fe20000000000 */
[----:B------:R-:W0:Y:S01]  /*0020*/  S2R R3, SR_TID.X ;  /* 0x0000000000037919 */ /* 0x000e220000002100 */
[----:B------:R-:W-:Y:S01]  /*0030*/  ELECT P0, URZ, PT ;  /* 0x00000000003f782f */ /* 0x000fe20003800000 */
[----:B------:R-:W-:Y:S01]  /*0040*/  BSSY B0, `(.L_x_1061) ;  /* 0x000000e000007945 */ /* 0x000fe20003800000 */
[--C-:B0-----:R-:W-:Y:S02]  /*0050*/  SHF.R.U32.HI R0, RZ, 0x5, R3.reuse ;  /* 0x00000005ff007819 */ /* 0x101fe40000011603 */
[----:B------:R-:W-:-:S03]  /*0060*/  SHF.R.U32.HI R3, RZ, 0x7, R3 ;  /* 0x00000007ff037819 */ /* 0x000fc60000011603 */
        /* <DEDUP_REMOVED lines=11> */
.L_x_1062:
[----:B------:R-:W-:Y:S05]  /*0120*/  BSYNC B0 ;  /* 0x0000000000007941 */ /* 0x000fea0003800000 */
.L_x_1061:
        /* <DEDUP_REMOVED lines=41> */
.L_x_1063:
        /* <DEDUP_REMOVED lines=22> */
.L_x_1064:
        /* <DEDUP_REMOVED lines=18> */
.L_x_1065:
        /* <DEDUP_REMOVED lines=22> */
.L_x_1066:
        /* <DEDUP_REMOVED lines=22> */
.L_x_1067:
[----:B------:R-:W-:Y:S01]  /*0900*/  PLOP3.LUT P0, PT, PT, PT, UP0, 0x80, 0x0 ;  /* 0x000000000000781c */ /* 0x000fe20003f0f008 */
[----:B------:R-:W-:Y:S01]  /*0910*/  UMOV UR36, 0x1 ;  /* 0x0000000100247882 */ /* 0x000fe20000000000 */
[----:B------:R-:W-:Y:S01]  /*0920*/  NOP ;  /* 0x0000000000007918 */ /* 0x000fe20000000000 */
[----:B------:R-:W-:Y:S01]  /*0930*/  USEL UR36, UR36, 0x2, !UP0 ;  /* 0x0000000224247887 */ /* 0x000fe2000c000000 */
[----:B------:R-:W-:Y:S01]  /*0940*/  ULDC.64 UR50, c[0x0][0x208] ;  /* 0x0000820000327ab9 */ /* 0x000fe20000000a00 */
[----:B012-4-:R-:W-:Y:S08]  /*0950*/  BAR.SYNC.DEFER_BLOCKING 0x0 ;  /* 0x0000000000007b1d */ /* 0x017ff00000010000 */
[----:B------:R-:W-:Y:S05]  /*0960*/  @!P0 BRA `(.L_x_1068) ;  /* 0x000000f000b88947 */ /* 0x000fea0003800000 */
.L_x_1069:
        /* <DEDUP_REMOVED lines=10> */
[----:B0-----:R-:W-:-:S04]  /*0a10*/  LOP3.LUT R0, R2, 0xffffff80, RZ, 0xc0, !PT ;  /* 0xffffff8002007812 */ /* 0x001fc800078ec0ff */
[----:B------:R-:W-:-:S13]  /*0a20*/  ISETP.NE.AND P0, PT, R0, 0x80, PT ;  /* 0x000000800000780c */ /* 0x000fda0003f05270 */
[----:B------:R-:W-:Y:S08]  /*0a30*/  @!P0 BAR.ARV 0x9, 0x100 ;  /* 0x0244000000008b1d */ /* 0x000ff00000002000 */
[----:B------:R-:W-:Y:S06]  /*0a40*/  BAR.SYNC.DEFER_BLOCKING 0x5, 0x200 ;  /* 0x0148000000007b1d */ /* 0x000fec0000010000 */
[----:B------:R-:W0:Y:S02]  /*0a50*/  LDS.128 R8, [UR42+0x2d8d0] ;  /* 0x02d8d02aff087984 */ /* 0x000e240008000c00 */
[----:B------:R-:W-:Y:S06]  /*0a60*/  BAR.ARV 0x4, 0x200 ;  /* 0x0108000000007b1d */ /* 0x000fec0000002000 */
[----:B0-----:R-:W-:-:S13]  /*0a70*/  ISETP.GE.AND P0, PT, R11, UR4, PT ;  /* 0x000000040b007c0c */ /* 0x001fda000bf06270 */
[----:B------:R-:W-:Y:S05]  /*0a80*/  @P0 EXIT ;  /* 0x000000000000094d */ /* 0x000fea0003800000 */
[----:B------:R-:W-:Y:S01]  /*0a90*/  VIADD R148, R2, 0xffffff80 ;  /* 0xffffff8002947836 */ /* 0x000fe20000000000 */
[----:B------:R-:W-:Y:S01]  /*0aa0*/  R2UR UR5, R9 ;  /* 0x00000000090572ca */ /* 0x000fe200000e0000 */
[----:B------:R-:W-:Y:S01]  /*0ab0*/  IMAD.MOV.U32 R18, RZ, RZ, 0x40 ;  /* 0x00000040ff127424 */ /* 0x000fe200078e00ff */
[----:B------:R-:W-:Y:S01]  /*0ac0*/  R2UR UR7, R10 ;  /* 0x000000000a0772ca */ /* 0x000fe200000e0000 */
[----:B------:R-:W-:Y:S01]  /*0ad0*/  ULOP3.LUT UR48, UR36, 0x1, URZ, 0xfc, !UPT ;  /* 0x0000000124307892 */ /* 0x000fe2000f8efc3f */
[----:B------:R-:W-:Y:S01]  /*0ae0*/  SHF.R.S32.HI R3, RZ, 0x1f, R148 ;  /* 0x0000001fff037819 */ /* 0x000fe20000011494 */
[----:B------:R-:W-:Y:S01]  /*0af0*/  UMOV UR47, URZ ;  /* 0x0000003f002f7c82 */ /* 0x000fe20008000000 */
[----:B------:R-:W-:Y:S01]  /*0b00*/  R2UR UR6, R11 ;  /* 0x000000000b0672ca */ /* 0x000fe200000e0000 */
[----:B------:R-:W-:Y:S01]  /*0b10*/  UMOV UR49, URZ ;  /* 0x0000003f00317c82 */ /* 0x000fe20008000000 */
[CC--:B------:R-:W-:Y:S01]  /*0b20*/  LEA.HI R143, R3.reuse, R148.reuse, RZ, 0x7 ;  /* 0x00000094038f7211 */ /* 0x0c0fe200078f38ff */
[----:B------:R-:W-:Y:S01]  /*0b30*/  UMOV UR46, URZ ;  /* 0x0000003f002e7c82 */ /* 0x000fe20008000000 */
[----:B------:R-:W-:-:S02]  /*0b40*/  LEA.HI R0, R3, R148, RZ, 0x4 ;  /* 0x0000009403007211 */ /* 0x000fc400078f20ff */
[----:B------:R-:W-:Y:S02]  /*0b50*/  LOP3.LUT R7, R143, 0xffffff80, RZ, 0xc0, !PT ;  /* 0xffffff808f077812 */ /* 0x000fe400078ec0ff */
[----:B------:R-:W-:Y:S02]  /*0b60*/  LOP3.LUT R5, R0, 0xfffffff0, RZ, 0xc0, !PT ;  /* 0xfffffff000057812 */ /* 0x000fe400078ec0ff */
[----:B------:R-:W-:Y:S01]  /*0b70*/  LEA.HI R4, R3, R148, RZ, 0x5 ;  /* 0x0000009403047211 */ /* 0x000fe200078f28ff */
[C---:B------:R-:W-:Y:S01]  /*0b80*/  IMAD.IADD R142, R148.reuse, 0x1, -R7 ;  /* 0x00000001948e7824 */ /* 0x040fe200078e0a07 */
[----:B------:R-:W-:Y:S01]  /*0b90*/  SHF.R.S32.HI R7, RZ, 0x4, R0 ;  /* 0x00000004ff077819 */ /* 0x000fe20000011400 */
[----:B------:R-:W-:Y:S01]  /*0ba0*/  IMAD.IADD R5, R148, 0x1, -R5 ;  /* 0x0000000194057824 */ /* 0x000fe200078e0a05 */
[----:B------:R-:W-:Y:S02]  /*0bb0*/  SHF.R.S32.HI R6, RZ, 0x5, R4 ;  /* 0x00000005ff067819 */ /* 0x000fe40000011404 */
[----:B------:R-:W-:-:S02]  /*0bc0*/  LEA.HI R2, R0, R7, RZ, 0x1 ;  /* 0x0000000700027211 */ /* 0x000fc400078f08ff */
[--C-:B------:R-:W-:Y:S01]  /*0bd0*/  SHF.R.S32.HI R0, RZ, 0x1f, R5.reuse ;  /* 0x0000001fff007819 */ /* 0x100fe20000011405 */
[----:B------:R-:W-:Y:S01]  /*0be0*/  IMAD R12, R6, 0x10, R5 ;  /* 0x00000010060c7824 */ /* 0x000fe200078e0205 */
[----:B------:R-:W-:Y:S02]  /*0bf0*/  LOP3.LUT R2, R2, 0x1ffffffe, RZ, 0xc0, !PT ;  /* 0x1ffffffe02027812 */ /* 0x000fe400078ec0ff */
[----:B------:R-:W-:Y:S02]  /*0c00*/  LEA.HI R0, R0, R5, RZ, 0x3 ;  /* 0x0000000500007211 */ /* 0x000fe400078f18ff */
[----:B------:R-:W-:Y:S01]  /*0c10*/  SHF.R.S32.HI R143, RZ, 0x7, R143 ;  /* 0x00000007ff8f7819 */ /* 0x000fe2000001148f */
[----:B------:R-:W-:Y:S01]  /*0c20*/  IMAD.IADD R2, R7, 0x1, -R2 ;  /* 0x0000000107027824 */ /* 0x000fe200078e0a02 */
[----:B------:R-:W-:Y:S01]  /*0c30*/  LEA.HI R141, R3, R148, RZ, 0x2 ;  /* 0x00000094038d7211 */ /* 0x000fe200078f10ff */
[C---:B------:R-:W-:Y:S01]  /*0c40*/  IMAD.SHL.U32 R4, R0.reuse, 0x40, RZ ;  /* 0x0000004000047824 */ /* 0x040fe200078e00ff */
[----:B------:R-:W-:Y:S01]  /*0c50*/  LOP3.LUT R0, R0, 0xfffffff8, RZ, 0xc0, !PT ;  /* 0xfffffff800007812 */ /* 0x000fe200078ec0ff */
[----:B------:R-:W-:Y:S01]  /*0c60*/  IMAD.SHL.U32 R3, R2, 0x8, RZ ;  /* 0x0000000802037824 */ /* 0x000fe200078e00ff */
[----:B------:R-:W-:-:S02]  /*0c70*/  SHF.R.S32.HI R9, RZ, 0x1f, R142 ;  /* 0x0000001fff097819 */ /* 0x000fc4000001148e */
[----:B------:R-:W-:Y:S01]  /*0c80*/  LOP3.LUT R4, R4, 0x7ffffe00, RZ, 0xc0, !PT ;  /* 0x7ffffe0004047812 */ /* 0x000fe200078ec0ff */
[----:B------:R-:W-:Y:S01]  /*0c90*/  IMAD.IADD R0, R5, 0x1, -R0 ;  /* 0x0000000105007824 */ /* 0x000fe200078e0a00 */
[-C--:B------:R-:W-:Y:S01]  /*0ca0*/  LEA.HI R8, R9, R142.reuse, RZ, 0x2 ;  /* 0x0000008e09087211 */ /* 0x080fe200078f10ff */
[----:B------:R-:W-:Y:S01]  /*0cb0*/  IMAD.HI R5, R143, 0x55555556, RZ ;  /* 0x555555568f057827 */ /* 0x000fe200078e02ff */
[----:B------:R-:W-:Y:S02]  /*0cc0*/  LEA.HI R9, R9, R142, RZ, 0x5 ;  /* 0x0000008e09097211 */ /* 0x000fe400078f28ff */
[----:B------:R-:W-:Y:S01]  /*0cd0*/  SHF.R.S32.HI R10, RZ, 0x2, R8 ;  /* 0x00000002ff0a7819 */ /* 0x000fe20000011408 */
[----:B------:R-:W-:Y:S01]  /*0ce0*/  IMAD R6, R6, 0x400, R4 ;  /* 0x0000040006067824 */ /* 0x000fe200078e0204 */
[----:B------:R-:W-:Y:S01]  /*0cf0*/  SHF.R.S32.HI R11, RZ, 0x1f, R8 ;  /* 0x0000001fff0b7819 */ /* 0x000fe20000011408 */
[----:B------:R-:W-:Y:S01]  /*0d00*/  IMAD.SHL.U32 R4, R0, 0x40, RZ ;  /* 0x0000004000047824 */ /* 0x000fe200078e00ff */
[----:B------:R-:W-:Y:S01]  /*0d10*/  LEA.HI R2, R5, R5, RZ, 0x1 ;  /* 0x0000000505027211 */ /* 0x000fe200078f08ff */
[----:B------:R-:W-:Y:S01]  /*0d20*/  IMAD.U32 R145, R12, 0x20, R3 ;  /* 0x000000200c917824 */ /* 0x000fe200078e0003 */
[----:B------:R-:W-:-:S02]  /*0d30*/  LOP3.LUT R5, R141, 0xfffffffc, RZ, 0xc0, !PT ;  /* 0xfffffffc8d057812 */ /* 0x000fc400078ec0ff */
[----:B------:R-:W-:Y:S01]  /*0d40*/  LOP3.LUT R4, R4, 0x1c0, RZ, 0xc0, !PT ;  /* 0x000001c004047812 */ /* 0x000fe200078ec0ff */
[----:B------:R-:W-:Y:S01]  /*0d50*/  IMAD R2, R2, -0x3, R143 ;  /* 0xfffffffd02027824 */ /* 0x000fe200078e028f */
[----:B------:R-:W-:Y:S01]  /*0d60*/  LEA.HI R11, R11, R10, RZ, 0x3 ;  /* 0x0000000a0b0b7211 */ /* 0x000fe200078f18ff */
[----:B------:R-:W-:Y:S01]  /*0d70*/  IMAD.IADD R140, R148, 0x1, -R5 ;  /* 0x00000001948c7824 */ /* 0x000fe200078e0a05 */
[----:B------:R-:W-:Y:S02]  /*0d80*/  LOP3.LUT R3, R4, 0x8, R3, 0xf8, !PT ;  /* 0x0000000804037812 */ /* 0x000fe400078ef803 */
[----:B------:R-:W-:Y:S01]  /*0d90*/  SHF.R.U32.HI R4, RZ, 0x3, R4 ;  /* 0x00000003ff047819 */ /* 0x000fe20000011604 */
[----:B------:R-:W-:Y:S01]  /*0da0*/  IMAD.SHL.U32 R137, R140, 0x8, RZ ;  /* 0x000000088c897824 */ /* 0x000fe200078e00ff */
[----:B------:R-:W-:Y:S02]  /*0db0*/  LOP3.LUT R11, R11, 0xfffffff8, RZ, 0xc0, !PT ;  /* 0xfffffff80b0b7812 */ /* 0x000fe400078ec0ff */
[----:B------:R-:W-:Y:S01]  /*0dc0*/  LOP3.LUT R3, R3, R4, RZ, 0x3c, !PT ;  /* 0x0000000403037212 */ /* 0x000fe200078e3cff */
[C---:B------:R-:W-:Y:S01]  /*0dd0*/  VIADD R138, R137.reuse, 0x20 ;  /* 0x00000020898a7836 */ /* 0x040fe20000000000 */
[----:B------:R-:W-:Y:S01]  /*0de0*/  R2P PR, R0, 0x6 ;  /* 0x0000000600007804 */ /* 0x000fe20000000000 */
[----:B------:R-:W-:Y:S01]  /*0df0*/  IMAD.IADD R10, R10, 0x1, -R11 ;  /* 0x000000010a0a7824 */ /* 0x000fe200078e0a0b */
[----:B------:R-:W-:Y:S01]  /*0e00*/  SHF.R.S32.HI R9, RZ, 0x5, R9 ;  /* 0x00000005ff097819 */ /* 0x000fe20000011409 */
[----:B------:R-:W-:Y:S01]  /*0e10*/  IMAD.IADD R3, R6, 0x1, R3 ;  /* 0x0000000106037824 */ /* 0x000fe200078e0203 */
[----:B------:R-:W-:Y:S01]  /*0e20*/  LEA.HI R0, R140, R140, RZ, 0x1 ;  /* 0x0000008c8c007211 */ /* 0x000fe200078f08ff */
[----:B------:R-:W-:Y:S01]  /*0e30*/  VIADD R139, R137, 0x40 ;  /* 0x00000040898b7836 */ /* 0x000fe20000000000 */
[----:B------:R-:W-:Y:S01]  /*0e40*/  SEL R18, R18, 0xffffffc0, !P2 ;  /* 0xffffffc012127807 */ /* 0x000fe20005000000 */
[----:B------:R-:W-:Y:S01]  /*0e50*/  IMAD R9, R9, 0x10, R10 ;  /* 0x0000001009097824 */ /* 0x000fe200078e020a */
[----:B------:R-:W-:-:S02]  /*0e60*/  LEA R17, R3, UR42, 0x1 ;  /* 0x0000002a03117c11 */ /* 0x000fc4000f8e08ff */
[----:B------:R-:W-:Y:S01]  /*0e70*/  LOP3.LUT R5, R0, 0x1ffffffe, RZ, 0xc0, !PT ;  /* 0x1ffffffe00057812 */ /* 0x000fe200078ec0ff */
[----:B------:R-:W-:Y:S01]  /*0e80*/  IMAD R144, R2, 0x40, R9 ;  /* 0x0000004002907824 */ /* 0x000fe200078e0209 */
[----:B------:R-:W-:Y:S01]  /*0e90*/  LOP3.LUT R3, R8, 0x7ffffffc, RZ, 0xc0, !PT ;  /* 0x7ffffffc08037812 */ /* 0x000fe200078ec0ff */
[C---:B------:R-:W-:Y:S01]  /*0ea0*/  VIADD R19, R17.reuse, 0x21800 ;  /* 0x0002180011137836 */ /* 0x040fe20000000000 */
[----:B------:R-:W-:Y:S01]  /*0eb0*/  SHF.R.S32.HI R141, RZ, 0x2, R141 ;  /* 0x00000002ff8d7819 */ /* 0x000fe2000001148d */
[----:B------:R-:W-:Y:S01]  /*0ec0*/  VIADD R22, R17, 0x21820 ;  /* 0x0002182011167836 */ /* 0x000fe20000000000 */
[----:B------:R-:W-:Y:S01]  /*0ed0*/  SHF.R.S32.HI R147, RZ, 0x1f, R138 ;  /* 0x0000001fff937819 */ /* 0x000fe2000001148a */
[----:B------:R-:W-:Y:S01]  /*0ee0*/  IMAD.IADD R5, R140, 0x1, -R5 ;  /* 0x000000018c057824 */ /* 0x000fe200078e0a05 */
[----:B------:R-:W-:Y:S01]  /*0ef0*/  SHF.R.S32.HI R146, RZ, 0x1f, R139 ;  /* 0x0000001fff927819 */ /* 0x000fe2000001148b */
[C---:B------:R-:W-:Y:S02]  /*0f00*/  @P1 VIADD R22, R19.reuse, 0xffffffe0 ;  /* 0xffffffe013161836 */ /* 0x040fe40000000000 */
[----:B------:R-:W-:-:S02]  /*0f10*/  IMAD.IADD R19, R19, 0x1, R18 ;  /* 0x0000000113137824 */ /* 0x000fc400078e0212 */
[----:B------:R-:W-:Y:S02]  /*0f20*/  IMAD.IADD R16, R142, 0x1, -R3 ;  /* 0x000000018e107824 */ /* 0x000fe400078e0a03 */
[----:B------:R-:W-:Y:S02]  /*0f30*/  IMAD R136, R5, 0x8, R144 ;  /* 0x0000000805887824 */ /* 0x000fe400078e0290 */
[----:B------:R-:W-:Y:S02]  /*0f40*/  IMAD.IADD R18, R18, 0x1, R22 ;  /* 0x0000000112127824 */ /* 0x000fe400078e0216 */
[----:B------:R-:W-:-:S07]  /*0f50*/  VIADD R23, R22, 0x6000 ;  /* 0x0000600016177836 */ /* 0x000fce0000000000 */
.L_x_1161:
[----:B------:R-:W-:Y:S01]  /*0f60*/  ULDC.64 UR8, c[0x0][0xa28] ;  /* 0x00028a0000087ab9 */ /* 0x000fe20000000a00 */
[----:B------:R-:W-:Y:S01]  /*0f70*/  ULDC UR4, c[0x0][0x424] ;  /* 0x0001090000047ab9 */ /* 0x000fe20000000800 */
[----:B------:R-:W-:-:S04]  /*0f80*/  UISETP.NE.U32.AND UP0, UPT, UR8, URZ, UPT ;  /* 0x0000003f0800728c */ /* 0x000fc8000bf05070 */
[----:B------:R-:W-:-:S03]  /*0f90*/  UISETP.NE.AND.EX UP0, UPT, UR9, URZ, UPT, UP0 ;  /* 0x0000003f0900728c */ /* 0x000fc6000bf05300 */
[----:B------:R-:W-:Y:S02]  /*0fa0*/  ULDC.64 UR8, c[0x0][0xa18] ;  /* 0x0002860000087ab9 */ /* 0x000fe40000000a00 */
[----:B------:R-:W-:Y:S01]  /*0fb0*/  UISETP.NE.U32.AND UP1, UPT, UR8, URZ, UPT ;  /* 0x0000003f0800728c */ /* 0x000fe2000bf25070 */
[----:B------:R-:W-:-:S03]  /*0fc0*/  PLOP3.LUT P0, PT, PT, PT, UP0, 0x80, 0x0 ;  /* 0x000000000000781c */ /* 0x000fc60003f0f008 */
[----:B------:R-:W-:-:S03]  /*0fd0*/  UISETP.NE.AND.EX UP1, UPT, UR9, URZ, UPT, UP1 ;  /* 0x0000003f0900728c */ /* 0x000fc6000bf25310 */
[----:B------:R-:W-:Y:S02]  /*0fe0*/  @UP0 ULDC.64 UR8, c[0x0][0xa28] ;  /* 0x00028a0000080ab9 */ /* 0x000fe40000000a00 */
[----:B------:R-:W-:Y:S01]  /*0ff0*/  @UP0 UIMAD.WIDE UR8, UR6, 0x4, UR8 ;  /* 0x00000004060808a5 */ /* 0x000fe2000f8e0208 */
[----:B------:R-:W-:-:S05]  /*1000*/  PLOP3.LUT P2, PT, PT, PT, UP1, 0x80, 0x0 ;  /* 0x000000000000781c */ /* 0x000fca0003f4f018 */
[----:B------:R-:W-:Y:S01]  /*1010*/  @UP1 ULDC.64 UR10, c[0x0][0xa18] ;  /* 0x00028600000a1ab9 */ /* 0x000fe20000000a00 */
[----:B01-3--:R-:W-:Y:S02]  /*1020*/  IMAD.U32 R2, RZ, RZ, UR8 ;  /* 0x00000008ff027e24 */ /* 0x00bfe4000f8e00ff */
[----:B----4-:R-:W-:Y:S01]  /*1030*/  IMAD.U32 R3, RZ, RZ, UR9 ;  /* 0x00000009ff037e24 */ /* 0x010fe2000f8e00ff */
[----:B------:R-:W-:-:S04]  /*1040*/  @UP1 UIMAD.WIDE UR8, UR6, 0x4, UR10 ;  /* 0x00000004060818a5 */ /* 0x000fc8000f8e020a */
[----:B--2---:R-:W2:Y:S02]  /*1050*/  @P0 LDG.E R2, desc[UR50][R2.64] ;  /* 0x0000003202020981 */ /* 0x004ea4000c1e1900 */
[----:B------:R-:W-:Y:S02]  /*1060*/  IMAD.U32 R4, RZ, RZ, UR8 ;  /* 0x00000008ff047e24 */ /* 0x000fe4000f8e00ff */
[----:B------:R-:W-:Y:S01]  /*1070*/  IMAD.U32 R5, RZ, RZ, UR9 ;  /* 0x00000009ff057e24 */ /* 0x000fe2000f8e00ff */
[----:B------:R-:W-:-:S04]  /*1080*/  ULDC.64 UR8, c[0x0][0x418] ;  /* 0x0001060000087ab9 */ /* 0x000fc80000000a00 */
[----:B------:R-:W3:Y:S01]  /*1090*/  @P2 LDG.E R4, desc[UR50][R4.64] ;  /* 0x0000003204042981 */ /* 0x000ee2000c1e1900 */
[----:B------:R-:W-:Y:S01]  /*10a0*/  UISETP.NE.U32.AND UP0, UPT, UR8, URZ, UPT ;  /* 0x0000003f0800728c */ /* 0x000fe2000bf05070 */
[----:B------:R-:W-:Y:S01]  /*10b0*/  UMOV UR38, URZ ;  /* 0x0000003f00267c82 */ /* 0x000fe20008000000 */
[----:B------:R-:W-:Y:S02]  /*10c0*/  ULDC UR45, c[0x0][0x288] ;  /* 0x0000a200002d7ab9 */ /* 0x000fe40000000800 */
[----:B------:R-:W-:Y:S01]  /*10d0*/  UISETP.NE.AND.EX UP0, UPT, UR9, URZ, UPT, UP0 ;  /* 0x0000003f0900728c */ /* 0x000fe2000bf05300 */
[----:B------:R-:W-:Y:S02]  /*10e0*/  UMOV UR41, UR7 ;  /* 0x0000000700297c82 */ /* 0x000fe40008000000 */
[----:B------:R-:W-:Y:S01]  /*10f0*/  ULDC.64 UR8, c[0x0][0xa20] ;  /* 0x0002880000087ab9 */ /* 0x000fe20000000a00 */
[----:B------:R-:W-:Y:S01]  /*1100*/  USEL UR4, UR4, 0x1, UP0 ;  /* 0x0000000104047887 */ /* 0x000fe20008000000 */
[----:B------:R-:W-:Y:S01]  /*1110*/  ISETP.NE.U32.AND P1, PT, RZ, UR8, PT ;  /* 0x00000008ff007c0c */ /* 0x000fe2000bf25070 */
[----:B------:R-:W-:-:S02]  /*1120*/  ULDC UR8, c[0x0][0x2f0] ;  /* 0x0000bc0000087ab9 */ /* 0x000fc40000000800 */
[----:B------:R-:W-:Y:S01]  /*1130*/  UIMAD UR4, UR4, UR8, URZ ;  /* 0x00000008040472a4 */ /* 0x000fe2000f8e023f */
[----:B------:R-:W-:Y:S02]  /*1140*/  ISETP.NE.AND.EX P1, PT, RZ, UR9, PT, P1 ;  /* 0x00000009ff007c0c */ /* 0x000fe4000bf25310 */
[----:B--2---:R-:W-:Y:S02]  /*1150*/  @P0 R2UR UR38, R2 ;  /* 0x00000000022602ca */ /* 0x004fe400000e0000 */
[----:B---3--:R-:W-:Y:S01]  /*1160*/  @P2 R2UR UR45, R4 ;  /* 0x00000000042d22ca */ /* 0x008fe200000e0000 */
[----:B------:R-:W-:-:S14]  /*1170*/  @P2 BRA `(.L_x_1070) ;  /* 0x0000000000342947 */ /* 0x000fdc0003800000 */
[----:B------:R-:W-:Y:S02]  /*1180*/  ULDC.64 UR8, c[0x0][0xa00] ;  /* 0x0002800000087ab9 */ /* 0x000fe40000000a00 */
[----:B------:R-:W-:-:S04]  /*1190*/  ISETP.NE.U32.AND P0, PT, RZ, UR8, PT ;  /* 0x00000008ff007c0c */ /* 0x000fc8000bf05070 */
[----:B------:R-:W-:-:S13]  /*11a0*/  ISETP.NE.AND.EX P0, PT, RZ, UR9, PT, P0 ;  /* 0x00000009ff007c0c */ /* 0x000fda000bf05300 */
[----:B------:R-:W-:Y:S05]  /*11b0*/  @!P0 BRA `(.L_x_1070) ;  /* 0x0000000000248947 */ /* 0x000fea0003800000 */
[----:B------:R-:W-:Y:S02]  /*11c0*/  ULDC.64 UR8, c[0x0][0xa00] ;  /* 0x0002800000087ab9 */ /* 0x000fe40000000a00 */
[----:B------:R-:W-:-:S06]  /*11d0*/  UIMAD.WIDE UR8, UR6, 0x4, UR8 ;  /* 0x00000004060878a5 */ /* 0x000fcc000f8e0208 */
[----:B------:R-:W-:Y:S02]  /*11e0*/  IMAD.U32 R2, RZ, RZ, UR8 ;  /* 0x00000008ff027e24 */ /* 0x000fe4000f8e00ff */
[----:B------:R-:W-:-:S05]  /*11f0*/  IMAD.U32 R3, RZ, RZ, UR9 ;  /* 0x00000009ff037e24 */ /* 0x000fca000f8e00ff */
[----:B------:R-:W2:Y:S04]  /*1200*/  LDG.E R4, desc[UR50][R2.64] ;  /* 0x0000003202047981 */ /* 0x000ea8000c1e1900 */
[----:B------:R-:W3:Y:S01]  /*1210*/  LDG.E R0, desc[UR50][R2.64+0x4] ;  /* 0x0000043202007981 */ /* 0x000ee2000c1e1900 */
[----:B--2---:R-:W-:Y:S02]  /*1220*/  R2UR UR45, R4 ;  /* 0x00000000042d72ca */ /* 0x004fe400000e0000 */
[----:B---3--:R-:W-:-:S13]  /*1230*/  R2UR UR7, R0 ;  /* 0x00000000000772ca */ /* 0x008fda00000e0000 */
[----:B------:R-:W-:-:S12]  /*1240*/  UIADD3 UR45, -UR45, UR7, URZ ;  /* 0x000000072d2d7290 */ /* 0x000fd8000fffe13f */
.L_x_1070:
[----:B------:R-:W-:Y:S01]  /*1250*/  UMOV UR40, UR6 ;  /* 0x0000000600287c82 */ /* 0x000fe20008000000 */
[----:B------:R-:W-:Y:S05]  /*1260*/  @!P1 BRA `(.L_x_1071) ;  /* 0x00000000001c9947 */ /* 0x000fea0003800000 */
[----:B------:R-:W-:Y:S02]  /*1270*/  ULDC.64 UR8, c[0x0][0xa20] ;  /* 0x0002880000087ab9 */ /* 0x000fe40000000a00 */
[----:B------:R-:W-:-:S06]  /*1280*/  UIMAD.WIDE UR6, UR6, 0x4, UR8 ;  /* 0x00000004060678a5 */ /* 0x000fcc000f8e0208 */
[----:B------:R-:W-:Y:S02]  /*1290*/  IMAD.U32 R2, RZ, RZ, UR6 ;  /* 0x00000006ff027e24 */ /* 0x000fe4000f8e00ff */
[----:B------:R-:W-:-:S05]  /*12a0*/  IMAD.U32 R3, RZ, RZ, UR7 ;  /* 0x00000007ff037e24 */ /* 0x000fca000f8e00ff */
[----:B------:R-:W2:Y:S02]  /*12b0*/  LDG.E R2, desc[UR50][R2.64] ;  /* 0x0000003202027981 */ /* 0x000ea4000c1e1900 */
[----:B--2---:R-:W-:Y:S01]  /*12c0*/  R2UR UR4, R2 ;  /* 0x00000000020472ca */ /* 0x004fe200000e0000 */
[----:B------:R-:W-:-:S14]  /*12d0*/  BRA `(.L_x_1072) ;  /* 0x0000000000347947 */ /* 0x000fdc0003800000 */
.L_x_1071:
        /* <DEDUP_REMOVED lines=13> */
.L_x_1072:
[----:B------:R-:W-:Y:S01]  /*13b0*/  ULDC UR6, c[0x0][0x448] ;  /* 0x0001120000067ab9 */ /* 0x000fe20000000800 */
[----:B------:R-:W-:Y:S02]  /*13c0*/  UIMAD UR39, UR5, 0xc0, URZ ;  /* 0x000000c0052778a4 */ /* 0x000fe4000f8e023f */
[----:B------:R-:W-:Y:S02]  /*13d0*/  UISETP.NE.AND UP0, UPT, UR6, 0x1, UPT ;  /* 0x000000010600788c */ /* 0x000fe4000bf05270 */
[----:B------:R-:W-:Y:S02]  /*13e0*/  UIADD3 UR8, UR39, 0xbf, URZ ;  /* 0x000000bf27087890 */ /* 0x000fe4000fffe03f */
[----:B------:R-:W-:-:S03]  /*13f0*/  UIADD3 UR38, -UR38, UR4, URZ ;  /* 0x0000000426267290 */ /* 0x000fc6000fffe13f */
[----:B------:R-:W-:Y:S01]  /*1400*/  ULDC.64 UR4, c[0x0][0x9e0] ;  /* 0x0002780000047ab9 */ /* 0x000fe20000000a00 */
[----:B------:R-:W-:Y:S02]  /*1410*/  UIADD3 UR9, UR38, 0x1, -UR45 ;  /* 0x0000000126097890 */ /* 0x000fe4000fffe82d */
[----:B------:R-:W-:Y:S01]  /*1420*/  UISETP.GE.AND UP1, UPT, UR5, 0x1, UPT ;  /* 0x000000010500788c */ /* 0x000fe2000bf26270 */
[----:B------:R-:W-:Y:S01]  /*1430*/  @UP0 ULDC UR6, c[0x0][0x44c] ;  /* 0x0001130000060ab9 */ /* 0x000fe20000000800 */
[----:B------:R-:W-:Y:S01]  /*1440*/  @UP0 ULDC UR10, c[0x0][0x450] ;  /* 0x00011400000a0ab9 */ /* 0x000fe20000000800 */
[----:B------:R-:W-:-:S03]  /*1450*/  UIMAD.WIDE.U32 UR6, UR8, UR6, URZ ;  /* 0x00000006080672a5 */ /* 0x000fc6000f8e003f */
[----:B------:R-:W-:Y:S01]  /*1460*/  PLOP3.LUT P1, PT, PT, PT, UP1, 0x80, 0x0 ;  /* 0x000000000000781c */ /* 0x000fe20003f2f018 */
[----:B------:R-:W-:-:S04]  /*1470*/  @UP0 USHF.R.U32.HI UR8, URZ, UR10, UR7 ;  /* 0x0000000a3f080299 */ /* 0x000fc80008011607 */
[----:B------:R-:W-:-:S04]  /*1480*/  UIADD3 UR8, UR9, UR8, URZ ;  /* 0x0000000809087290 */ /* 0x000fc8000fffe03f */
[----:B------:R-:W-:-:S06]  /*1490*/  UIADD3 UR4, UR8, UR4, URZ ;  /* 0x0000000408047290 */ /* 0x000fcc000fffe03f */
[----:B------:R-:W-:Y:S01]  /*14a0*/  IMAD.U32 R0, RZ, RZ, UR4 ;  /* 0x00000004ff007e24 */ /* 0x000fe2000f8e00ff */
[----:B------:R-:W-:Y:S06]  /*14b0*/  @!P1 BRA `(.L_x_1073) ;  /* 0x0000000000409947 */ /* 0x000fec0003800000 */
        /* <DEDUP_REMOVED lines=10> */
.L_x_1074:
[----:B------:R-:W-:-:S11]  /*1560*/  UISETP.NE.AND UP1, UPT, UR5, 0x1, UPT ;  /* 0x000000010500788c */ /* 0x000fd6000bf25270 */
[----:B------:R-:W-:Y:S02]  /*1570*/  @UP1 ULDC.64 UR8, c[0x0][0x9e8] ;  /* 0x00027a0000081ab9 */ /* 0x000fe40000000a00 */
[----:B------:R-:W-:-:S04]  /*1580*/  UIMAD.WIDE.U32 UR6, UR4, UR8, URZ ;  /* 0x00000008040672a5 */ /* 0x000fc8000f8e003f */
[----:B------:R-:W-:-:S12]  /*1590*/  @UP1 USHF.R.U32.HI UR4, URZ, UR9, UR7 ;  /* 0x000000093f041299 */ /* 0x000fd80008011607 */
.L_x_1075:
[----:B------:R-:W-:-:S06]  /*15a0*/  UIMAD UR4, UR4, UR5, UR5 ;  /* 0x00000005040472a4 */ /* 0x000fcc000f8e0205 */
[----:B------:R-:W-:-:S07]  /*15b0*/  VIMNMX R0, R0, UR4, PT ;  /* 0x0000000400007c48 */ /* 0x000fce000bfe0100 */
.L_x_1073:
[----:B------:R-:W-:Y:S01]  /*15c0*/  UIADD3 UR4, UR38, 0x7f, URZ ;  /* 0x0000007f26047890 */ /* 0x000fe2000fffe03f */
        /* <DEDUP_REMOVED lines=10> */
[----:B------:R-:W-:-:S02]  /*1670*/  UIADD3 UR53, UR38, -UR45, URZ ;  /* 0x8000002d26357290 */ /* 0x000fc4000fffe03f */
        /* <DEDUP_REMOVED lines=17> */
.L_x_1077:
[----:B------:R-:W-:-:S11]  /*1790*/  UISETP.NE.AND UP0, UPT, UR5, 0x1, UPT ;  /* 0x000000010500788c */ /* 0x000fd6000bf05270 */
[----:B------:R-:W-:Y:S02]  /*17a0*/  @UP0 ULDC.64 UR10, c[0x0][0x9e8] ;  /* 0x00027a00000a0ab9 */ /* 0x000fe40000000a00 */
[----:B------:R-:W-:-:S04]  /*17b0*/  UIMAD.WIDE.U32 UR6, UR4, UR10, URZ ;  /* 0x0000000a040672a5 */ /* 0x000fc8000f8e003f */
[----:B------:R-:W-:-:S12]  /*17c0*/  @UP0 USHF.R.U32.HI UR4, URZ, UR11, UR7 ;  /* 0x0000000b3f040299 */ /* 0x000fd80008011607 */
.L_x_1078:
[----:B------:R-:W-:-:S04]  /*17d0*/  UIMAD UR4, UR4, UR5, URZ ;  /* 0x00000005040472a4 */ /* 0x000fc8000f8e023f */
[----:B------:R-:W-:-:S04]  /*17e0*/  UISETP.LT.AND UP0, UPT, UR9, UR4, UPT ;  /* 0x000000040900728c */ /* 0x000fc8000bf01270 */
[----:B------:R-:W-:-:S12]  /*17f0*/  USEL UR9, UR9, UR4, !UP0 ;  /* 0x0000000409097287 */ /* 0x000fd8000c000000 */
.L_x_1076:
[----:B------:R-:W-:Y:S01]  /*1800*/  USHF.R.S32.HI UR4, URZ, 0x1f, UR9 ;  /* 0x0000001f3f047899 */ /* 0x000fe20008011409 */
[----:B------:R-:W-:Y:S02]  /*1810*/  PLOP3.LUT P0, PT, PT, PT, PT, 0x80, 0x0 ;  /* 0x000000000000781c */ /* 0x000fe40003f0f070 */
[----:B------:R-:W-:Y:S02]  /*1820*/  CS2R R2, SRZ ;  /* 0x0000000000027805 */ /* 0x000fe4000001ff00 */
[----:B------:R-:W-:Y:S01]  /*1830*/  CS2R R134, SRZ ;  /* 0x0000000000867805 */ /* 0x000fe2000001ff00 */
[----:B------:R-:W-:Y:S01]  /*1840*/  ULEA.HI UR4, UR4, UR9, URZ, 0x7 ;  /* 0x0000000904047291 */ /* 0x000fe2000f8f383f */
[----:B------:R-:W-:Y:S02]  /*1850*/  CS2R R132, SRZ ;  /* 0x0000000000847805 */ /* 0x000fe4000001ff00 */
[----:B------:R-:W-:Y:S02]  /*1860*/  CS2R R130, SRZ ;  /* 0x0000000000827805 */ /* 0x000fe4000001ff00 */
[----:B------:R-:W-:Y:S01]  /*1870*/  CS2R R128, SRZ ;  /* 0x0000000000807805 */ /* 0x000fe2000001ff00 */
[----:B------:R-:W-:Y:S01]  /*1880*/  USHF.R.S32.HI UR4, URZ, 0x7, UR4 ;  /* 0x000000073f047899 */ /* 0x000fe20008011404 */
[----:B------:R-:W-:Y:S01]  /*1890*/  CS2R R26, SRZ ;  /* 0x00000000001a7805 */ /* 0x000fe2000001ff00 */
[----:B------:R-:W-:Y:S01]  /*18a0*/  IMAD.MOV.U32 R126, RZ, RZ, RZ ;  /* 0x000000ffff7e7224 */ /* 0x000fe200078e00ff */
[----:B------:R-:W-:Y:S01]  /*18b0*/  CS2R R122, SRZ ;  /* 0x00000000007a7805 */ /* 0x000fe2000001ff00 */
[----:B------:R-:W-:Y:S01]  /*18c0*/  UISETP.LT.AND UP0, UPT, URZ, UR4, UPT ;  /* 0x000000043f00728c */ /* 0x000fe2000bf01270 */
[----:B------:R-:W-:Y:S01]  /*18d0*/  IMAD.MOV.U32 R125, RZ, RZ, RZ ;  /* 0x000000ffff7d7224 */ /* 0x000fe200078e00ff */
[----:B------:R-:W-:-:S02]  /*18e0*/  CS2R R120, SRZ ;  /* 0x0000000000787805 */ /* 0x000fc4000001ff00 */
[----:B------:R-:W-:Y:S01]  /*18f0*/  CS2R R118, SRZ ;  /* 0x0000000000767805 */ /* 0x000fe2000001ff00 */
[----:B------:R-:W-:Y:S01]  /*1900*/  USEL UR37, URZ, UR4, !UP0 ;  /* 0x000000043f257287 */ /* 0x000fe2000c000000 */
[----:B------:R-:W-:Y:S02]  /*1910*/  CS2R R116, SRZ ;  /* 0x0000000000747805 */ /* 0x000fe4000001ff00 */
[----:B------:R-:W-:Y:S02]  /*1920*/  CS2R R114, SRZ ;  /* 0x0000000000727805 */ /* 0x000fe4000001ff00 */
[----:B------:R-:W-:Y:S02]  /*1930*/  CS2R R112, SRZ ;  /* 0x0000000000707805 */ /* 0x000fe4000001ff00 */
[----:B------:R-:W-:Y:S02]  /*1940*/  CS2R R110, SRZ ;  /* 0x00000000006e7805 */ /* 0x000fe4000001ff00 */
[----:B------:R-:W-:-:S02]  /*1950*/  CS2R R108, SRZ ;  /* 0x00000000006c7805 */ /* 0x000fc4000001ff00 */
[----:B------:R-:W-:Y:S02]  /*1960*/  ISETP.GT.AND P1, PT, R88, UR37, PT ;  /* 0x0000002558007c0c */ /* 0x000fe4000bf24270 */
        /* <DEDUP_REMOVED lines=44> */
.L_x_1080:
        /* <DEDUP_REMOVED lines=9> */
.L_x_1296:
[----:B------:R-:W-:Y:S05]  /*1cc0*/  @!P0 BRA `(.L_x_1082) ;  /* 0x0000000000048947 */ /* 0x000fea0003800000 */
[----:B------:R-:W-:Y:S01]  /*1cd0*/  BPT.TRAP 0x1 ;  /* 0x000000040000795c */ /* 0x000fe20000300000 */
.L_x_1082:
[----:B------:R-:W-:Y:S02]  /*1ce0*/  IMAD.U32 R5, RZ, RZ, UR46 ;  /* 0x0000002eff057e24 */ /* 0x000fe4000f8e00ff */
[----:B0-----:R-:W-:-:S03]  /*1cf0*/  IMAD.U32 R0, RZ, RZ, UR49 ;  /* 0x00000031ff007e24 */ /* 0x001fc6000f8e00ff */
[----:B------:R-:W-:Y:S02]  /*1d00*/  LEA R5, R5, UR42, 0x3 ;  /* 0x0000002a05057c11 */ /* 0x000fe4000f8e18ff */
[----:B------:R-:W-:-:S04]  /*1d10*/  SHF.L.U32 R0, R0, 0x1f, RZ ;  /* 0x0000001f00007819 */ /* 0x000fc800000006ff */
[----:B------:R0:W1:Y:S01]  /*1d20*/  SYNCS.PHASECHK.TRANS64.TRYWAIT P2, [R5+URZ+0x2d830], R0 ;  /* 0x02d83000050075a7 */ /* 0x000062000804017f */
[----:B------:R-:W-:Y:S05]  /*1d30*/  @!P0 BRA `(.L_x_1083) ;  /* 0x0000000000048947 */ /* 0x000fea0003800000 */
[----:B------:R-:W-:Y:S01]  /*1d40*/  BPT.TRAP 0x1 ;  /* 0x000000040000795c */ /* 0x000fe20000300000 */
.L_x_1083:
[----:B------:R-:W2:Y:S02]  /*1d50*/  S2R R2, SR_TID.X ;  /* 0x0000000000027919 */ /* 0x000ea40000002100 */
[----:B--2---:R-:W-:Y:S01]  /*1d60*/  LOP3.LUT P1, RZ, R2, 0x7f, RZ, 0xc0, !PT ;  /* 0x0000007f02ff7812 */ /* 0x004fe2000782c0ff */
[----:B-1----:R-:W-:-:S12]  /*1d70*/  @P2 BRA `(.L_x_1084) ;  /* 0x0000000000082947 */ /* 0x002fd80003800000 */
[----:B------:R-:W1:Y:S02]  /*1d80*/  SYNCS.PHASECHK.TRANS64.TRYWAIT P2, [R5+URZ+0x2d830], R0 ;  /* 0x02d83000050075a7 */ /* 0x000e64000804017f */
[----:B-1----:R-:W-:Y:S05]  /*1d90*/  @!P2 BRA `(.L_x_1085) ;  /* 0x000001440098a947 */ /* 0x002fea0003800000 */
.L_x_1084:
        /* <DEDUP_REMOVED lines=10> */
[----:B------:R-:W-:Y:S01]  /*1e40*/  IMAD.MOV.U32 R4, RZ, RZ, R0 ;  /* 0x000000ffff047224 */ /* 0x000fe200078e0000 */
[----:B------:R-:W-:Y:S01]  /*1e50*/  UMOV UR13, 0x80000020 ;  /* 0x80000020000d7882 */ /* 0x000fe20000000000 */
[----:B------:R-:W-:Y:S01]  /*1e60*/  UMOV UR15, 0x80000020 ;  /* 0x80000020000f7882 */ /* 0x000fe20000000000 */
[----:B------:R-:W-:Y:S01]  /*1e70*/  ULOP3.LUT UR32, UR4, 0x10000, URZ, 0xfc, !UPT ;  /* 0x0001000004207892 */ /* 0x000fe2000f8efc3f */
[----:B------:R-:W-:Y:S01]  /*1e80*/  IMAD.MOV.U32 R3, RZ, RZ, -0x80 ;  /* 0xffffff80ff037424 */ /* 0x000fe200078e00ff */
[----:B------:R-:W-:Y:S01]  /*1e90*/  ULOP3.LUT UR4, UR54, 0x10000, URZ, 0xfc, !UPT ;  /* 0x0001000036047892 */ /* 0x000fe2000f8efc3f */
[----:B------:R-:W-:Y:S01]  /*1ea0*/  IMAD.U32 R7, RZ, RZ, UR45 ;  /* 0x0000002dff077e24 */ /* 0x000fe2000f8e00ff */
[----:B------:R-:W-:Y:S01]  /*1eb0*/  UIMAD UR6, UR46, 0x600, UR32 ;  /* 0x000006002e0678a4 */ /* 0x000fe2000f8e0220 */
[----:B------:R-:W-:Y:S01]  /*1ec0*/  IMAD R6, R88, R3, 0x80 ;  /* 0x0000008058067424 */ /* 0x000fe200078e0203 */
[----:B------:R-:W-:-:S02]  /*1ed0*/  UIADD3 UR8, UR4, 0x2, URZ ;  /* 0x0000000204087890 */ /* 0x000fc4000fffe03f */
[----:B------:R-:W-:Y:S01]  /*1ee0*/  UIADD3 UR10, UR6, 0x2, URZ ;  /* 0x00000002060a7890 */ /* 0x000fe2000fffe03f */
[----:B------:R-:W-:Y:S01]  /*1ef0*/  VIADD R3, R6, 0x1 ;  /* 0x0000000106037836 */ /* 0x000fe20000000000 */
[----:B------:R-:W-:Y:S02]  /*1f00*/  UIADD3 UR12, UR4, 0x300, URZ ;  /* 0x00000300040c7890 */ /* 0x000fe4000fffe03f */
[----:B------:R-:W-:Y:S02]  /*1f10*/  UIADD3 UR14, UR6, 0x200, URZ ;  /* 0x00000200060e7890 */ /* 0x000fe4000fffe03f */
[----:B------:R-:W-:Y:S01]  /*1f20*/  HGMMA.64x128x16.F32 R24, gdesc[UR4], RZ, !UPT, gsb0 ;  /* 0x01e00000041879f0 */ /* 0x000fe2000c0008ff */
        /* <DEDUP_REMOVED lines=25> */
[----:B------:R-:W0:Y:S04]  /*20c0*/  SHFL.IDX PT, R5, R4, RZ, 0x1c1f ;  /* 0x001c1fff04057589 */ /* 0x000e2800000e0000 */
        /* <DEDUP_REMOVED lines=19> */
[----:B-1----:R-:W-:Y:S02]  /*2200*/  IMAD R0, R16, -0x2, R3 ;  /* 0xfffffffe10007824 */ /* 0x002fe400078e0203 */
[----:B------:R-:W-:-:S03]  /*2210*/  VIADD R3, R6, UR38 ;  /* 0x0000002606037c36 */ /* 0x000fc60008000000 */
[----:B------:R-:W-:Y:S01]  /*2220*/  IADD3 R0, -R7, UR38, R0 ;  /* 0x0000002607007c10 */ /* 0x000fe2000fffe100 */
[----:B------:R-:W-:Y:S01]  /*2230*/  IMAD R8, R16, -0x2, R3 ;  /* 0xfffffffe10087824 */ /* 0x000fe200078e0203 */
[----:B------:R-:W-:-:S03]  /*2240*/  LEA R7, R88, 0xffffff80, 0x7 ;  /* 0xffffff8058077811 */ /* 0x000fc600078e38ff */
[C---:B------:R-:W-:Y:S02]  /*2250*/  VIADD R9, R0.reuse, UR6 ;  /* 0x0000000600097c36 */ /* 0x040fe40008000000 */
[----:B------:R-:W-:-:S03]  /*2260*/  VIADD R10, R0, UR10 ;  /* 0x0000000a000a7c36 */ /* 0x000fc60008000000 */
[----:B0-----:R-:W-:Y:S01]  /*2270*/  VIADDMNMX R0, R5, R9, R8, PT ;  /* 0x0000000905007246 */ /* 0x001fe20003800108 */
[----:B------:R-:W-:Y:S01]  /*2280*/  IMAD.IADD R2, R10, 0x1, R5 ;  /* 0x000000010a027824 */ /* 0x000fe200078e0205 */
[----:B------:R-:W-:Y:S06]  /*2290*/  @P2 BRA `(.L_x_1086) ;  /* 0x00000000005c2947 */ /* 0x000fec0003800000 */
[----:B------:R-:W-:Y:S01]  /*22a0*/  IMAD.U32 R12, RZ, RZ, UR45 ;  /* 0x0000002dff0c7e24 */ /* 0x000fe2000f8e00ff */
[----:B------:R-:W-:Y:S04]  /*22b0*/  BSSY B0, `(.L_x_1087) ;  /* 0x0000011000007945 */ /* 0x000fe80003800000 */
[----:B------:R-:W-:-:S04]  /*22c0*/  IADD3 R3, -R12, UR38, R5 ;  /* 0x000000260c037c10 */ /* 0x000fc8000fffe105 */
        /* <DEDUP_REMOVED lines=10> */
.L_x_1088:
[----:B------:R-:W-:-:S06]  /*2370*/  UISETP.NE.AND UP2, UPT, UR7, 0x1, UPT ;  /* 0x000000010700788c */ /* 0x000fcc000bf45270 */
[----:B------:R-:W-:-:S05]  /*2380*/  PLOP3.LUT P2, PT, PT, PT, UP2, 0x80, 0x0 ;  /* 0x000000000000781c */ /* 0x000fca0003f4f028 */
[----:B------:R-:W-:-:S08]  /*2390*/  @UP2 ULDC.64 UR10, c[0x0][0x9e8] ;  /* 0x00027a00000a2ab9 */ /* 0x000fd00000000a00 */
[----:B------:R-:W-:-:S05]  /*23a0*/  @P2 IMAD.HI.U32 R5, R3, UR10, RZ ;  /* 0x0000000a03052c27 */ /* 0x000fca000f8e00ff */
[----:B------:R-:W-:-:S07]  /*23b0*/  @P2 SHF.R.U32.HI R3, RZ, UR11, R5 ;  /* 0x0000000bff032c19 */ /* 0x000fce0008011605 */
.L_x_1089:
[----:B------:R-:W-:Y:S05]  /*23c0*/  BSYNC B0 ;  /* 0x0000000000007941 */ /* 0x000fea0003800000 */
.L_x_1087:
[----:B------:R-:W-:-:S04]  /*23d0*/  IMAD R3, R3, UR7, -R7 ;  /* 0x0000000703037c24 */ /* 0x000fc8000f8e0a07 */
[----:B------:R-:W-:-:S05]  /*23e0*/  IMAD R3, R16, -0x2, R3 ;  /* 0xfffffffe10037824 */ /* 0x000fca00078e0203 */
[----:B------:R-:W-:Y:S02]  /*23f0*/  VIMNMX R2, R2, R3, !PT ;  /* 0x0000000302027248 */ /* 0x000fe40007fe0100 */
[----:B------:R-:W-:-:S07]  /*2400*/  VIADDMNMX R0, R3, UR7, R0, PT ;  /* 0x0000000703007c46 */ /* 0x000fce000b800100 */
.L_x_1086:
[----:B------:R-:W2:Y:S01]  /*2410*/  LDL.LU R12, [R1] ;  /* 0x00000000010c7983 */ /* 0x000ea20000300800 */
[C---:B------:R-:W-:Y:S02]  /*2420*/  ISETP.GE.AND P4, PT, R6.reuse, 0x9, PT ;  /* 0x000000090600780c */ /* 0x040fe40003f86270 */
[C---:B------:R-:W-:Y:S01]  /*2430*/  ISETP.GE.AND P2, PT, R6.reuse, 0x2, PT ;  /* 0x000000020600780c */ /* 0x040fe20003f46270 */
[----:B------:R-:W0:Y:S01]  /*2440*/  SHFL.IDX PT, R11, R4, 0x1, 0x1c1f ;  /* 0x003c1f00040b7f89 */ /* 0x000e2200000e0000 */
[----:B------:R-:W-:Y:S02]  /*2450*/  ISETP.GE.AND P5, PT, R6, 0xa, PT ;  /* 0x0000000a0600780c */ /* 0x000fe40003fa6270 */
[----:B------:R-:W-:-:S04]  /*2460*/  ISETP.GT.AND P3, PT, R2, 0x1, !P2 ;  /* 0x000000010200780c */ /* 0x000fc80005764270 */
[----:B------:R-:W-:-:S04]  /*2470*/  ISETP.LT.OR P3, PT, R0, 0x2, P3 ;  /* 0x000000020000780c */ /* 0x000fc80001f61670 */
[----:B------:R-:W-:Y:S02]  /*2480*/  FSEL R25, R25, -INF , !P3 ;  /* 0xff80000019197808 */ /* 0x000fe40005800000 */
[----:B------:R-:W-:-:S04]  /*2490*/  ISETP.GT.AND P3, PT, R2, 0x9, !P5 ;  /* 0x000000090200780c */ /* 0x000fc80006f64270 */
[----:B------:R-:W-:-:S04]  /*24a0*/  ISETP.LT.OR P3, PT, R0, 0xa, P3 ;  /* 0x0000000a0000780c */ /* 0x000fc80001f61670 */
[----:B------:R-:W-:Y:S01]  /*24b0*/  FSEL R29, R29, -INF , !P3 ;  /* 0xff8000001d1d7808 */ /* 0x000fe20005800000 */
[----:B0-----:R-:W-:Y:S01]  /*24c0*/  IMAD.IADD R3, R10, 0x1, R11 ;  /* 0x000000010a037824 */ /* 0x001fe200078e020b */
[----:B--2---:R-:W-:-:S04]  /*24d0*/  LOP3.LUT R12, R12, 0xfffffffd, RZ, 0xc0, !PT ;  /* 0xfffffffd0c0c7812 */ /* 0x004fc800078ec0ff */
[----:B------:R-:W-:Y:S02]  /*24e0*/  @P4 LOP3.LUT R12, R12, 0x2, RZ, 0xfc, !PT ;  /* 0x000000020c0c4812 */ /* 0x000fe400078efcff */
[----:B------:R-:W-:Y:S02]  /*24f0*/  ISETP.GT.AND P4, PT, R2, 0x8, !P4 ;  /* 0x000000080200780c */ /* 0x000fe40006784270 */
[----:B------:R-:W-:Y:S02]  /*2500*/  LOP3.LUT R12, R12, 0xfffffffb, RZ, 0xc0, !PT ;  /* 0xfffffffb0c0c7812 */ /* 0x000fe400078ec0ff */
[----:B------:R-:W-:Y:S02]  /*2510*/  ISETP.LT.OR P4, PT, R0, 0x9, P4 ;  /* 0x000000090000780c */ /* 0x000fe40002781670 */
[----:B------:R-:W-:Y:S02]  /*2520*/  @P5 LOP3.LUT R12, R12, 0x4, RZ, 0xfc, !PT ;  /* 0x000000040c0c5812 */ /* 0x000fe400078efcff */
[----:B------:R-:W-:-:S02]  /*2530*/  ISETP.GE.AND P5, PT, R6, 0x11, PT ;  /* 0x000000110600780c */ /* 0x000fc40003fa6270 */
[----:B------:R-:W-:Y:S02]  /*2540*/  FSEL R28, R28, -INF , !P4 ;  /* 0xff8000001c1c7808 */ /* 0x000fe40006000000 */
        /* <DEDUP_REMOVED lines=9> */
[----:B------:R-:W-:Y:S02]  /*25e0*/  ISETP.GE.AND P4, PT, R6, 0x19, PT ;  /* 0x000000190600780c */ /* 0x000fe40003f86270 */
[----:B------:R-:W-:Y:S02]  /*25f0*/  ISETP.LT.OR P3, PT, R0, 0x12, P3 ;  /* 0x000000120000780c */ /* 0x000fe40001f61670 */
[----:B------:R-:W-:Y:S02]  /*2600*/  LOP3.LUT R12, R12, 0xfeffffff, RZ, 0xc0, !PT ;  /* 0xfeffffff0c0c7812 */ /* 0x000fe400078ec0ff */
        /* <DEDUP_REMOVED lines=150> */
[----:B------:R-:W-:-:S13]  /*2f70*/  ISETP.GE.AND P6, PT, R6, 0x7a, PT ;  /* 0x0000007a0600780c */ /* 0x000fda0003fc6270 */
[----:B------:R-:W-:Y:S02]  /*2f80*/  @P6 LOP3.LUT R12, R12, 0x8000000, RZ, 0xfc, !PT ;  /* 0x080000000c0c6812 */ /* 0x000fe400078efcff */
[----:B------:R-:W-:Y:S02]  /*2f90*/  ISETP.GT.AND P6, PT, R2, 0x79, !P6 ;  /* 0x000000790200780c */ /* 0x000fe400077c4270 */
[----:B------:R-:W-:Y:S01]  /*2fa0*/  VIADDMNMX R2, R11, R9, R8, PT ;  /* 0x000000090b027246 */ /* 0x000fe20003800108 */
[----:B------:R0:W-:Y:S01]  /*2fb0*/  STL [R1], R12 ;  /* 0x0000000c01007387 */ /* 0x0001e20000100800 */
[----:B------:R-:W-:-:S04]  /*2fc0*/  ISETP.LT.OR P6, PT, R0, 0x7a, P6 ;  /* 0x0000007a0000780c */ /* 0x000fc800037c1670 */
[----:B------:R-:W-:Y:S02]  /*2fd0*/  FSEL R85, R85, -INF , !P6 ;  /* 0xff80000055557808 */ /* 0x000fe40007000000 */
[----:B------:R-:W-:-:S13]  /*2fe0*/  PLOP3.LUT P6, PT, PT, PT, UP1, 0x40, 0x0 ;  /* 0x000000000000781c */ /* 0x000fda0003fce818 */
[----:B0-----:R-:W-:Y:S05]  /*2ff0*/  @P6 BRA `(.L_x_1090) ;  /* 0x0000000000646947 */ /* 0x001fea0003800000 */
        /* <DEDUP_REMOVED lines=14> */
.L_x_1092:
[----:B------:R-:W-:-:S06]  /*30e0*/  UISETP.NE.AND UP2, UPT, UR7, 0x1, UPT ;  /* 0x000000010700788c */ /* 0x000fcc000bf45270 */
[----:B------:R-:W-:-:S05]  /*30f0*/  PLOP3.LUT P6, PT, PT, PT, UP2, 0x80, 0x0 ;  /* 0x000000000000781c */ /* 0x000fca0003fcf028 */
[----:B------:R-:W-:-:S08]  /*3100*/  @UP2 ULDC.64 UR10, c[0x0][0x9e8] ;  /* 0x00027a00000a2ab9 */ /* 0x000fd00000000a00 */
[----:B------:R-:W-:Y:S01]  /*3110*/  @P6 IMAD.HI.U32 R4, R0, UR10, RZ ;  /* 0x0000000a00046c27 */ /* 0x000fe2000f8e00ff */
[----:B------:R-:W-:-:S13]  /*3120*/  PLOP3.LUT P6, PT, PT, PT, UP2, 0x80, 0x0 ;  /* 0x000000000000781c */ /* 0x000fda0003fcf028 */
[----:B------:R-:W-:-:S07]  /*3130*/  @P6 SHF.R.U32.HI R0, RZ, UR11, R4 ;  /* 0x0000000bff006c19 */ /* 0x000fce0008011604 */
.L_x_1093:
[----:B------:R-:W-:Y:S05]  /*3140*/  BSYNC B0 ;  /* 0x0000000000007941 */ /* 0x000fea0003800000 */
.L_x_1091:
[----:B------:R-:W-:-:S04]  /*3150*/  IMAD R7, R0, UR7, -R7 ;  /* 0x0000000700077c24 */ /* 0x000fc8000f8e0a07 */
[----:B------:R-:W-:-:S05]  /*3160*/  IMAD R7, R16, -0x2, R7 ;  /* 0xfffffffe10077824 */ /* 0x000fca00078e0207 */
[----:B------:R-:W-:Y:S02]  /*3170*/  VIMNMX R3, R3, R7, !PT ;  /* 0x0000000703037248 */ /* 0x000fe40007fe0100 */
[----:B------:R-:W-:-:S07]  /*3180*/  VIADDMNMX R2, R7, UR7, R2, PT ;  /* 0x0000000707027c46 */ /* 0x000fce000b800102 */
.L_x_1090:
        /* <DEDUP_REMOVED lines=30> */
[----:B------:R-:W-:Y:S02]  /*3370*/  LOP3.LUT P6, RZ, R12, 0x8000, RZ, 0xc0, !PT ;  /* 0x000080000cff7812 */ /* 0x000fe400078cc0ff */
        /* <DEDUP_REMOVED lines=139> */
[--C-:B------:R-:W-:Y:S01]  /*3c30*/  FFMA.FTZ R12, R32, UR33, -R20.reuse ;  /* 0x00000021200c7c23 */ /* 0x100fe20008010814 */
[----:B------:R-:W-:Y:S01]  /*3c40*/  FMNMX.FTZ R5, R4, R27, !PT ;  /* 0x0000001b04057209 */ /* 0x000fe20007810000 */
[--C-:B------:R-:W-:Y:S01]  /*3c50*/  FFMA.FTZ R7, R25, UR33, -R20.reuse ;  /* 0x0000002119077c23 */ /* 0x100fe20008010814 */
[----:B------:R-:W-:Y:S01]  /*3c60*/  ISETP.GT.AND P2, PT, R3, 0x69, !P2 ;  /* 0x000000690300780c */ /* 0x000fe20005744270 */
        /* <DEDUP_REMOVED lines=14> */
[----:B------:R0:W-:Y:S01]  /*3d50*/  MUFU.EX2 R3, R53 ;  /* 0x0000003500037308 */ /* 0x0001e20000000800 */
        /* <DEDUP_REMOVED lines=8> */
[--C-:B0-----:R-:W-:Y:S01]  /*3de0*/  FFMA.FTZ R53, R69, UR33, -R20.reuse ;  /* 0x0000002145357c23 */ /* 0x101fe20008010814 */
[--C-:B------:R-:W-:Y:S01]  /*3df0*/  FFMA.FTZ R41, R72, UR33, -R20.reuse ;  /* 0x0000002148297c23 */ /* 0x100fe20008010814 */
[----:B------:R-:W-:Y:S01]  /*3e00*/  FMNMX.FTZ R6, R42, R5, !PT ;  /* 0x000000052a067209 */ /* 0x000fe20007810000 */
[--C-:B------:R-:W-:Y:S01]  /*3e10*/  FFMA.FTZ R57, R77, UR33, -R20.reuse ;  /* 0x000000214d397c23 */ /* 0x100fe20008010814 */
[--C-:B------:R-:W-:Y:S01]  /*3e20*/  FFMA.FTZ R49, R81, UR33, -R20.reuse ;  /* 0x0000002151317c23 */ /* 0x100fe20008010814 */
[----:B------:R-:W-:Y:S01]  /*3e30*/  FFMA.FTZ R61, R85, UR33, -R20 ;  /* 0x00000021553d7c23 */ /* 0x000fe20008010814 */
[----:B------:R-:W-:Y:S01]  /*3e40*/  FMNMX.FTZ R5, R43, R6, !PT ;  /* 0x000000062b057209 */ /* 0x000fe20007810000 */
[----:B------:R-:W-:Y:S03]  /*3e50*/  MUFU.EX2 R8, R8 ;  /* 0x0000000800087308 */ /* 0x000fe60000000800 */
[----:B------:R-:W-:-:S04]  /*3e60*/  FMNMX.FTZ R6, R46, R5, !PT ;  /* 0x000000052e067209 */ /* 0x000fc80007810000 */
[----:B------:R-:W-:Y:S01]  /*3e70*/  FMNMX.FTZ R5, R47, R6, !PT ;  /* 0x000000062f057209 */ /* 0x000fe20007810000 */
[----:B------:R-:W0:Y:S03]  /*3e80*/  MUFU.EX2 R7, R7 ;  /* 0x0000000700077308 */ /* 0x000e260000000800 */
[----:B------:R-:W-:-:S04]  /*3e90*/  FMNMX.FTZ R6, R50, R5, !PT ;  /* 0x0000000532067209 */ /* 0x000fc80007810000 */
[----:B------:R-:W-:Y:S01]  /*3ea0*/  FMNMX.FTZ R5, R51, R6, !PT ;  /* 0x0000000633057209 */ /* 0x000fe20007810000 */
[----:B------:R-:W1:Y:S03]  /*3eb0*/  MUFU.EX2 R10, R10 ;  /* 0x0000000a000a7308 */ /* 0x000e660000000800 */
[----:B------:R-:W-:-:S04]  /*3ec0*/  FMNMX.FTZ R6, R54, R5, !PT ;  /* 0x0000000536067209 */ /* 0x000fc80007810000 */
[----:B------:R-:W-:Y:S01]  /*3ed0*/  FMNMX.FTZ R5, R55, R6, !PT ;  /* 0x0000000637057209 */ /* 0x000fe20007810000 */
[----:B------:R-:W2:Y:S03]  /*3ee0*/  MUFU.EX2 R9, R9 ;  /* 0x0000000900097308 */ /* 0x000ea60000000800 */
        /* <DEDUP_REMOVED lines=30> */
[----:B------:R-:W3:Y:S06]  /*40d0*/  SHFL.BFLY PT, R40, R5, 0x2, 0x1f ;  /* 0x0c401f0005287f89 */ /* 0x000eec00000e0000 */
[----:B------:R-:W-:Y:S08]  /*40e0*/  MUFU.EX2 R6, R6 ;  /* 0x0000000600067308 */ /* 0x000ff00000000800 */
[----:B------:R-:W-:Y:S08]  /*40f0*/  MUFU.EX2 R29, R29 ;  /* 0x0000001d001d7308 */ /* 0x000ff00000000800 */
[----:B------:R-:W-:Y:S01]  /*4100*/  MUFU.EX2 R28, R28 ;  /* 0x0000001c001c7308 */ /* 0x000fe20000000800 */
[----:B---3--:R-:W-:Y:S01]  /*4110*/  FMNMX.FTZ R11, R5, R40, !PT ;  /* 0x00000028050b7209 */ /* 0x008fe20007810000 */
[----:B------:R-:W-:-:S04]  /*4120*/  FFMA.FTZ R40, R80, UR33, -R20 ;  /* 0x0000002150287c23 */ /* 0x000fc80008010814 */
[----:B------:R-:W3:Y:S02]  /*4130*/  SHFL.BFLY PT, R56, R11, 0x1, 0x1f ;  /* 0x0c201f000b387f89 */ /* 0x000ee400000e0000 */
[----:B------:R-:W-:Y:S08]  /*4140*/  MUFU.EX2 R32, R32 ;  /* 0x0000002000207308 */ /* 0x000ff00000000800 */
[----:B------:R-:W-:Y:S08]  /*4150*/  MUFU.EX2 R33, R33 ;  /* 0x0000002100217308 */ /* 0x000ff00000000800 */
[----:B------:R-:W-:Y:S01]  /*4160*/  MUFU.EX2 R2, R2 ;  /* 0x0000000200027308 */ /* 0x000fe20000000800 */
[----:B---3--:R-:W-:Y:S01]  /*4170*/  FMNMX.FTZ R5, R11, R56, !PT ;  /* 0x000000380b057209 */ /* 0x008fe20007810000 */
[----:B------:R-:W-:-:S06]  /*4180*/  FFMA.FTZ R56, R84, UR33, -R20 ;  /* 0x0000002154387c23 */ /* 0x000fcc0008010814 */
[----:B------:R-:W-:Y:S01]  /*4190*/  MUFU.EX2 R37, R37 ;  /* 0x0000002500257308 */ /* 0x000fe20000000800 */
[C---:B------:R-:W-:Y:S01]  /*41a0*/  FSETP.NEU.FTZ.AND P2, PT, R5.reuse, -INF , PT ;  /* 0xff8000000500780b */ /* 0x040fe20003f5d000 */
[----:B------:R-:W-:-:S05]  /*41b0*/  FMUL.FTZ R11, R5, UR33 ;  /* 0x00000021050b7c20 */ /* 0x000fca0008410000 */
[----:B------:R-:W-:Y:S01]  /*41c0*/  FSEL R20, R11, RZ, P2 ;  /* 0x000000ff0b147208 */ /* 0x000fe20001000000 */
[----:B------:R-:W-:Y:S01]  /*41d0*/  MUFU.EX2 R36, R36 ;  /* 0x0000002400247308 */ /* 0x000fe20000000800 */
        /* <DEDUP_REMOVED lines=17> */
[--C-:B---3--:R-:W-:Y:S01]  /*42f0*/  FFMA.FTZ R60, R46, UR33, -R20.reuse ;  /* 0x000000212e3c7c23 */ /* 0x108fe20008010814 */
[--C-:B------:R-:W-:Y:S01]  /*4300*/  FFMA.FTZ R46, R58, UR33, -R20.reuse ;  /* 0x000000213a2e7c23 */ /* 0x100fe20008010814 */
[--C-:B------:R-:W-:Y:S01]  /*4310*/  FFMA.FTZ R34, R51, UR33, -R20.reuse ;  /* 0x0000002133227c23 */ /* 0x100fe20008010814 */
[----:B--2---:R-:W-:Y:S01]  /*4320*/  F2FP.F16.F32.PACK_AB R10, R9, R10 ;  /* 0x0000000a090a723e */ /* 0x004fe200000000ff */
[--C-:B------:R-:W-:Y:S01]  /*4330*/  FFMA.FTZ R51, R63, UR33, -R20.reuse ;  /* 0x000000213f337c23 */ /* 0x100fe20008010814 */
[----:B------:R1:W2:Y:S01]  /*4340*/  MUFU.EX2 R68, R65 ;  /* 0x0000004100447308 */ /* 0x0002a20000000800 */
[----:B------:R-:W-:Y:S01]  /*4350*/  F2FP.F16.F32.PACK_AB R8, R7, R8 ;  /* 0x000000080708723e */ /* 0x000fe200000000ff */
[--C-:B------:R-:W-:Y:S01]  /*4360*/  FFMA.FTZ R7, R66, UR33, -R20.reuse ;  /* 0x0000002142077c23 */ /* 0x100fe20008010814 */
[--C-:B------:R-:W-:Y:S01]  /*4370*/  FFMA.FTZ R70, R70, UR33, -R20.reuse ;  /* 0x0000002146467c23 */ /* 0x100fe20008010814 */
[--C-:B------:R-:W-:Y:S01]  /*4380*/  FFMA.FTZ R71, R71, UR33, -R20.reuse ;  /* 0x0000002147477c23 */ /* 0x100fe20008010814 */
[--C-:B------:R-:W-:Y:S01]  /*4390*/  FFMA.FTZ R74, R74, UR33, -R20.reuse ;  /* 0x000000214a4a7c23 */ /* 0x100fe20008010814 */
[--C-:B------:R-:W-:Y:S01]  /*43a0*/  FFMA.FTZ R75, R75, UR33, -R20.reuse ;  /* 0x000000214b4b7c23 */ /* 0x100fe20008010814 */
[--C-:B------:R-:W-:Y:S01]  /*43b0*/  FFMA.FTZ R78, R78, UR33, -R20.reuse ;  /* 0x000000214e4e7c23 */ /* 0x100fe20008010814 */
[----:B------:R3:W4:Y:S01]  /*43c0*/  MUFU.EX2 R69, R31 ;  /* 0x0000001f00457308 */ /* 0x0007220000000800 */
[--C-:B-1----:R-:W-:Y:S01]  /*43d0*/  FFMA.FTZ R65, R47, UR33, -R20.reuse ;  /* 0x000000212f417c23 */ /* 0x102fe20008010814 */
[----:B------:R-:W-:Y:S01]  /*43e0*/  FFMA.FTZ R47, R59, UR33, -R20 ;  /* 0x000000213b2f7c23 */ /* 0x000fe20008010814 */
[----:B------:R-:W-:Y:S01]  /*43f0*/  FADD.FTZ R59, R9, R54 ;  /* 0x00000036093b7221 */ /* 0x000fe20000010000 */
[----:B0-----:R-:W-:Y:S01]  /*4400*/  FADD.FTZ R55, R11, R64 ;  /* 0x000000400b377221 */ /* 0x001fe20000010000 */
[----:B------:R-:W-:Y:S01]  /*4410*/  F2FP.F16.F32.PACK_AB R9, R64, R11 ;  /* 0x0000000b4009723e */ /* 0x000fe200000000ff */
[--C-:B------:R-:W-:Y:S01]  /*4420*/  FFMA.FTZ R54, R67, UR33, -R20.reuse ;  /* 0x0000002143367c23 */ /* 0x100fe20008010814 */
[--C-:B------:R-:W-:Y:S01]  /*4430*/  FFMA.FTZ R79, R79, UR33, -R20.reuse ;  /* 0x000000214f4f7c23 */ /* 0x100fe20008010814 */
[----:B------:R-:W0:Y:S01]  /*4440*/  MUFU.EX2 R4, R4 ;  /* 0x0000000400047308 */ /* 0x000e220000000800 */
[--C-:B---3--:R-:W-:Y:S01]  /*4450*/  FFMA.FTZ R31, R50, UR33, -R20.reuse ;  /* 0x00000021321f7c23 */ /* 0x108fe20008010814 */
[--C-:B------:R-:W-:Y:S01]  /*4460*/  FFMA.FTZ R50, R62, UR33, -R20.reuse ;  /* 0x000000213e327c23 */ /* 0x100fe20008010814 */
[----:B------:R-:W-:Y:S01]  /*4470*/  FADD.FTZ R62, R12, R59 ;  /* 0x0000003b0c3e7221 */ /* 0x000fe20000010000 */
[----:B--2---:R-:W-:Y:S01]  /*4480*/  FADD.FTZ R58, R68, R55 ;  /* 0x00000037443a7221 */ /* 0x004fe20000010000 */
[C---:B------:R-:W-:Y:S01]  /*4490*/  F2FP.F16.F32.PACK_AB R12, R13.reuse, R12 ;  /* 0x0000000c0d0c723e */ /* 0x040fe200000000ff */
[----:B------:R-:W-:Y:S01]  /*44a0*/  FFMA.FTZ R82, R82, UR33, -R20 ;  /* 0x0000002152527c23 */ /* 0x000fe20008010814 */
[----:B------:R-:W-:Y:S01]  /*44b0*/  FADD.FTZ R59, R13, R62 ;  /* 0x0000003e0d3b7221 */ /* 0x000fe20000010000 */
[----:B------:R-:W1:Y:S01]  /*44c0*/  MUFU.EX2 R27, R27 ;  /* 0x0000001b001b7308 */ /* 0x000e620000000800 */
[C---:B----4-:R-:W-:Y:S01]  /*44d0*/  FADD.FTZ R55, R69.reuse, R58 ;  /* 0x0000003a45377221 */ /* 0x050fe20000010000 */
[----:B------:R-:W-:Y:S01]  /*44e0*/  F2FP.F16.F32.PACK_AB R11, R69, R68 ;  /* 0x00000044450b723e */ /* 0x000fe200000000ff */
[----:B------:R-:W-:Y:S01]  /*44f0*/  FADD.FTZ R62, R14, R59 ;  /* 0x0000003b0e3e7221 */ /* 0x000fe20000010000 */
[----:B------:R-:W-:Y:S01]  /*4500*/  F2FP.F16.F32.PACK_AB R14, R15, R14 ;  /* 0x0000000e0f0e723e */ /* 0x000fe200000000ff */
[--C-:B------:R-:W-:Y:S01]  /*4510*/  FFMA.FTZ R83, R83, UR33, -R20.reuse ;  /* 0x0000002153537c23 */ /* 0x100fe20008010814 */
[----:B------:R-:W-:Y:S01]  /*4520*/  FFMA.FTZ R86, R86, UR33, -R20 ;  /* 0x0000002156567c23 */ /* 0x000fe20008010814 */
[----:B------:R-:W-:Y:S01]  /*4530*/  FADD.FTZ R59, R15, R62 ;  /* 0x0000003e0f3b7221 */ /* 0x000fe20000010000 */
[----:B------:R-:W2:Y:S01]  /*4540*/  MUFU.EX2 R30, R30 ;  /* 0x0000001e001e7308 */ /* 0x000ea20000000800 */
[----:B0-----:R-:W-:Y:S01]  /*4550*/  FADD.FTZ R58, R4, R55 ;  /* 0x00000037043a7221 */ /* 0x001fe20000010000 */
[----:B------:R0:W-:Y:S01]  /*4560*/  STSM.16.M88.4 [R17+0x21800], R8 ;  /* 0x0218000811007844 */ /* 0x0001e20000000200 */
[----:B------:R-:W-:Y:S01]  /*4570*/  FADD.FTZ R62, R24, R59 ;  /* 0x0000003b183e7221 */ /* 0x000fe20000010000 */
        /* <DEDUP_REMOVED lines=43> */
[----:B------:R1:W-:Y:S04]  /*4830*/  STSM.16.M88.4 [R22], R12 ;  /* 0x0000000c16007844 */ /* 0x0003e80000000200 */
[----:B------:R3:W-:Y:S02]  /*4840*/  STSM.16.M88.4 [R19], R24 ;  /* 0x0000001813007844 */ /* 0x0007e40000000200 */
[----:B------:R-:W4:Y:S01]  /*4850*/  MUFU.EX2 R47, R47 ;  /* 0x0000002f002f7308 */ /* 0x000f220000000800 */
[C---:B0-----:R-:W-:Y:S01]  /*4860*/  FADD.FTZ R9, R43.reuse, R4 ;  /* 0x000000042b097221 */ /* 0x041fe20000010000 */
[----:B------:R-:W-:-:S06]  /*4870*/  F2FP.F16.F32.PACK_AB R11, R43, R38 ;  /* 0x000000262b0b723e */ /* 0x000fcc00000000ff */
[----:B------:R-:W0:Y:S01]  /*4880*/  MUFU.EX2 R50, R50 ;  /* 0x0000003200327308 */ /* 0x000e220000000800 */
[----:B--2---:R-:W-:-:S07]  /*4890*/  FADD.FTZ R4, R46, R9 ;  /* 0x000000092e047221 */ /* 0x004fce0000010000 */
[----:B------:R-:W2:Y:S01]  /*48a0*/  MUFU.EX2 R45, R45 ;  /* 0x0000002d002d7308 */ /* 0x000ea20000000800 */
[C---:B----4-:R-:W-:Y:S01]  /*48b0*/  FADD.FTZ R9, R47.reuse, R4 ;  /* 0x000000042f097221 */ /* 0x050fe20000010000 */
[----:B------:R-:W-:-:S06]  /*48c0*/  F2FP.F16.F32.PACK_AB R29, R47, R46 ;  /* 0x0000002e2f1d723e */ /* 0x000fcc00000000ff */
[----:B------:R-:W4:Y:S01]  /*48d0*/  MUFU.EX2 R51, R51 ;  /* 0x0000003300337308 */ /* 0x000f220000000800 */
[----:B0-----:R-:W-:Y:S01]  /*48e0*/  FADD.FTZ R4, R50, R9 ;  /* 0x0000000932047221 */ /* 0x001fe20000010000 */
[----:B------:R-:W-:-:S05]  /*48f0*/  F2FP.F16.F32.PACK_AB R9, R34, R31 ;  /* 0x0000001f2209723e */ /* 0x000fca00000000ff */
[----:B------:R0:W-:Y:S01]  /*4900*/  STSM.16.M88.4 [R18], R8 ;  /* 0x0000000812007844 */ /* 0x0001e20000000200 */
[----:B------:R-:W5:Y:S01]  /*4910*/  MUFU.EX2 R44, R44 ;  /* 0x0000002c002c7308 */ /* 0x000f620000000800 */
[C---:B--2---:R-:W-:Y:S01]  /*4920*/  FADD.FTZ R3, R45.reuse, R6 ;  /* 0x000000062d037221 */ /* 0x044fe20000010000 */
[----:B-1----:R-:W-:-:S06]  /*4930*/  F2FP.F16.F32.PACK_AB R12, R45, R36 ;  /* 0x000000242d0c723e */ /* 0x002fcc00000000ff */
[----:B------:R-:W1:Y:S01]  /*4940*/  MUFU.EX2 R7, R7 ;  /* 0x0000000700077308 */ /* 0x000e620000000800 */
[C---:B----4-:R-:W-:Y:S01]  /*4950*/  FADD.FTZ R4, R51.reuse, R4 ;  /* 0x0000000433047221 */ /* 0x050fe20000010000 */
[----:B------:R-:W-:-:S05]  /*4960*/  F2FP.F16.F32.PACK_AB R31, R51, R50 ;  /* 0x00000032331f723e */ /* 0x000fca00000000ff */
[----:B------:R2:W-:Y:S01]  /*4970*/  STSM.16.M88.4 [R17+0x27800], R28 ;  /* 0x0278001c11007844 */ /* 0x0005e20000000200 */
[----:B------:R-:W4:Y:S01]  /*4980*/  MUFU.EX2 R54, R54 ;  /* 0x0000003600367308 */ /* 0x000f220000000800 */
[----:B-----5:R-:W-:-:S07]  /*4990*/  FADD.FTZ R2, R44, R3 ;  /* 0x000000032c027221 */ /* 0x020fce0000010000 */
[----:B------:R-:W5:Y:S01]  /*49a0*/  MUFU.EX2 R53, R53 ;  /* 0x0000003500357308 */ /* 0x000f620000000800 */
[----:B-1----:R-:W-:-:S07]  /*49b0*/  FADD.FTZ R3, R7, R4 ;  /* 0x0000000407037221 */ /* 0x002fce0000010000 */
[----:B------:R-:W1:Y:S01]  /*49c0*/  MUFU.EX2 R70, R70 ;  /* 0x0000004600467308 */ /* 0x000e620000000800 */
[C---:B----4-:R-:W-:Y:S01]  /*49d0*/  FADD.FTZ R3, R54.reuse, R3 ;  /* 0x0000000336037221 */ /* 0x050fe20000010000 */
[----:B------:R-:W-:-:S06]  /*49e0*/  F2FP.F16.F32.PACK_AB R13, R54, R7 ;  /* 0x00000007360d723e */ /* 0x000fcc00000000ff */
[----:B------:R-:W4:Y:S01]  /*49f0*/  MUFU.EX2 R71, R71 ;  /* 0x0000004700477308 */ /* 0x000f220000000800 */
[C---:B-----5:R-:W-:Y:S01]  /*4a00*/  FADD.FTZ R4, R53.reuse, R2 ;  /* 0x0000000235047221 */ /* 0x060fe20000010000 */
[----:B------:R-:W-:-:S06]  /*4a10*/  F2FP.F16.F32.PACK_AB R14, R53, R44 ;  /* 0x0000002c350e723e */ /* 0x000fcc00000000ff */
[----:B------:R-:W5:Y:S01]  /*4a20*/  MUFU.EX2 R41, R41 ;  /* 0x0000002900297308 */ /* 0x000f620000000800 */
[----:B-1----:R-:W-:-:S07]  /*4a30*/  FADD.FTZ R2, R70, R3 ;  /* 0x0000000346027221 */ /* 0x002fce0000010000 */
[----:B------:R-:W3:Y:S01]  /*4a40*/  MUFU.EX2 R48, R48 ;  /* 0x0000003000307308 */ /* 0x000ee20000000800 */
[C---:B----4-:R-:W-:Y:S01]  /*4a50*/  F2FP.F16.F32.PACK_AB R15, R71.reuse, R70 ;  /* 0x00000046470f723e */ /* 0x050fe200000000ff */
[----:B------:R-:W-:-:S04]  /*4a60*/  FADD.FTZ R7, R71, R2 ;  /* 0x0000000247077221 */ /* 0x000fc80000010000 */
[----:B------:R2:W-:Y:S02]  /*4a70*/  STSM.16.M88.4 [R23], R12 ;  /* 0x0000000c17007844 */ /* 0x0005e40000000200 */
[----:B------:R-:W-:Y:S01]  /*4a80*/  MUFU.EX2 R52, R52 ;  /* 0x0000003400347308 */ /* 0x000fe20000000800 */
[----:B-----5:R-:W-:-:S07]  /*4a90*/  FADD.FTZ R21, R41, R4 ;  /* 0x0000000429157221 */ /* 0x020fce0000010000 */
[----:B------:R-:W1:Y:S01]  /*4aa0*/  MUFU.EX2 R57, R57 ;  /* 0x0000003900397308 */ /* 0x000e620000000800 */
[C---:B---3--:R-:W-:Y:S01]  /*4ab0*/  F2FP.F16.F32.PACK_AB R24, R48.reuse, R41 ;  /* 0x000000293018723e */ /* 0x048fe200000000ff */
[----:B------:R-:W-:-:S06]  /*4ac0*/  FADD.FTZ R21, R48, R21 ;  /* 0x0000001530157221 */ /* 0x000fcc0000010000 */
[----:B------:R-:W3:Y:S08]  /*4ad0*/  MUFU.EX2 R74, R74 ;  /* 0x0000004a004a7308 */ /* 0x000ef00000000800 */
[----:B------:R-:W4:Y:S01]  /*4ae0*/  MUFU.EX2 R75, R75 ;  /* 0x0000004b004b7308 */ /* 0x000f220000000800 */
[----:B-1----:R-:W-:-:S07]  /*4af0*/  F2FP.F16.F32.PACK_AB R26, R57, R52 ;  /* 0x00000034391a723e */ /* 0x002fce00000000ff */
[----:B------:R-:W1:Y:S01]  /*4b00*/  MUFU.EX2 R78, R78 ;  /* 0x0000004e004e7308 */ /* 0x000e620000000800 */
[----:B---3--:R-:W-:-:S07]  /*4b10*/  FADD.FTZ R2, R74, R7 ;  /* 0x000000074a027221 */ /* 0x008fce0000010000 */
[----:B------:R-:W3:Y:S01]  /*4b20*/  MUFU.EX2 R79, R79 ;  /* 0x0000004f004f7308 */ /* 0x000ee20000000800 */
[C---:B----4-:R-:W-:Y:S01]  /*4b30*/  F2FP.F16.F32.PACK_AB R25, R75.reuse, R74 ;  /* 0x0000004a4b19723e */ /* 0x050fe200000000ff */
[----:B------:R-:W-:Y:S01]  /*4b40*/  FADD.FTZ R7, R75, R2 ;  /* 0x000000024b077221 */ /* 0x000fe20000010000 */
[----:B------:R-:W-:-:S05]  /*4b50*/  FADD.FTZ R2, R52, R21 ;  /* 0x0000001534027221 */ /* 0x000fca0000010000 */
[----:B------:R-:W-:Y:S01]  /*4b60*/  MUFU.EX2 R40, R40 ;  /* 0x0000002800287308 */ /* 0x000fe20000000800 */
[----:B-1----:R-:W-:Y:S01]  /*4b70*/  FADD.FTZ R4, R78, R7 ;  /* 0x000000074e047221 */ /* 0x002fe20000010000 */
[----:B------:R-:W-:Y:S01]  /*4b80*/  FADD.FTZ R7, R57, R2 ;  /* 0x0000000239077221 */ /* 0x000fe20000010000 */
[----:B------:R-:W-:-:S05]  /*4b90*/  VIADD R2, R88, 0xfffffffe ;  /* 0xfffffffe58027836 */ /* 0x000fca0000000000 */
[----:B------:R-:W0:Y:S01]  /*4ba0*/  MUFU.EX2 R49, R49 ;  /* 0x0000003100317308 */ /* 0x000e220000000800 */
[C---:B---3--:R-:W-:Y:S01]  /*4bb0*/  F2FP.F16.F32.PACK_AB R27, R79.reuse, R78 ;  /* 0x0000004e4f1b723e */ /* 0x048fe200000000ff */
[----:B------:R-:W-:-:S04]  /*4bc0*/  FADD.FTZ R21, R79, R4 ;  /* 0x000000044f157221 */ /* 0x000fc80000010000 */
[----:B------:R2:W-:Y:S02]  /*4bd0*/  STSM.16.M88.4 [R19+0x6000], R24 ;  /* 0x0060001813007844 */ /* 0x0005e40000000200 */
[----:B------:R-:W1:Y:S08]  /*4be0*/  MUFU.EX2 R56, R56 ;  /* 0x0000003800387308 */ /* 0x000e700000000800 */
[----:B------:R-:W3:Y:S01]  /*4bf0*/  MUFU.EX2 R61, R61 ;  /* 0x0000003d003d7308 */ /* 0x000ee20000000800 */
[----:B0-----:R-:W-:Y:S01]  /*4c00*/  F2FP.F16.F32.PACK_AB R8, R49, R40 ;  /* 0x000000283108723e */ /* 0x001fe200000000ff */
[----:B------:R-:W-:-:S04]  /*4c10*/  FADD.FTZ R40, R40, R7 ;  /* 0x0000000728287221 */ /* 0x000fc80000010000 */
[----:B------:R-:W-:Y:S02]  /*4c20*/  FADD.FTZ R49, R49, R40 ;  /* 0x0000002831317221 */ /* 0x000fe40000010000 */
[----:B------:R-:W-:Y:S02]  /*4c30*/  MUFU.EX2 R82, R82 ;  /* 0x0000005200527308 */ /* 0x000fe40000000800 */
[----:B-1----:R-:W-:-:S06]  /*4c40*/  FADD.FTZ R4, R56, R49 ;  /* 0x0000003138047221 */ /* 0x002fcc0000010000 */
[----:B------:R-:W0:Y:S01]  /*4c50*/  MUFU.EX2 R83, R83 ;  /* 0x0000005300537308 */ /* 0x000e220000000800 */
[C---:B---3--:R-:W-:Y:S01]  /*4c60*/  F2FP.F16.F32.PACK_AB R10, R61.reuse, R56 ;  /* 0x000000383d0a723e */ /* 0x048fe200000000ff */
[----:B------:R-:W-:-:S06]  /*4c70*/  FADD.FTZ R4, R61, R4 ;  /* 0x000000043d047221 */ /* 0x000fcc0000010000 */
[----:B------:R-:W-:Y:S08]  /*4c80*/  MUFU.EX2 R86, R86 ;  /* 0x0000005600567308 */ /* 0x000ff00000000800 */
[----:B------:R-:W1:Y:S01]  /*4c90*/  MUFU.EX2 R3, R20 ;  /* 0x0000001400037308 */ /* 0x000e620000000800 */
[----:B0-----:R-:W-:Y:S01]  /*4ca0*/  F2FP.F16.F32.PACK_AB R9, R83, R82 ;  /* 0x000000525309723e */ /* 0x001fe200000000ff */
[----:B------:R-:W-:-:S04]  /*4cb0*/  FADD.FTZ R82, R82, R21 ;  /* 0x0000001552527221 */ /* 0x000fc80000010000 */
[----:B------:R-:W-:Y:S01]  /*4cc0*/  FADD.FTZ R83, R83, R82 ;  /* 0x0000005253537221 */ /* 0x000fe20000010000 */
[----:B-1----:R-:W-:-:S03]  /*4cd0*/  F2FP.F16.F32.PACK_AB R11, R3, R86 ;  /* 0x00000056030b723e */ /* 0x002fc600000000ff */
        /* <DEDUP_REMOVED lines=17> */
.L_x_1095:
[----:B------:R-:W-:-:S11]  /*4df0*/  UISETP.NE.AND UP2, UPT, UR7, 0x1, UPT ;  /* 0x000000010700788c */ /* 0x000fd6000bf45270 */
[----:B------:R-:W-:Y:S02]  /*4e00*/  @UP2 ULDC.64 UR10, c[0x0][0x9e8] ;  /* 0x00027a00000a2ab9 */ /* 0x000fe40000000a00 */
[----:B------:R-:W-:-:S04]  /*4e10*/  UIMAD.WIDE.U32 UR14, UR18, UR10, URZ ;  /* 0x0000000a120e72a5 */ /* 0x000fc8000f8e003f */
[----:B------:R-:W-:-:S12]  /*4e20*/  @UP2 USHF.R.U32.HI UR18, URZ, UR11, UR15 ;  /* 0x0000000b3f122299 */ /* 0x000fd8000801160f */
.L_x_1096:
[----:B------:R-:W-:-:S04]  /*4e30*/  UIMAD UR7, UR18, UR7, UR7 ;  /* 0x00000007120772a4 */ /* 0x000fc8000f8e0207 */
[----:B------:R-:W-:-:S04]  /*4e40*/  UISETP.LT.AND UP2, UPT, UR6, UR7, UPT ;  /* 0x000000070600728c */ /* 0x000fc8000bf41270 */
[----:B------:R-:W-:-:S12]  /*4e50*/  USEL UR6, UR6, UR7, UP2 ;  /* 0x0000000706067287 */ /* 0x000fd80009000000 */
.L_x_1094:
        /* <DEDUP_REMOVED lines=36> */
.L_x_1114:
[----:B------:R-:W-:Y:S01]  /*50a0*/  UIADD3 UR55, UR46, 0x1, URZ ;  /* 0x000000012e377890 */ /* 0x000fe2000fffe03f */
[----:B------:R-:W-:-:S03]  /*50b0*/  ISETP.NE.AND P3, PT, RZ, UR44, PT ;  /* 0x0000002cff007c0c */ /* 0x000fc6000bf65270 */
[----:B------:R-:W-:-:S04]  /*50c0*/  UISETP.NE.AND UP2, UPT, UR55, 0x2, UPT ;  /* 0x000000023700788c */ /* 0x000fc8000bf45270 */
[----:B------:R-:W-:Y:S02]  /*50d0*/  USEL UR54, URZ, 0x1, UP2 ;  /* 0x000000013f367887 */ /* 0x000fe40009000000 */
[----:B------:R-:W-:Y:S02]  /*50e0*/  USEL UR55, UR55, URZ, UP2 ;  /* 0x0000003f37377287 */ /* 0x000fe40009000000 */
[----:B------:R-:W-:Y:S02]  /*50f0*/  ULOP3.LUT UR54, UR49, UR54, URZ, 0x3c, !UPT ;  /* 0x0000003631367292 */ /* 0x000fe4000f8e3c3f */
[----:B----4-:R-:W-:Y:S10]  /*5100*/  @P3 BRA `(.L_x_1098) ;  /* 0x00000000002c3947 */ /* 0x010ff40003800000 */
[----:B------:R-:W-:Y:S05]  /*5110*/  @!P0 BRA `(.L_x_1099) ;  /* 0x0000000000048947 */ /* 0x000fea0003800000 */
[----:B------:R-:W-:Y:S01]  /*5120*/  BPT.TRAP 0x1 ;  /* 0x000000040000795c */ /* 0x000fe20000300000 */
.L_x_1099:
[----:B------:R-:W-:Y:S01]  /*5130*/  ULEA UR6, UR55, UR42, 0x3 ;  /* 0x0000002a37067291 */ /* 0x000fe2000f8e183f */
[----:B------:R-:W-:-:S05]  /*5140*/  IMAD.U32 R6, RZ, RZ, UR54 ;  /* 0x00000036ff067e24 */ /* 0x000fca000f8e00ff */
[----:B------:R-:W-:-:S04]  /*5150*/  SHF.L.U32 R6, R6, 0x1f, RZ ;  /* 0x0000001f06067819 */ /* 0x000fc800000006ff */
[----:B------:R0:W1:Y:S01]  /*5160*/  SYNCS.PHASECHK.TRANS64.TRYWAIT P2, [UR6+0x2d830], R6 ;  /* 0x02d83006ff0075a7 */ /* 0x0000620008040146 */
[----:B------:R-:W-:Y:S05]  /*5170*/  @!P0 BRA `(.L_x_1100) ;  /* 0x0000000000048947 */ /* 0x000fea0003800000 */
[----:B------:R-:W-:Y:S01]  /*5180*/  BPT.TRAP 0x1 ;  /* 0x000000040000795c */ /* 0x000fe20000300000 */
.L_x_1100:
[----:B-1----:R-:W-:Y:S05]  /*5190*/  @P2 BRA `(.L_x_1098) ;  /* 0x0000000000082947 */ /* 0x002fea0003800000 */
[----:B------:R-:W1:Y:S02]  /*51a0*/  SYNCS.PHASECHK.TRANS64.TRYWAIT P2, [UR6+0x2d830], R6 ;  /* 0x02d83006ff0075a7 */ /* 0x000e640008040146 */
[----:B-1----:R-:W-:Y:S05]  /*51b0*/  @!P2 BRA `(.L_x_1101) ;  /* 0x0000011000a4a947 */ /* 0x002fea0003800000 */
.L_x_1098:
        /* <DEDUP_REMOVED lines=16> */
[----:B--2---:R-:W-:-:S06]  /*52c0*/  WARPGROUP.ARRIVE ;  /* 0x00000000000079c5 */ /* 0x004fcc0000000000 */
        /* <DEDUP_REMOVED lines=20> */
.L_x_1103:
[----:B------:R-:W-:Y:S01]  /*5410*/  ULEA UR6, UR46, UR42, 0x3 ;  /* 0x0000002a2e067291 */ /* 0x000fe2000f8e183f */
[----:B------:R-:W-:-:S05]  /*5420*/  IMAD.U32 R6, RZ, RZ, UR49 ;  /* 0x00000031ff067e24 */ /* 0x000fca000f8e00ff */
[----:B------:R-:W-:-:S04]  /*5430*/  SHF.L.U32 R6, R6, 0x1f, RZ ;  /* 0x0000001f06067819 */ /* 0x000fc800000006ff */
[----:B------:R0:W1:Y:S01]  /*5440*/  SYNCS.PHASECHK.TRANS64.TRYWAIT P2, [UR6+0x2d850], R6 ;  /* 0x02d85006ff0075a7 */ /* 0x0000620008040146 */
[----:B------:R-:W-:Y:S05]  /*5450*/  @!P0 BRA `(.L_x_1104) ;  /* 0x0000000000048947 */ /* 0x000fea0003800000 */
[----:B------:R-:W-:Y:S01]  /*5460*/  BPT.TRAP 0x1 ;  /* 0x000000040000795c */ /* 0x000fe20000300000 */
.L_x_1104:
[----:B-1----:R-:W-:Y:S05]  /*5470*/  @P2 BRA `(.L_x_1102) ;  /* 0x0000000000082947 */ /* 0x002fea0003800000 */
[----:B------:R-:W1:Y:S02]  /*5480*/  SYNCS.PHASECHK.TRANS64.TRYWAIT P2, [UR6+0x2d850], R6 ;  /* 0x02d85006ff0075a7 */ /* 0x000e640008040146 */
[----:B-1----:R-:W-:Y:S05]  /*5490*/  @!P2 BRA `(.L_x_1105) ;  /* 0x000001100004a947 */ /* 0x002fea0003800000 */
.L_x_1102:
[----:B------:R-:W-:Y:S01]  /*54a0*/  UIADD3 UR6, UR42, 0x400, URZ ;  /* 0x000004002a067890 */ /* 0x000fe2000fffe03f */
[----:B------:R-:W-:Y:S01]  /*54b0*/  WARPGROUP.ARRIVE ;  /* 0x00000000000079c5 */ /* 0x000fe20000000000 */
[----:B------:R-:W-:-:S05]  /*54c0*/  ULEA UR7, UR52, UR42, 0xd ;  /* 0x0000002a34077291 */ /* 0x000fca000f8e683f */
[----:B------:R-:W2:Y:S01]  /*54d0*/  S2R R9, SR_TID.X ;  /* 0x0000000000097919 */ /* 0x000ea20000002100 */
[----:B------:R-:W-:Y:S01]  /*54e0*/  USHF.R.U32.HI UR6, URZ, 0x4, UR6 ;  /* 0x000000043f067899 */ /* 0x000fe20008011606 */
[----:B------:R-:W-:Y:S01]  /*54f0*/  PLOP3.LUT P2, PT, PT, PT, UP0, 0x80, 0x0 ;  /* 0x000000000000781c */ /* 0x000fe20003f4f008 */
[----:B------:R-:W-:Y:S01]  /*5500*/  UIADD3 UR7, UR7, 0x21800, URZ ;  /* 0x0002180007077890 */ /* 0x000fe2000fffe03f */
[----:B------:R-:W-:Y:S01]  /*5510*/  PLOP3.LUT P3, PT, PT, PT, UP0, 0x80, 0x0 ;  /* 0x000000000000781c */ /* 0x000fe20003f6f008 */
[----:B------:R-:W-:Y:S01]  /*5520*/  ULOP3.LUT UR6, UR6, 0x3fff, URZ, 0xc0, !UPT ;  /* 0x00003fff06067892 */ /* 0x000fe2000f8ec03f */
[----:B------:R-:W-:Y:S01]  /*5530*/  VIADD R13, R136, UR39 ;  /* 0x00000027880d7c36 */ /* 0x000fe20008000000 */
[----:B------:R-:W-:Y:S01]  /*5540*/  USHF.R.U32.HI UR7, URZ, 0x4, UR7 ;  /* 0x000000043f077899 */ /* 0x000fe20008011607 */
[----:B------:R-:W-:Y:S01]  /*5550*/  IMAD.SHL.U32 R12, R2, 0x80, RZ ;  /* 0x00000080020c7824 */ /* 0x000fe200078e00ff */
[----:B------:R-:W-:Y:S01]  /*5560*/  ULOP3.LUT UR10, UR6, 0x2000000, URZ, 0xfc, !UPT ;  /* 0x02000000060a7892 */ /* 0x000fe2000f8efc3f */
[----:B-1----:R-:W-:Y:S01]  /*5570*/  IMAD.U32 R7, RZ, RZ, UR55 ;  /* 0x00000037ff077e24 */ /* 0x002fe2000f8e00ff */
[----:B------:R-:W-:-:S02]  /*5580*/  ULOP3.LUT UR6, UR7, 0x3fff, URZ, 0xc0, !UPT ;  /* 0x00003fff07067892 */ /* 0x000fc4000f8ec03f */
[----:B------:R-:W-:Y:S02]  /*5590*/  UIMAD UR7, UR46, 0x600, UR10 ;  /* 0x000006002e0778a4 */ /* 0x000fe4000f8e020a */
[----:B------:R-:W-:Y:S01]  /*55a0*/  ULOP3.LUT UR6, UR6, 0x10000, URZ, 0xfc, !UPT ;  /* 0x0001000006067892 */ /* 0x000fe2000f8efc3f */
[----:B------:R-:W-:Y:S01]  /*55b0*/  @!P1 LEA R7, R7, UR42, 0x3 ;  /* 0x0000002a07079c11 */ /* 0x000fe2000f8e18ff */
[----:B------:R-:W-:Y:S01]  /*55c0*/  UMOV UR31, 0x80000020 ;  /* 0x80000020001f7882 */ /* 0x000fe20000000000 */
[----:B------:R-:W-:Y:S02]  /*55d0*/  UMOV UR29, 0x40000040 ;  /* 0x40000040001d7882 */ /* 0x000fe40000000000 */
[----:B------:R-:W-:Y:S01]  /*55e0*/  UMOV UR30, UR7 ;  /* 0x00000007001e7c82 */ /* 0x000fe20008000000 */
[----:B------:R-:W-:Y:S01]  /*55f0*/  @!P1 VIADD R7, R7, 0x2d840 ;  /* 0x0002d84007079836 */ /* 0x000fe20000000000 */
[----:B------:R-:W-:Y:S02]  /*5600*/  UMOV UR28, UR6 ;  /* 0x00000006001c7c82 */ /* 0x000fe40008000000 */
[----:B------:R-:W-:Y:S01]  /*5610*/  HGMMA.64x96x16.F32 R88, gdesc[UR28].tnspB, R88, gsb0 ;  /* 0x416000001c5879f0 */ /* 0x000fe20008000858 */
[----:B------:R-:W-:Y:S01]  /*5620*/  UIADD3 UR30, UR7, 0x40, URZ ;  /* 0x00000040071e7890 */ /* 0x000fe2000fffe03f */
[----:B------:R-:W-:Y:S01]  /*5630*/  @!P1 PRMT R7, RZ, 0x654, R7 ;  /* 0x00000654ff079816 */ /* 0x000fe20000000007 */
[----:B------:R-:W-:Y:S01]  /*5640*/  UIADD3 UR28, UR6, 0x2, URZ ;  /* 0x00000002061c7890 */ /* 0x000fe2000fffe03f */
[----:B------:R-:W-:Y:S01]  /*5650*/  UMOV UR31, 0x80000020 ;  /* 0x80000020001f7882 */ /* 0x000fe20000000000 */
[----:B------:R-:W-:Y:S01]  /*5660*/  UMOV UR29, 0x40000040 ;  /* 0x40000040001d7882 */ /* 0x000fe20000000000 */
[----:B--2---:R-:W-:Y:S01]  /*5670*/  SHF.R.U32.HI R8, RZ, 0x7, R9 ;  /* 0x00000007ff087819 */ /* 0x004fe20000011609 */
        /* <DEDUP_REMOVED lines=48> */
[----:B------:R-:W-:Y:S01]  /*5980*/  VIADD R6, R8, 0x9 ;  /* 0x0000000908067836 */ /* 0x000fe20000000000 */
[----:B------:R-:W-:Y:S01]  /*5990*/  ULOP3.LUT UR6, URZ, UR35, URZ, 0x33, !UPT ;  /* 0x000000233f067292 */ /* 0x000fe2000f8e333f */
[----:B------:R-:W-:Y:S02]  /*59a0*/  IMAD R9, R16, -0x2, R9 ;  /* 0xfffffffe10097824 */ /* 0x000fe400078e0209 */
[----:B------:R-:W0:Y:S01]  /*59b0*/  SHFL.IDX PT, R15, R13, RZ, 0x1c1f ;  /* 0x001c1fff0d0f7589 */ /* 0x000e2200000e0000 */
[----:B------:R-:W-:Y:S01]  /*59c0*/  SEL R6, R6, 0x9, !P2 ;  /* 0x0000000906067807 */ /* 0x000fe20005000000 */
[----:B------:R-:W-:Y:S01]  /*59d0*/  IMAD.U32 R8, RZ, RZ, UR45 ;  /* 0x0000002dff087e24 */ /* 0x000fe2000f8e00ff */
[----:B------:R-:W-:-:S04]  /*59e0*/  PLOP3.LUT P2, PT, PT, PT, UP1, 0x40, 0x0 ;  /* 0x000000000000781c */ /* 0x000fc80003f4e818 */
[----:B------:R-:W-:-:S05]  /*59f0*/  IADD3 R9, -R8, UR38, R9 ;  /* 0x0000002608097c10 */ /* 0x000fca000fffe109 */
[C---:B------:R-:W-:Y:S02]  /*5a00*/  VIADD R11, R9.reuse, UR53 ;  /* 0x00000035090b7c36 */ /* 0x040fe40008000000 */
[----:B------:R-:W-:Y:S01]  /*5a10*/  VIADD R10, R9, UR6 ;  /* 0x00000006090a7c36 */ /* 0x000fe20008000000 */
[----:B------:R-:W-:Y:S02]  /*5a20*/  WARPGROUP.DEPBAR.LE gsb0, 0x0 ;  /* 0x00008000000079c5 */ /* 0x000fe40000010000 */
[----:B------:R-:W-:-:S06]  /*5a30*/  WARPGROUP.ARRIVE ;  /* 0x00000000000079c5 */ /* 0x000fcc0000000000 */
[----:B------:R-:W-:Y:S03]  /*5a40*/  HGMMA.64x96x16.F32 R88, gdesc[UR28].tnspB, R88, gsb0 ;  /* 0x416000001c5879f0 */ /* 0x000fe60008000858 */
[----:B------:R-:W-:Y:S02]  /*5a50*/  WARPGROUP.DEPBAR.LE gsb0, 0x0 ;  /* 0x00008000000079c5 */ /* 0x000fe40000010000 */
[----:B------:R0:W-:Y:S06]  /*5a60*/  BAR.ARV R6, 0x100 ;  /* 0x000400060000751d */ /* 0x0001ec0000002000 */
[----:B------:R1:W-:Y:S01]  /*5a70*/  @!P1 SYNCS.ARRIVE.TRANS64.RED.A1T0 RZ, [R7+URZ], RZ ;  /* 0x000000ff07ff99a7 */ /* 0x0003e2000810043f */
[----:B0-----:R-:W-:-:S02]  /*5a80*/  IMAD.IADD R6, R15, 0x1, R10 ;  /* 0x000000010f067824 */ /* 0x001fc400078e020a */
[----:B-1----:R-:W-:Y:S01]  /*5a90*/  IMAD.IADD R7, R15, 0x1, R11 ;  /* 0x000000010f077824 */ /* 0x002fe200078e020b */
[----:B------:R-:W-:Y:S06]  /*5aa0*/  @P2 BRA `(.L_x_1106) ;  /* 0x00000000005c2947 */ /* 0x000fec0003800000 */
[----:B------:R-:W-:Y:S01]  /*5ab0*/  IMAD.U32 R8, RZ, RZ, UR45 ;  /* 0x0000002dff087e24 */ /* 0x000fe2000f8e00ff */
[----:B------:R-:W-:Y:S04]  /*5ac0*/  BSSY B0, `(.L_x_1107) ;  /* 0x0000011000007945 */ /* 0x000fe80003800000 */
[----:B------:R-:W-:-:S04]  /*5ad0*/  IADD3 R15, -R8, UR38, R15 ;  /* 0x00000026080f7c10 */ /* 0x000fc8000fffe10f */
        /* <DEDUP_REMOVED lines=10> */
.L_x_1108:
[----:B------:R-:W-:-:S05]  /*5b80*/  IMAD.U32 R14, RZ, RZ, UR34 ;  /* 0x00000022ff0e7e24 */ /* 0x000fca000f8e00ff */
[----:B------:R-:W-:-:S13]  /*5b90*/  ISETP.NE.AND P2, PT, R14, 0x1, PT ;  /* 0x000000010e00780c */ /* 0x000fda0003f45270 */
[----:B------:R-:W0:Y:S02]  /*5ba0*/  @P2 LDC.64 R8, c[0x0][0x9e8] ;  /* 0x00027a00ff082b82 */ /* 0x000e240000000a00 */
[----:B0-----:R-:W-:-:S05]  /*5bb0*/  @P2 IMAD.HI.U32 R8, R15, R8, RZ ;  /* 0x000000080f082227 */ /* 0x001fca00078e00ff */
[----:B------:R-:W-:-:S07]  /*5bc0*/  @P2 SHF.R.U32.HI R15, RZ, R9, R8 ;  /* 0x00000009ff0f2219 */ /* 0x000fce0000011608 */
.L_x_1109:
[----:B------:R-:W-:Y:S05]  /*5bd0*/  BSYNC B0 ;  /* 0x0000000000007941 */ /* 0x000fea0003800000 */
.L_x_1107:
[----:B------:R-:W-:-:S04]  /*5be0*/  IMAD R15, R15, R14, -R12 ;  /* 0x0000000e0f0f7224 */ /* 0x000fc800078e0a0c */
[----:B------:R-:W-:-:S05]  /*5bf0*/  IMAD R15, R16, -0x2, R15 ;  /* 0xfffffffe100f7824 */ /* 0x000fca00078e020f */
[----:B------:R-:W-:Y:S02]  /*5c00*/  VIADDMNMX R7, R15, R14, R7, PT ;  /* 0x0000000e0f077246 */ /* 0x000fe40003800107 */
[----:B------:R-:W-:-:S07]  /*5c10*/  VIMNMX R6, R6, R15, !PT ;  /* 0x0000000f06067248 */ /* 0x000fce0007fe0100 */
.L_x_1106:
        /* <DEDUP_REMOVED lines=115> */
.L_x_1112:
[----:B------:R-:W-:-:S05]  /*6350*/  IMAD.U32 R8, RZ, RZ, UR34 ;  /* 0x00000022ff087e24 */ /* 0x000fca000f8e00ff */
[----:B------:R-:W-:-:S13]  /*6360*/  ISETP.NE.AND P3, PT, R8, 0x1, PT ;  /* 0x000000010800780c */ /* 0x000fda0003f65270 */
[----:B------:R-:W0:Y:S02]  /*6370*/  @P3 LDC.64 R6, c[0x0][0x9e8] ;  /* 0x00027a00ff063b82 */ /* 0x000e240000000a00 */
[----:B0-----:R-:W-:-:S05]  /*6380*/  @P3 IMAD.HI.U32 R6, R9, R6, RZ ;  /* 0x0000000609063227 */ /* 0x001fca00078e00ff */
[----:B------:R-:W-:-:S07]  /*6390*/  @P3 SHF.R.U32.HI R9, RZ, R7, R6 ;  /* 0x00000007ff093219 */ /* 0x000fce0000011606 */
.L_x_1113:
[----:B------:R-:W-:Y:S05]  /*63a0*/  BSYNC B0 ;  /* 0x0000000000007941 */ /* 0x000fea0003800000 */
.L_x_1111:
[----:B------:R-:W-:-:S04]  /*63b0*/  IMAD R9, R9, R8, -R12 ;  /* 0x0000000809097224 */ /* 0x000fc800078e0a0c */
[----:B------:R-:W-:-:S05]  /*63c0*/  IMAD R9, R16, -0x2, R9 ;  /* 0xfffffffe10097824 */ /* 0x000fca00078e0209 */
[----:B------:R-:W-:Y:S02]  /*63d0*/  VIADDMNMX R11, R9, R8, R11, PT ;  /* 0x00000008090b7246 */ /* 0x000fe4000380010b */
[----:B------:R-:W-:-:S07]  /*63e0*/  VIMNMX R10, R10, R9, !PT ;  /* 0x000000090a0a7248 */ /* 0x000fce0007fe0100 */
.L_x_1110:
        /* <DEDUP_REMOVED lines=20> */
[----:B------:R-:W-:Y:S02]  /*6530*/  ISETP.GT.AND P5, PT, R10, RZ, P2 ;  /* 0x000000ff0a00720c */ /* 0x000fe400017a4270 */
        /* <DEDUP_REMOVED lines=9> */
[----:B------:R-:W-:-:S02]  /*65d0*/  ISETP.GT.AND P3, PT, R10, 0x9, P2 ;  /* 0x000000090a00780c */ /* 0x000fc40001764270 */
[----:B------:R-:W-:Y:S02]  /*65e0*/  FMNMX.FTZ R7, R53, R6, !PT ;  /* 0x0000000635077209 */ /* 0x000fe40007810000 */
[----:B------:R-:W-:Y:S02]  /*65f0*/  FSEL R27, R27, -INF , !P4 ;  /* 0xff8000001b1b7808 */ /* 0x000fe40006000000 */
[----:B------:R-:W-:Y:S02]  /*6600*/  FMNMX.FTZ R6, R56, R7, !PT ;  /* 0x0000000738067209 */ /* 0x000fe40007810000 */
[----:B------:R-:W-:Y:S02]  /*6610*/  FMNMX.FTZ R20, R26, R5, !PT ;  /* 0x000000051a147209 */ /* 0x000fe40007810000 */
[----:B------:R-:W-:Y:S02]  /*6620*/  FMNMX.FTZ R7, R57, R6, !PT ;  /* 0x0000000639077209 */ /* 0x000fe40007810000 */
[----:B------:R-:W-:-:S02]  /*6630*/  ISETP.GT.AND P4, PT, R10, 0x10, P2 ;  /* 0x000000100a00780c */ /* 0x000fc40001784270 */
[----:B------:R-:W-:Y:S02]  /*6640*/  FMNMX.FTZ R6, R60, R7, !PT ;  /* 0x000000073c067209 */ /* 0x000fe40007810000 */
[----:B------:R-:W-:Y:S02]  /*6650*/  ISETP.LT.OR P3, PT, R11, 0xa, P3 ;  /* 0x0000000a0b00780c */ /* 0x000fe40001f61670 */
[----:B------:R-:W-:Y:S02]  /*6660*/  FMNMX.FTZ R7, R61, R6, !PT ;  /* 0x000000063d077209 */ /* 0x000fe40007810000 */
[----:B------:R-:W-:Y:S02]  /*6670*/  FMNMX.FTZ R21, R27, R20, !PT ;  /* 0x000000141b157209 */ /* 0x000fe40007810000 */
[----:B------:R-:W-:Y:S02]  /*6680*/  FMNMX.FTZ R6, R64, R7, !PT ;  /* 0x0000000740067209 */ /* 0x000fe40007810000 */
[----:B------:R-:W-:-:S02]  /*6690*/  ISETP.LT.OR P4, PT, R11, 0x11, P4 ;  /* 0x000000110b00780c */ /* 0x000fc40002781670 */
[----:B------:R-:W-:Y:S02]  /*66a0*/  FMNMX.FTZ R7, R65, R6, !PT ;  /* 0x0000000641077209 */ /* 0x000fe40007810000 */
[----:B------:R-:W-:Y:S02]  /*66b0*/  FSEL R31, R31, -INF , !P3 ;  /* 0xff8000001f1f7808 */ /* 0x000fe40005800000 */
[----:B------:R-:W-:Y:S02]  /*66c0*/  FMNMX.FTZ R6, R68, R7, !PT ;  /* 0x0000000744067209 */ /* 0x000fe40007810000 */
[----:B------:R-:W-:Y:S02]  /*66d0*/  FMNMX.FTZ R20, R30, R21, !PT ;  /* 0x000000151e147209 */ /* 0x000fe40007810000 */
        /* <DEDUP_REMOVED lines=9> */
[C---:B------:R-:W-:Y:S02]  /*6770*/  ISETP.LT.OR P3, PT, R11.reuse, 0x19, P3 ;  /* 0x000000190b00780c */ /* 0x040fe40001f61670 */
[----:B------:R-:W-:Y:S02]  /*6780*/  FMNMX.FTZ R6, R80, R7, !PT ;  /* 0x0000000750067209 */ /* 0x000fe40007810000 */
[----:B------:R-:W-:Y:S02]  /*6790*/  ISETP.LT.OR P4, PT, R11, 0x1a, P4 ;  /* 0x0000001a0b00780c */ /* 0x000fe40002781670 */
[----:B------:R-:W-:Y:S02]  /*67a0*/  FMNMX.FTZ R7, R81, R6, !PT ;  /* 0x0000000651077209 */ /* 0x000fe40007810000 */
[----:B------:R-:W-:-:S02]  /*67b0*/  FSEL R38, R38, -INF , !P3 ;  /* 0xff80000026267808 */ /* 0x000fc40005800000 */
[----:B------:R-:W-:Y:S02]  /*67c0*/  FMNMX.FTZ R6, R84, R7, !PT ;  /* 0x0000000754067209 */ /* 0x000fe40007810000 */
[C---:B------:R-:W-:Y:S02]  /*67d0*/  ISETP.GT.AND P3, PT, R10.reuse, 0x21, P2 ;  /* 0x000000210a00780c */ /* 0x040fe40001764270 */
[----:B------:R-:W-:Y:S02]  /*67e0*/  FMNMX.FTZ R7, R85, R6, !PT ;  /* 0x0000000655077209 */ /* 0x000fe40007810000 */
[----:B------:R-:W-:Y:S02]  /*67f0*/  FSEL R39, R39, -INF , !P4 ;  /* 0xff80000027277808 */ /* 0x000fe40006000000 */
[----:B------:R-:W-:Y:S01]  /*6800*/  ISETP.GT.AND P4, PT, R10, 0x28, P2 ;  /* 0x000000280a00780c */ /* 0x000fe20001784270 */
[----:B------:R-:W0:Y:S01]  /*6810*/  SHFL.BFLY PT, R6, R7, 0x2, 0x1f ;  /* 0x0c401f0007067f89 */ /* 0x000e2200000e0000 */
[----:B------:R-:W-:-:S02]  /*6820*/  ISETP.LT.OR P3, PT, R11, 0x22, P3 ;  /* 0x000000220b00780c */ /* 0x000fc40001f61670 */
[----:B------:R-:W-:Y:S02]  /*6830*/  ISETP.LT.OR P4, PT, R11, 0x29, P4 ;  /* 0x000000290b00780c */ /* 0x000fe40002781670 */
[----:B------:R-:W-:Y:S02]  /*6840*/  FSEL R43, R43, -INF , !P3 ;  /* 0xff8000002b2b7808 */ /* 0x000fe40005800000 */
[----:B------:R-:W-:Y:S02]  /*6850*/  ISETP.GT.AND P3, PT, R10, 0x29, P2 ;  /* 0x000000290a00780c */ /* 0x000fe40001764270 */
[----:B------:R-:W-:Y:S02]  /*6860*/  FSEL R46, R46, -INF , !P4 ;  /* 0xff8000002e2e7808 */ /* 0x000fe40006000000 */
[----:B------:R-:W-:Y:S02]  /*6870*/  ISETP.GT.AND P4, PT, R10, 0x30, P2 ;  /* 0x000000300a00780c */ /* 0x000fe40001784270 */
[----:B------:R-:W-:-:S02]  /*6880*/  ISETP.LT.OR P5, PT, R11, 0x2a, P3 ;  /* 0x0000002a0b00780c */ /* 0x000fc40001fa1670 */
[C---:B------:R-:W-:Y:S02]  /*6890*/  ISETP.GT.AND P3, PT, R10.reuse, 0x31, P2 ;  /* 0x000000310a00780c */ /* 0x040fe40001764270 */
[----:B------:R-:W-:Y:S02]  /*68a0*/  FSEL R47, R47, -INF , !P5 ;  /* 0xff8000002f2f7808 */ /* 0x000fe40006800000 */
[C---:B------:R-:W-:Y:S02]  /*68b0*/  ISETP.LT.OR P4, PT, R11.reuse, 0x31, P4 ;  /* 0x000000310b00780c */ /* 0x040fe40002781670 */
[----:B------:R-:W-:Y:S02]  /*68c0*/  ISETP.GT.AND P5, PT, R10, 0x38, P2 ;  /* 0x000000380a00780c */ /* 0x000fe400017a4270 */
[----:B------:R-:W-:Y:S02]  /*68d0*/  ISETP.LT.OR P3, PT, R11, 0x32, P3 ;  /* 0x000000320b00780c */ /* 0x000fe40001f61670 */
[----:B0-----:R-:W-:-:S02]  /*68e0*/  FMNMX.FTZ R8, R7, R6, !PT ;  /* 0x0000000607087209 */ /* 0x001fc40007810000 */
[----:B------:R-:W-:Y:S02]  /*68f0*/  FSEL R50, R50, -INF , !P4 ;  /* 0xff80000032327808 */ /* 0x000fe40006000000 */
[C---:B------:R-:W-:Y:S01]  /*6900*/  ISETP.GT.AND P4, PT, R10.reuse, 0x39, P2 ;  /* 0x000000390a00780c */ /* 0x040fe20001784270 */
[----:B------:R-:W0:Y:S01]  /*6910*/  SHFL.BFLY PT, R9, R8, 0x1, 0x1f ;  /* 0x0c201f0008097f89 */ /* 0x000e2200000e0000 */
[----:B------:R-:W-:Y:S02]  /*6920*/  FSEL R51, R51, -INF , !P3 ;  /* 0xff80000033337808 */ /* 0x000fe40005800000 */
[C---:B------:R-:W-:Y:S02]  /*6930*/  ISETP.LT.OR P5, PT, R11.reuse, 0x39, P5 ;  /* 0x000000390b00780c */ /* 0x040fe40002fa1670 */
[----:B------:R-:W-:Y:S02]  /*6940*/  ISETP.GT.AND P3, PT, R10, 0x40, P2 ;  /* 0x000000400a00780c */ /* 0x000fe40001764270 */
[----:B------:R-:W-:-:S02]  /*6950*/  ISETP.LT.OR P4, PT, R11, 0x3a, P4 ;  /* 0x0000003a0b00780c */ /* 0x000fc40002781670 */
[----:B------:R-:W-:Y:S02]  /*6960*/  FSEL R54, R54, -INF , !P5 ;  /* 0xff80000036367808 */ /* 0x000fe40006800000 */
[C---:B------:R-:W-:Y:S02]  /*6970*/  ISETP.GT.AND P5, PT, R10.reuse, 0x41, P2 ;  /* 0x000000410a00780c */ /* 0x040fe400017a4270 */
[----:B------:R-:W-:Y:S02]  /*6980*/  FSEL R55, R55, -INF , !P4 ;  /* 0xff80000037377808 */ /* 0x000fe40006000000 */
[C---:B------:R-:W-:Y:S02]  /*6990*/  ISETP.LT.OR P3, PT, R11.reuse, 0x41, P3 ;  /* 0x000000410b00780c */ /* 0x040fe40001f61670 */
[----:B------:R-:W-:Y:S02]  /*69a0*/  ISETP.GT.AND P4, PT, R10, 0x48, P2 ;  /* 0x000000480a00780c */ /* 0x000fe40001784270 */
[----:B------:R-:W-:-:S02]  /*69b0*/  ISETP.LT.OR P5, PT, R11, 0x42, P5 ;  /* 0x000000420b00780c */ /* 0x000fc40002fa1670 */
[----:B------:R-:W-:Y:S02]  /*69c0*/  FSEL R58, R58, -INF , !P3 ;  /* 0xff8000003a3a7808 */ /* 0x000fe40005800000 */
[----:B------:R-:W-:Y:S02]  /*69d0*/  ISETP.GT.AND P3, PT, R10, 0x49, P2 ;  /* 0x000000490a00780c */ /* 0x000fe40001764270 */
[----:B0-----:R-:W-:Y:S02]  /*69e0*/  FMNMX.FTZ R6, R8, R9, !PT ;  /* 0x0000000908067209 */ /* 0x001fe40007810000 */
[----:B------:R-:W-:Y:S02]  /*69f0*/  FSEL R59, R59, -INF , !P5 ;  /* 0xff8000003b3b7808 */ /* 0x000fe40006800000 */
[C---:B------:R-:W-:Y:S01]  /*6a00*/  FSETP.NEU.FTZ.AND P6, PT, R6.reuse, -INF , PT ;  /* 0xff8000000600780b */ /* 0x040fe20003fdd000 */
[----:B------:R-:W-:Y:S01]  /*6a10*/  FMUL.FTZ R9, R6, UR33 ;  /* 0x0000002106097c20 */ /* 0x000fe20008410000 */
[----:B------:R-:W-:-:S02]  /*6a20*/  ISETP.LT.OR P4, PT, R11, 0x49, P4 ;  /* 0x000000490b00780c */ /* 0x000fc40002781670 */
[----:B------:R-:W-:Y:S02]  /*6a30*/  ISETP.GT.AND P5, PT, R10, 0x50, P2 ;  /* 0x000000500a00780c */ /* 0x000fe400017a4270 */
[----:B------:R-:W-:Y:S02]  /*6a40*/  FSEL R7, R9, RZ, P6 ;  /* 0x000000ff09077208 */ /* 0x000fe40003000000 */
[----:B------:R-:W-:Y:S02]  /*6a50*/  ISETP.LT.OR P3, PT, R11, 0x4a, P3 ;  /* 0x0000004a0b00780c */ /* 0x000fe40001f61670 */
        /* <DEDUP_REMOVED lines=12> */
[----:B------:R-:W-:Y:S01]  /*6b20*/  ISETP.GT.AND P4, PT, R10, 0x51, P2 ;  /* 0x000000510a00780c */ /* 0x000fe20001784270 */
[----:B------:R0:W-:Y:S01]  /*6b30*/  MUFU.EX2 R20, R36 ;  /* 0x0000002400147308 */ /* 0x0001e20000000800 */
[----:B------:R-:W-:Y:S01]  /*6b40*/  FMNMX.FTZ R25, R39, R24, !PT ;  /* 0x0000001827197209 */ /* 0x000fe20007810000 */
[--C-:B------:R-:W-:Y:S01]  /*6b50*/  FFMA.FTZ R40, R40, UR33, -R7.reuse ;  /* 0x0000002128287c23 */ /* 0x100fe20008010807 */
[----:B------:R-:W-:Y:S01]  /*6b60*/  FSEL R63, R63, -INF , !P3 ;  /* 0xff8000003f3f7808 */ /* 0x000fe20005800000 */
[--C-:B------:R-:W-:Y:S01]  /*6b70*/  FFMA.FTZ R44, R44, UR33, -R7.reuse ;  /* 0x000000212c2c7c23 */ /* 0x100fe20008010807 */
[----:B------:R-:W-:Y:S01]  /*6b80*/  FMNMX.FTZ R28, R42, R25, !PT ;  /* 0x000000192a1c7209 */ /* 0x000fe20007810000 */
[--C-:B------:R-:W-:Y:S01]  /*6b90*/  FFMA.FTZ R25, R41, UR33, -R7.reuse ;  /* 0x0000002129197c23 */ /* 0x100fe20008010807 */
[----:B------:R-:W-:Y:S01]  /*6ba0*/  ISETP.LT.OR P5, PT, R11, 0x51, P5 ;  /* 0x000000510b00780c */ /* 0x000fe20002fa1670 */
[----:B------:R-:W-:Y:S01]  /*6bb0*/  MUFU.EX2 R24, R40 ;  /* 0x0000002800187308 */ /* 0x000fe20000000800 */
[----:B------:R-:W-:Y:S01]  /*6bc0*/  FMNMX.FTZ R29, R43, R28, !PT ;  /* 0x0000001c2b1d7209 */ /* 0x000fe20007810000 */
[--C-:B------:R-:W-:Y:S01]  /*6bd0*/  FFMA.FTZ R48, R48, UR33, -R7.reuse ;  /* 0x0000002130307c23 */ /* 0x100fe20008010807 */
[----:B------:R-:W-:Y:S01]  /*6be0*/  ISETP.GT.AND P3, PT, R10, 0x58, P2 ;  /* 0x000000580a00780c */ /* 0x000fe20001764270 */
[--C-:B------:R-:W-:Y:S01]  /*6bf0*/  FFMA.FTZ R52, R52, UR33, -R7.reuse ;  /* 0x0000002134347c23 */ /* 0x100fe20008010807 */
[----:B------:R-:W-:Y:S01]  /*6c00*/  FMNMX.FTZ R28, R46, R29, !PT ;  /* 0x0000001d2e1c7209 */ /* 0x000fe20007810000 */
[--C-:B------:R-:W-:Y:S01]  /*6c10*/  FFMA.FTZ R56, R56, UR33, -R7.reuse ;  /* 0x0000002138387c23 */ /* 0x100fe20008010807 */
[----:B------:R-:W-:Y:S01]  /*6c20*/  ISETP.LT.OR P4, PT, R11, 0x52, P4 ;  /* 0x000000520b00780c */ /* 0x000fe20002781670 */
[----:B------:R-:W-:Y:S01]  /*6c30*/  FFMA.FTZ R85, R85, UR33, -R7 ;  /* 0x0000002155557c23 */ /* 0x000fe20008010807 */
[----:B------:R-:W-:Y:S01]  /*6c40*/  FMNMX.FTZ R29, R47, R28, !PT ;  /* 0x0000001c2f1d7209 */ /* 0x000fe20007810000 */
[----:B------:R-:W-:Y:S01]  /*6c50*/  MUFU.EX2 R8, R8 ;  /* 0x0000000800087308 */ /* 0x000fe20000000800 */
[----:B------:R-:W-:-:S02]  /*6c60*/  FSEL R66, R66, -INF , !P5 ;  /* 0xff80000042427808 */ /* 0x000fc40006800000 */
[----:B------:R-:W-:Y:S01]  /*6c70*/  FMNMX.FTZ R32, R50, R29, !PT ;  /* 0x0000001d32207209 */ /* 0x000fe20007810000 */
[----:B------:R-:W-:Y:S01]  /*6c80*/  FFMA.FTZ R29, R45, UR33, -R7 ;  /* 0x000000212d1d7c23 */ /* 0x000fe20008010807 */
[----:B------:R-:W-:Y:S02]  /*6c90*/  ISETP.GT.AND P5, PT, R10, 0x59, P2 ;  /* 0x000000590a00780c */ /* 0x000fe400017a4270 */
[----:B------:R-:W-:Y:S01]  /*6ca0*/  FMNMX.FTZ R33, R51, R32, !PT ;  /* 0x0000002033217209 */ /* 0x000fe20007810000 */
[----:B------:R-:W-:Y:S01]  /*6cb0*/  MUFU.EX2 R28, R44 ;  /* 0x0000002c001c7308 */ /* 0x000fe20000000800 */
[----:B------:R-:W-:Y:S02]  /*6cc0*/  FSEL R67, R67, -INF , !P4 ;  /* 0xff80000043437808 */ /* 0x000fe40006000000 */
[----:B------:R-:W-:Y:S02]  /*6cd0*/  FMNMX.FTZ R32, R54, R33, !PT ;  /* 0x0000002136207209 */ /* 0x000fe40007810000 */
[----:B------:R-:W-:-:S02]  /*6ce0*/  ISETP.LT.OR P3, PT, R11, 0x59, P3 ;  /* 0x000000590b00780c */ /* 0x000fc40001f61670 */
[----:B------:R-:W-:Y:S01]  /*6cf0*/  FMNMX.FTZ R33, R55, R32, !PT ;  /* 0x0000002037217209 */ /* 0x000fe20007810000 */
[----:B------:R-:W-:Y:S01]  /*6d00*/  MUFU.EX2 R9, R9 ;  /* 0x0000000900097308 */ /* 0x000fe20000000800 */
[----:B------:R-:W-:Y:S02]  /*6d10*/  ISETP.GT.AND P4, PT, R10, 0x60, P2 ;  /* 0x000000600a00780c */ /* 0x000fe40001784270 */
[----:B0-----:R-:W-:Y:S01]  /*6d20*/  FMNMX.FTZ R36, R58, R33, !PT ;  /* 0x000000213a247209 */ /* 0x001fe20007810000 */
[--C-:B------:R-:W-:Y:S01]  /*6d30*/  FFMA.FTZ R33, R49, UR33, -R7.reuse ;  /* 0x0000002131217c23 */ /* 0x100fe20008010807 */
[----:B------:R-:W-:Y:S01]  /*6d40*/  ISETP.LT.OR P5, PT, R11, 0x5a, P5 ;  /* 0x0000005a0b00780c */ /* 0x000fe20002fa1670 */
[--C-:B------:R-:W-:Y:S01]  /*6d50*/  FFMA.FTZ R49, R65, UR33, -R7.reuse ;  /* 0x0000002141317c23 */ /* 0x100fe20008010807 */
[----:B------:R-:W-:Y:S01]  /*6d60*/  FMNMX.FTZ R37, R59, R36, !PT ;  /* 0x000000243b257209 */ /* 0x000fe20007810000 */
[----:B------:R0:W-:Y:S01]  /*6d70*/  MUFU.EX2 R32, R48 ;  /* 0x0000003000207308 */ /* 0x0001e20000000800 */
[----:B------:R-:W-:Y:S01]  /*6d80*/  FSEL R70, R70, -INF , !P3 ;  /* 0xff80000046467808 */ /* 0x000fe20005800000 */
[----:B------:R-:W-:Y:S01]  /*6d90*/  FFMA.FTZ R65, R84, UR33, -R7 ;  /* 0x0000002154417c23 */ /* 0x000fe20008010807 */
[----:B------:R-:W-:-:S02]  /*6da0*/  FMNMX.FTZ R36, R62, R37, !PT ;  /* 0x000000253e247209 */ /* 0x000fc40007810000 */
[----:B------:R-:W-:Y:S02]  /*6db0*/  ISETP.GT.AND P3, PT, R10, 0x61, P2 ;  /* 0x000000610a00780c */ /* 0x000fe40001764270 */
[----:B------:R-:W-:Y:S01]  /*6dc0*/  FMNMX.FTZ R37, R63, R36, !PT ;  /* 0x000000243f257209 */ /* 0x000fe20007810000 */
[----:B------:R-:W-:Y:S01]  /*6dd0*/  MUFU.EX2 R12, R12 ;  /* 0x0000000c000c7308 */ /* 0x000fe20000000800 */
[----:B------:R-:W-:Y:S01]  /*6de0*/  FSEL R71, R71, -INF , !P5 ;  /* 0xff80000047477808 */ /* 0x000fe20006800000 */
[--C-:B0-----:R-:W-:Y:S01]  /*6df0*/  FFMA.FTZ R48, R64, UR33, -R7.reuse ;  /* 0x0000002140307c23 */ /* 0x101fe20008010807 */
[----:B------:R-:W-:Y:S01]  /*6e00*/  FMNMX.FTZ R40, R66, R37, !PT ;  /* 0x0000002542287209 */ /* 0x000fe20007810000 */
[--C-:B------:R-:W-:Y:S01]  /*6e10*/  FFMA.FTZ R37, R53, UR33, -R7.reuse ;  /* 0x0000002135257c23 */ /* 0x100fe20008010807 */
[----:B------:R-:W-:Y:S01]  /*6e20*/  ISETP.LT.OR P4, PT, R11, 0x61, P4 ;  /* 0x000000610b00780c */ /* 0x000fe20002781670 */
[--C-:B------:R-:W-:Y:S01]  /*6e30*/  FFMA.FTZ R53, R69, UR33, -R7.reuse ;  /* 0x0000002145357c23 */ /* 0x100fe20008010807 */
[----:B------:R-:W-:Y:S01]  /*6e40*/  FMNMX.FTZ R41, R67, R40, !PT ;  /* 0x0000002843297209 */ /* 0x000fe20007810000 */
[----:B------:R0:W-:Y:S01]  /*6e50*/  MUFU.EX2 R36, R52 ;  /* 0x0000003400247308 */ /* 0x0001e20000000800 */
[----:B------:R-:W-:Y:S01]  /*6e60*/  ISETP.GT.AND P5, PT, R10, 0x68, P2 ;  /* 0x000000680a00780c */ /* 0x000fe200017a4270 */
[----:B------:R-:W-:Y:S01]  /*6e70*/  FFMA.FTZ R64, R80, UR33, -R7 ;  /* 0x0000002150407c23 */ /* 0x000fe20008010807 */
[----:B------:R-:W-:-:S02]  /*6e80*/  FMNMX.FTZ R40, R70, R41, !PT ;  /* 0x0000002946287209 */ /* 0x000fc40007810000 */
[----:B------:R-:W-:Y:S02]  /*6e90*/  ISETP.LT.OR P3, PT, R11, 0x62, P3 ;  /* 0x000000620b00780c */ /* 0x000fe40001f61670 */
[----:B------:R-:W-:Y:S01]  /*6ea0*/  FSEL R74, R74, -INF , !P4 ;  /* 0xff8000004a4a7808 */ /* 0x000fe20006000000 */
[----:B------:R-:W-:Y:S01]  /*6eb0*/  MUFU.EX2 R13, R13 ;  /* 0x0000000d000d7308 */ /* 0x000fe20000000800 */
[----:B------:R-:W-:Y:S01]  /*6ec0*/  FMNMX.FTZ R41, R71, R40, !PT ;  /* 0x0000002847297209 */ /* 0x000fe20007810000 */
[--C-:B0-----:R-:W-:Y:S01]  /*6ed0*/  FFMA.FTZ R52, R68, UR33, -R7.reuse ;  /* 0x0000002144347c23 */ /* 0x101fe20008010807 */
[----:B------:R-:W-:Y:S01]  /*6ee0*/  ISETP.GT.AND P4, PT, R10, 0x69, P2 ;  /* 0x000000690a00780c */ /* 0x000fe20001784270 */
[--C-:B------:R-:W-:Y:S01]  /*6ef0*/  FFMA.FTZ R68, R81, UR33, -R7.reuse ;  /* 0x0000002151447c23 */ /* 0x100fe20008010807 */
[----:B------:R-:W-:Y:S02]  /*6f00*/  FSEL R75, R75, -INF , !P3 ;  /* 0xff8000004b4b7808 */ /* 0x000fe40005800000 */
[----:B------:R-:W-:Y:S01]  /*6f10*/  ISETP.LT.OR P5, PT, R11, 0x69, P5 ;  /* 0x000000690b00780c */ /* 0x000fe20002fa1670 */
[----:B------:R0:W-:Y:S01]  /*6f20*/  MUFU.EX2 R40, R56 ;  /* 0x0000003800287308 */ /* 0x0001e20000000800 */
[----:B------:R-:W-:Y:S01]  /*6f30*/  FMNMX.FTZ R44, R74, R41, !PT ;  /* 0x000000294a2c7209 */ /* 0x000fe20007810000 */
[--C-:B------:R-:W-:Y:S01]  /*6f40*/  FFMA.FTZ R41, R57, UR33, -R7.reuse ;  /* 0x0000002139297c23 */ /* 0x100fe20008010807 */
[----:B------:R-:W-:Y:S01]  /*6f50*/  ISETP.LT.OR P4, PT, R11, 0x6a, P4 ;  /* 0x0000006a0b00780c */ /* 0x000fe20002781670 */
[----:B------:R-:W-:Y:S01]  /*6f60*/  FFMA.FTZ R57, R73, UR33, -R7 ;  /* 0x0000002149397c23 */ /* 0x000fe20008010807 */
[----:B------:R-:W-:-:S02]  /*6f70*/  ISETP.GT.AND P3, PT, R10, 0x70, P2 ;  /* 0x000000700a00780c */ /* 0x000fc40001764270 */
[----:B------:R-:W-:Y:S01]  /*6f80*/  FSEL R78, R78, -INF , !P5 ;  /* 0xff8000004e4e7808 */ /* 0x000fe20006800000 */
[----:B------:R-:W-:Y:S01]  /*6f90*/  MUFU.EX2 R14, R14 ;  /* 0x0000000e000e7308 */ /* 0x000fe20000000800 */
[----:B------:R-:W-:Y:S01]  /*6fa0*/  FMNMX.FTZ R45, R75, R44, !PT ;  /* 0x0000002c4b2d7209 */ /* 0x000fe20007810000 */
[--C-:B------:R-:W-:Y:S01]  /*6fb0*/  FFMA.FTZ R44, R60, UR33, -R7.reuse ;  /* 0x000000213c2c7c23 */ /* 0x100fe20008010807 */
[----:B------:R-:W-:Y:S01]  /*6fc0*/  FSEL R79, R79, -INF , !P4 ;  /* 0xff8000004f4f7808 */ /* 0x000fe20006000000 */
[--C-:B0-----:R-:W-:Y:S01]  /*6fd0*/  FFMA.FTZ R56, R72, UR33, -R7.reuse ;  /* 0x0000002148387c23 */ /* 0x101fe20008010807 */
[----:B------:R-:W-:Y:S01]  /*6fe0*/  ISETP.GT.AND P5, PT, R10, 0x71, P2 ;  /* 0x000000710a00780c */ /* 0x000fe200017a4270 */
[----:B------:R-:W-:Y:S01]  /*6ff0*/  FFMA.FTZ R60, R76, UR33, -R7 ;  /* 0x000000214c3c7c23 */ /* 0x000fe20008010807 */
[C---:B------:R-:W-:Y:S01]  /*7000*/  ISETP.GT.AND P4, PT, R10.reuse, 0x78, P2 ;  /* 0x000000780a00780c */ /* 0x040fe20001784270 */
[----:B------:R-:W-:Y:S01]  /*7010*/  MUFU.EX2 R15, R15 ;  /* 0x0000000f000f7308 */ /* 0x000fe20000000800 */
[----:B------:R-:W-:-:S02]  /*7020*/  ISETP.GT.AND P2, PT, R10, 0x79, P2 ;  /* 0x000000790a00780c */ /* 0x000fc40001744270 */
[C---:B------:R-:W-:Y:S02]  /*7030*/  ISETP.LT.OR P3, PT, R11.reuse, 0x71, P3 ;  /* 0x000000710b00780c */ /* 0x040fe40001f61670 */
[----:B------:R-:W-:Y:S02]  /*7040*/  FMNMX.FTZ R10, R78, R45, !PT ;  /* 0x0000002d4e0a7209 */ /* 0x000fe40007810000 */
[----:B------:R-:W-:Y:S01]  /*7050*/  ISETP.LT.OR P5, PT, R11, 0x72, P5 ;  /* 0x000000720b00780c */ /* 0x000fe20002fa1670 */
[----:B------:R-:W-:Y:S01]  /*7060*/  MUFU.EX2 R21, R21 ;  /* 0x0000001500157308 */ /* 0x000fe20000000800 */
[----:B------:R-:W-:Y:S02]  /*7070*/  FSEL R82, R82, -INF , !P3 ;  /* 0xff80000052527808 */ /* 0x000fe40005800000 */
[----:B------:R-:W-:Y:S02]  /*7080*/  FMNMX.FTZ R45, R79, R10, !PT ;  /* 0x0000000a4f2d7209 */ /* 0x000fe40007810000 */
[----:B------:R-:W-:-:S02]  /*7090*/  ISETP.LT.OR P4, PT, R11, 0x79, P4 ;  /* 0x000000790b00780c */ /* 0x000fc40002781670 */
[----:B------:R-:W-:Y:S01]  /*70a0*/  FSEL R83, R83, -INF , !P5 ;  /* 0xff80000053537808 */ /* 0x000fe20006800000 */
[----:B------:R-:W-:Y:S01]  /*70b0*/  MUFU.EX2 R25, R25 ;  /* 0x0000001900197308 */ /* 0x000fe20000000800 */
[----:B------:R-:W-:Y:S01]  /*70c0*/  FMNMX.FTZ R10, R82, R45, !PT ;  /* 0x0000002d520a7209 */ /* 0x000fe20007810000 */
[--C-:B------:R-:W-:Y:S01]  /*70d0*/  FFMA.FTZ R45, R61, UR33, -R7.reuse ;  /* 0x000000213d2d7c23 */ /* 0x100fe20008010807 */
[----:B------:R-:W-:Y:S01]  /*70e0*/  ISETP.LT.OR P2, PT, R11, 0x7a, P2 ;  /* 0x0000007a0b00780c */ /* 0x000fe20001741670 */
[----:B------:R-:W-:Y:S01]  /*70f0*/  FFMA.FTZ R61, R77, UR33, -R7 ;  /* 0x000000214d3d7c23 */ /* 0x000fe20008010807 */
[----:B------:R-:W-:Y:S02]  /*7100*/  FSEL R86, R86, -INF , !P4 ;  /* 0xff80000056567808 */ /* 0x000fe40006000000 */
[----:B------:R-:W-:Y:S01]  /*7110*/  FMNMX.FTZ R11, R83, R10, !PT ;  /* 0x0000000a530b7209 */ /* 0x000fe20007810000 */
[----:B------:R-:W-:Y:S01]  /*7120*/  MUFU.EX2 R29, R29 ;  /* 0x0000001d001d7308 */ /* 0x000fe20000000800 */
[----:B------:R-:W-:-:S02]  /*7130*/  FSEL R87, R87, -INF , !P2 ;  /* 0xff80000057577808 */ /* 0x000fc40005000000 */
[----:B------:R-:W-:Y:S02]  /*7140*/  FMNMX.FTZ R10, R86, R11, !PT ;  /* 0x0000000b560a7209 */ /* 0x000fe40007810000 */
[----:B------:R-:W-:Y:S02]  /*7150*/  FSEL R69, R6, RZ, P6 ;  /* 0x000000ff06457208 */ /* 0x000fe40003000000 */
[----:B------:R-:W-:Y:S01]  /*7160*/  FMNMX.FTZ R10, R87, R10, !PT ;  /* 0x0000000a570a7209 */ /* 0x000fe20007810000 */
[----:B------:R-:W-:Y:S02]  /*7170*/  MUFU.EX2 R33, R33 ;  /* 0x0000002100217308 */ /* 0x000fe40000000800 */
[----:B------:R-:W-:Y:S02]  /*7180*/  FADD.FTZ R69, -R69, R0 ;  /* 0x0000000045457221 */ /* 0x000fe40000010100 */
[----:B------:R-:W0:Y:S02]  /*7190*/  SHFL.BFLY PT, R11, R10, 0x2, 0x1f ;  /* 0x0c401f000a0b7f89 */ /* 0x000e2400000e0000 */
[----:B------:R-:W-:-:S02]  /*71a0*/  FMUL.FTZ R69, R69, UR33 ;  /* 0x0000002145457c20 */ /* 0x000fc40008410000 */
        /* <DEDUP_REMOVED lines=173> */
[----:B------:R-:W2:Y:S01]  /*7c80*/  MUFU.EX2 R47, R47 ;  /* 0x0000002f002f7308 */ /* 0x000ea20000000800 */
        /* <DEDUP_REMOVED lines=9> */
[C---:B--2---:R-:W-:Y:S01]  /*7d20*/  FADD.FTZ R15, R47.reuse, R20 ;  /* 0x000000142f0f7221 */ /* 0x044fe20000010000 */
[----:B------:R-:W-:-:S05]  /*7d30*/  F2FP.F16.F32.PACK_AB R35, R47, R35 ;  /* 0x000000232f23723e */ /* 0x000fca00000000ff */
[----:B------:R4:W-:Y:S01]  /*7d40*/  STSM.16.M88.4 [R18], R32 ;  /* 0x0000002012007844 */ /* 0x0009e20000000200 */
[----:B------:R-:W2:Y:S01]  /*7d50*/  MUFU.EX2 R4, R4 ;  /* 0x0000000400047308 */ /* 0x000ea20000000800 */
[----:B---3--:R-:W-:-:S07]  /*7d60*/  FADD.FTZ R20, R50, R15 ;  /* 0x0000000f32147221 */ /* 0x008fce0000010000 */
[----:B------:R-:W3:Y:S01]  /*7d70*/  MUFU.EX2 R53, R53 ;  /* 0x0000003500357308 */ /* 0x000ee20000000800 */
[C---:B0-----:R-:W-:Y:S01]  /*7d80*/  FADD.FTZ R15, R51.reuse, R20 ;  /* 0x00000014330f7221 */ /* 0x041fe20000010000 */
[----:B------:R-:W-:-:S06]  /*7d90*/  F2FP.F16.F32.PACK_AB R41, R51, R50 ;  /* 0x000000323329723e */ /* 0x000fcc00000000ff */
[----:B------:R-:W0:Y:S01]  /*7da0*/  MUFU.EX2 R3, R3 ;  /* 0x0000000300037308 */ /* 0x000e220000000800 */
[----:B--2---:R-:W-:Y:S01]  /*7db0*/  FADD.FTZ R20, R4, R15 ;  /* 0x0000000f04147221 */ /* 0x004fe20000010000 */
[----:B------:R-:W-:Y:S01]  /*7dc0*/  FADD.FTZ R15, R49, R28 ;  /* 0x0000001c310f7221 */ /* 0x000fe20000010000 */
[C---:B------:R-:W-:Y:S02]  /*7dd0*/  F2FP.F16.F32.PACK_AB R43, R13.reuse, R4 ;  /* 0x000000040d2b723e */ /* 0x040fe400000000ff */
[----:B------:R-:W-:Y:S01]  /*7de0*/  FADD.FTZ R20, R13, R20 ;  /* 0x000000140d147221 */ /* 0x000fe20000010000 */
[----:B-1----:R-:W-:Y:S02]  /*7df0*/  FADD.FTZ R8, R52, R15 ;  /* 0x0000000f34087221 */ /* 0x002fe40000010000 */
[----:B------:R-:W1:Y:S01]  /*7e00*/  MUFU.EX2 R56, R56 ;  /* 0x0000003800387308 */ /* 0x000e620000000800 */
[C---:B---3--:R-:W-:Y:S01]  /*7e10*/  F2FP.F16.F32.PACK_AB R50, R53.reuse, R52 ;  /* 0x000000343532723e */ /* 0x048fe200000000ff */
[----:B------:R-:W-:Y:S01]  /*7e20*/  FADD.FTZ R11, R53, R8 ;  /* 0x00000008350b7221 */ /* 0x000fe20000010000 */
[----:B------:R4:W-:Y:S05]  /*7e30*/  STSM.16.M88.4 [R17+0x27800], R40 ;  /* 0x0278002811007844 */ /* 0x0009ea0000000200 */
[----:B------:R-:W2:Y:S01]  /*7e40*/  MUFU.EX2 R12, R12 ;  /* 0x0000000c000c7308 */ /* 0x000ea20000000800 */
[----:B0-----:R-:W-:-:S07]  /*7e50*/  FADD.FTZ R9, R3, R20 ;  /* 0x0000001403097221 */ /* 0x001fce0000010000 */
[----:B------:R-:W0:Y:S01]  /*7e60*/  MUFU.EX2 R57, R57 ;  /* 0x0000003900397308 */ /* 0x000e220000000800 */
[----:B-1----:R-:W-:-:S07]  /*7e70*/  FADD.FTZ R10, R56, R11 ;  /* 0x0000000b380a7221 */ /* 0x002fce0000010000 */
[----:B------:R-:W1:Y:S01]  /*7e80*/  MUFU.EX2 R54, R54 ;  /* 0x0000003600367308 */ /* 0x000e620000000800 */
[C---:B--2---:R-:W-:Y:S01]  /*7e90*/  FADD.FTZ R9, R12.reuse, R9 ;  /* 0x000000090c097221 */ /* 0x044fe20000010000 */
[----:B------:R-:W-:-:S06]  /*7ea0*/  F2FP.F16.F32.PACK_AB R49, R12, R3 ;  /* 0x000000030c31723e */ /* 0x000fcc00000000ff */
[----:B------:R-:W2:Y:S01]  /*7eb0*/  MUFU.EX2 R60, R60 ;  /* 0x0000003c003c7308 */ /* 0x000ea20000000800 */
[C---:B0-----:R-:W-:Y:S01]  /*7ec0*/  FADD.FTZ R11, R57.reuse, R10 ;  /* 0x0000000a390b7221 */ /* 0x041fe20000010000 */
[----:B------:R-:W-:-:S06]  /*7ed0*/  F2FP.F16.F32.PACK_AB R56, R57, R56 ;  /* 0x000000383938723e */ /* 0x000fcc00000000ff */
[----:B------:R-:W0:Y:S01]  /*7ee0*/  MUFU.EX2 R55, R55 ;  /* 0x0000003700377308 */ /* 0x000e220000000800 */
[----:B-1----:R-:W-:-:S07]  /*7ef0*/  FADD.FTZ R8, R54, R9 ;  /* 0x0000000936087221 */ /* 0x002fce0000010000 */
[----:B------:R-:W1:Y:S01]  /*7f00*/  MUFU.EX2 R61, R61 ;  /* 0x0000003d003d7308 */ /* 0x000e620000000800 */
[----:B--2---:R-:W-:-:S07]  /*7f10*/  FADD.FTZ R4, R60, R11 ;  /* 0x0000000b3c047221 */ /* 0x004fce0000010000 */
[----:B------:R-:W2:Y:S01]  /*7f20*/  MUFU.EX2 R59, R59 ;  /* 0x0000003b003b7308 */ /* 0x000ea20000000800 */
[C---:B0-----:R-:W-:Y:S01]  /*7f30*/  FADD.FTZ R8, R55.reuse, R8 ;  /* 0x0000000837087221 */ /* 0x041fe20000010000 */
[----:B------:R-:W-:-:S05]  /*7f40*/  F2FP.F16.F32.PACK_AB R51, R55, R54 ;  /* 0x000000363733723e */ /* 0x000fca00000000ff */
[----:B------:R4:W-:Y:S01]  /*7f50*/  STSM.16.M88.4 [R23], R48 ;  /* 0x0000003017007844 */ /* 0x0009e20000000200 */
[----:B------:R-:W0:Y:S01]  /*7f60*/  MUFU.EX2 R64, R64 ;  /* 0x0000004000407308 */ /* 0x000e220000000800 */
[C---:B-1----:R-:W-:Y:S01]  /*7f70*/  FADD.FTZ R11, R61.reuse, R4 ;  /* 0x000000043d0b7221 */ /* 0x042fe20000010000 */
[----:B------:R-:W-:-:S06]  /*7f80*/  F2FP.F16.F32.PACK_AB R58, R61, R60 ;  /* 0x0000003c3d3a723e */ /* 0x000fcc00000000ff */
[----:B------:R-:W1:Y:S01]  /*7f90*/  MUFU.EX2 R14, R75 ;  /* 0x0000004b000e7308 */ /* 0x000e620000000800 */
[----:B--2---:R-:W-:-:S07]  /*7fa0*/  FADD.FTZ R9, R59, R8 ;  /* 0x000000083b097221 */ /* 0x004fce0000010000 */
[----:B------:R-:W2:Y:S01]  /*7fb0*/  MUFU.EX2 R68, R68 ;  /* 0x0000004400447308 */ /* 0x000ea20000000800 */
[----:B0-----:R-:W-:-:S07]  /*7fc0*/  FADD.FTZ R11, R64, R11 ;  /* 0x0000000b400b7221 */ /* 0x001fce0000010000 */
[----:B------:R-:W0:Y:S01]  /*7fd0*/  MUFU.EX2 R78, R78 ;  /* 0x0000004e004e7308 */ /* 0x000e220000000800 */
[C---:B-1----:R-:W-:Y:S01]  /*7fe0*/  FADD.FTZ R9, R14.reuse, R9 ;  /* 0x000000090e097221 */ /* 0x042fe20000010000 */
[----:B------:R-:W-:-:S06]  /*7ff0*/  F2FP.F16.F32.PACK_AB R57, R14, R59 ;  /* 0x0000003b0e39723e */ /* 0x000fcc00000000ff */
[----:B------:R-:W1:Y:S01]  /*8000*/  MUFU.EX2 R79, R79 ;  /* 0x0000004f004f7308 */ /* 0x000e620000000800 */
[C---:B--2---:R-:W-:Y:S01]  /*8010*/  FADD.FTZ R20, R68.reuse, R11 ;  /* 0x0000000b44147221 */ /* 0x044fe20000010000 */
[----:B------:R-:W-:-:S06]  /*8020*/  F2FP.F16.F32.PACK_AB R8, R68, R64 ;  /* 0x000000404408723e */ /* 0x000fcc00000000ff */
[----:B------:R-:W-:Y:S01]  /*8030*/  MUFU.EX2 R65, R65 ;  /* 0x0000004100417308 */ /* 0x000fe20000000800 */
[----:B0-----:R-:W-:-:S07]  /*8040*/  FADD.FTZ R4, R78, R9 ;  /* 0x000000094e047221 */ /* 0x001fce0000010000 */
[----:B------:R-:W0:Y:S01]  /*8050*/  MUFU.EX2 R0, R85 ;  /* 0x0000005500007308 */ /* 0x000e220000000800 */
[C---:B-1----:R-:W-:Y:S01]  /*8060*/  F2FP.F16.F32.PACK_AB R59, R79.reuse, R78 ;  /* 0x0000004e4f3b723e */ /* 0x042fe200000000ff */
[----:B------:R-:W-:-:S04]  /*8070*/  FADD.FTZ R4, R79, R4 ;  /* 0x000000044f047221 */ /* 0x000fc80000010000 */
[----:B------:R4:W-:Y:S02]  /*8080*/  STSM.16.M88.4 [R19+0x6000], R56 ;  /* 0x0060003813007844 */ /* 0x0009e40000000200 */
[----:B------:R-:W1:Y:S08]  /*8090*/  MUFU.EX2 R21, R82 ;  /* 0x0000005200157308 */ /* 0x000e700000000800 */
[----:B------:R-:W2:Y:S01]  /*80a0*/  MUFU.EX2 R83, R83 ;  /* 0x0000005300537308 */ /* 0x000ea20000000800 */
[----:B0-----:R-:W-:Y:S01]  /*80b0*/  F2FP.F16.F32.PACK_AB R10, R0, R65 ;  /* 0x00000041000a723e */ /* 0x001fe200000000ff */
[----:B------:R-:W-:-:S06]  /*80c0*/  FADD.FTZ R65, R65, R20 ;  /* 0x0000001441417221 */ /* 0x000fcc0000010000 */
[----:B------:R-:W0:Y:S01]  /*80d0*/  MUFU.EX2 R13, R86 ;  /* 0x00000056000d7308 */ /* 0x000e220000000800 */
[----:B-1----:R-:W-:-:S07]  /*80e0*/  FADD.FTZ R4, R21, R4 ;  /* 0x0000000415047221 */ /* 0x002fce0000010000 */
[----:B------:R-:W1:Y:S01]  /*80f0*/  MUFU.EX2 R72, R72 ;  /* 0x0000004800487308 */ /* 0x000e620000000800 */
[C---:B--2---:R-:W-:Y:S01]  /*8100*/  F2FP.F16.F32.PACK_AB R9, R83.reuse, R21 ;  /* 0x000000155309723e */ /* 0x044fe200000000ff */
        /* <DEDUP_REMOVED lines=11> */
[----:B------:R-:W-:Y:S01]  /*81c0*/  IMAD.MOV.U32 R5, RZ, RZ, R7 ;  /* 0x000000ffff057224 */ /* 0x000fe200078e0007 */
[----:B------:R-:W-:Y:S01]  /*81d0*/  UMOV UR46, UR55 ;  /* 0x00000037002e7c82 */ /* 0x000fe20008000000 */
[----:B------:R-:W-:Y:S01]  /*81e0*/  IMAD.MOV.U32 R0, RZ, RZ, R6 ;  /* 0x000000ffff007224 */ /* 0x000fe200078e0006 */
[----:B------:R-:W-:-:S06]  /*81f0*/  UMOV UR49, UR54 ;  /* 0x0000003600317c82 */ /* 0x000fcc0008000000 */
.L_x_1097:
[----:B------:R-:W-:Y:S01]  /*8200*/  ULDC UR6, c[0x0][0x448] ;  /* 0x0001120000067ab9 */ /* 0x000fe20000000800 */
[----:B------:R-:W-:Y:S01]  /*8210*/  ULDC UR14, c[0x0][0x9e4] ;  /* 0x00027900000e7ab9 */ /* 0x000fe20000000800 */
[----:B------:R-:W-:Y:S02]  /*8220*/  UISETP.NE.AND UP0, UPT, UR6, 0x1, UPT ;  /* 0x000000010600788c */ /* 0x000fe4000bf05270 */
[----:B------:R-:W-:Y:S02]  /*8230*/  UISETP.GE.AND UP1, UPT, UR14, 0x1, UPT ;  /* 0x000000010e00788c */ /* 0x000fe4000bf26270 */
[----:B------:R-:W-:Y:S02]  /*8240*/  UIADD3 UR10, UR39, 0xbf, URZ ;  /* 0x000000bf270a7890 */ /* 0x000fe4000fffe03f */
[----:B------:R-:W-:Y:S02]  /*8250*/  UIADD3 UR11, UR38, 0x1, -UR45 ;  /* 0x00000001260b7890 */ /* 0x000fe4000fffe82d */
[----:B------:R-:W-:-:S03]  /*8260*/  PLOP3.LUT P5, PT, PT, PT, UP1, 0x80, 0x0 ;  /* 0x000000000000781c */ /* 0x000fc60003faf018 */
[----:B------:R-:W-:Y:S01]  /*8270*/  @UP0 ULDC UR6, c[0x0][0x44c] ;  /* 0x0001130000060ab9 */ /* 0x000fe20000000800 */
[----:B------:R-:W-:Y:S01]  /*8280*/  @UP0 ULDC UR15, c[0x0][0x450] ;  /* 0x00011400000f0ab9 */ /* 0x000fe20000000800 */
[----:B------:R-:W-:-:S04]  /*8290*/  UIMAD.WIDE.U32 UR6, UR10, UR6, URZ ;  /* 0x000000060a0672a5 */ /* 0x000fc8000f8e003f */
[----:B------:R-:W-:-:S04]  /*82a0*/  @UP0 USHF.R.U32.HI UR10, URZ, UR15, UR7 ;  /* 0x0000000f3f0a0299 */ /* 0x000fc80008011607 */
[----:B------:R-:W-:-:S04]  /*82b0*/  UIADD3 UR10, UR11, UR10, URZ ;  /* 0x0000000a0b0a7290 */ /* 0x000fc8000fffe03f */
        /* <DEDUP_REMOVED lines=12> */
.L_x_1116:
[----:B------:R-:W-:-:S11]  /*8380*/  UISETP.NE.AND UP1, UPT, UR14, 0x1, UPT ;  /* 0x000000010e00788c */ /* 0x000fd6000bf25270 */
[----:B------:R-:W-:Y:S02]  /*8390*/  @UP1 ULDC.64 UR18, c[0x0][0x9e8] ;  /* 0x00027a0000121ab9 */ /* 0x000fe40000000a00 */
[----:B------:R-:W-:-:S04]  /*83a0*/  UIMAD.WIDE.U32 UR6, UR10, UR18, URZ ;  /* 0x000000120a0672a5 */ /* 0x000fc8000f8e003f */
[----:B------:R-:W-:-:S12]  /*83b0*/  @UP1 USHF.R.U32.HI UR10, URZ, UR19, UR7 ;  /* 0x000000133f0a1299 */ /* 0x000fd80008011607 */
.L_x_1117:
[----:B------:R-:W-:-:S04]  /*83c0*/  UIMAD UR10, UR10, UR14, URZ ;  /* 0x0000000e0a0a72a4 */ /* 0x000fc8000f8e023f */
[----:B------:R-:W-:-:S04]  /*83d0*/  UISETP.LT.AND UP1, UPT, UR35, UR10, UPT ;  /* 0x0000000a2300728c */ /* 0x000fc8000bf21270 */
[----:B------:R-:W-:-:S12]  /*83e0*/  USEL UR35, UR35, UR10, !UP1 ;  /* 0x0000000a23237287 */ /* 0x000fd8000c800000 */
.L_x_1115:
[----:B------:R-:W-:-:S04]  /*83f0*/  UIADD3 UR35, UR35, 0x7f, URZ ;  /* 0x0000007f23237890 */ /* 0x000fc8000fffe03f */
[----:B------:R-:W-:-:S04]  /*8400*/  USHF.R.S32.HI UR6, URZ, 0x1f, UR35 ;  /* 0x0000001f3f067899 */ /* 0x000fc80008011423 */
[----:B------:R-:W-:-:S04]  /*8410*/  ULEA.HI UR6, UR6, UR35, URZ, 0x7 ;  /* 0x0000002306067291 */ /* 0x000fc8000f8f383f */
[----:B------:R-:W-:-:S04]  /*8420*/  USHF.R.S32.HI UR6, URZ, 0x7, UR6 ;  /* 0x000000073f067899 */ /* 0x000fc80008011406 */
[----:B------:R-:W-:-:S04]  /*8430*/  UISETP.LT.AND UP1, UPT, UR37, UR6, UPT ;  /* 0x000000062500728c */ /* 0x000fc8000bf21270 */
[----:B------:R-:W-:-:S06]  /*8440*/  USEL UR34, UR37, UR6, !UP1 ;  /* 0x0000000625227287 */ /* 0x000fcc000c800000 */
[----:B------:R-:W-:-:S13]  /*8450*/  ISETP.GE.AND P2, PT, R2, UR34, PT ;  /* 0x0000002202007c0c */ /* 0x000fda000bf46270 */
[----:B------:R-:W-:Y:S05]  /*8460*/  @!P2 BRA `(.L_x_1118) ;  /* 0x000000200024a947 */ /* 0x000fea0003800000 */
[----:B------:R-:W-:Y:S01]  /*8470*/  IMAD.MOV.U32 R6, RZ, RZ, R5 ;  /* 0x000000ffff067224 */ /* 0x000fe200078e0005 */
[----:B------:R-:W-:Y:S01]  /*8480*/  UMOV UR28, UR49 ;  /* 0x00000031001c7c82 */ /* 0x000fe20008000000 */
[----:B------:R-:W-:Y:S01]  /*8490*/  IMAD.MOV.U32 R7, RZ, RZ, R0 ;  /* 0x000000ffff077224 */ /* 0x000fe200078e0000 */
[----:B------:R-:W-:Y:S01]  /*84a0*/  UMOV UR35, UR46 ;  /* 0x0000002e00237c82 */ /* 0x000fe20008000000 */
[----:B------:R-:W-:-:S05]  /*84b0*/  ULDC UR33, c[0x0][0x988] ;  /* 0x0002620000217ab9 */ /* 0x000fca0000000800 */
.L_x_1127:
        /* <DEDUP_REMOVED lines=9> */
.L_x_1120:
[----:B------:R-:W-:Y:S01]  /*8550*/  ULEA UR6, UR46, UR42, 0x3 ;  /* 0x0000002a2e067291 */ /* 0x000fe2000f8e183f */
[----:B------:R-:W-:-:S05]  /*8560*/  IMAD.U32 R0, RZ, RZ, UR49 ;  /* 0x00000031ff007e24 */ /* 0x000fca000f8e00ff */
[----:B------:R-:W-:-:S04]  /*8570*/  SHF.L.U32 R0, R0, 0x1f, RZ ;  /* 0x0000001f00007819 */ /* 0x000fc800000006ff */
[----:B------:R0:W1:Y:S01]  /*8580*/  SYNCS.PHASECHK.TRANS64.TRYWAIT P2, [UR6+0x2d830], R0 ;  /* 0x02d83000ff0075a7 */ /* 0x0000620008040146 */
[----:B------:R-:W-:Y:S05]  /*8590*/  @!P0 BRA `(.L_x_1121) ;  /* 0x0000000000048947 */ /* 0x000fea0003800000 */
[----:B------:R-:W-:Y:S01]  /*85a0*/  BPT.TRAP 0x1 ;  /* 0x000000040000795c */ /* 0x000fe20000300000 */
.L_x_1121:
[----:B-1----:R-:W-:Y:S05]  /*85b0*/  @P2 BRA `(.L_x_1119) ;  /* 0x0000000000082947 */ /* 0x002fea0003800000 */
[----:B------:R-:W1:Y:S02]  /*85c0*/  SYNCS.PHASECHK.TRANS64.TRYWAIT P2, [UR6+0x2d830], R0 ;  /* 0x02d83000ff0075a7 */ /* 0x000e640008040146 */
[----:B-1----:R-:W-:Y:S05]  /*85d0*/  @!P2 BRA `(.L_x_1122) ;  /* 0x000000dc00cca947 */ /* 0x002fea0003800000 */
.L_x_1119:
        /* <DEDUP_REMOVED lines=16> */
[----:B--2-4-:R-:W-:-:S06]  /*86e0*/  WARPGROUP.ARRIVE ;  /* 0x00000000000079c5 */ /* 0x014fcc0000000000 */
        /* <DEDUP_REMOVED lines=20> */
.L_x_1124:
[----:B------:R-:W-:Y:S01]  /*8830*/  ULEA UR6, UR35, UR42, 0x3 ;  /* 0x0000002a23067291 */ /* 0x000fe2000f8e183f */
[----:B------:R-:W-:-:S05]  /*8840*/  IMAD.U32 R0, RZ, RZ, UR28 ;  /* 0x0000001cff007e24 */ /* 0x000fca000f8e00ff */
[----:B------:R-:W-:-:S04]  /*8850*/  SHF.L.U32 R0, R0, 0x1f, RZ ;  /* 0x0000001f00007819 */ /* 0x000fc800000006ff */
[----:B------:R0:W1:Y:S01]  /*8860*/  SYNCS.PHASECHK.TRANS64.TRYWAIT P2, [UR6+0x2d850], R0 ;  /* 0x02d85000ff0075a7 */ /* 0x0000620008040146 */
[----:B------:R-:W-:Y:S05]  /*8870*/  @!P0 BRA `(.L_x_1125) ;  /* 0x0000000000048947 */ /* 0x000fea0003800000 */
[----:B------:R-:W-:Y:S01]  /*8880*/  BPT.TRAP 0x1 ;  /* 0x000000040000795c */ /* 0x000fe20000300000 */
.L_x_1125:
[----:B-1----:R-:W-:Y:S05]  /*8890*/  @P2 BRA `(.L_x_1123) ;  /* 0x0000000000082947 */ /* 0x002fea0003800000 */
[----:B------:R-:W1:Y:S02]  /*88a0*/  SYNCS.PHASECHK.TRANS64.TRYWAIT P2, [UR6+0x2d850], R0 ;  /* 0x02d85000ff0075a7 */ /* 0x000e640008040146 */
[----:B-1----:R-:W-:Y:S05]  /*88b0*/  @!P2 BRA `(.L_x_1126) ;  /* 0x000000dc002ca947 */ /* 0x002fea0003800000 */
.L_x_1123:
        /* <DEDUP_REMOVED lines=64> */
[----:B------:R-:W-:-:S04]  /*8cc0*/  FMNMX.FTZ R5, R31, R14, !PT ;  /* 0x0000000e1f057209 */ /* 0x000fc80007810000 */
[----:B------:R-:W-:-:S04]  /*8cd0*/  FMNMX.FTZ R20, R34, R5, !PT ;  /* 0x0000000522147209 */ /* 0x000fc80007810000 */
[----:B------:R-:W-:-:S04]  /*8ce0*/  FMNMX.FTZ R5, R35, R20, !PT ;  /* 0x0000001423057209 */ /* 0x000fc80007810000 */
[----:B------:R-:W-:-:S04]  /*8cf0*/  FMNMX.FTZ R20, R38, R5, !PT ;  /* 0x0000000526147209 */ /* 0x000fc80007810000 */
[----:B------:R-:W-:Y:S02]  /*8d00*/  FMNMX.FTZ R5, R39, R20, !PT ;  /* 0x0000001427057209 */ /* 0x000fe40007810000 */
[----:B0-----:R-:W-:-:S05]  /*8d10*/  FMNMX.FTZ R0, R11, R0, !PT ;  /* 0x000000000b007209 */ /* 0x001fca0007810000 */
[C---:B------:R-:W-:Y:S01]  /*8d20*/  FMUL.FTZ R8, R0.reuse, UR33 ;  /* 0x0000002100087c20 */ /* 0x040fe20008410000 */
[----:B------:R-:W-:-:S03]  /*8d30*/  FADD.FTZ R7, -R0, R7 ;  /* 0x0000000700077221 */ /* 0x000fc60000010100 */
        /* <DEDUP_REMOVED lines=15> */
[----:B------:R-:W-:Y:S01]  /*8e30*/  MUFU.EX2 R24, R41 ;  /* 0x0000002900187308 */ /* 0x000fe20000000800 */
        /* <DEDUP_REMOVED lines=11> */
[--C-:B------:R-:W-:Y:S01]  /*8ef0*/  FFMA.FTZ R61, R76, UR33, -R8.reuse ;  /* 0x000000214c3d7c23 */ /* 0x100fe20008010808 */
[--C-:B------:R-:W-:Y:S01]  /*8f00*/  FFMA.FTZ R72, R85, UR33, -R8.reuse ;  /* 0x0000002155487c23 */ /* 0x100fe20008010808 */
[----:B------:R-:W-:Y:S01]  /*8f10*/  FMNMX.FTZ R5, R55, R28, !PT ;  /* 0x0000001c37057209 */ /* 0x000fe20007810000 */
[----:B------:R-:W-:Y:S01]  /*8f20*/  FMUL.FTZ R7, R7, UR33 ;  /* 0x0000002107077c20 */ /* 0x000fe20008410000 */
[----:B------:R1:W-:Y:S01]  /*8f30*/  MUFU.EX2 R20, R37 ;  /* 0x0000002500147308 */ /* 0x0003e20000000800 */
[--C-:B0-----:R-:W-:Y:S01]  /*8f40*/  FFMA.FTZ R33, R52, UR33, -R8.reuse ;  /* 0x0000002134217c23 */ /* 0x101fe20008010808 */
[----:B------:R-:W-:Y:S01]  /*8f50*/  FMNMX.FTZ R32, R58, R5, !PT ;  /* 0x000000053a207209 */ /* 0x000fe20007810000 */
[--C-:B------:R-:W-:Y:S01]  /*8f60*/  FFMA.FTZ R52, R65, UR33, -R8.reuse ;  /* 0x0000002141347c23 */ /* 0x100fe20008010808 */
[----:B------:R-:W-:Y:S01]  /*8f70*/  FFMA.FTZ R65, R80, UR33, -R8 ;  /* 0x0000002150417c23 */ /* 0x000fe20008010808 */
[----:B------:R-:W-:-:S02]  /*8f80*/  WARPGROUP.DEPBAR.LE gsb0, 0x0 ;  /* 0x00008000000079c5 */ /* 0x000fc40000010000 */
[----:B------:R-:W-:Y:S01]  /*8f90*/  WARPGROUP.ARRIVE ;  /* 0x00000000000079c5 */ /* 0x000fe20000000000 */
[----:B------:R-:W-:Y:S01]  /*8fa0*/  FMNMX.FTZ R5, R59, R32, !PT ;  /* 0x000000203b057209 */ /* 0x000fe20007810000 */
[----:B------:R0:W-:Y:S01]  /*8fb0*/  MUFU.EX2 R28, R45 ;  /* 0x0000002d001c7308 */ /* 0x0001e20000000800 */
[--C-:B-1----:R-:W-:Y:S01]  /*8fc0*/  FFMA.FTZ R37, R56, UR33, -R8.reuse ;  /* 0x0000002138257c23 */ /* 0x102fe20008010808 */
[--C-:B------:R-:W-:Y:S01]  /*8fd0*/  FFMA.FTZ R56, R69, UR33, -R8.reuse ;  /* 0x0000002145387c23 */ /* 0x100fe20008010808 */
        /* <DEDUP_REMOVED lines=8> */
[----:B------:R1:W-:Y:S01]  /*9060*/  MUFU.EX2 R32, R49 ;  /* 0x0000003100207308 */ /* 0x0003e20000000800 */
[----:B------:R-:W-:Y:S01]  /*9070*/  FMNMX.FTZ R36, R66, R5, !PT ;  /* 0x0000000542247209 */ /* 0x000fe20007810000 */
[--C-:B0-----:R-:W-:Y:S01]  /*9080*/  FFMA.FTZ R45, R60, UR33, -R8.reuse ;  /* 0x000000213c2d7c23 */ /* 0x101fe20008010808 */
[----:B------:R-:W-:-:S02]  /*9090*/  FFMA.FTZ R60, R73, UR33, -R8 ;  /* 0x00000021493c7c23 */ /* 0x000fc40008010808 */
[----:B------:R-:W-:-:S03]  /*90a0*/  FMNMX.FTZ R5, R67, R36, !PT ;  /* 0x0000002443057209 */ /* 0x000fc60007810000 */
[----:B------:R-:W-:Y:S01]  /*90b0*/  MUFU.EX2 R7, R7 ;  /* 0x0000000700077308 */ /* 0x000fe20000000800 */
[----:B------:R-:W-:Y:S01]  /*90c0*/  FMNMX.FTZ R36, R70, R5, !PT ;  /* 0x0000000546247209 */ /* 0x000fe20007810000 */
[--C-:B-1----:R-:W-:Y:S01]  /*90d0*/  FFMA.FTZ R49, R64, UR33, -R8.reuse ;  /* 0x0000002140317c23 */ /* 0x102fe20008010808 */
[----:B------:R-:W-:Y:S02]  /*90e0*/  FFMA.FTZ R64, R77, UR33, -R8 ;  /* 0x000000214d407c23 */ /* 0x000fe40008010808 */
[----:B------:R-:W-:-:S03]  /*90f0*/  FMNMX.FTZ R5, R71, R36, !PT ;  /* 0x0000002447057209 */ /* 0x000fc60007810000 */
[----:B------:R0:W-:Y:S01]  /*9100*/  MUFU.EX2 R36, R53 ;  /* 0x0000003500247308 */ /* 0x0001e20000000800 */
[----:B------:R-:W-:-:S04]  /*9110*/  FMNMX.FTZ R40, R74, R5, !PT ;  /* 0x000000054a287209 */ /* 0x000fc80007810000 */
[----:B------:R-:W-:-:S03]  /*9120*/  FMNMX.FTZ R5, R75, R40, !PT ;  /* 0x000000284b057209 */ /* 0x000fc60007810000 */
[----:B------:R-:W1:Y:S01]  /*9130*/  MUFU.EX2 R9, R9 ;  /* 0x0000000900097308 */ /* 0x000e620000000800 */
[----:B------:R-:W-:Y:S01]  /*9140*/  FMNMX.FTZ R40, R78, R5, !PT ;  /* 0x000000054e287209 */ /* 0x000fe20007810000 */
[--C-:B0-----:R-:W-:Y:S01]  /*9150*/  FFMA.FTZ R53, R68, UR33, -R8.reuse ;  /* 0x0000002144357c23 */ /* 0x101fe20008010808 */
[----:B------:R-:W-:Y:S02]  /*9160*/  FFMA.FTZ R68, R81, UR33, -R8 ;  /* 0x0000002151447c23 */ /* 0x000fe40008010808 */
[----:B------:R-:W-:-:S03]  /*9170*/  FMNMX.FTZ R5, R79, R40, !PT ;  /* 0x000000284f057209 */ /* 0x000fc60007810000 */
[----:B------:R-:W0:Y:S01]  /*9180*/  MUFU.EX2 R10, R10 ;  /* 0x0000000a000a7308 */ /* 0x000e220000000800 */
[----:B------:R-:W-:-:S04]  /*9190*/  FMNMX.FTZ R40, R82, R5, !PT ;  /* 0x0000000552287209 */ /* 0x000fc80007810000 */
[----:B------:R-:W-:-:S03]  /*91a0*/  FMNMX.FTZ R5, R83, R40, !PT ;  /* 0x0000002853057209 */ /* 0x000fc60007810000 */
[----:B------:R-:W2:Y:S01]  /*91b0*/  MUFU.EX2 R11, R11 ;  /* 0x0000000b000b7308 */ /* 0x000ea20000000800 */
[----:B------:R-:W-:-:S04]  /*91c0*/  FMNMX.FTZ R40, R86, R5, !PT ;  /* 0x0000000556287209 */ /* 0x000fc80007810000 */
[----:B------:R-:W-:-:S03]  /*91d0*/  FMNMX.FTZ R40, R87, R40, !PT ;  /* 0x0000002857287209 */ /* 0x000fc60007810000 */
[----:B------:R-:W-:Y:S02]  /*91e0*/  MUFU.EX2 R12, R12 ;  /* 0x0000000c000c7308 */ /* 0x000fe40000000800 */
[----:B------:R-:W3:Y:S06]  /*91f0*/  SHFL.BFLY PT, R5, R40, 0x2, 0x1f ;  /* 0x0c401f0028057f89 */ /* 0x000eec00000e0000 */
[----:B------:R-:W-:Y:S08]  /*9200*/  MUFU.EX2 R13, R13 ;  /* 0x0000000d000d7308 */ /* 0x000ff00000000800 */
[----:B------:R-:W-:Y:S08]  /*9210*/  MUFU.EX2 R15, R15 ;  /* 0x0000000f000f7308 */ /* 0x000ff00000000800 */
[----:B------:R-:W-:Y:S01]  /*9220*/  MUFU.EX2 R21, R21 ;  /* 0x0000001500157308 */ /* 0x000fe20000000800 */
[----:B---3--:R-:W-:-:S05]  /*9230*/  FMNMX.FTZ R41, R40, R5, !PT ;  /* 0x0000000528297209 */ /* 0x008fca0007810000 */
[----:B------:R-:W3:Y:S02]  /*9240*/  SHFL.BFLY PT, R40, R41, 0x1, 0x1f ;  /* 0x0c201f0029287f89 */ /* 0x000ee400000e0000 */
[----:B------:R-:W-:Y:S08]  /*9250*/  MUFU.EX2 R25, R25 ;  /* 0x0000001900197308 */ /* 0x000ff00000000800 */
[----:B------:R-:W-:Y:S01]  /*9260*/  MUFU.EX2 R29, R29 ;  /* 0x0000001d001d7308 */ /* 0x000fe20000000800 */
[----:B------:R-:W-:-:S02]  /*9270*/  WARPGROUP.DEPBAR.LE gsb0, 0x0 ;  /* 0x00008000000079c5 */ /* 0x000fc40000010000 */
[----:B------:R-:W-:-:S05]  /*9280*/  WARPGROUP.ARRIVE ;  /* 0x00000000000079c5 */ /* 0x000fca0000000000 */
[----:B------:R-:W-:Y:S01]  /*9290*/  MUFU.EX2 R33, R33 ;  /* 0x0000002100217308 */ /* 0x000fe20000000800 */
[----:B------:R-:W-:Y:S01]  /*92a0*/  HGMMA.64x96x16.F32 R88, gdesc[UR28].tnspB, R88, gsb0 ;  /* 0x416000001c5879f0 */ /* 0x000fe20008000858 */
[----:B------:R-:W-:Y:S01]  /*92b0*/  UIADD3 UR28, UR6, 0x600, URZ ;  /* 0x00000600061c7890 */ /* 0x000fe2000fffe03f */
[----:B---3--:R-:W-:Y:S01]  /*92c0*/  FMNMX.FTZ R5, R41, R40, !PT ;  /* 0x0000002829057209 */ /* 0x008fe20007810000 */
[----:B------:R-:W-:-:S04]  /*92d0*/  UIADD3 UR30, UR7, 0x100, URZ ;  /* 0x00000100071e7890 */ /* 0x000fc8000fffe03f */
[----:B------:R-:W-:Y:S01]  /*92e0*/  MUFU.EX2 R37, R37 ;  /* 0x0000002500257308 */ /* 0x000fe20000000800 */
[----:B------:R-:W-:Y:S01]  /*92f0*/  UMOV UR29, 0x40000040 ;  /* 0x40000040001d7882 */ /* 0x000fe20000000000 */
[----:B------:R-:W-:Y:S01]  /*9300*/  UMOV UR31, 0x80000020 ;  /* 0x80000020001f7882 */ /* 0x000fe20000000000 */
[C---:B------:R-:W-:Y:S01]  /*9310*/  FADD.FTZ R6, -R5.reuse, R6 ;  /* 0x0000000605067221 */ /* 0x040fe20000010100 */
[----:B------:R-:W-:-:S03]  /*9320*/  FMUL.FTZ R8, R5, UR33 ;  /* 0x0000002105087c20 */ /* 0x000fc60008410000 */
[----:B------:R-:W-:Y:S01]  /*9330*/  FMUL.FTZ R6, R6, UR33 ;  /* 0x0000002106067c20 */ /* 0x000fe20008410000 */
[--C-:B------:R-:W-:Y:S01]  /*9340*/  FFMA.FTZ R26, R26, UR33, -R8.reuse ;  /* 0x000000211a1a7c23 */ /* 0x100fe20008010808 */
[--C-:B------:R-:W-:Y:S01]  /*9350*/  FFMA.FTZ R41, R42, UR33, -R8.reuse ;  /* 0x000000212a297c23 */ /* 0x100fe20008010808 */
[----:B------:R-:W-:Y:S02]  /*9360*/  IMAD.U32 R42, RZ, RZ, UR46 ;  /* 0x0000002eff2a7e24 */ /* 0x000fe4000f8e00ff */
[--C-:B------:R-:W-:Y:S01]  /*9370*/  FFMA.FTZ R27, R27, UR33, -R8.reuse ;  /* 0x000000211b1b7c23 */ /* 0x100fe20008010808 */
[--C-:B------:R-:W-:Y:S01]  /*9380*/  FFMA.FTZ R76, R31, UR33, -R8.reuse ;  /* 0x000000211f4c7c23 */ /* 0x100fe20008010808 */
[----:B------:R-:W-:Y:S01]  /*9390*/  MUFU.EX2 R6, R6 ;  /* 0x0000000600067308 */ /* 0x000fe20000000800 */
[--C-:B------:R-:W-:Y:S01]  /*93a0*/  FFMA.FTZ R31, R54, UR33, -R8.reuse ;  /* 0x00000021361f7c23 */ /* 0x100fe20008010808 */
[----:B------:R-:W-:Y:S02]  /*93b0*/  IMAD.U32 R54, RZ, RZ, UR35 ;  /* 0x00000023ff367e24 */ /* 0x000fe4000f8e00ff */
[----:B------:R-:W-:Y:S01]  /*93c0*/  FFMA.FTZ R73, R30, UR33, -R8 ;  /* 0x000000211e497c23 */ /* 0x000fe20008010808 */
[----:B------:R-:W-:Y:S01]  /*93d0*/  @!P1 LEA R42, R42, UR42, 0x3 ;  /* 0x0000002a2a2a9c11 */ /* 0x000fe2000f8e18ff */
[----:B------:R-:W-:-:S02]  /*93e0*/  VIADD R30, R149, 0x9 ;  /* 0x00000009951e7836 */ /* 0x000fc40000000000 */
[--C-:B------:R-:W-:Y:S01]  /*93f0*/  FFMA.FTZ R77, R35, UR33, -R8.reuse ;  /* 0x00000021234d7c23 */ /* 0x100fe20008010808 */
[----:B------:R-:W-:Y:S01]  /*9400*/  @!P1 LEA R54, R54, UR42, 0x3 ;  /* 0x0000002a36369c11 */ /* 0x000fe2000f8e18ff */
[----:B------:R-:W3:Y:S01]  /*9410*/  MUFU.EX2 R26, R26 ;  /* 0x0000001a001a7308 */ /* 0x000ee20000000800 */
[--C-:B------:R-:W-:Y:S01]  /*9420*/  FFMA.FTZ R35, R38, UR33, -R8.reuse ;  /* 0x0000002126237c23 */ /* 0x100fe20008010808 */
[----:B------:R-:W-:Y:S02]  /*9430*/  @!P1 VIADD R42, R42, 0x2d840 ;  /* 0x0002d8402a2a9836 */ /* 0x000fe40000000000 */
[--C-:B------:R-:W-:Y:S01]  /*9440*/  FFMA.FTZ R38, R39, UR33, -R8.reuse ;  /* 0x0000002127267c23 */ /* 0x100fe20008010808 */
[--C-:B------:R-:W-:Y:S01]  /*9450*/  FFMA.FTZ R39, R43, UR33, -R8.reuse ;  /* 0x000000212b277c23 */ /* 0x100fe20008010808 */
[--C-:B------:R-:W-:Y:S01]  /*9460*/  FFMA.FTZ R40, R34, UR33, -R8.reuse ;  /* 0x0000002122287c23 */ /* 0x100fe20008010808 */
[--C-:B------:R-:W-:Y:S01]  /*9470*/  FFMA.FTZ R43, R46, UR33, -R8.reuse ;  /* 0x000000212e2b7c23 */ /* 0x100fe20008010808 */
[----:B------:R-:W-:Y:S01]  /*9480*/  SEL R80, R30, 0x9, !P2 ;  /* 0x000000091e507807 */ /* 0x000fe20005000000 */
[----:B------:R-:W4:Y:S01]  /*9490*/  MUFU.EX2 R27, R27 ;  /* 0x0000001b001b7308 */ /* 0x000f220000000800 */
[----:B------:R-:W-:Y:S01]  /*94a0*/  FFMA.FTZ R46, R47, UR33, -R8 ;  /* 0x000000212f2e7c23 */ /* 0x000fe20008010808 */
[----:B------:R-:W-:-:S02]  /*94b0*/  @!P1 VIADD R54, R54, 0x2d860 ;  /* 0x0002d86036369836 */ /* 0x000fc40000000000 */
[----:B------:R-:W-:Y:S01]  /*94c0*/  FFMA.FTZ R47, R51, UR33, -R8 ;  /* 0x00000021332f7c23 */ /* 0x000fe20008010808 */
[----:B------:R-:W-:Y:S01]  /*94d0*/  @!P1 PRMT R42, RZ, 0x654, R42 ;  /* 0x00000654ff2a9816 */ /* 0x000fe2000000002a */
[--C-:B------:R-:W-:Y:S01]  /*94e0*/  FFMA.FTZ R51, R59, UR33, -R8.reuse ;  /* 0x000000213b337c23 */ /* 0x100fe20008010808 */
[--C-:B------:R-:W-:Y:S01]  /*94f0*/  FFMA.FTZ R34, R50, UR33, -R8.reuse ;  /* 0x0000002132227c23 */ /* 0x100fe20008010808 */
[----:B-1----:R-:W-:Y:S01]  /*9500*/  FFMA.FTZ R59, R7, R4, R9 ;  /* 0x00000004073b7223 */ /* 0x002fe20000010009 */
[----:B------:R-:W1:Y:S01]  /*9510*/  MUFU.EX2 R73, R73 ;  /* 0x0000004900497308 */ /* 0x000e620000000800 */
[----:B------:R-:W-:Y:S01]  /*9520*/  FFMA.FTZ R50, R55, UR33, -R8 ;  /* 0x0000002137327c23 */ /* 0x000fe20008010808 */
[----:B------:R-:W-:Y:S01]  /*9530*/  @!P1 PRMT R55, RZ, 0x654, R54 ;  /* 0x00000654ff379816 */ /* 0x000fe20000000036 */
[--C-:B------:R-:W-:Y:S01]  /*9540*/  FFMA.FTZ R54, R62, UR33, -R8.reuse ;  /* 0x000000213e367c23 */ /* 0x100fe20008010808 */
[----:B0-----:R-:W-:Y:S01]  /*9550*/  FADD.FTZ R62, R10, R59 ;  /* 0x0000003b0a3e7221 */ /* 0x001fe20000010000 */
[--C-:B------:R-:W-:Y:S01]  /*9560*/  FFMA.FTZ R63, R63, UR33, -R8.reuse ;  /* 0x000000213f3f7c23 */ /* 0x100fe20008010808 */
[--C-:B------:R-:W-:Y:S01]  /*9570*/  FFMA.FTZ R30, R58, UR33, -R8.reuse ;  /* 0x000000213a1e7c23 */ /* 0x100fe20008010808 */
[----:B------:R-:W-:Y:S01]  /*9580*/  FFMA.FTZ R4, R66, UR33, -R8 ;  /* 0x0000002142047c23 */ /* 0x000fe20008010808 */
[----:B------:R-:W0:Y:S01]  /*9590*/  MUFU.EX2 R76, R76 ;  /* 0x0000004c004c7308 */ /* 0x000e220000000800 */
[----:B--2---:R-:W-:Y:S01]  /*95a0*/  FADD.FTZ R59, R11, R62 ;  /* 0x0000003e0b3b7221 */ /* 0x004fe20000010000 */
[--C-:B------:R-:W-:Y:S01]  /*95b0*/  FFMA.FTZ R58, R70, UR33, -R8.reuse ;  /* 0x00000021463a7c23 */ /* 0x100fe20008010808 */
[--C-:B------:R-:W-:Y:S01]  /*95c0*/  FFMA.FTZ R71, R71, UR33, -R8.reuse ;  /* 0x0000002147477c23 */ /* 0x100fe20008010808 */
[--C-:B------:R-:W-:Y:S01]  /*95d0*/  FFMA.FTZ R74, R74, UR33, -R8.reuse ;  /* 0x000000214a4a7c23 */ /* 0x100fe20008010808 */
[--C-:B------:R-:W-:Y:S01]  /*95e0*/  FFMA.FTZ R75, R75, UR33, -R8.reuse ;  /* 0x000000214b4b7c23 */ /* 0x100fe20008010808 */
[--C-:B------:R-:W-:Y:S01]  /*95f0*/  FFMA.FTZ R78, R78, UR33, -R8.reuse ;  /* 0x000000214e4e7c23 */ /* 0x100fe20008010808 */
[--C-:B------:R-:W-:Y:S01]  /*9600*/  FFMA.FTZ R79, R79, UR33, -R8.reuse ;  /* 0x000000214f4f7c23 */ /* 0x100fe20008010808 */
[----:B------:R-:W2:Y:S01]  /*9610*/  MUFU.EX2 R40, R40 ;  /* 0x0000002800287308 */ /* 0x000ea20000000800 */
[--C-:B------:R-:W-:Y:S01]  /*9620*/  FFMA.FTZ R82, R82, UR33, -R8.reuse ;  /* 0x0000002152527c23 */ /* 0x100fe20008010808 */
[--C-:B------:R-:W-:Y:S01]  /*9630*/  FFMA.FTZ R83, R83, UR33, -R8.reuse ;  /* 0x0000002153537c23 */ /* 0x100fe20008010808 */
[--C-:B------:R-:W-:Y:S01]  /*9640*/  FFMA.FTZ R86, R86, UR33, -R8.reuse ;  /* 0x0000002156567c23 */ /* 0x100fe20008010808 */
[----:B------:R-:W-:Y:S01]  /*9650*/  FFMA.FTZ R87, R87, UR33, -R8 ;  /* 0x0000002157577c23 */ /* 0x000fe20008010808 */
[C---:B------:R-:W-:Y:S01]  /*9660*/  ISETP.GT.AND P2, PT, R2.reuse, UR34, PT ;  /* 0x0000002202007c0c */ /* 0x040fe2000bf44270 */
[----:B------:R-:W-:Y:S01]  /*9670*/  UMOV UR35, UR46 ;  /* 0x0000002e00237c82 */ /* 0x000fe20008000000 */
[----:B------:R-:W-:Y:S01]  /*9680*/  VIADD R2, R2, 0xffffffff ;  /* 0xffffffff02027836 */ /* 0x000fe20000000000 */
        /* <DEDUP_REMOVED lines=10> */
[----:B------:R-:W-:-:S04]  /*9730*/  UIADD3 UR30, UR7, 0x140, URZ ;  /* 0x00000140071e7890 */ /* 0x000fc8000fffe03f */
[----:B------:R-:W5:Y:S01]  /*9740*/  MUFU.EX2 R46, R46 ;  /* 0x0000002e002e7308 */ /* 0x000f620000000800 */
[----:B------:R-:W-:Y:S01]  /*9750*/  UMOV UR29, 0x40000040 ;  /* 0x40000040001d7882 */ /* 0x000fe20000000000 */
[----:B------:R-:W-:-:S06]  /*9760*/  UMOV UR31, 0x80000020 ;  /* 0x80000020001f7882 */ /* 0x000fcc0000000000 */
[----:B------:R-:W5:Y:S08]  /*9770*/  MUFU.EX2 R34, R34 ;  /* 0x0000002200227308 */ /* 0x000f700000000800 */
[----:B------:R-:W5:Y:S08]  /*9780*/  MUFU.EX2 R47, R47 ;  /* 0x0000002f002f7308 */ /* 0x000f700000000800 */
[----:B------:R-:W5:Y:S08]  /*9790*/  MUFU.EX2 R31, R31 ;  /* 0x0000001f001f7308 */ /* 0x000f700000000800 */
[----:B------:R-:W5:Y:S08]  /*97a0*/  MUFU.EX2 R50, R50 ;  /* 0x0000003200327308 */ /* 0x000f700000000800 */
[----:B------:R-:W-:Y:S08]  /*97b0*/  MUFU.EX2 R44, R44 ;  /* 0x0000002c002c7308 */ /* 0x000ff00000000800 */
[----:B------:R-:W5:Y:S08]  /*97c0*/  MUFU.EX2 R30, R30 ;  /* 0x0000001e001e7308 */ /* 0x000f700000000800 */
[----:B------:R-:W-:Y:S08]  /*97d0*/  MUFU.EX2 R45, R45 ;  /* 0x0000002d002d7308 */ /* 0x000ff00000000800 */
[----:B------:R-:W5:Y:S08]  /*97e0*/  MUFU.EX2 R51, R51 ;  /* 0x0000003300337308 */ /* 0x000f700000000800 */
[----:B------:R-:W-:Y:S08]  /*97f0*/  MUFU.EX2 R48, R48 ;  /* 0x0000003000307308 */ /* 0x000ff00000000800 */
[----:B------:R-:W5:Y:S08]  /*9800*/  MUFU.EX2 R54, R54 ;  /* 0x0000003600367308 */ /* 0x000f700000000800 */
        /* <DEDUP_REMOVED lines=47> */
[----:B---3--:R-:W-:Y:S01]  /*9b00*/  FFMA.FTZ R42, R6, R3, R26 ;  /* 0x00000003062a7223 */ /* 0x008fe2000001001a */
[----:B------:R3:W-:Y:S01]  /*9b10*/  @!P1 SYNCS.ARRIVE.TRANS64.RED.A1T0 RZ, [R55+URZ], RZ ;  /* 0x000000ff37ff99a7 */ /* 0x0007e2000810043f */
[----:B------:R5:W5:Y:S01]  /*9b20*/  MUFU.EX2 R3, R63 ;  /* 0x0000003f00037308 */ /* 0x000b620000000800 */
[-C--:B------:R-:W-:Y:S01]  /*9b30*/  FMUL.FTZ R101, R101, R7.reuse ;  /* 0x0000000765657220 */ /* 0x080fe20000410000 */
[----:B----4-:R-:W-:Y:S01]  /*9b40*/  FADD.FTZ R42, R27, R42 ;  /* 0x0000002a1b2a7221 */ /* 0x010fe20000010000 */
[-C--:B------:R-:W-:Y:S01]  /*9b50*/  FMUL.FTZ R104, R104, R7.reuse ;  /* 0x0000000768687220 */ /* 0x080fe20000410000 */
[-C--:B------:R-:W-:Y:S01]  /*9b60*/  FMUL.FTZ R105, R105, R7.reuse ;  /* 0x0000000769697220 */ /* 0x080fe20000410000 */
[-C--:B------:R-:W-:Y:S01]  /*9b70*/  FMUL.FTZ R108, R108, R7.reuse ;  /* 0x000000076c6c7220 */ /* 0x080fe20000410000 */
[----:B------:R-:W-:Y:S01]  /*9b80*/  FMUL.FTZ R109, R109, R7 ;  /* 0x000000076d6d7220 */ /* 0x000fe20000410000 */
[----:B---3--:R-:W-:Y:S01]  /*9b90*/  FFMA.FTZ R55, R67, UR33, -R8 ;  /* 0x0000002143377c23 */ /* 0x008fe20008010808 */
[----:B-1----:R-:W-:Y:S01]  /*9ba0*/  FADD.FTZ R67, R73, R42 ;  /* 0x0000002a49437221 */ /* 0x002fe20000010000 */
[----:B------:R-:W-:Y:S01]  /*9bb0*/  FADD.FTZ R42, R12, R59 ;  /* 0x0000003b0c2a7221 */ /* 0x000fe20000010000 */
[----:B------:R-:W-:Y:S01]  /*9bc0*/  F2FP.F16.F32.PACK_AB R8, R10, R9 ;  /* 0x000000090a08723e */ /* 0x000fe200000000ff */
[----:B------:R-:W-:Y:S01]  /*9bd0*/  FMUL.FTZ R112, R112, R7 ;  /* 0x0000000770707220 */ /* 0x000fe20000410000 */
[----:B0-----:R-:W-:Y:S01]  /*9be0*/  FADD.FTZ R67, R76, R67 ;  /* 0x000000434c437221 */ /* 0x001fe20000010000 */
[----:B------:R-:W-:Y:S01]  /*9bf0*/  FADD.FTZ R59, R13, R42 ;  /* 0x0000002a0d3b7221 */ /* 0x000fe20000010000 */
[----:B------:R-:W-:Y:S01]  /*9c00*/  F2FP.F16.F32.PACK_AB R10, R12, R11 ;  /* 0x0000000b0c0a723e */ /* 0x000fe200000000ff */
[----:B------:R-:W0:Y:S01]  /*9c10*/  MUFU.EX2 R55, R55 ;  /* 0x0000003700377308 */ /* 0x000e220000000800 */
[----:B--2---:R-:W-:Y:S01]  /*9c20*/  FADD.FTZ R42, R40, R67 ;  /* 0x00000043282a7221 */ /* 0x004fe20000010000 */
[----:B------:R-:W-:Y:S01]  /*9c30*/  FADD.FTZ R62, R14, R59 ;  /* 0x0000003b0e3e7221 */ /* 0x000fe20000010000 */
[----:B------:R-:W-:Y:S01]  /*9c40*/  F2FP.F16.F32.PACK_AB R9, R27, R26 ;  /* 0x0000001a1b09723e */ /* 0x000fe200000000ff */
[----:B------:R-:W-:Y:S01]  /*9c50*/  FMUL.FTZ R113, R113, R7 ;  /* 0x0000000771717220 */ /* 0x000fe20000410000 */
[----:B-----5:R-:W-:Y:S01]  /*9c60*/  FADD.FTZ R42, R77, R42 ;  /* 0x0000002a4d2a7221 */ /* 0x020fe20000010000 */
[----:B------:R-:W-:Y:S01]  /*9c70*/  FADD.FTZ R59, R15, R62 ;  /* 0x0000003e0f3b7221 */ /* 0x000fe20000010000 */
[----:B------:R-:W-:Y:S01]  /*9c80*/  F2FP.F16.F32.PACK_AB R11, R76, R73 ;  /* 0x000000494c0b723e */ /* 0x000fe200000000ff */
[----:B------:R-:W1:Y:S01]  /*9c90*/  MUFU.EX2 R27, R71 ;  /* 0x00000047001b7308 */ /* 0x000e620000000800 */
[----:B------:R-:W-:Y:S01]  /*9ca0*/  FADD.FTZ R63, R35, R42 ;  /* 0x0000002a233f7221 */ /* 0x000fe20000010000 */
[----:B------:R-:W-:Y:S01]  /*9cb0*/  FADD.FTZ R42, R20, R59 ;  /* 0x0000003b142a7221 */ /* 0x000fe20000010000 */
[----:B------:R-:W-:Y:S01]  /*9cc0*/  FMUL.FTZ R116, R116, R7 ;  /* 0x0000000774747220 */ /* 0x000fe20000410000 */
[----:B------:R2:W-:Y:S01]  /*9cd0*/  STSM.16.M88.4 [R17+0x21800], R8 ;  /* 0x0218000811007844 */ /* 0x0005e20000000200 */
[----:B------:R-:W-:Y:S01]  /*9ce0*/  FADD.FTZ R62, R38, R63 ;  /* 0x0000003f263e7221 */ /* 0x000fe20000010000 */
[----:B------:R-:W-:Y:S01]  /*9cf0*/  FADD.FTZ R59, R21, R42 ;  /* 0x0000002a153b7221 */ /* 0x000fe20000010000 */
[----:B------:R-:W-:Y:S01]  /*9d00*/  F2FP.F16.F32.PACK_AB R42, R28, R25 ;  /* 0x000000191c2a723e */ /* 0x000fe200000000ff */
[----:B------:R-:W-:Y:S01]  /*9d10*/  FMUL.FTZ R117, R117, R7 ;  /* 0x0000000775757220 */ /* 0x000fe20000410000 */
[----:B------:R-:W-:Y:S01]  /*9d20*/  FADD.FTZ R62, R41, R62 ;  /* 0x0000003e293e7221 */ /* 0x000fe20000010000 */
[----:B------:R-:W-:Y:S01]  /*9d30*/  FADD.FTZ R12, R24, R59 ;  /* 0x0000003b180c7221 */ /* 0x000fe20000010000 */
[C---:B------:R-:W-:Y:S01]  /*9d40*/  F2FP.F16.F32.PACK_AB R41, R39.reuse, R41 ;  /* 0x000000292729723e */ /* 0x040fe200000000ff */
[----:B------:R-:W-:Y:S01]  /*9d50*/  FMUL.FTZ R120, R120, R7 ;  /* 0x0000000778787220 */ /* 0x000fe20000410000 */
[----:B------:R-:W-:Y:S01]  /*9d60*/  FADD.FTZ R62, R39, R62 ;  /* 0x0000003e273e7221 */ /* 0x000fe20000010000 */
[----:B------:R-:W-:Y:S01]  /*9d70*/  FADD.FTZ R59, R25, R12 ;  /* 0x0000000c193b7221 */ /* 0x000fe20000010000 */
[----:B------:R-:W-:Y:S01]  /*9d80*/  F2FP.F16.F32.PACK_AB R12, R14, R13 ;  /* 0x0000000d0e0c723e */ /* 0x000fe200000000ff */
[----:B------:R-:W-:Y:S01]  /*9d90*/  FMUL.FTZ R121, R121, R7 ;  /* 0x0000000779797220 */ /* 0x000fe20000410000 */
[----:B------:R-:W-:Y:S01]  /*9da0*/  FADD.FTZ R63, R43, R62 ;  /* 0x0000003e2b3f7221 */ /* 0x000fe20000010000 */
[----:B------:R-:W-:Y:S01]  /*9db0*/  FADD.FTZ R14, R28, R59 ;  /* 0x0000003b1c0e7221 */ /* 0x000fe20000010000 */
[----:B------:R-:W-:Y:S01]  /*9dc0*/  F2FP.F16.F32.PACK_AB R13, R77, R40 ;  /* 0x000000284d0d723e */ /* 0x000fe200000000ff */
[----:B------:R-:W-:Y:S01]  /*9dd0*/  MUFU.EX2 R28, R87 ;  /* 0x00000057001c7308 */ /* 0x000fe20000000800 */
        /* <DEDUP_REMOVED lines=14> */
[----:B--2---:R-:W-:Y:S01]  /*9ec0*/  F2FP.F16.F32.PACK_AB R8, R32, R29 ;  /* 0x0000001d2008723e */ /* 0x004fe200000000ff */
[----:B------:R2:W-:Y:S01]  /*9ed0*/  STSM.16.M88.4 [R22], R12 ;  /* 0x0000000c16007844 */ /* 0x0005e20000000200 */
[C---:B------:R-:W-:Y:S01]  /*9ee0*/  FADD.FTZ R35, R50.reuse, R35 ;  /* 0x0000002332237221 */ /* 0x040fe20000010000 */
[----:B------:R-:W-:Y:S01]  /*9ef0*/  FADD.FTZ R21, R37, R20 ;  /* 0x0000001425157221 */ /* 0x000fe20000010000 */
[----:B------:R-:W-:Y:S01]  /*9f00*/  F2FP.F16.F32.PACK_AB R11, R50, R31 ;  /* 0x0000001f320b723e */ /* 0x000fe200000000ff */
[----:B------:R-:W3:Y:S01]  /*9f10*/  MUFU.EX2 R29, R82 ;  /* 0x00000052001d7308 */ /* 0x000ee20000000800 */
[----:B------:R-:W-:Y:S01]  /*9f20*/  FADD.FTZ R20, R30, R35 ;  /* 0x000000231e147221 */ /* 0x000fe20000010000 */
[----:B------:R-:W-:Y:S01]  /*9f30*/  FADD.FTZ R24, R44, R21 ;  /* 0x000000152c187221 */ /* 0x000fe20000010000 */
[----:B------:R-:W-:Y:S01]  /*9f40*/  F2FP.F16.F32.PACK_AB R43, R46, R43 ;  /* 0x0000002b2e2b723e */ /* 0x000fe200000000ff */
[----:B------:R-:W-:Y:S01]  /*9f50*/  FMUL.FTZ R129, R129, R7 ;  /* 0x0000000781817220 */ /* 0x000fe20000410000 */
[----:B------:R-:W-:Y:S01]  /*9f60*/  FADD.FTZ R21, R51, R20 ;  /* 0x0000001433157221 */ /* 0x000fe20000010000 */
[----:B------:R-:W-:Y:S01]  /*9f70*/  FADD.FTZ R25, R45, R24 ;  /* 0x000000182d197221 */ /* 0x000fe20000010000 */
[----:B------:R-:W-:Y:S01]  /*9f80*/  F2FP.F16.F32.PACK_AB R9, R47, R34 ;  /* 0x000000222f09723e */ /* 0x000fe200000000ff */
[----:B------:R-:W4:Y:S01]  /*9f90*/  MUFU.EX2 R31, R86 ;  /* 0x00000056001f7308 */ /* 0x000f220000000800 */
[----:B------:R-:W-:Y:S01]  /*9fa0*/  FADD.FTZ R20, R54, R21 ;  /* 0x0000001536147221 */ /* 0x000fe20000010000 */
[----:B------:R-:W-:Y:S01]  /*9fb0*/  FADD.FTZ R24, R48, R25 ;  /* 0x0000001930187221 */ /* 0x000fe20000010000 */
[----:B------:R-:W-:Y:S01]  /*9fc0*/  F2FP.F16.F32.PACK_AB R10, R36, R33 ;  /* 0x00000021240a723e */ /* 0x000fe200000000ff */
[----:B------:R-:W-:Y:S01]  /*9fd0*/  STSM.16.M88.4 [R19], R40 ;  /* 0x0000002813007844 */ /* 0x000fe20000000200 */
[----:B--2---:R-:W-:Y:S01]  /*9fe0*/  FADD.FTZ R13, R3, R20 ;  /* 0x00000014030d7221 */ /* 0x004fe20000010000 */
[----:B------:R-:W-:Y:S01]  /*9ff0*/  FADD.FTZ R15, R49, R24 ;  /* 0x00000018310f7221 */ /* 0x000fe20000010000 */
[----:B------:R-:W-:Y:S01]  /*a000*/  F2FP.F16.F32.PACK_AB R12, R44, R37 ;  /* 0x000000252c0c723e */ /* 0x000fe200000000ff */
[----:B------:R2:W-:Y:S01]  /*a010*/  STSM.16.M88.4 [R18], R8 ;  /* 0x0000000812007844 */ /* 0x0005e20000000200 */
[----:B------:R-:W-:Y:S01]  /*a020*/  FADD.FTZ R14, R4, R13 ;  /* 0x0000000d040e7221 */ /* 0x000fe20000010000 */
[----:B------:R-:W-:Y:S01]  /*a030*/  FADD.FTZ R20, R52, R15 ;  /* 0x0000000f34147221 */ /* 0x000fe20000010000 */
[----:B------:R-:W-:Y:S01]  /*a040*/  F2FP.F16.F32.PACK_AB R13, R51, R30 ;  /* 0x0000001e330d723e */ /* 0x000fe200000000ff */
[----:B------:R-:W-:Y:S01]  /*a050*/  FMUL.FTZ R132, R132, R7 ;  /* 0x0000000784847220 */ /* 0x000fe20000410000 */
[----:B0-----:R-:W-:Y:S01]  /*a060*/  FADD.FTZ R15, R55, R14 ;  /* 0x0000000e370f7221 */ /* 0x001fe20000010000 */
[----:B------:R-:W-:Y:S01]  /*a070*/  FADD.FTZ R21, R53, R20 ;  /* 0x0000001435157221 */ /* 0x000fe20000010000 */
[----:B------:R-:W-:Y:S01]  /*a080*/  F2FP.F16.F32.PACK_AB R14, R48, R45 ;  /* 0x0000002d300e723e */ /* 0x000fe200000000ff */
[----:B------:R-:W-:Y:S01]  /*a090*/  FMUL.FTZ R133, R133, R7 ;  /* 0x0000000785857220 */ /* 0x000fe20000410000 */
[----:B------:R-:W-:Y:S01]  /*a0a0*/  FADD.FTZ R20, R58, R15 ;  /* 0x0000000f3a147221 */ /* 0x000fe20000010000 */
[----:B------:R-:W-:Y:S01]  /*a0b0*/  FADD.FTZ R24, R56, R21 ;  /* 0x0000001538187221 */ /* 0x000fe20000010000 */
[----:B------:R-:W-:Y:S01]  /*a0c0*/  F2FP.F16.F32.PACK_AB R15, R3, R54 ;  /* 0x00000036030f723e */ /* 0x000fe200000000ff */
[----:B------:R-:W-:Y:S01]  /*a0d0*/  FMUL.FTZ R90, R90, R6 ;  /* 0x000000065a5a7220 */ /* 0x000fe20000410000 */
[----:B-1----:R-:W-:Y:S01]  /*a0e0*/  FADD.FTZ R3, R27, R20 ;  /* 0x000000141b037221 */ /* 0x002fe20000010000 */
[----:B------:R-:W-:Y:S01]  /*a0f0*/  FADD.FTZ R21, R57, R24 ;  /* 0x0000001839157221 */ /* 0x000fe20000010000 */
[----:B------:R-:W-:Y:S01]  /*a100*/  F2FP.F16.F32.PACK_AB R25, R55, R4 ;  /* 0x000000043719723e */ /* 0x000fe200000000ff */
[----:B------:R0:W-:Y:S01]  /*a110*/  STSM.16.M88.4 [R17+0x27800], R12 ;  /* 0x0278000c11007844 */ /* 0x0001e20000000200 */
[----:B------:R-:W-:Y:S01]  /*a120*/  FADD.FTZ R20, R74, R3 ;  /* 0x000000034a147221 */ /* 0x000fe20000010000 */
[----:B------:R-:W-:Y:S01]  /*a130*/  FADD.FTZ R26, R60, R21 ;  /* 0x000000153c1a7221 */ /* 0x000fe20000010000 */
[----:B------:R-:W-:Y:S01]  /*a140*/  F2FP.F16.F32.PACK_AB R24, R52, R49 ;  /* 0x000000313418723e */ /* 0x000fe200000000ff */
[-C--:B------:R-:W-:Y:S01]  /*a150*/  FMUL.FTZ R91, R91, R6.reuse ;  /* 0x000000065b5b7220 */ /* 0x080fe20000410000 */
[----:B------:R-:W-:Y:S01]  /*a160*/  FADD.FTZ R3, R75, R20 ;  /* 0x000000144b037221 */ /* 0x000fe20000010000 */
[----:B--2---:R-:W-:Y:S01]  /*a170*/  FADD.FTZ R9, R61, R26 ;  /* 0x0000001a3d097221 */ /* 0x004fe20000010000 */
[----:B------:R-:W-:Y:S01]  /*a180*/  F2FP.F16.F32.PACK_AB R26, R56, R53 ;  /* 0x00000035381a723e */ /* 0x000fe200000000ff */
[----:B------:R-:W-:Y:S01]  /*a190*/  FMUL.FTZ R94, R94, R6 ;  /* 0x000000065e5e7220 */ /* 0x000fe20000410000 */
[----:B------:R-:W-:Y:S01]  /*a1a0*/  FADD.FTZ R4, R78, R3 ;  /* 0x000000034e047221 */ /* 0x000fe20000010000 */
[----:B------:R-:W-:Y:S01]  /*a1b0*/  FADD.FTZ R10, R64, R9 ;  /* 0x00000009400a7221 */ /* 0x000fe20000010000 */
[----:B------:R-:W-:Y:S01]  /*a1c0*/  F2FP.F16.F32.PACK_AB R27, R27, R58 ;  /* 0x0000003a1b1b723e */ /* 0x000fe200000000ff */
[----:B------:R-:W-:Y:S01]  /*a1d0*/  FMUL.FTZ R95, R95, R6 ;  /* 0x000000065f5f7220 */ /* 0x000fe20000410000 */
[----:B------:R-:W-:Y:S01]  /*a1e0*/  F2FP.F16.F32.PACK_AB R8, R60, R57 ;  /* 0x000000393c08723e */ /* 0x000fe200000000ff */
[----:B------:R-:W-:Y:S01]  /*a1f0*/  FADD.FTZ R3, R65, R10 ;  /* 0x0000000a41037221 */ /* 0x000fe20000010000 */
[----:B------:R-:W-:Y:S01]  /*a200*/  F2FP.F16.F32.PACK_AB R9, R75, R74 ;  /* 0x0000004a4b09723e */ /* 0x000fe200000000ff */
[----:B------:R1:W-:Y:S01]  /*a210*/  STSM.16.M88.4 [R23], R24 ;  /* 0x0000001817007844 */ /* 0x0003e20000000200 */
[----:B------:R-:W-:Y:S01]  /*a220*/  F2FP.F16.F32.PACK_AB R10, R64, R61 ;  /* 0x0000003d400a723e */ /* 0x000fe200000000ff */
[C---:B------:R-:W-:Y:S01]  /*a230*/  FADD.FTZ R4, R79.reuse, R4 ;  /* 0x000000044f047221 */ /* 0x040fe20000010000 */
[----:B------:R-:W-:Y:S01]  /*a240*/  F2FP.F16.F32.PACK_AB R11, R79, R78 ;  /* 0x0000004e4f0b723e */ /* 0x000fe200000000ff */
[C---:B------:R-:W-:Y:S01]  /*a250*/  FADD.FTZ R20, R68.reuse, R3 ;  /* 0x0000000344147221 */ /* 0x040fe20000010000 */
[----:B0-----:R-:W-:Y:S01]  /*a260*/  F2FP.F16.F32.PACK_AB R12, R68, R65 ;  /* 0x00000041440c723e */ /* 0x001fe200000000ff */
[----:B---3--:R-:W-:Y:S01]  /*a270*/  FADD.FTZ R4, R29, R4 ;  /* 0x000000041d047221 */ /* 0x008fe20000010000 */
[C---:B------:R-:W-:Y:S01]  /*a280*/  F2FP.F16.F32.PACK_AB R13, R83.reuse, R29 ;  /* 0x0000001d530d723e */ /* 0x040fe200000000ff */
[----:B------:R1:W-:Y:S01]  /*a290*/  STSM.16.M88.4 [R19+0x6000], R8 ;  /* 0x0060000813007844 */ /* 0x0003e20000000200 */
[----:B------:R-:W-:Y:S01]  /*a2a0*/  F2FP.F16.F32.PACK_AB R14, R72, R69 ;  /* 0x00000045480e723e */ /* 0x000fe200000000ff */
[----:B------:R-:W-:Y:S01]  /*a2b0*/  FADD.FTZ R4, R83, R4 ;  /* 0x0000000453047221 */ /* 0x000fe20000010000 */
[----:B----4-:R-:W-:Y:S01]  /*a2c0*/  F2FP.F16.F32.PACK_AB R15, R28, R31 ;  /* 0x0000001f1c0f723e */ /* 0x010fe200000000ff */
[----:B------:R-:W-:Y:S01]  /*a2d0*/  FADD.FTZ R69, R69, R20 ;  /* 0x0000001445457221 */ /* 0x000fe20000010000 */
[-C--:B------:R-:W-:Y:S01]  /*a2e0*/  FMUL.FTZ R98, R98, R6.reuse ;  /* 0x0000000662627220 */ /* 0x080fe20000410000 */
[----:B------:R-:W-:Y:S01]  /*a2f0*/  FADD.FTZ R3, R31, R4 ;  /* 0x000000041f037221 */ /* 0x000fe20000010000 */
[-C--:B------:R-:W-:Y:S01]  /*a300*/  FMUL.FTZ R99, R99, R6.reuse ;  /* 0x0000000663637220 */ /* 0x080fe20000410000 */
[----:B------:R1:W-:Y:S01]  /*a310*/  STSM.16.M88.4 [R18+0x6000], R12 ;  /* 0x0060000c12007844 */ /* 0x0003e20000000200 */
[-C--:B------:R-:W-:Y:S01]  /*a320*/  FMUL.FTZ R102, R102, R6.reuse ;  /* 0x0000000666667220 */ /* 0x080fe20000410000 */
[-C--:B------:R-:W-:Y:S01]  /*a330*/  FMUL.FTZ R103, R103, R6.reuse ;  /* 0x0000000667677220 */ /* 0x080fe20000410000 */
[-C--:B------:R-:W-:Y:S01]  /*a340*/  FMUL.FTZ R106, R106, R6.reuse ;  /* 0x000000066a6a7220 */ /* 0x080fe20000410000 */
[----:B------:R-:W-:Y:S01]  /*a350*/  @!PT LDS RZ, [RZ] ;  /* 0x00000000fffff984 */ /* 0x000fe20000000800 */
[----:B------:R-:W-:Y:S01]  /*a360*/  @!PT LDS RZ, [RZ] ;  /* 0x00000000fffff984 */ /* 0x000fe20000000800 */
[----:B------:R-:W-:Y:S01]  /*a370*/  @!PT LDS RZ, [RZ] ;  /* 0x00000000fffff984 */ /* 0x000fe20000000800 */
[----:B------:R-:W-:Y:S01]  /*a380*/  @!PT LDS RZ, [RZ] ;  /* 0x00000000fffff984 */ /* 0x000fe20000000800 */
[----:B------:R0:W-:Y:S06]  /*a390*/  MEMBAR.ALL.CTA ;  /* 0x0000000000007992 */ /* 0x0001ec0000008000 */
[----:B0-----:R-:W0:Y:S01]  /*a3a0*/  FENCE.VIEW.ASYNC.S ;  /* 0x00000000000073c6 */ /* 0x001e220000000000 */
        /* <DEDUP_REMOVED lines=15> */
[----:B------:R-:W-:Y:S01]  /*a4a0*/  FADD.FTZ R4, R72, R69 ;  /* 0x0000004548047221 */ /* 0x000fe20000010000 */
[----:B------:R-:W-:Y:S01]  /*a4b0*/  FADD.FTZ R3, R28, R3 ;  /* 0x000000031c037221 */ /* 0x000fe20000010000 */
[----:B------:R-:W-:-:S02]  /*a4c0*/  IMAD.MOV.U32 R6, RZ, RZ, R5 ;  /* 0x000000ffff067224 */ /* 0x000fc400078e0005 */
[----:B------:R-:W-:Y:S01]  /*a4d0*/  IMAD.MOV.U32 R7, RZ, RZ, R0 ;  /* 0x000000ffff077224 */ /* 0x000fe200078e0000 */
[----:B0-----:R-:W-:Y:S01]  /*a4e0*/  NOP ;  /* 0x0000000000007918 */ /* 0x001fe20000000000 */
[----:B-1----:R-:W-:Y:S05]  /*a4f0*/  @P2 BRA `(.L_x_1127) ;  /* 0xffffffdc00f02947 */ /* 0x002fea000383ffff */
.L_x_1118:
        /* <DEDUP_REMOVED lines=9> */
[----:B------:R-:W-:-:S05]  /*a590*/  ULDC UR35, c[0x0][0x9e0] ;  /* 0x0002780000237ab9 */ /* 0x000fca0000000800 */
.L_x_1145:
        /* <DEDUP_REMOVED lines=9> */
.L_x_1130:
[----:B------:R-:W-:Y:S01]  /*a630*/  ULEA UR6, UR46, UR42, 0x3 ;  /* 0x0000002a2e067291 */ /* 0x000fe2000f8e183f */
[----:B------:R-:W-:-:S05]  /*a640*/  IMAD.U32 R0, RZ, RZ, UR49 ;  /* 0x00000031ff007e24 */ /* 0x000fca000f8e00ff */
[----:B------:R-:W-:-:S04]  /*a650*/  SHF.L.U32 R0, R0, 0x1f, RZ ;  /* 0x0000001f00007819 */ /* 0x000fc800000006ff */
[----:B------:R0:W1:Y:S01]  /*a660*/  SYNCS.PHASECHK.TRANS64.TRYWAIT P2, [UR6+0x2d830], R0 ;  /* 0x02d83000ff0075a7 */ /* 0x0000620008040146 */
[----:B------:R-:W-:Y:S05]  /*a670*/  @!P0 BRA `(.L_x_1131) ;  /* 0x0000000000048947 */ /* 0x000fea0003800000 */
[----:B------:R-:W-:Y:S01]  /*a680*/  BPT.TRAP 0x1 ;  /* 0x000000040000795c */ /* 0x000fe20000300000 */
.L_x_1131:
[----:B-1----:R-:W-:Y:S05]  /*a690*/  @P2 BRA `(.L_x_1129) ;  /* 0x0000000000082947 */ /* 0x002fea0003800000 */
[----:B------:R-:W1:Y:S02]  /*a6a0*/  SYNCS.PHASECHK.TRANS64.TRYWAIT P2, [UR6+0x2d830], R0 ;  /* 0x02d83000ff0075a7 */ /* 0x000e640008040146 */
[----:B-1----:R-:W-:Y:S05]  /*a6b0*/  @!P2 BRA `(.L_x_1132) ;  /* 0x000000bc00c4a947 */ /* 0x002fea0003800000 */
.L_x_1129:
        /* <DEDUP_REMOVED lines=37> */
.L_x_1134:
[----:B------:R-:W-:Y:S01]  /*a910*/  ULEA UR6, UR53, UR42, 0x3 ;  /* 0x0000002a35067291 */ /* 0x000fe2000f8e183f */
[----:B------:R-:W-:-:S05]  /*a920*/  IMAD.U32 R0, RZ, RZ, UR28 ;  /* 0x0000001cff007e24 */ /* 0x000fca000f8e00ff */
[----:B------:R-:W-:-:S04]  /*a930*/  SHF.L.U32 R0, R0, 0x1f, RZ ;  /* 0x0000001f00007819 */ /* 0x000fc800000006ff */
[----:B------:R0:W1:Y:S01]  /*a940*/  SYNCS.PHASECHK.TRANS64.TRYWAIT P2, [UR6+0x2d850], R0 ;  /* 0x02d85000ff0075a7 */ /* 0x0000620008040146 */
[----:B------:R-:W-:Y:S05]  /*a950*/  @!P0 BRA `(.L_x_1135) ;  /* 0x0000000000048947 */ /* 0x000fea0003800000 */
[----:B------:R-:W-:Y:S01]  /*a960*/  BPT.TRAP 0x1 ;  /* 0x000000040000795c */ /* 0x000fe20000300000 */
.L_x_1135:
[----:B-1----:R-:W-:Y:S05]  /*a970*/  @P2 BRA `(.L_x_1133) ;  /* 0x0000000000082947 */ /* 0x002fea0003800000 */
[----:B------:R-:W1:Y:S02]  /*a980*/  SYNCS.PHASECHK.TRANS64.TRYWAIT P2, [UR6+0x2d850], R0 ;  /* 0x02d85000ff0075a7 */ /* 0x000e640008040146 */
[----:B-1----:R-:W-:Y:S05]  /*a990*/  @!P2 BRA `(.L_x_1136) ;  /* 0x000000bc0024a947 */ /* 0x002fea0003800000 */
.L_x_1133:
[----:B------:R-:W-:Y:S01]  /*a9a0*/  UIADD3 UR6, UR42, 0x400, URZ ;  /* 0x000004002a067890 */ /* 0x000fe2000fffe03f */
[----:B------:R-:W-:Y:S01]  /*a9b0*/  WARPGROUP.ARRIVE ;  /* 0x00000000000079c5 */ /* 0x000fe20000000000 */
[----:B------:R-:W-:Y:S01]  /*a9c0*/  UMOV UR29, 0x40000040 ;  /* 0x40000040001d7882 */ /* 0x000fe20000000000 */
[----:B------:R-:W-:Y:S01]  /*a9d0*/  UMOV UR31, 0x80000020 ;  /* 0x80000020001f7882 */ /* 0x000fe20000000000 */
[----:B------:R-:W-:-:S03]  /*a9e0*/  USHF.R.U32.HI UR6, URZ, 0x4, UR6 ;  /* 0x000000043f067899 */ /* 0x000fc60008011606 */
[----:B------:R-:W2:Y:S01]  /*a9f0*/  S2R R9, SR_TID.X ;  /* 0x0000000000097919 */ /* 0x000ea20000002100 */
[----:B------:R-:W-:Y:S01]  /*aa00*/  PLOP3.LUT P2, PT, PT, PT, UP0, 0x80, 0x0 ;  /* 0x000000000000781c */ /* 0x000fe20003f4f008 */
[----:B------:R-:W-:Y:S01]  /*aa10*/  VIADD R13, R136, UR39 ;  /* 0x00000027880d7c36 */ /* 0x000fe20008000000 */
[----:B------:R-:W-:Y:S01]  /*aa20*/  ULOP3.LUT UR6, UR6, 0x3fff, URZ, 0xc0, !UPT ;  /* 0x00003fff06067892 */ /* 0x000fe2000f8ec03f */
[----:B-1----:R-:W-:Y:S02]  /*aa30*/  IMAD.U32 R5, RZ, RZ, UR46 ;  /* 0x0000002eff057e24 */ /* 0x002fe4000f8e00ff */
[----:B------:R-:W-:Y:S01]  /*aa40*/  IMAD.SHL.U32 R12, R2, 0x80, RZ ;  /* 0x00000080020c7824 */ /* 0x000fe200078e00ff */
[----:B------:R-:W-:Y:S02]  /*aa50*/  ULOP3.LUT UR7, UR6, 0x2000000, URZ, 0xfc, !UPT ;  /* 0x0200000006077892 */ /* 0x000fe4000f8efc3f */
[----:B------:R-:W-:Y:S01]  /*aa60*/  ULOP3.LUT UR6, UR43, 0x10000, URZ, 0xfc, !UPT ;  /* 0x000100002b067892 */ /* 0x000fe2000f8efc3f */
[----:B------:R-:W-:Y:S01]  /*aa70*/  @!P1 LEA R5, R5, UR42, 0x3 ;  /* 0x0000002a05059c11 */ /* 0x000fe2000f8e18ff */
[----:B------:R-:W-:-:S05]  /*aa80*/  UIMAD UR7, UR53, 0x600, UR7 ;  /* 0x00000600350778a4 */ /* 0x000fca000f8e0207 */
[----:B------:R-:W-:Y:S02]  /*aa90*/  UMOV UR28, UR6 ;  /* 0x00000006001c7c82 */ /* 0x000fe40008000000 */
[----:B------:R-:W-:Y:S02]  /*aaa0*/  UMOV UR30, UR7 ;  /* 0x00000007001e7c82 */ /* 0x000fe40008000000 */
[----:B------:R-:W-:Y:S01]  /*aab0*/  HGMMA.64x96x16.F32 R88, gdesc[UR28].tnspB, R88, gsb0 ;  /* 0x416000001c5879f0 */ /* 0x000fe20008000858 */
[----:B------:R-:W-:Y:S02]  /*aac0*/  UIADD3 UR28, UR6, 0x2, URZ ;  /* 0x00000002061c7890 */ /* 0x000fe4000fffe03f */
        /* <DEDUP_REMOVED lines=48> */
[----:B------:R-:W-:-:S04]  /*add0*/  @UP0 ULDC UR6, c[0x0][0x450] ;  /* 0x0001140000060ab9 */ /* 0x000fc80000000800 */
[----:B------:R-:W-:Y:S01]  /*ade0*/  @P2 SHF.R.U32.HI R13, RZ, UR6, R0 ;  /* 0x00000006ff0d2c19 */ /* 0x000fe20008011600 */
[----:B------:R-:W-:Y:S01]  /*adf0*/  VIADD R0, R8, 0x9 ;  /* 0x0000000908007836 */ /* 0x000fe20000000000 */
[----:B------:R-:W-:Y:S01]  /*ae00*/  ISETP.GE.U32.AND P2, PT, R9, 0x180, PT ;  /* 0x000001800900780c */ /* 0x000fe20003f46070 */
[----:B------:R-:W-:Y:S01]  /*ae10*/  @!P1 VIADD R9, R5, 0x2d840 ;  /* 0x0002d84005099836 */ /* 0x000fe20000000000 */
[----:B------:R-:W-:Y:S01]  /*ae20*/  IADD3 R5, -R12, 0x1, RZ ;  /* 0x000000010c057810 */ /* 0x000fe20007ffe1ff */
[----:B------:R-:W0:Y:S01]  /*ae30*/  SHFL.IDX PT, R15, R13, RZ, 0x1c1f ;  /* 0x001c1fff0d0f7589 */ /* 0x000e2200000e0000 */
[----:B------:R-:W-:Y:S01]  /*ae40*/  SEL R8, R0, 0x9, !P2 ;  /* 0x0000000900087807 */ /* 0x000fe20005000000 */
[----:B------:R-:W-:Y:S01]  /*ae50*/  IMAD.U32 R0, RZ, RZ, UR45 ;  /* 0x0000002dff007e24 */ /* 0x000fe2000f8e00ff */
[----:B------:R-:W-:Y:S01]  /*ae60*/  ULOP3.LUT UR6, URZ, UR52, URZ, 0x33, !UPT ;  /* 0x000000343f067292 */ /* 0x000fe2000f8e333f */
[----:B------:R-:W-:Y:S01]  /*ae70*/  IMAD R5, R16, -0x2, R5 ;  /* 0xfffffffe10057824 */ /* 0x000fe200078e0205 */
[----:B------:R-:W-:-:S04]  /*ae80*/  @!P1 PRMT R9, RZ, 0x654, R9 ;  /* 0x00000654ff099816 */ /* 0x000fc80000000009 */
[----:B------:R-:W-:-:S05]  /*ae90*/  IADD3 R5, -R0, UR38, R5 ;  /* 0x0000002600057c10 */ /* 0x000fca000fffe105 */
[C---:B------:R-:W-:Y:S02]  /*aea0*/  VIADD R11, R5.reuse, UR35 ;  /* 0x00000023050b7c36 */ /* 0x040fe40008000000 */
[----:B------:R-:W-:Y:S02]  /*aeb0*/  VIADD R10, R5, UR6 ;  /* 0x00000006050a7c36 */ /* 0x000fe40008000000 */
[C---:B0-----:R-:W-:Y:S02]  /*aec0*/  IMAD.IADD R5, R15.reuse, 0x1, R11 ;  /* 0x000000010f057824 */ /* 0x041fe400078e020b */
[----:B------:R-:W-:Y:S01]  /*aed0*/  IMAD.IADD R0, R15, 0x1, R10 ;  /* 0x000000010f007824 */ /* 0x000fe200078e020a */
[----:B------:R-:W-:Y:S02]  /*aee0*/  WARPGROUP.DEPBAR.LE gsb0, 0x0 ;  /* 0x00008000000079c5 */ /* 0x000fe40000010000 */
[----:B------:R-:W-:-:S06]  /*aef0*/  WARPGROUP.ARRIVE ;  /* 0x00000000000079c5 */ /* 0x000fcc0000000000 */
[----:B------:R-:W-:Y:S03]  /*af00*/  HGMMA.64x96x16.F32 R88, gdesc[UR28].tnspB, R88, gsb0 ;  /* 0x416000001c5879f0 */ /* 0x000fe60008000858 */
[----:B------:R-:W-:Y:S02]  /*af10*/  WARPGROUP.DEPBAR.LE gsb0, 0x0 ;  /* 0x00008000000079c5 */ /* 0x000fe40000010000 */
[----:B------:R0:W-:Y:S06]  /*af20*/  BAR.ARV R8, 0x100 ;  /* 0x000400080000751d */ /* 0x0001ec0000002000 */
[----:B------:R0:W-:Y:S01]  /*af30*/  @!P1 SYNCS.ARRIVE.TRANS64.RED.A1T0 RZ, [R9+URZ], RZ ;  /* 0x000000ff09ff99a7 */ /* 0x0001e2000810043f */
[----:B------:R-:W-:Y:S05]  /*af40*/  @!P5 BRA `(.L_x_1137) ;  /* 0x00000000005cd947 */ /* 0x000fea0003800000 */
[----:B0-----:R-:W-:Y:S01]  /*af50*/  IMAD.U32 R8, RZ, RZ, UR45 ;  /* 0x0000002dff087e24 */ /* 0x001fe2000f8e00ff */
        /* <DEDUP_REMOVED lines=12> */
.L_x_1139:
[----:B------:R-:W-:-:S05]  /*b020*/  IMAD.U32 R14, RZ, RZ, UR34 ;  /* 0x00000022ff0e7e24 */ /* 0x000fca000f8e00ff */
[----:B------:R-:W-:-:S13]  /*b030*/  ISETP.NE.AND P2, PT, R14, 0x1, PT ;  /* 0x000000010e00780c */ /* 0x000fda0003f45270 */
[----:B------:R-:W0:Y:S02]  /*b040*/  @P2 LDC.64 R8, c[0x0][0x9e8] ;  /* 0x00027a00ff082b82 */ /* 0x000e240000000a00 */
[----:B0-----:R-:W-:-:S05]  /*b050*/  @P2 IMAD.HI.U32 R8, R15, R8, RZ ;  /* 0x000000080f082227 */ /* 0x001fca00078e00ff */
[----:B------:R-:W-:-:S07]  /*b060*/  @P2 SHF.R.U32.HI R15, RZ, R9, R8 ;  /* 0x00000009ff0f2219 */ /* 0x000fce0000011608 */
.L_x_1140:
[----:B------:R-:W-:Y:S05]  /*b070*/  BSYNC B0 ;  /* 0x0000000000007941 */ /* 0x000fea0003800000 */
.L_x_1138:
[----:B------:R-:W-:-:S04]  /*b080*/  IMAD R15, R15, R14, -R12 ;  /* 0x0000000e0f0f7224 */ /* 0x000fc800078e0a0c */
[----:B------:R-:W-:-:S05]  /*b090*/  IMAD R15, R16, -0x2, R15 ;  /* 0xfffffffe100f7824 */ /* 0x000fca00078e020f */
[----:B------:R-:W-:Y:S02]  /*b0a0*/  VIADDMNMX R5, R15, R14, R5, PT ;  /* 0x0000000e0f057246 */ /* 0x000fe40003800105 */
[----:B------:R-:W-:-:S07]  /*b0b0*/  VIMNMX R0, R0, R15, !PT ;  /* 0x0000000f00007248 */ /* 0x000fce0007fe0100 */
.L_x_1137:
[----:B------:R-:W-:Y:S01]  /*b0c0*/  ISETP.GT.AND P2, PT, R2, -0x1, PT ;  /* 0xffffffff0200780c */ /* 0x000fe20003f44270 */
[----:B------:R-:W1:Y:S03]  /*b0d0*/  SHFL.IDX PT, R13, R13, 0x1, 0x1c1f ;  /* 0x003c1f000d0d7f89 */ /* 0x000e6600000e0000 */
[C---:B------:R-:W-:Y:S02]  /*b0e0*/  ISETP.GT.AND P4, PT, R0.reuse, RZ, P2 ;  /* 0x000000ff0000720c */ /* 0x040fe40001784270 */
[----:B------:R-:W-:Y:S02]  /*b0f0*/  ISETP.GT.AND P6, PT, R0, 0x1, P2 ;  /* 0x000000010000780c */ /* 0x000fe400017c4270 */
[C---:B------:R-:W-:Y:S02]  /*b100*/  ISETP.LT.OR P4, PT, R5.reuse, 0x1, P4 ;  /* 0x000000010500780c */ /* 0x040fe40002781670 */
[----:B------:R-:W-:-:S02]  /*b110*/  ISETP.LT.OR P6, PT, R5, 0x2, P6 ;  /* 0x000000020500780c */ /* 0x000fc400037c1670 */
[----:B------:R-:W-:Y:S02]  /*b120*/  FSEL R24, R24, -INF , !P4 ;  /* 0xff80000018187808 */ /* 0x000fe40006000000 */
[----:B------:R-:W-:Y:S02]  /*b130*/  FSEL R25, R25, -INF , !P6 ;  /* 0xff80000019197808 */ /* 0x000fe40007000000 */
[C---:B------:R-:W-:Y:S02]  /*b140*/  ISETP.GT.AND P3, PT, R0.reuse, 0x8, P2 ;  /* 0x000000080000780c */ /* 0x040fe40001764270 */
[C---:B------:R-:W-:Y:S02]  /*b150*/  ISETP.GT.AND P4, PT, R0.reuse, 0x9, P2 ;  /* 0x000000090000780c */ /* 0x040fe40001784270 */
[----:B------:R-:W-:Y:S02]  /*b160*/  ISETP.GT.AND P6, PT, R0, 0x10, P2 ;  /* 0x000000100000780c */ /* 0x000fe400017c4270 */
[----:B------:R-:W-:-:S02]  /*b170*/  ISETP.LT.OR P3, PT, R5, 0x9, P3 ;  /* 0x000000090500780c */ /* 0x000fc40001f61670 */
[----:B------:R-:W-:Y:S01]  /*b180*/  ISETP.LT.OR P4, PT, R5, 0xa, P4 ;  /* 0x0000000a0500780c */ /* 0x000fe20002781670 */
[--C-:B-1----:R-:W-:Y:S01]  /*b190*/  IMAD.IADD R11, R11, 0x1, R13.reuse ;  /* 0x000000010b0b7824 */ /* 0x102fe200078e020d */
[----:B------:R-:W-:Y:S01]  /*b1a0*/  ISETP.LT.OR P6, PT, R5, 0x11, P6 ;  /* 0x000000110500780c */ /* 0x000fe200037c1670 */
[----:B------:R-:W-:Y:S01]  /*b1b0*/  IMAD.IADD R10, R10, 0x1, R13 ;  /* 0x000000010a0a7824 */ /* 0x000fe200078e020d */
[----:B------:R-:W-:Y:S02]  /*b1c0*/  FSEL R28, R28, -INF , !P3 ;  /* 0xff8000001c1c7808 */ /* 0x000fe40005800000 */
[----:B------:R-:W-:Y:S02]  /*b1d0*/  FSEL R29, R29, -INF , !P4 ;  /* 0xff8000001d1d7808 */ /* 0x000fe40006000000 */
[----:B------:R-:W-:Y:S02]  /*b1e0*/  FSEL R32, R32, -INF , !P6 ;  /* 0xff80000020207808 */ /* 0x000fe40007000000 */
[----:B------:R-:W-:-:S02]  /*b1f0*/  ISETP.GT.AND P3, PT, R0, 0x11, P2 ;  /* 0x000000110000780c */ /* 0x000fc40001764270 */
[C---:B------:R-:W-:Y:S02]  /*b200*/  ISETP.GT.AND P4, PT, R0.reuse, 0x18, P2 ;  /* 0x000000180000780c */ /* 0x040fe40001784270 */
[----:B------:R-:W-:Y:S02]  /*b210*/  ISETP.GT.AND P6, PT, R0, 0x19, P2 ;  /* 0x000000190000780c */ /* 0x000fe400017c4270 */
[C---:B------:R-:W-:Y:S02]  /*b220*/  ISETP.LT.OR P3, PT, R5.reuse, 0x12, P3 ;  /* 0x000000120500780c */ /* 0x040fe40001f61670 */
[C---:B------:R-:W-:Y:S02]  /*b230*/  ISETP.LT.OR P4, PT, R5.reuse, 0x19, P4 ;  /* 0x000000190500780c */ /* 0x040fe40002781670 */
[----:B------:R-:W-:Y:S02]  /*b240*/  ISETP.LT.OR P6, PT, R5, 0x1a, P6 ;  /* 0x0000001a0500780c */ /* 0x000fe400037c1670 */
[----:B------:R-:W-:-:S02]  /*b250*/  FSEL R33, R33, -INF , !P3 ;  /* 0xff80000021217808 */ /* 0x000fc40005800000 */
[----:B------:R-:W-:Y:S02]  /*b260*/  FSEL R36, R36, -INF , !P4 ;  /* 0xff80000024247808 */ /* 0x000fe40006000000 */
[----:B------:R-:W-:Y:S02]  /*b270*/  FSEL R37, R37, -INF , !P6 ;  /* 0xff80000025257808 */ /* 0x000fe40007000000 */
[C---:B------:R-:W-:Y:S02]  /*b280*/  ISETP.GT.AND P3, PT, R0.reuse, 0x20, P2 ;  /* 0x000000200000780c */ /* 0x040fe40001764270 */
[C---:B------:R-:W-:Y:S02]  /*b290*/  ISETP.GT.AND P4, PT, R0.reuse, 0x21, P2 ;  /* 0x000000210000780c */ /* 0x040fe40001784270 */
[----:B------:R-:W-:Y:S02]  /*b2a0*/  ISETP.GT.AND P6, PT, R0, 0x28, P2 ;  /* 0x000000280000780c */ /* 0x000fe400017c4270 */
[----:B------:R-:W-:-:S02]  /*b2b0*/  ISETP.LT.OR P3, PT, R5, 0x21, P3 ;  /* 0x000000210500780c */ /* 0x000fc40001f61670 */
[C---:B------:R-:W-:Y:S02]  /*b2c0*/  ISETP.LT.OR P4, PT, R5.reuse, 0x22, P4 ;  /* 0x000000220500780c */ /* 0x040fe40002781670 */
[----:B------:R-:W-:Y:S02]  /*b2d0*/  ISETP.LT.OR P6, PT, R5, 0x29, P6 ;  /* 0x000000290500780c */ /* 0x000fe400037c1670 */
        /* <DEDUP_REMOVED lines=65> */
[----:B------:R-:W-:Y:S01]  /*b6f0*/  FSEL R85, R85, -INF , !P6 ;  /* 0xff80000055557808 */ /* 0x000fe20007000000 */
[----:B------:R-:W-:Y:S06]  /*b700*/  @!P5 BRA `(.L_x_1141) ;  /* 0x00000000005cd947 */ /* 0x000fec0003800000 */
        /* <DEDUP_REMOVED lines=8> */
[----:B0-----:R-:W0:Y:S02]  /*b790*/  @P3 LDC.64 R8, c[0x0][0x9e8] ;  /* 0x00027a00ff083b82 */ /* 0x001e240000000a00 */
[----:B0-----:R-:W-:-:S05]  /*b7a0*/  @P3 IMAD.HI.U32 R8, R5, R8, RZ ;  /* 0x0000000805083227 */ /* 0x001fca00078e00ff */
[----:B------:R-:W-:-:S04]  /*b7b0*/  @P3 SHF.R.U32.HI R5, RZ, R9, R8 ;  /* 0x00000009ff053219 */ /* 0x000fc80000011608 */
[----:B------:R-:W-:Y:S01]  /*b7c0*/  LOP3.LUT R5, RZ, R5, RZ, 0x33, !PT ;  /* 0x00000005ff057212 */ /* 0x000fe200078e33ff */
[----:B------:R-:W-:Y:S06]  /*b7d0*/  BRA `(.L_x_1144) ;  /* 0x0000000000147947 */ /* 0x000fec0003800000 */
.L_x_1143:
[----:B------:R-:W-:-:S05]  /*b7e0*/  IMAD.U32 R0, RZ, RZ, UR34 ;  /* 0x00000022ff007e24 */ /* 0x000fca000f8e00ff */
[----:B------:R-:W-:-:S13]  /*b7f0*/  ISETP.NE.AND P3, PT, R0, 0x1, PT ;  /* 0x000000010000780c */ /* 0x000fda0003f65270 */
[----:B0-----:R-:W0:Y:S02]  /*b800*/  @P3 LDC.64 R8, c[0x0][0x9e8] ;  /* 0x00027a00ff083b82 */ /* 0x001e240000000a00 */
[----:B0-----:R-:W-:-:S05]  /*b810*/  @P3 IMAD.HI.U32 R8, R5, R8, RZ ;  /* 0x0000000805083227 */ /* 0x001fca00078e00ff */
[----:B------:R-:W-:-:S07]  /*b820*/  @P3 SHF.R.U32.HI R5, RZ, R9, R8 ;  /* 0x00000009ff053219 */ /* 0x000fce0000011608 */
.L_x_1144:
[----:B------:R-:W-:Y:S05]  /*b830*/  BSYNC B0 ;  /* 0x0000000000007941 */ /* 0x000fea0003800000 */
.L_x_1142:
[----:B------:R-:W-:-:S04]  /*b840*/  IMAD R5, R5, R0, -R12 ;  /* 0x0000000005057224 */ /* 0x000fc800078e0a0c */
[----:B------:R-:W-:-:S05]  /*b850*/  IMAD R5, R16, -0x2, R5 ;  /* 0xfffffffe10057824 */ /* 0x000fca00078e0205 */
[----:B------:R-:W-:Y:S02]  /*b860*/  VIADDMNMX R11, R5, R0, R11, PT ;  /* 0x00000000050b7246 */ /* 0x000fe4000380010b */
[----:B------:R-:W-:-:S07]  /*b870*/  VIMNMX R10, R10, R5, !PT ;  /* 0x000000050a0a7248 */ /* 0x000fce0007fe0100 */
.L_x_1141:
        /* <DEDUP_REMOVED lines=18> */
[----:B------:R-:W-:-:S02]  /*b9a0*/  ISETP.GT.AND P4, PT, R10, 0x1, P2 ;  /* 0x000000010a00780c */ /* 0x000fc40001784270 */
[----:B------:R-:W-:Y:S02]  /*b9b0*/  FMNMX.FTZ R5, R41, R0, !PT ;  /* 0x0000000029057209 */ /* 0x000fe40007810000 */
[----:B------:R-:W-:Y:S02]  /*b9c0*/  FSEL R39, R39, -INF , !P3 ;  /* 0xff80000027277808 */ /* 0x000fe40005800000 */
        /* <DEDUP_REMOVED lines=13> */
[----:B------:R-:W-:Y:S02]  /*baa0*/  ISETP.GT.AND P3, PT, R10, RZ, P2 ;  /* 0x000000ff0a00720c */ /* 0x000fe40001764270 */
        /* <DEDUP_REMOVED lines=9> */
[----:B------:R-:W-:Y:S02]  /*bb40*/  ISETP.GT.AND P4, PT, R10, 0x18, P2 ;  /* 0x000000180a00780c */ /* 0x000fe40001784270 */
[----:B------:R-:W-:Y:S02]  /*bb50*/  FMNMX.FTZ R0, R68, R5, !PT ;  /* 0x0000000544007209 */ /* 0x000fe40007810000 */
[----:B------:R-:W-:Y:S02]  /*bb60*/  FSEL R26, R26, -INF , !P3 ;  /* 0xff8000001a1a7808 */ /* 0x000fe40005800000 */
[----:B------:R-:W-:Y:S02]  /*bb70*/  FMNMX.FTZ R5, R69, R0, !PT ;  /* 0x0000000045057209 */ /* 0x000fe40007810000 */
[----:B------:R-:W-:-:S02]  /*bb80*/  ISETP.LT.OR P6, PT, R11, 0x9, P6 ;  /* 0x000000090b00780c */ /* 0x000fc400037c1670 */
[----:B------:R-:W-:Y:S02]  /*bb90*/  FMNMX.FTZ R0, R72, R5, !PT ;  /* 0x0000000548007209 */ /* 0x000fe40007810000 */
[----:B------:R-:W-:Y:S02]  /*bba0*/  ISETP.LT.OR P4, PT, R11, 0x19, P4 ;  /* 0x000000190b00780c */ /* 0x000fe40002781670 */
[----:B------:R-:W-:Y:S02]  /*bbb0*/  FMNMX.FTZ R5, R73, R0, !PT ;  /* 0x0000000049057209 */ /* 0x000fe40007810000 */
[----:B------:R-:W-:Y:S02]  /*bbc0*/  FMNMX.FTZ R20, R26, R7, !PT ;  /* 0x000000071a147209 */ /* 0x000fe40007810000 */
[----:B------:R-:W-:Y:S02]  /*bbd0*/  FMNMX.FTZ R0, R76, R5, !PT ;  /* 0x000000054c007209 */ /* 0x000fe40007810000 */
[----:B------:R-:W-:-:S02]  /*bbe0*/  FSEL R30, R30, -INF , !P6 ;  /* 0xff8000001e1e7808 */ /* 0x000fc40007000000 */
[----:B------:R-:W-:Y:S02]  /*bbf0*/  FMNMX.FTZ R5, R77, R0, !PT ;  /* 0x000000004d057209 */ /* 0x000fe40007810000 */
[----:B------:R-:W-:Y:S02]  /*bc00*/  FSEL R38, R38, -INF , !P4 ;  /* 0xff80000026267808 */ /* 0x000fe40006000000 */
[----:B------:R-:W-:Y:S02]  /*bc10*/  FMNMX.FTZ R0, R80, R5, !PT ;  /* 0x0000000550007209 */ /* 0x000fe40007810000 */
[----:B------:R-:W-:Y:S02]  /*bc20*/  FMNMX.FTZ R21, R27, R20, !PT ;  /* 0x000000141b157209 */ /* 0x000fe40007810000 */
[----:B------:R-:W-:Y:S02]  /*bc30*/  FMNMX.FTZ R5, R81, R0, !PT ;  /* 0x0000000051057209 */ /* 0x000fe40007810000 */
[----:B------:R-:W-:-:S02]  /*bc40*/  ISETP.GT.AND P4, PT, R10, 0x20, P2 ;  /* 0x000000200a00780c */ /* 0x000fc40001784270 */
[----:B------:R-:W-:Y:S02]  /*bc50*/  FMNMX.FTZ R0, R84, R5, !PT ;  /* 0x0000000554007209 */ /* 0x000fe40007810000 */
[----:B------:R-:W-:Y:S02]  /*bc60*/  FMNMX.FTZ R20, R30, R21, !PT ;  /* 0x000000151e147209 */ /* 0x000fe40007810000 */
[----:B------:R-:W-:Y:S02]  /*bc70*/  FMNMX.FTZ R5, R85, R0, !PT ;  /* 0x0000000055057209 */ /* 0x000fe40007810000 */
[----:B------:R-:W-:Y:S02]  /*bc80*/  ISETP.LT.OR P4, PT, R11, 0x21, P4 ;  /* 0x000000210b00780c */ /* 0x000fe40002781670 */
[----:B------:R-:W-:Y:S01]  /*bc90*/  FMNMX.FTZ R21, R31, R20, !PT ;  /* 0x000000141f157209 */ /* 0x000fe20007810000 */
[----:B------:R-:W0:Y:S01]  /*bca0*/  SHFL.BFLY PT, R0, R5, 0x2, 0x1f ;  /* 0x0c401f0005007f89 */ /* 0x000e2200000e0000 */
[----:B------:R-:W-:-:S02]  /*bcb0*/  FSEL R42, R42, -INF , !P4 ;  /* 0xff8000002a2a7808 */ /* 0x000fc40006000000 */
[C---:B------:R-:W-:Y:S02]  /*bcc0*/  ISETP.GT.AND P4, PT, R10.reuse, 0x28, P2 ;  /* 0x000000280a00780c */ /* 0x040fe40001784270 */
[----:B------:R-:W-:Y:S02]  /*bcd0*/  ISETP.GT.AND P3, PT, R10, 0x30, P2 ;  /* 0x000000300a00780c */ /* 0x000fe40001764270 */
[C---:B------:R-:W-:Y:S02]  /*bce0*/  ISETP.LT.OR P4, PT, R11.reuse, 0x29, P4 ;  /* 0x000000290b00780c */ /* 0x040fe40002781670 */
[----:B------:R-:W-:Y:S02]  /*bcf0*/  ISETP.LT.OR P3, PT, R11, 0x31, P3 ;  /* 0x000000310b00780c */ /* 0x000fe40001f61670 */
[----:B------:R-:W-:Y:S02]  /*bd00*/  FSEL R46, R46, -INF , !P4 ;  /* 0xff8000002e2e7808 */ /* 0x000fe40006000000 */
[----:B------:R-:W-:-:S02]  /*bd10*/  ISETP.GT.AND P4, PT, R10, 0x29, P2 ;  /* 0x000000290a00780c */ /* 0x000fc40001784270 */
[----:B------:R-:W-:Y:S02]  /*bd20*/  FSEL R50, R50, -INF , !P3 ;  /* 0xff80000032327808 */ /* 0x000fe40005800000 */
[----:B------:R-:W-:Y:S02]  /*bd30*/  ISETP.LT.OR P4, PT, R11, 0x2a, P4 ;  /* 0x0000002a0b00780c */ /* 0x000fe40002781670 */
[C---:B------:R-:W-:Y:S02]  /*bd40*/  ISETP.GT.AND P3, PT, R10.reuse, 0x38, P2 ;  /* 0x000000380a00780c */ /* 0x040fe40001764270 */
[----:B------:R-:W-:Y:S02]  /*bd50*/  FSEL R47, R47, -INF , !P4 ;  /* 0xff8000002f2f7808 */ /* 0x000fe40006000000 */
[----:B------:R-:W-:Y:S02]  /*bd60*/  ISETP.GT.AND P4, PT, R10, 0x31, P2 ;  /* 0x000000310a00780c */ /* 0x000fe40001784270 */
[----:B0-----:R-:W-:-:S02]  /*bd70*/  FMNMX.FTZ R8, R5, R0, !PT ;  /* 0x0000000005087209 */ /* 0x001fc40007810000 */
[C---:B------:R-:W-:Y:S02]  /*bd80*/  ISETP.LT.OR P4, PT, R11.reuse, 0x32, P4 ;  /* 0x000000320b00780c */ /* 0x040fe40002781670 */
[----:B------:R-:W-:Y:S01]  /*bd90*/  ISETP.LT.OR P3, PT, R11, 0x39, P3 ;  /* 0x000000390b00780c */ /* 0x000fe20001f61670 */
[----:B------:R-:W0:Y:S01]  /*bda0*/  SHFL.BFLY PT, R9, R8, 0x1, 0x1f ;  /* 0x0c201f0008097f89 */ /* 0x000e2200000e0000 */
[----:B------:R-:W-:Y:S02]  /*bdb0*/  FSEL R51, R51, -INF , !P4 ;  /* 0xff80000033337808 */ /* 0x000fe40006000000 */
[----:B------:R-:W-:Y:S02]  /*bdc0*/  ISETP.GT.AND P4, PT, R10, 0x39, P2 ;  /* 0x000000390a00780c */ /* 0x000fe40001784270 */
[----:B------:R-:W-:Y:S02]  /*bdd0*/  FSEL R54, R54, -INF , !P3 ;  /* 0xff80000036367808 */ /* 0x000fe40005800000 */
        /* <DEDUP_REMOVED lines=8> */
[----:B------:R-:W-:Y:S02]  /*be60*/  ISETP.LT.OR P3, PT, R11, 0x49, P3 ;  /* 0x000000490b00780c */ /* 0x000fe40001f61670 */
[----:B0-----:R-:W-:Y:S02]  /*be70*/  FMNMX.FTZ R0, R8, R9, !PT ;  /* 0x0000000908007209 */ /* 0x001fe40007810000 */
[----:B------:R-:W-:Y:S02]  /*be80*/  FSEL R59, R59, -INF , !P4 ;  /* 0xff8000003b3b7808 */ /* 0x000fe40006000000 */
[C---:B------:R-:W-:Y:S01]  /*be90*/  FSETP.NEU.FTZ.AND P6, PT, R0.reuse, -INF , PT ;  /* 0xff8000000000780b */ /* 0x040fe20003fdd000 */
[----:B------:R-:W-:Y:S01]  /*bea0*/  FMUL.FTZ R5, R0, UR33 ;  /* 0x0000002100057c20 */ /* 0x000fe20008410000 */
[----:B------:R-:W-:-:S02]  /*beb0*/  ISETP.GT.AND P4, PT, R10, 0x49, P2 ;  /* 0x000000490a00780c */ /* 0x000fc40001784270 */
[----:B------:R-:W-:Y:S02]  /*bec0*/  FSEL R62, R62, -INF , !P3 ;  /* 0xff8000003e3e7808 */ /* 0x000fe40005800000 */
[----:B------:R-:W-:Y:S02]  /*bed0*/  FSEL R5, R5, RZ, P6 ;  /* 0x000000ff05057208 */ /* 0x000fe40003000000 */
[----:B------:R-:W-:Y:S02]  /*bee0*/  ISETP.GT.AND P3, PT, R10, 0x50, P2 ;  /* 0x000000500a00780c */ /* 0x000fe40001764270 */
[----:B------:R-:W-:Y:S01]  /*bef0*/  ISETP.LT.OR P4, PT, R11, 0x4a, P4 ;  /* 0x0000004a0b00780c */ /* 0x000fe20002781670 */
        /* <DEDUP_REMOVED lines=11> */
[----:B------:R-:W-:Y:S01]  /*bfb0*/  ISETP.LT.OR P3, PT, R11, 0x51, P3 ;  /* 0x000000510b00780c */ /* 0x000fe20001f61670 */
[----:B------:R0:W-:Y:S01]  /*bfc0*/  MUFU.EX2 R20, R36 ;  /* 0x0000002400147308 */ /* 0x0001e20000000800 */
[----:B------:R-:W-:Y:S01]  /*bfd0*/  FMNMX.FTZ R25, R39, R24, !PT ;  /* 0x0000001827197209 */ /* 0x000fe20007810000 */
[--C-:B------:R-:W-:Y:S01]  /*bfe0*/  FFMA.FTZ R40, R40, UR33, -R5.reuse ;  /* 0x0000002128287c23 */ /* 0x100fe20008010805 */
[----:B------:R-:W-:Y:S01]  /*bff0*/  FSEL R63, R63, -INF , !P4 ;  /* 0xff8000003f3f7808 */ /* 0x000fe20006000000 */
[--C-:B------:R-:W-:Y:S01]  /*c000*/  FFMA.FTZ R44, R44, UR33, -R5.reuse ;  /* 0x000000212c2c7c23 */ /* 0x100fe20008010805 */
[----:B------:R-:W-:Y:S01]  /*c010*/  FMNMX.FTZ R28, R42, R25, !PT ;  /* 0x000000192a1c7209 */ /* 0x000fe20007810000 */
[--C-:B------:R-:W-:Y:S01]  /*c020*/  FFMA.FTZ R25, R41, UR33, -R5.reuse ;  /* 0x0000002129197c23 */ /* 0x100fe20008010805 */
[----:B------:R-:W-:Y:S01]  /*c030*/  ISETP.GT.AND P4, PT, R10, 0x51, P2 ;  /* 0x000000510a00780c */ /* 0x000fe20001784270 */
[----:B------:R-:W-:Y:S01]  /*c040*/  MUFU.EX2 R24, R40 ;  /* 0x0000002800187308 */ /* 0x000fe20000000800 */
[----:B------:R-:W-:Y:S01]  /*c050*/  FMNMX.FTZ R29, R43, R28, !PT ;  /* 0x0000001c2b1d7209 */ /* 0x000fe20007810000 */
[--C-:B------:R-:W-:Y:S01]  /*c060*/  FFMA.FTZ R48, R48, UR33, -R5.reuse ;  /* 0x0000002130307c23 */ /* 0x100fe20008010805 */
[----:B------:R-:W-:Y:S01]  /*c070*/  FSEL R66, R66, -INF , !P3 ;  /* 0xff80000042427808 */ /* 0x000fe20005800000 */
[--C-:B------:R-:W-:Y:S01]  /*c080*/  FFMA.FTZ R56, R56, UR33, -R5.reuse ;  /* 0x0000002138387c23 */ /* 0x100fe20008010805 */
[----:B------:R-:W-:Y:S01]  /*c090*/  FMNMX.FTZ R28, R46, R29, !PT ;  /* 0x0000001d2e1c7209 */ /* 0x000fe20007810000 */
[--C-:B------:R-:W-:Y:S01]  /*c0a0*/  FFMA.FTZ R52, R52, UR33, -R5.reuse ;  /* 0x0000002134347c23 */ /* 0x100fe20008010805 */
[----:B------:R-:W-:Y:S01]  /*c0b0*/  ISETP.GT.AND P3, PT, R10, 0x58, P2 ;  /* 0x000000580a00780c */ /* 0x000fe20001764270 */
[--C-:B------:R-:W-:Y:S01]  /*c0c0*/  FFMA.FTZ R60, R60, UR33, -R5.reuse ;  /* 0x000000213c3c7c23 */ /* 0x100fe20008010805 */
[----:B------:R-:W-:Y:S01]  /*c0d0*/  FMNMX.FTZ R29, R47, R28, !PT ;  /* 0x0000001c2f1d7209 */ /* 0x000fe20007810000 */
[--C-:B------:R-:W-:Y:S01]  /*c0e0*/  FFMA.FTZ R85, R85, UR33, -R5.reuse ;  /* 0x0000002155557c23 */ /* 0x100fe20008010805 */
[----:B------:R-:W-:Y:S01]  /*c0f0*/  ISETP.LT.OR P4, PT, R11, 0x52, P4 ;  /* 0x000000520b00780c */ /* 0x000fe20002781670 */
[----:B------:R-:W-:Y:S01]  /*c100*/  MUFU.EX2 R28, R44 ;  /* 0x0000002c001c7308 */ /* 0x000fe20000000800 */
[----:B------:R-:W-:Y:S01]  /*c110*/  FMNMX.FTZ R32, R50, R29, !PT ;  /* 0x0000001d32207209 */ /* 0x000fe20007810000 */
[----:B------:R-:W-:Y:S01]  /*c120*/  FFMA.FTZ R29, R45, UR33, -R5 ;  /* 0x000000212d1d7c23 */ /* 0x000fe20008010805 */
[----:B------:R-:W-:-:S02]  /*c130*/  ISETP.LT.OR P3, PT, R11, 0x59, P3 ;  /* 0x000000590b00780c */ /* 0x000fc40001f61670 */
[----:B------:R-:W-:Y:S02]  /*c140*/  FMNMX.FTZ R33, R51, R32, !PT ;  /* 0x0000002033217209 */ /* 0x000fe40007810000 */
[----:B------:R-:W-:Y:S01]  /*c150*/  FSEL R67, R67, -INF , !P4 ;  /* 0xff80000043437808 */ /* 0x000fe20006000000 */
[----:B------:R-:W-:Y:S01]  /*c160*/  MUFU.EX2 R8, R8 ;  /* 0x0000000800087308 */ /* 0x000fe20000000800 */
[----:B------:R-:W-:Y:S02]  /*c170*/  FMNMX.FTZ R32, R54, R33, !PT ;  /* 0x0000002136207209 */ /* 0x000fe40007810000 */
[----:B------:R-:W-:Y:S02]  /*c180*/  ISETP.GT.AND P4, PT, R10, 0x59, P2 ;  /* 0x000000590a00780c */ /* 0x000fe40001784270 */
[----:B------:R-:W-:Y:S02]  /*c190*/  FMNMX.FTZ R33, R55, R32, !PT ;  /* 0x0000002037217209 */ /* 0x000fe40007810000 */
[----:B------:R-:W-:Y:S01]  /*c1a0*/  FSEL R70, R70, -INF , !P3 ;  /* 0xff80000046467808 */ /* 0x000fe20005800000 */
[----:B------:R1:W-:Y:S01]  /*c1b0*/  MUFU.EX2 R32, R48 ;  /* 0x0000003000207308 */ /* 0x0003e20000000800 */
[----:B0-----:R-:W-:Y:S01]  /*c1c0*/  FMNMX.FTZ R36, R58, R33, !PT ;  /* 0x000000213a247209 */ /* 0x001fe20007810000 */
        /* <DEDUP_REMOVED lines=8> */
[--C-:B-1----:R-:W-:Y:S01]  /*c250*/  FFMA.FTZ R48, R65, UR33, -R5.reuse ;  /* 0x0000002141307c23 */ /* 0x102fe20008010805 */
        /* <DEDUP_REMOVED lines=10> */
[----:B------:R-:W-:Y:S01]  /*c300*/  FSEL R74, R74, -INF , !P3 ;  /* 0xff8000004a4a7808 */ /* 0x000fe20005800000 */
[----:B------:R-:W-:Y:S01]  /*c310*/  MUFU.EX2 R12, R12 ;  /* 0x0000000c000c7308 */ /* 0x000fe20000000800 */
[----:B------:R-:W-:Y:S01]  /*c320*/  FMNMX.FTZ R40, R70, R41, !PT ;  /* 0x0000002946287209 */ /* 0x000fe20007810000 */
[----:B0-----:R-:W-:Y:S01]  /*c330*/  FFMA.FTZ R52, R69, UR33, -R5 ;  /* 0x0000002145347c23 */ /* 0x001fe20008010805 */
[----:B------:R-:W-:-:S02]  /*c340*/  ISETP.GT.AND P3, PT, R10, 0x68, P2 ;  /* 0x000000680a00780c */ /* 0x000fc40001764270 */
[----:B------:R-:W-:Y:S02]  /*c350*/  ISETP.LT.OR P4, PT, R11, 0x62, P4 ;  /* 0x000000620b00780c */ /* 0x000fe40002781670 */
[----:B------:R-:W-:Y:S01]  /*c360*/  FMNMX.FTZ R41, R71, R40, !PT ;  /* 0x0000002847297209 */ /* 0x000fe20007810000 */
[----:B------:R-:W-:Y:S01]  /*c370*/  MUFU.EX2 R13, R13 ;  /* 0x0000000d000d7308 */ /* 0x000fe20000000800 */
[----:B------:R-:W-:Y:S02]  /*c380*/  ISETP.LT.OR P3, PT, R11, 0x69, P3 ;  /* 0x000000690b00780c */ /* 0x000fe40001f61670 */
[----:B------:R-:W-:Y:S02]  /*c390*/  FSEL R75, R75, -INF , !P4 ;  /* 0xff8000004b4b7808 */ /* 0x000fe40006000000 */
[----:B------:R-:W-:Y:S02]  /*c3a0*/  ISETP.GT.AND P4, PT, R10, 0x69, P2 ;  /* 0x000000690a00780c */ /* 0x000fe40001784270 */
[----:B------:R-:W-:Y:S01]  /*c3b0*/  FMNMX.FTZ R44, R74, R41, !PT ;  /* 0x000000294a2c7209 */ /* 0x000fe20007810000 */
[----:B------:R0:W-:Y:S01]  /*c3c0*/  MUFU.EX2 R40, R56 ;  /* 0x0000003800287308 */ /* 0x0001e20000000800 */
[----:B------:R-:W-:Y:S01]  /*c3d0*/  FSEL R78, R78, -INF , !P3 ;  /* 0xff8000004e4e7808 */ /* 0x000fe20005800000 */
[--C-:B------:R-:W-:Y:S01]  /*c3e0*/  FFMA.FTZ R41, R57, UR33, -R5.reuse ;  /* 0x0000002139297c23 */ /* 0x100fe20008010805 */
[----:B------:R-:W-:Y:S01]  /*c3f0*/  ISETP.GT.AND P3, PT, R10, 0x70, P2 ;  /* 0x000000700a00780c */ /* 0x000fe20001764270 */
[----:B------:R-:W-:Y:S01]  /*c400*/  FFMA.FTZ R57, R73, UR33, -R5 ;  /* 0x0000002149397c23 */ /* 0x000fe20008010805 */
[----:B------:R-:W-:-:S02]  /*c410*/  ISETP.LT.OR P4, PT, R11, 0x6a, P4 ;  /* 0x0000006a0b00780c */ /* 0x000fc40002781670 */
[----:B------:R-:W-:Y:S01]  /*c420*/  FMNMX.FTZ R45, R75, R44, !PT ;  /* 0x0000002c4b2d7209 */ /* 0x000fe20007810000 */
[----:B------:R-:W-:Y:S01]  /*c430*/  MUFU.EX2 R14, R14 ;  /* 0x0000000e000e7308 */ /* 0x000fe20000000800 */
[----:B------:R-:W-:Y:S01]  /*c440*/  ISETP.LT.OR P3, PT, R11, 0x71, P3 ;  /* 0x000000710b00780c */ /* 0x000fe20001f61670 */
[--C-:B0-----:R-:W-:Y:S01]  /*c450*/  FFMA.FTZ R56, R61, UR33, -R5.reuse ;  /* 0x000000213d387c23 */ /* 0x101fe20008010805 */
[----:B------:R-:W-:Y:S01]  /*c460*/  FSEL R79, R79, -INF , !P4 ;  /* 0xff8000004f4f7808 */ /* 0x000fe20006000000 */
[----:B------:R-:W-:Y:S01]  /*c470*/  FFMA.FTZ R61, R77, UR33, -R5 ;  /* 0x000000214d3d7c23 */ /* 0x000fe20008010805 */
[----:B------:R-:W-:Y:S02]  /*c480*/  ISETP.GT.AND P4, PT, R10, 0x71, P2 ;  /* 0x000000710a00780c */ /* 0x000fe40001784270 */
[----:B------:R-:W-:Y:S01]  /*c490*/  FMNMX.FTZ R44, R78, R45, !PT ;  /* 0x0000002d4e2c7209 */ /* 0x000fe20007810000 */
[----:B------:R-:W-:Y:S01]  /*c4a0*/  MUFU.EX2 R15, R15 ;  /* 0x0000000f000f7308 */ /* 0x000fe20000000800 */
[----:B------:R-:W-:-:S02]  /*c4b0*/  FSEL R82, R82, -INF , !P3 ;  /* 0xff80000052527808 */ /* 0x000fc40005800000 */
[C---:B------:R-:W-:Y:S02]  /*c4c0*/  ISETP.GT.AND P3, PT, R10.reuse, 0x78, P2 ;  /* 0x000000780a00780c */ /* 0x040fe40001764270 */
[----:B------:R-:W-:Y:S02]  /*c4d0*/  ISETP.LT.OR P4, PT, R11, 0x72, P4 ;  /* 0x000000720b00780c */ /* 0x000fe40002781670 */
[----:B------:R-:W-:Y:S01]  /*c4e0*/  FMNMX.FTZ R45, R79, R44, !PT ;  /* 0x0000002c4f2d7209 */ /* 0x000fe20007810000 */
[----:B------:R-:W-:Y:S01]  /*c4f0*/  MUFU.EX2 R21, R21 ;  /* 0x0000001500157308 */ /* 0x000fe20000000800 */
[----:B------:R-:W-:Y:S02]  /*c500*/  ISETP.GT.AND P2, PT, R10, 0x79, P2 ;  /* 0x000000790a00780c */ /* 0x000fe40001744270 */
[----:B------:R-:W-:Y:S02]  /*c510*/  ISETP.LT.OR P3, PT, R11, 0x79, P3 ;  /* 0x000000790b00780c */ /* 0x000fe40001f61670 */
[----:B------:R-:W-:-:S02]  /*c520*/  FSEL R83, R83, -INF , !P4 ;  /* 0xff80000053537808 */ /* 0x000fc40006000000 */
[----:B------:R-:W-:Y:S01]  /*c530*/  FMNMX.FTZ R10, R82, R45, !PT ;  /* 0x0000002d520a7209 */ /* 0x000fe20007810000 */
[----:B------:R0:W-:Y:S01]  /*c540*/  MUFU.EX2 R44, R60 ;  /* 0x0000003c002c7308 */ /* 0x0001e20000000800 */
[----:B------:R-:W-:Y:S01]  /*c550*/  ISETP.LT.OR P2, PT, R11, 0x7a, P2 ;  /* 0x0000007a0b00780c */ /* 0x000fe20001741670 */
[--C-:B------:R-:W-:Y:S01]  /*c560*/  FFMA.FTZ R45, R64, UR33, -R5.reuse ;  /* 0x00000021402d7c23 */ /* 0x100fe20008010805 */
[----:B------:R-:W-:Y:S01]  /*c570*/  FSEL R86, R86, -INF , !P3 ;  /* 0xff80000056567808 */ /* 0x000fe20005800000 */
[--C-:B------:R-:W-:Y:S01]  /*c580*/  FFMA.FTZ R64, R84, UR33, -R5.reuse ;  /* 0x0000002154407c23 */ /* 0x100fe20008010805 */
[----:B------:R-:W-:Y:S02]  /*c590*/  FMNMX.FTZ R11, R83, R10, !PT ;  /* 0x0000000a530b7209 */ /* 0x000fe40007810000 */
[----:B------:R-:W-:Y:S01]  /*c5a0*/  FSEL R87, R87, -INF , !P2 ;  /* 0xff80000057577808 */ /* 0x000fe20005000000 */
[----:B------:R-:W-:Y:S01]  /*c5b0*/  MUFU.EX2 R25, R25 ;  /* 0x0000001900197308 */ /* 0x000fe20000000800 */
[----:B------:R-:W-:Y:S01]  /*c5c0*/  FMNMX.FTZ R10, R86, R11, !PT ;  /* 0x0000000b560a7209 */ /* 0x000fe20007810000 */
[----:B0-----:R-:W-:Y:S01]  /*c5d0*/  FFMA.FTZ R60, R76, UR33, -R5 ;  /* 0x000000214c3c7c23 */ /* 0x001fe20008010805 */
[----:B------:R-:W-:-:S02]  /*c5e0*/  FSEL R69, R0, RZ, P6 ;  /* 0x000000ff00457208 */ /* 0x000fc40003000000 */
[----:B------:R-:W-:-:S03]  /*c5f0*/  FMNMX.FTZ R10, R87, R10, !PT ;  /* 0x0000000a570a7209 */ /* 0x000fc60007810000 */
[----:B------:R-:W-:Y:S01]  /*c600*/  FADD.FTZ R69, -R69, R6 ;  /* 0x0000000645457221 */ /* 0x000fe20000010100 */
[----:B------:R-:W-:Y:S01]  /*c610*/  MUFU.EX2 R29, R29 ;  /* 0x0000001d001d7308 */ /* 0x000fe20000000800 */
[----:B------:R-:W0:Y:S02]  /*c620*/  SHFL.BFLY PT, R11, R10, 0x2, 0x1f ;  /* 0x0c401f000a0b7f89 */ /* 0x000e2400000e0000 */
[----:B------:R-:W-:-:S05]  /*c630*/  FMUL.FTZ R69, R69, UR33 ;  /* 0x0000002145457c20 */ /* 0x000fca0008410000 */
[----:B------:R-:W-:Y:S08]  /*c640*/  MUFU.EX2 R33, R33 ;  /* 0x0000002100217308 */ /* 0x000ff00000000800 */
[----:B------:R-:W1:Y:S08]  /*c650*/  MUFU.EX2 R69, R69 ;  /* 0x0000004500457308 */ /* 0x000e700000000800 */
[----:B------:R-:W-:Y:S01]  /*c660*/  MUFU.EX2 R37, R37 ;  /* 0x0000002500257308 */ /* 0x000fe20000000800 */
[----:B0-----:R-:W-:-:S05]  /*c670*/  FMNMX.FTZ R11, R10, R11, !PT ;  /* 0x0000000b0a0b7209 */ /* 0x001fca0007810000 */
[----:B------:R-:W0:Y:S02]  /*c680*/  SHFL.BFLY PT, R10, R11, 0x1, 0x1f ;  /* 0x0c201f000b0a7f89 */ /* 0x000e2400000e0000 */
[----:B------:R-:W-:Y:S01]  /*c690*/  MUFU.EX2 R41, R41 ;  /* 0x0000002900297308 */ /* 0x000fe20000000800 */
[-C--:B-1----:R-:W-:Y:S01]  /*c6a0*/  FMUL.FTZ R88, R88, R69.reuse ;  /* 0x0000004558587220 */ /* 0x082fe20000410000 */
        /* <DEDUP_REMOVED lines=20> */
[----:B0-----:R-:W-:Y:S01]  /*c7f0*/  FMNMX.FTZ R5, R11, R10, !PT ;  /* 0x0000000a0b057209 */ /* 0x001fe20007810000 */
[-C--:B------:R-:W-:Y:S01]  /*c800*/  FMUL.FTZ R125, R125, R69.reuse ;  /* 0x000000457d7d7220 */ /* 0x080fe20000410000 */
[----:B------:R-:W-:Y:S01]  /*c810*/  MUFU.EX2 R48, R48 ;  /* 0x0000003000307308 */ /* 0x000fe20000000800 */
[-C--:B------:R-:W-:Y:S01]  /*c820*/  FMUL.FTZ R128, R128, R69.reuse ;  /* 0x0000004580807220 */ /* 0x080fe20000410000 */
[C---:B------:R-:W-:Y:S01]  /*c830*/  FSETP.NEU.FTZ.AND P2, PT, R5.reuse, -INF , PT ;  /* 0xff8000000500780b */ /* 0x040fe20003f5d000 */
[----:B------:R-:W-:Y:S01]  /*c840*/  FMUL.FTZ R72, R5, UR33 ;  /* 0x0000002105487c20 */ /* 0x000fe20008410000 */
[-C--:B------:R-:W-:Y:S01]  /*c850*/  FMUL.FTZ R129, R129, R69.reuse ;  /* 0x0000004581817220 */ /* 0x080fe20000410000 */
[-C--:B------:R-:W-:Y:S01]  /*c860*/  FMUL.FTZ R132, R132, R69.reuse ;  /* 0x0000004584847220 */ /* 0x080fe20000410000 */
[----:B------:R-:W-:Y:S01]  /*c870*/  FSEL R10, R5, RZ, P2 ;  /* 0x000000ff050a7208 */ /* 0x000fe20001000000 */
[----:B------:R-:W-:Y:S01]  /*c880*/  FMUL.FTZ R133, R133, R69 ;  /* 0x0000004585857220 */ /* 0x000fe20000410000 */
[----:B------:R-:W-:Y:S01]  /*c890*/  FSEL R72, R72, RZ, P2 ;  /* 0x000000ff48487208 */ /* 0x000fe20001000000 */
[----:B------:R-:W-:Y:S01]  /*c8a0*/  MUFU.EX2 R49, R49 ;  /* 0x0000003100317308 */ /* 0x000fe20000000800 */
[----:B------:R-:W-:Y:S01]  /*c8b0*/  ISETP.GT.AND P2, PT, R2, UR37, PT ;  /* 0x0000002502007c0c */ /* 0x000fe2000bf44270 */
[----:B------:R-:W-:Y:S01]  /*c8c0*/  FADD.FTZ R10, -R10, R7 ;  /* 0x000000070a0a7221 */ /* 0x000fe20000010100 */
[----:B------:R-:W-:-:S02]  /*c8d0*/  VIADD R2, R2, 0xffffffff ;  /* 0xffffffff02027836 */ /* 0x000fc40000000000 */
[--C-:B------:R-:W-:Y:S01]  /*c8e0*/  FFMA.FTZ R11, R26, UR33, -R72.reuse ;  /* 0x000000211a0b7c23 */ /* 0x100fe20008010848 */
[--C-:B------:R-:W-:Y:S01]  /*c8f0*/  FFMA.FTZ R26, R27, UR33, -R72.reuse ;  /* 0x000000211b1a7c23 */ /* 0x100fe20008010848 */
[----:B------:R-:W-:Y:S01]  /*c900*/  FMUL.FTZ R7, R10, UR33 ;  /* 0x000000210a077c20 */ /* 0x000fe20008410000 */
[--C-:B------:R-:W-:Y:S01]  /*c910*/  FFMA.FTZ R27, R34, UR33, -R72.reuse ;  /* 0x00000021221b7c23 */ /* 0x100fe20008010848 */
[--C-:B------:R-:W-:Y:S01]  /*c920*/  FFMA.FTZ R34, R35, UR33, -R72.reuse ;  /* 0x0000002123227c23 */ /* 0x100fe20008010848 */
[--C-:B------:R-:W-:Y:S01]  /*c930*/  FFMA.FTZ R35, R54, UR33, -R72.reuse ;  /* 0x0000002136237c23 */ /* 0x100fe20008010848 */
[----:B------:R-:W-:Y:S01]  /*c940*/  MUFU.EX2 R11, R11 ;  /* 0x0000000b000b7308 */ /* 0x000fe20000000800 */
[----:B------:R-:W-:Y:S02]  /*c950*/  IMAD.U32 R54, RZ, RZ, UR53 ;  /* 0x00000035ff367e24 */ /* 0x000fe4000f8e00ff */
        /* <DEDUP_REMOVED lines=8> */
[----:B------:R-:W-:Y:S01]  /*c9e0*/  FFMA.FTZ R38, R38, UR33, -R72 ;  /* 0x0000002126267c23 */ /* 0x000fe20008010848 */
[----:B------:R-:W-:-:S02]  /*c9f0*/  @!P1 VIADD R54, R54, 0x2d860 ;  /* 0x0002d86036369836 */ /* 0x000fc40000000000 */
        /* <DEDUP_REMOVED lines=21> */
[C---:B-1----:R-:W-:Y:S01]  /*cb50*/  FADD.FTZ R54, R26.reuse, R3 ;  /* 0x000000031a367221 */ /* 0x042fe20000010000 */
[----:B------:R-:W-:Y:S01]  /*cb60*/  FADD.FTZ R3, R13, R10 ;  /* 0x0000000a0d037221 */ /* 0x000fe20000010000 */
        /* <DEDUP_REMOVED lines=10> */
[----:B------:R-:W-:Y:S01]  /*cc10*/  FFMA.FTZ R86, R86, UR33, -R72 ;  /* 0x0000002156567c23 */ /* 0x000fe20008010848 */
[----:B------:R-:W-:Y:S01]  /*cc20*/  UMOV UR53, UR46 ;  /* 0x0000002e00357c82 */ /* 0x000fe20008000000 */
[----:B------:R-:W-:Y:S01]  /*cc30*/  FMUL.FTZ R90, R90, R7 ;  /* 0x000000075a5a7220 */ /* 0x000fe20000410000 */
[----:B------:R-:W2:Y:S01]  /*cc40*/  MUFU.EX2 R34, R34 ;  /* 0x0000002200227308 */ /* 0x000ea20000000800 */
[----:B0-----:R-:W-:Y:S01]  /*cc50*/  FADD.FTZ R12, R77, R54 ;  /* 0x000000364d0c7221 */ /* 0x001fe20000010000 */
[----:B------:R-:W-:Y:S01]  /*cc60*/  FFMA.FTZ R54, R67, UR33, -R72 ;  /* 0x0000002143367c23 */ /* 0x000fe20008010848 */
[----:B------:R-:W-:Y:S01]  /*cc70*/  F2FP.F16.F32.PACK_AB R11, R77, R73 ;  /* 0x000000494d0b723e */ /* 0x000fe200000000ff */
[-C--:B------:R-:W-:Y:S01]  /*cc80*/  FMUL.FTZ R91, R91, R7.reuse ;  /* 0x000000075b5b7220 */ /* 0x080fe20000410000 */
[-C--:B------:R-:W-:Y:S01]  /*cc90*/  FMUL.FTZ R94, R94, R7.reuse ;  /* 0x000000075e5e7220 */ /* 0x080fe20000410000 */
[-C--:B------:R-:W-:Y:S01]  /*cca0*/  FMUL.FTZ R95, R95, R7.reuse ;  /* 0x000000075f5f7220 */ /* 0x080fe20000410000 */
[-C--:B------:R-:W-:Y:S01]  /*ccb0*/  FMUL.FTZ R98, R98, R7.reuse ;  /* 0x0000000762627220 */ /* 0x080fe20000410000 */
        /* <DEDUP_REMOVED lines=11> */
[----:B------:R-:W-:Y:S01]  /*cd70*/  F2FP.F16.F32.PACK_AB R24, R25, R24 ;  /* 0x000000181918723e */ /* 0x000fe200000000ff */
[-C--:B------:R-:W-:Y:S01]  /*cd80*/  FMUL.FTZ R106, R106, R7.reuse ;  /* 0x000000076a6a7220 */ /* 0x080fe20000410000 */
[-C--:B------:R-:W-:Y:S01]  /*cd90*/  FMUL.FTZ R107, R107, R7.reuse ;  /* 0x000000076b6b7220 */ /* 0x080fe20000410000 */
[----:B------:R-:W-:Y:S01]  /*cda0*/  FADD.FTZ R67, R25, R26 ;  /* 0x0000001a19437221 */ /* 0x000fe20000010000 */
[-C--:B------:R-:W-:Y:S01]  /*cdb0*/  FMUL.FTZ R110, R110, R7.reuse ;  /* 0x000000076e6e7220 */ /* 0x080fe20000410000 */
[----:B------:R-:W-:Y:S01]  /*cdc0*/  MUFU.EX2 R42, R42 ;  /* 0x0000002a002a7308 */ /* 0x000fe20000000800 */
[-C--:B------:R-:W-:Y:S01]  /*cdd0*/  FMUL.FTZ R111, R111, R7.reuse ;  /* 0x000000076f6f7220 */ /* 0x080fe20000410000 */
[----:B------:R-:W-:Y:S01]  /*cde0*/  FADD.FTZ R26, R28, R67 ;  /* 0x000000431c1a7221 */ /* 0x000fe20000010000 */
[----:B0-----:R-:W-:Y:S01]  /*cdf0*/  F2FP.F16.F32.PACK_AB R8, R15, R14 ;  /* 0x0000000e0f08723e */ /* 0x001fe200000000ff */
[----:B------:R-:W-:Y:S01]  /*ce00*/  FMUL.FTZ R114, R114, R7 ;  /* 0x0000000772727220 */ /* 0x000fe20000410000 */
[----:B------:R-:W-:Y:S01]  /*ce10*/  F2FP.F16.F32.PACK_AB R10, R21, R20 ;  /* 0x00000014150a723e */ /* 0x000fe200000000ff */
[----:B------:R-:W-:Y:S01]  /*ce20*/  FADD.FTZ R67, R29, R26 ;  /* 0x0000001a1d437221 */ /* 0x000fe20000010000 */
[----:B--2---:R-:W-:Y:S01]  /*ce30*/  F2FP.F16.F32.PACK_AB R9, R34, R27 ;  /* 0x0000001b2209723e */ /* 0x004fe200000000ff */
[----:B------:R-:W0:Y:S01]  /*ce40*/  MUFU.EX2 R43, R43 ;  /* 0x0000002b002b7308 */ /* 0x000e220000000800 */
[----:B-1----:R-:W-:Y:S01]  /*ce50*/  F2FP.F16.F32.PACK_AB R11, R39, R38 ;  /* 0x00000026270b723e */ /* 0x002fe200000000ff */
[-C--:B------:R-:W-:Y:S01]  /*ce60*/  FMUL.FTZ R115, R115, R7.reuse ;  /* 0x0000000773737220 */ /* 0x080fe20000410000 */
[----:B------:R-:W-:Y:S01]  /*ce70*/  F2FP.F16.F32.PACK_AB R26, R29, R28 ;  /* 0x0000001c1d1a723e */ /* 0x000fe200000000ff */
        /* <DEDUP_REMOVED lines=10> */
[-C--:B------:R-:W-:Y:S01]  /*cf20*/  FMUL.FTZ R134, R134, R7.reuse ;  /* 0x0000000786867220 */ /* 0x080fe20000410000 */
[----:B------:R-:W-:Y:S01]  /*cf30*/  FMUL.FTZ R135, R135, R7 ;  /* 0x0000000787877220 */ /* 0x000fe20000410000 */
[----:B------:R-:W3:Y:S01]  /*cf40*/  MUFU.EX2 R46, R46 ;  /* 0x0000002e002e7308 */ /* 0x000ee20000000800 */
[----:B--2---:R-:W-:Y:S01]  /*cf50*/  FADD.FTZ R63, R34, R59 ;  /* 0x0000003b223f7221 */ /* 0x004fe20000010000 */
[--C-:B------:R-:W-:Y:S01]  /*cf60*/  FFMA.FTZ R59, R74, UR33, -R72.reuse ;  /* 0x000000214a3b7c23 */ /* 0x100fe20008010848 */
[----:B------:R-:W-:Y:S01]  /*cf70*/  FFMA.FTZ R72, R87, UR33, -R72 ;  /* 0x0000002157487c23 */ /* 0x000fe20008010848 */
[----:B0-----:R-:W-:Y:S01]  /*cf80*/  F2FP.F16.F32.PACK_AB R25, R43, R42 ;  /* 0x0000002a2b19723e */ /* 0x001fe200000000ff */
[----:B------:R-:W-:Y:S01]  /*cf90*/  FADD.FTZ R12, R38, R63 ;  /* 0x0000003f260c7221 */ /* 0x000fe20000010000 */
[----:B------:R-:W-:Y:S01]  /*cfa0*/  F2FP.F16.F32.PACK_AB R34, R37, R36 ;  /* 0x000000242522723e */ /* 0x000fe200000000ff */
[----:B------:R-:W-:Y:S01]  /*cfb0*/  IMAD.MOV.U32 R7, RZ, RZ, R5 ;  /* 0x000000ffff077224 */ /* 0x000fe200078e0005 */
        /* <DEDUP_REMOVED lines=14> */
[----:B------:R-:W-:Y:S02]  /*d0a0*/  FADD.FTZ R15, R37, R14 ;  /* 0x0000000e250f7221 */ /* 0x000fe40000010000 */
[----:B------:R-:W0:Y:S01]  /*d0b0*/  MUFU.EX2 R35, R35 ;  /* 0x0000002300237308 */ /* 0x000e220000000800 */
[----:B--2---:R-:W-:Y:S01]  /*d0c0*/  FADD.FTZ R12, R30, R63 ;  /* 0x0000003f1e0c7221 */ /* 0x004fe20000010000 */
[----:B------:R-:W-:Y:S01]  /*d0d0*/  FADD.FTZ R20, R40, R15 ;  /* 0x0000000f28147221 */ /* 0x000fe20000010000 */
[----:B------:R2:W-:Y:S01]  /*d0e0*/  STSM.16.M88.4 [R19], R24 ;  /* 0x0000001813007844 */ /* 0x0005e20000000200 */
[C---:B------:R-:W-:Y:S02]  /*d0f0*/  F2FP.F16.F32.PACK_AB R40, R41.reuse, R40 ;  /* 0x000000282928723e */ /* 0x040fe400000000ff */
[----:B------:R-:W-:Y:S02]  /*d100*/  FADD.FTZ R21, R41, R20 ;  /* 0x0000001429157221 */ /* 0x000fe40000010000 */
[----:B------:R-:W4:Y:S01]  /*d110*/  MUFU.EX2 R47, R47 ;  /* 0x0000002f002f7308 */ /* 0x000f220000000800 */
[C---:B---3--:R-:W-:Y:S01]  /*d120*/  FADD.FTZ R12, R31.reuse, R12 ;  /* 0x0000000c1f0c7221 */ /* 0x048fe20000010000 */
[----:B------:R-:W-:Y:S01]  /*d130*/  FADD.FTZ R21, R44, R21 ;  /* 0x000000152c157221 */ /* 0x000fe20000010000 */
[----:B------:R-:W-:-:S03]  /*d140*/  F2FP.F16.F32.PACK_AB R33, R31, R30 ;  /* 0x0000001e1f21723e */ /* 0x000fc600000000ff */
[----:B------:R-:W-:Y:S02]  /*d150*/  FADD.FTZ R20, R56, R21 ;  /* 0x0000001538147221 */ /* 0x000fe40000010000 */
[----:B------:R-:W3:Y:S01]  /*d160*/  MUFU.EX2 R50, R50 ;  /* 0x0000003200327308 */ /* 0x000ee20000000800 */
[----:B0-----:R-:W-:-:S07]  /*d170*/  FADD.FTZ R12, R35, R12 ;  /* 0x0000000c230c7221 */ /* 0x001fce0000010000 */
[----:B------:R-:W0:Y:S01]  /*d180*/  MUFU.EX2 R51, R51 ;  /* 0x0000003300337308 */ /* 0x000e220000000800 */
[C---:B----4-:R-:W-:Y:S01]  /*d190*/  FADD.FTZ R15, R47.reuse, R12 ;  /* 0x0000000c2f0f7221 */ /* 0x050fe20000010000 */
[----:B------:R-:W-:-:S05]  /*d1a0*/  F2FP.F16.F32.PACK_AB R35, R47, R35 ;  /* 0x000000232f23723e */ /* 0x000fca00000000ff */
[----:B------:R4:W-:Y:S01]  /*d1b0*/  STSM.16.M88.4 [R18], R32 ;  /* 0x0000002012007844 */ /* 0x0009e20000000200 */
[----:B------:R-:W5:Y:S01]  /*d1c0*/  MUFU.EX2 R4, R4 ;  /* 0x0000000400047308 */ /* 0x000f620000000800 */
[----:B---3--:R-:W-:-:S07]  /*d1d0*/  FADD.FTZ R12, R50, R15 ;  /* 0x0000000f320c7221 */ /* 0x008fce0000010000 */
[----:B------:R-:W1:Y:S01]  /*d1e0*/  MUFU.EX2 R3, R3 ;  /* 0x0000000300037308 */ /* 0x000e620000000800 */
[C---:B0-----:R-:W-:Y:S01]  /*d1f0*/  FADD.FTZ R15, R51.reuse, R12 ;  /* 0x0000000c330f7221 */ /* 0x041fe20000010000 */
[----:B------:R-:W-:-:S06]  /*d200*/  F2FP.F16.F32.PACK_AB R41, R51, R50 ;  /* 0x000000323329723e */ /* 0x000fcc00000000ff */
[----:B------:R-:W0:Y:S01]  /*d210*/  MUFU.EX2 R54, R54 ;  /* 0x0000003600367308 */ /* 0x000e220000000800 */
[----:B-----5:R-:W-:Y:S01]  /*d220*/  FADD.FTZ R12, R4, R15 ;  /* 0x0000000f040c7221 */ /* 0x020fe20000010000 */
[----:B------:R-:W-:Y:S01]  /*d230*/  FADD.FTZ R15, R45, R20 ;  /* 0x000000142d0f7221 */ /* 0x000fe20000010000 */
[C---:B------:R-:W-:Y:S02]  /*d240*/  F2FP.F16.F32.PACK_AB R43, R13.reuse, R4 ;  /* 0x000000040d2b723e */ /* 0x040fe400000000ff */
[----:B------:R-:W-:Y:S01]  /*d250*/  FADD.FTZ R12, R13, R12 ;  /* 0x0000000c0d0c7221 */ /* 0x000fe20000010000 */
[C---:B------:R-:W-:Y:S01]  /*d260*/  FADD.FTZ R20, R48.reuse, R15 ;  /* 0x0000000f30147221 */ /* 0x040fe20000010000 */
[----:B------:R-:W-:Y:S01]  /*d270*/  F2FP.F16.F32.PACK_AB R48, R48, R45 ;  /* 0x0000002d3030723e */ /* 0x000fe200000000ff */
[----:B------:R-:W3:Y:S01]  /*d280*/  MUFU.EX2 R52, R52 ;  /* 0x0000003400347308 */ /* 0x000ee20000000800 */
[----:B-1----:R-:W-:Y:S01]  /*d290*/  FADD.FTZ R9, R3, R12 ;  /* 0x0000000c03097221 */ /* 0x002fe20000010000 */
[----:B------:R-:W-:Y:S01]  /*d2a0*/  FADD.FTZ R11, R49, R20 ;  /* 0x00000014310b7221 */ /* 0x000fe20000010000 */
[----:B------:R4:W-:Y:S05]  /*d2b0*/  STSM.16.M88.4 [R17+0x27800], R40 ;  /* 0x0278002811007844 */ /* 0x0009ea0000000200 */
[----:B------:R-:W1:Y:S01]  /*d2c0*/  MUFU.EX2 R55, R55 ;  /* 0x0000003700377308 */ /* 0x000e620000000800 */
[----:B0-----:R-:W-:-:S07]  /*d2d0*/  FADD.FTZ R8, R54, R9 ;  /* 0x0000000936087221 */ /* 0x001fce0000010000 */
[----:B------:R-:W0:Y:S01]  /*d2e0*/  MUFU.EX2 R53, R53 ;  /* 0x0000003500357308 */ /* 0x000e220000000800 */
[C---:B---3--:R-:W-:Y:S01]  /*d2f0*/  FADD.FTZ R10, R52.reuse, R11 ;  /* 0x0000000b340a7221 */ /* 0x048fe20000010000 */
[----:B------:R-:W-:Y:S02]  /*d300*/  F2FP.F16.F32.PACK_AB R50, R52, R49 ;  /* 0x000000313432723e */ /* 0x000fe400000000ff */
[----:B------:R-:W-:-:S04]  /*d310*/  F2FP.F16.F32.PACK_AB R49, R54, R3 ;  /* 0x000000033631723e */ /* 0x000fc800000000ff */
        /* <DEDUP_REMOVED lines=9> */
[----:B-1----:R-:W-:-:S07]  /*d3b0*/  FADD.FTZ R11, R57, R10 ;  /* 0x0000000a390b7221 */ /* 0x002fce0000010000 */
[----:B------:R-:W1:Y:S01]  /*d3c0*/  MUFU.EX2 R14, R75 ;  /* 0x0000004b000e7308 */ /* 0x000e620000000800 */
[----:B0-----:R-:W-:-:S07]  /*d3d0*/  FADD.FTZ R9, R59, R4 ;  /* 0x000000043b097221 */ /* 0x001fce0000010000 */
        /* <DEDUP_REMOVED lines=8> */
[----:B---3--:R-:W-:-:S07]  /*d460*/  FADD.FTZ R4, R78, R9 ;  /* 0x000000094e047221 */ /* 0x008fce0000010000 */
[----:B------:R-:W3:Y:S01]  /*d470*/  MUFU.EX2 R68, R68 ;  /* 0x0000004400447308 */ /* 0x000ee20000000800 */
[----:B-1----:R-:W-:Y:S01]  /*d480*/  FADD.FTZ R9, R65, R8 ;  /* 0x0000000841097221 */ /* 0x002fe20000010000 */
[----:B------:R-:W-:-:S06]  /*d490*/  F2FP.F16.F32.PACK_AB R8, R57, R53 ;  /* 0x000000353908723e */ /* 0x000fcc00000000ff */
[----:B------:R-:W1:Y:S01]  /*d4a0*/  MUFU.EX2 R15, R82 ;  /* 0x00000052000f7308 */ /* 0x000e620000000800 */
[C---:B0-----:R-:W-:Y:S01]  /*d4b0*/  FADD.FTZ R4, R79.reuse, R4 ;  /* 0x000000044f047221 */ /* 0x041fe20000010000 */
[----:B------:R-:W-:-:S06]  /*d4c0*/  F2FP.F16.F32.PACK_AB R11, R79, R78 ;  /* 0x0000004e4f0b723e */ /* 0x000fcc00000000ff */
[----:B------:R-:W0:Y:S01]  /*d4d0*/  MUFU.EX2 R83, R83 ;  /* 0x0000005300537308 */ /* 0x000e220000000800 */
[----:B---3--:R-:W-:Y:S01]  /*d4e0*/  FADD.FTZ R21, R68, R9 ;  /* 0x0000000944157221 */ /* 0x008fe20000010000 */
[----:B------:R-:W-:Y:S02]  /*d4f0*/  F2FP.F16.F32.PACK_AB R9, R14, R59 ;  /* 0x0000003b0e09723e */ /* 0x000fe400000000ff */
[----:B------:R-:W-:-:S03]  /*d500*/  F2FP.F16.F32.PACK_AB R12, R68, R65 ;  /* 0x00000041440c723e */ /* 0x000fc600000000ff */
[----:B------:R4:W-:Y:S01]  /*d510*/  STSM.16.M88.4 [R19+0x6000], R8 ;  /* 0x0060000813007844 */ /* 0x0009e20000000200 */
[----:B------:R-:W3:Y:S01]  /*d520*/  MUFU.EX2 R64, R64 ;  /* 0x0000004000407308 */ /* 0x000ee20000000800 */
[----:B-1----:R-:W-:-:S07]  /*d530*/  FADD.FTZ R4, R15, R4 ;  /* 0x000000040f047221 */ /* 0x002fce0000010000 */
[----:B------:R-:W1:Y:S01]  /*d540*/  MUFU.EX2 R6, R85 ;  /* 0x0000005500067308 */ /* 0x000e620000000800 */
[C---:B0-----:R-:W-:Y:S01]  /*d550*/  F2FP.F16.F32.PACK_AB R13, R83.reuse, R15 ;  /* 0x0000000f530d723e */ /* 0x041fe200000000ff */
[----:B------:R-:W-:-:S06]  /*d560*/  FADD.FTZ R4, R83, R4 ;  /* 0x0000000453047221 */ /* 0x000fcc0000010000 */
[----:B--2---:R-:W0:Y:S01]  /*d570*/  MUFU.EX2 R25, R86 ;  /* 0x0000005600197308 */ /* 0x004e220000000800 */
[----:B---3--:R-:W-:-:S07]  /*d580*/  FADD.FTZ R21, R64, R21 ;  /* 0x0000001540157221 */ /* 0x008fce0000010000 */
[----:B------:R-:W2:Y:S01]  /*d590*/  MUFU.EX2 R72, R72 ;  /* 0x0000004800487308 */ /* 0x000ea20000000800 */
[C---:B-1----:R-:W-:Y:S01]  /*d5a0*/  F2FP.F16.F32.PACK_AB R14, R6.reuse, R64 ;  /* 0x00000040060e723e */ /* 0x042fe200000000ff */
[----:B0-----:R-:W-:Y:S01]  /*d5b0*/  FADD.FTZ R3, R25, R4 ;  /* 0x0000000419037221 */ /* 0x001fe20000010000 */
[----:B------:R-:W-:Y:S01]  /*d5c0*/  FADD.FTZ R4, R6, R21 ;  /* 0x0000001506047221 */ /* 0x000fe20000010000 */
[----:B------:R-:W-:Y:S01]  /*d5d0*/  IMAD.MOV.U32 R6, RZ, RZ, R0 ;  /* 0x000000ffff067224 */ /* 0x000fe200078e0000 */
[C---:B--2---:R-:W-:Y:S01]  /*d5e0*/  F2FP.F16.F32.PACK_AB R15, R72.reuse, R25 ;  /* 0x00000019480f723e */ /* 0x044fe200000000ff */
[----:B------:R-:W-:-:S04]  /*d5f0*/  FADD.FTZ R3, R72, R3 ;  /* 0x0000000348037221 */ /* 0x000fc80000010000 */
[----:B------:R4:W-:Y:S01]  /*d600*/  STSM.16.M88.4 [R18+0x6000], R12 ;  /* 0x0060000c12007844 */ /* 0x0009e20000000200 */
[----:B------:R0:W-:Y:S06]  /*d610*/  MEMBAR.ALL.CTA ;  /* 0x0000000000007992 */ /* 0x0001ec0000008000 */
[----:B0-----:R-:W0:Y:S02]  /*d620*/  FENCE.VIEW.ASYNC.S ;  /* 0x00000000000073c6 */ /* 0x001e240000000000 */
[----:B0-----:R-:W-:Y:S01]  /*d630*/  NOP ;  /* 0x0000000000007918 */ /* 0x001fe20000000000 */
[----:B------:R-:W-:Y:S05]  /*d640*/  @P2 BRA `(.L_x_1145) ;  /* 0xffffffcc00d42947 */ /* 0x000fea000383ffff */
.L_x_1128:
[----:B------:R-:W-:Y:S06]  /*d650*/  BAR.ARV 0x8, 0x200 ;  /* 0x0208000000007b1d */ /* 0x000fec0000002000 */
[----:B------:R-:W-:Y:S05]  /*d660*/  @!P0 BRA `(.L_x_1146) ;  /* 0x0000000000048947 */ /* 0x000fea0003800000 */
[----:B------:R-:W-:Y:S01]  /*d670*/  BPT.TRAP 0x1 ;  /* 0x000000040000795c */ /* 0x000fe20000300000 */
.L_x_1146:
[----:B------:R-:W-:Y:S01]  /*d680*/  ULEA UR9, UR46, UR42, 0x3 ;  /* 0x0000002a2e097291 */ /* 0x000fe2000f8e183f */
[----:B------:R-:W-:-:S05]  /*d690*/  IMAD.U32 R2, RZ, RZ, UR49 ;  /* 0x00000031ff027e24 */ /* 0x000fca000f8e00ff */
[----:B------:R-:W-:-:S04]  /*d6a0*/  SHF.L.U32 R2, R2, 0x1f, RZ ;  /* 0x0000001f02027819 */ /* 0x000fc800000006ff */
[----:B------:R0:W1:Y:S01]  /*d6b0*/  SYNCS.PHASECHK.TRANS64.TRYWAIT P2, [UR9+0x2d850], R2 ;  /* 0x02d85002ff0075a7 */ /* 0x0000620008040149 */
[----:B------:R-:W-:Y:S05]  /*d6c0*/  @!P0 BRA `(.L_x_1147) ;  /* 0x0000000000048947 */ /* 0x000fea0003800000 */
[----:B------:R-:W-:Y:S01]  /*d6d0*/  BPT.TRAP 0x1 ;  /* 0x000000040000795c */ /* 0x000fe20000300000 */
.L_x_1147:
[----:B-1----:R-:W-:Y:S05]  /*d6e0*/  @P2 BRA `(.L_x_1148) ;  /* 0x0000000000082947 */ /* 0x002fea0003800000 */
[----:B------:R-:W1:Y:S02]  /*d6f0*/  SYNCS.PHASECHK.TRANS64.TRYWAIT P0, [UR9+0x2d850], R2 ;  /* 0x02d85002ff0075a7 */ /* 0x000e640008000149 */
[----:B-1----:R-:W-:Y:S05]  /*d700*/  @!P0 BRA `(.L_x_1149) ;  /* 0x0000008c00e08947 */ /* 0x002fea0003800000 */
.L_x_1148:
[----:B------:R-:W-:Y:S01]  /*d710*/  UIADD3 UR42, UR42, 0x400, URZ ;  /* 0x000004002a2a7890 */ /* 0x000fe2000fffe03f */
[----:B------:R-:W-:Y:S01]  /*d720*/  WARPGROUP.ARRIVE ;  /* 0x00000000000079c5 */ /* 0x000fe20000000000 */
[----:B------:R-:W-:Y:S01]  /*d730*/  ULOP3.LUT UR43, UR43, 0x10000, URZ, 0xfc, !UPT ;  /* 0x000100002b2b7892 */ /* 0x000fe2000f8efc3f */
[----:B-1----:R-:W1:Y:S01]  /*d740*/  SHFL.BFLY PT, R7, R4, 0x2, 0x1f ;  /* 0x0c401f0004077f89 */ /* 0x002e6200000e0000 */
[----:B------:R-:W-:Y:S01]  /*d750*/  USHF.R.U32.HI UR42, URZ, 0x4, UR42 ;  /* 0x000000043f2a7899 */ /* 0x000fe2000801162a */
[----:B--2-4-:R-:W-:Y:S01]  /*d760*/  IMAD.U32 R13, RZ, RZ, UR33 ;  /* 0x00000021ff0d7e24 */ /* 0x014fe2000f8e00ff */
[----:B------:R-:W-:Y:S01]  /*d770*/  UMOV UR5, 0x40000040 ;  /* 0x4000004000057882 */ /* 0x000fe20000000000 */
[----:B------:R-:W-:Y:S01]  /*d780*/  UMOV UR7, 0x80000020 ;  /* 0x8000002000077882 */ /* 0x000fe20000000000 */
[----:B------:R-:W-:Y:S01]  /*d790*/  ULOP3.LUT UR42, UR42, 0x3fff, URZ, 0xc0, !UPT ;  /* 0x00003fff2a2a7892 */ /* 0x000fe2000f8ec03f */
[----:B0-----:R-:W0:Y:S01]  /*d7a0*/  SHFL.BFLY PT, R2, R3, 0x2, 0x1f ;  /* 0x0c401f0003027f89 */ /* 0x001e2200000e0000 */
[----:B------:R-:W-:Y:S01]  /*d7b0*/  UMOV UR4, UR43 ;  /* 0x0000002b00047c82 */ /* 0x000fe20008000000 */
[----:B------:R-:W-:-:S02]  /*d7c0*/  UIADD3 UR47, UR47, 0x1, URZ ;  /* 0x000000012f2f7890 */ /* 0x000fc4000fffe03f */
[----:B------:R-:W-:-:S04]  /*d7d0*/  ULOP3.LUT UR8, UR42, 0x2000000, URZ, 0xfc, !UPT ;  /* 0x020000002a087892 */ /* 0x000fc8000f8efc3f */
        /* <DEDUP_REMOVED lines=8> */
[----:B------:R-:W-:Y:S01]  /*d860*/  IMAD.MOV.U32 R4, RZ, RZ, RZ ;  /* 0x000000ffff047224 */ /* 0x000fe200078e00ff */
[----:B------:R-:W-:Y:S01]  /*d870*/  UMOV UR5, 0x40000040 ;  /* 0x4000004000057882 */ /* 0x000fe20000000000 */
[----:B------:R-:W-:Y:S01]  /*d880*/  UMOV UR7, 0x80000020 ;  /* 0x8000002000077882 */ /* 0x000fe20000000000 */
[----:B0-----:R-:W-:Y:S01]  /*d890*/  FADD.FTZ R6, R2, R3 ;  /* 0x0000000302067221 */ /* 0x001fe20000010000 */
[----:B------:R-:W-:Y:S01]  /*d8a0*/  IMAD.MOV.U32 R3, RZ, RZ, -0x800000 ;  /* 0xff800000ff037424 */ /* 0x000fe200078e00ff */
[----:B------:R-:W0:Y:S01]  /*d8b0*/  SHFL.BFLY PT, R2, R7, 0x1, 0x1f ;  /* 0x0c201f0007027f89 */ /* 0x000e2200000e0000 */
[----:B------:R-:W-:-:S03]  /*d8c0*/  USEL UR46, UR46, URZ, UP0 ;  /* 0x0000003f2e2e7287 */ /* 0x000fc60008000000 */
[----:B------:R-:W1:Y:S01]  /*d8d0*/  SHFL.BFLY PT, R9, R6, 0x1, 0x1f ;  /* 0x0c201f0006097f89 */ /* 0x000e6200000e0000 */
[----:B0-----:R-:W-:Y:S01]  /*d8e0*/  FADD.FTZ R11, R7, R2 ;  /* 0x00000002070b7221 */ /* 0x001fe20000010000 */
[----:B------:R-:W-:Y:S02]  /*d8f0*/  IMAD.U32 R7, RZ, RZ, UR33 ;  /* 0x00000021ff077e24 */ /* 0x000fe4000f8e00ff */
[----:B------:R-:W-:Y:S02]  /*d900*/  IMAD.MOV.U32 R2, RZ, RZ, -0x800000 ;  /* 0xff800000ff027424 */ /* 0x000fe400078e00ff */
[----:B-1----:R-:W-:Y:S01]  /*d910*/  FADD.FTZ R12, R6, R9 ;  /* 0x00000009060c7221 */ /* 0x002fe20000010000 */
[----:B------:R-:W-:Y:S01]  /*d920*/  FSETP.NE.FTZ.AND P0, PT, R11, RZ, PT ;  /* 0x000000ff0b00720b */ /* 0x000fe20003f15000 */
[----:B------:R-:W-:Y:S02]  /*d930*/  IMAD.U32 R6, RZ, RZ, UR9 ;  /* 0x00000009ff067e24 */ /* 0x000fe4000f8e00ff */
[----:B------:R-:W-:Y:S01]  /*d940*/  IMAD.MOV.U32 R9, RZ, RZ, RZ ;  /* 0x000000ffff097224 */ /* 0x000fe200078e00ff */
[----:B------:R-:W-:Y:S01]  /*d950*/  FSETP.NE.FTZ.AND P2, PT, R12, RZ, PT ;  /* 0x000000ff0c00720b */ /* 0x000fe20003f55000 */
[----:B------:R-:W-:-:S05]  /*d960*/  @!P1 VIADD R6, R6, 0x2d860 ;  /* 0x0002d86006069836 */ /* 0x000fca0000000000 */
[----:B------:R-:W-:-:S03]  /*d970*/  @!P1 PRMT R6, RZ, 0x654, R6 ;  /* 0x00000654ff069816 */ /* 0x000fc60000000006 */
[----:B------:R-:W0:Y:S01]  /*d980*/  @P0 MUFU.LG2 R8, R11 ;  /* 0x0000000b00080308 */ /* 0x000e220000000c00 */
[----:B------:R-:W-:-:S07]  /*d990*/  @P0 FMUL.FTZ R7, R7, 0.69314718246459960938 ;  /* 0x3f31721807070820 */ /* 0x000fce0000410000 */
[----:B------:R-:W1:Y:S08]  /*d9a0*/  @P2 MUFU.LG2 R10, R12 ;  /* 0x0000000c000a2308 */ /* 0x000e700000000c00 */
[----:B------:R2:W3:Y:S01]  /*d9b0*/  @P0 MUFU.RCP R4, R11 ;  /* 0x0000000b00040308 */ /* 0x0004e20000001000 */
[----:B0-----:R-:W-:-:S04]  /*d9c0*/  @P0 FMUL.FTZ R8, R8, 0.69314718246459960938 ;  /* 0x3f31721808080820 */ /* 0x001fc80000410000 */
[----:B------:R-:W-:Y:S01]  /*d9d0*/  @P0 FFMA.FTZ R3, R7, R0, R8 ;  /* 0x0000000007030223 */ /* 0x000fe20000010008 */
[----:B------:R-:W-:Y:S02]  /*d9e0*/  PLOP3.LUT P0, PT, PT, PT, PT, 0x8, 0x0 ;  /* 0x000000000000781c */ /* 0x000fe40003f0e170 */
[----:B------:R-:W0:Y:S01]  /*d9f0*/  @P2 MUFU.RCP R9, R12 ;  /* 0x0000000c00092308 */ /* 0x000e220000001000 */
[----:B--2---:R-:W-:Y:S01]  /*da00*/  @P2 FMUL.FTZ R11, R13, 0.69314718246459960938 ;  /* 0x3f3172180d0b2820 */ /* 0x004fe20000410000 */
        /* <DEDUP_REMOVED lines=98> */
[----:B-1----:R-:W-:-:S07]  /*e030*/  FMUL.FTZ R135, R135, R9 ;  /* 0x0000000987877220 */ /* 0x002fce0000410000 */
.L_x_1079:
[----:B------:R-:W0:Y:S08]  /*e040*/  S2UR UR4, SR_CgaCtaId ;  /* 0x00000000000479c3 */ /* 0x000e300000008800 */
[----:B------:R-:W-:Y:S06]  /*e050*/  BAR.SYNC.DEFER_BLOCKING 0x5, 0x200 ;  /* 0x0148000000007b1d */ /* 0x000fec0000010000 */
[----:B------:R-:W-:Y:S01]  /*e060*/  UMOV UR42, 0x400 ;  /* 0x00000400002a7882 */ /* 0x000fe20000000000 */
[----:B------:R-:W-:Y:S01]  /*e070*/  BSSY B0, `(.L_x_1150) ;  /* 0x00001b8000007945 */ /* 0x000fe20003800000 */
[----:B0-----:R-:W-:-:S09]  /*e080*/  ULEA UR42, UR4, UR42, 0x18 ;  /* 0x0000002a042a7291 */ /* 0x001fd2000f8ec03f */
[----:B------:R-:W0:Y:S02]  /*e090*/  LDS.128 R4, [UR42+0x2d8d0] ;  /* 0x02d8d02aff047984 */ /* 0x000e240008000c00 */
[----:B0-----:R-:W-:Y:S02]  /*e0a0*/  R2UR UR5, R5 ;  /* 0x00000000050572ca */ /* 0x001fe400000e0000 */
[----:B------:R-:W-:Y:S02]  /*e0b0*/  R2UR UR7, R6 ;  /* 0x00000000060772ca */ /* 0x000fe400000e0000 */
[----:B------:R-:W-:Y:S01]  /*e0c0*/  R2UR UR6, R7 ;  /* 0x00000000070672ca */ /* 0x000fe200000e0000 */
[----:B------:R-:W-:Y:S06]  /*e0d0*/  BAR.ARV 0x4, 0x200 ;  /* 0x0108000000007b1d */ /* 0x000fec0000002000 */
[----:B------:R-:W-:Y:S08]  /*e0e0*/  @P0 BRA `(.L_x_1151) ;  /* 0x0000001000480947 */ /* 0x000ff00003800000 */
[----:B------:R-:W0:Y:S08]  /*e0f0*/  S2UR UR4, SR_SWINHI ;  /* 0x00000000000479c3 */ /* 0x000e300000002f00 */
[----:B------:R-:W-:Y:S01]  /*e100*/  BAR.SYNC.DEFER_BLOCKING 0x1, 0x180 ;  /* 0x0046000000007b1d */ /* 0x000fe20000010000 */
[----:B------:R-:W-:Y:S02]  /*e110*/  F2FP.F16.F32.PACK_AB R6, R93, R92 ;  /* 0x0000005c5d06723e */ /* 0x000fe400000000ff */
[----:B------:R-:W-:-:S02]  /*e120*/  F2FP.F16.F32.PACK_AB R26, R125, R26 ;  /* 0x0000001a7d1a723e */ /* 0x000fc400000000ff */
[----:B------:R-:W-:-:S03]  /*e130*/  F2FP.F16.F32.PACK_AB R27, R27, R126 ;  /* 0x0000007e1b1b723e */ /* 0x000fc600000000ff */
[----:B------:R-:W1:Y:S01]  /*e140*/  LDC R41, c[0x0][0xbe8] ;  /* 0x0002fa00ff297b82 */ /* 0x000e620000000800 */
[----:B------:R-:W-:Y:S01]  /*e150*/  UMOV UR8, UR42 ;  /* 0x0000002a00087c82 */ /* 0x000fe20008000000 */
[----:B0-----:R-:W-:Y:S01]  /*e160*/  UMOV UR9, UR4 ;  /* 0x0000000400097c82 */ /* 0x001fe20008000000 */
[----:B------:R-:W-:Y:S02]  /*e170*/  IMAD.U32 R20, RZ, RZ, UR8 ;  /* 0x00000008ff147e24 */ /* 0x000fe4000f8e00ff */
[----:B------:R-:W-:Y:S01]  /*e180*/  IMAD.U32 R21, RZ, RZ, UR9 ;  /* 0x00000009ff157e24 */ /* 0x000fe2000f8e00ff */
[----:B------:R-:W-:Y:S02]  /*e190*/  ULDC.64 UR8, c[0x0][0xc00] ;  /* 0x0003000000087ab9 */ /* 0x000fe40000000a00 */
[----:B------:R-:W-:Y:S01]  /*e1a0*/  UISETP.NE.U32.AND UP0, UPT, UR8, URZ, UPT ;  /* 0x0000003f0800728c */ /* 0x000fe2000bf05070 */
[----:B------:R-:W-:-:S03]  /*e1b0*/  IMAD.WIDE R4, R145, 0x2, R20 ;  /* 0x0000000291047825 */ /* 0x000fc600078e0214 */
[----:B------:R-:W-:Y:S01]  /*e1c0*/  UISETP.NE.AND.EX UP0, UPT, UR9, URZ, UPT, UP0 ;  /* 0x0000003f0900728c */ /* 0x000fe2000bf05300 */
[C---:B------:R-:W-:Y:S02]  /*e1d0*/  LOP3.LUT R7, R4.reuse, 0x180, RZ, 0xc0, !PT ;  /* 0x0000018004077812 */ /* 0x040fe400078ec0ff */
[----:B------:R-:W-:Y:S01]  /*e1e0*/  ULDC.64 UR8, c[0x0][0xc00] ;  /* 0x0003000000087ab9 */ /* 0x000fe20000000a00 */
[C---:B------:R-:W-:Y:S01]  /*e1f0*/  IADD3 R9, P0, R4.reuse, 0x6020, RZ ;  /* 0x0000602004097810 */ /* 0x040fe20007f1e0ff */
[----:B------:R-:W-:Y:S01]  /*e200*/  UIMAD.WIDE UR8, UR40, 0x4, UR8 ;  /* 0x00000004280878a5 */ /* 0x000fe2000f8e0208 */
[----:B------:R-:W-:Y:S02]  /*e210*/  SHF.R.U64 R7, R7, 0x3, RZ ;  /* 0x0000000307077819 */ /* 0x000fe400000012ff */
[C---:B------:R-:W-:Y:S02]  /*e220*/  IADD3 R11, P1, R4.reuse, 0x6000, RZ ;  /* 0x00006000040b7810 */ /* 0x040fe40007f3e0ff */
[----:B------:R-:W-:-:S02]  /*e230*/  IADD3 R33, P2, R4, 0x3020, RZ ;  /* 0x0000302004217810 */ /* 0x000fc40007f5e0ff */
[C---:B------:R-:W-:Y:S02]  /*e240*/  IADD3 R31, P3, R4.reuse, 0x3000, RZ ;  /* 0x00003000041f7810 */ /* 0x040fe40007f7e0ff */
[----:B------:R-:W-:Y:S01]  /*e250*/  IADD3 R29, P4, R4, 0x20, RZ ;  /* 0x00000020041d7810 */ /* 0x000fe20007f9e0ff */
[--C-:B------:R-:W-:Y:S01]  /*e260*/  IMAD.X R13, RZ, RZ, R5.reuse, P2 ;  /* 0x000000ffff0d7224 */ /* 0x100fe200010e0605 */
[----:B------:R-:W-:Y:S01]  /*e270*/  LOP3.LUT R4, R7, R4, RZ, 0x3c, !PT ;  /* 0x0000000407047212 */ /* 0x000fe200078e3cff */
[--C-:B------:R-:W-:Y:S01]  /*e280*/  IMAD.X R15, RZ, RZ, R5.reuse, P3 ;  /* 0x000000ffff0f7224 */ /* 0x100fe200018e0605 */
[----:B------:R-:W-:Y:S01]  /*e290*/  LOP3.LUT R8, R9, 0x180, RZ, 0xc0, !PT ;  /* 0x0000018009087812 */ /* 0x000fe200078ec0ff */
[----:B------:R-:W-:Y:S01]  /*e2a0*/  IMAD.X R25, RZ, RZ, R5, P4 ;  /* 0x000000ffff197224 */ /* 0x000fe200020e0605 */
[----:B------:R-:W-:Y:S02]  /*e2b0*/  LOP3.LUT R10, R11, 0x180, RZ, 0xc0, !PT ;  /* 0x000001800b0a7812 */ /* 0x000fe400078ec0ff */
[----:B------:R-:W-:-:S02]  /*e2c0*/  MOV R28, R4 ;  /* 0x00000004001c7202 */ /* 0x000fc40000000f00 */
[----:B------:R-:W-:Y:S02]  /*e2d0*/  F2FP.F16.F32.PACK_AB R4, R89, R0 ;  /* 0x000000005904723e */ /* 0x000fe400000000ff */
[----:B------:R-:W-:Y:S02]  /*e2e0*/  LOP3.LUT R0, R29, 0x180, RZ, 0xc0, !PT ;  /* 0x000001801d007812 */ /* 0x000fe400078ec0ff */
[----:B------:R-:W-:Y:S02]  /*e2f0*/  SHF.R.U64 R8, R8, 0x3, RZ ;  /* 0x0000000308087819 */ /* 0x000fe400000012ff */
[----:B------:R-:W-:Y:S02]  /*e300*/  SHF.R.U64 R10, R10, 0x3, RZ ;  /* 0x000000030a0a7819 */ /* 0x000fe400000012ff */
[----:B------:R-:W-:Y:S02]  /*e310*/  LOP3.LUT R14, R31, 0x180, RZ, 0xc0, !PT ;  /* 0x000001801f0e7812 */ /* 0x000fe400078ec0ff */
[----:B------:R-:W-:-:S02]  /*e320*/  LOP3.LUT R12, R33, 0x180, RZ, 0xc0, !PT ;  /* 0x00000180210c7812 */ /* 0x000fc400078ec0ff */
[----:B------:R-:W-:Y:S02]  /*e330*/  SHF.R.U64 R0, R0, 0x3, RZ ;  /* 0x0000000300007819 */ /* 0x000fe400000012ff */
[----:B------:R-:W-:Y:S01]  /*e340*/  LOP3.LUT R8, R8, R9, RZ, 0x3c, !PT ;  /* 0x0000000908087212 */ /* 0x000fe200078e3cff */
[--C-:B------:R-:W-:Y:S01]  /*e350*/  IMAD.X R9, RZ, RZ, R5.reuse, P0 ;  /* 0x000000ffff097224 */ /* 0x100fe200000e0605 */
[----:B------:R-:W-:Y:S01]  /*e360*/  LOP3.LUT R10, R10, R11, RZ, 0x3c, !PT ;  /* 0x0000000b0a0a7212 */ /* 0x000fe200078e3cff */
[----:B------:R-:W-:Y:S01]  /*e370*/  IMAD.X R11, RZ, RZ, R5, P1 ;  /* 0x000000ffff0b7224 */ /* 0x000fe200008e0605 */
[----:B------:R-:W-:Y:S02]  /*e380*/  SHF.R.U64 R14, R14, 0x3, RZ ;  /* 0x000000030e0e7819 */ /* 0x000fe400000012ff */
[----:B------:R-:W-:Y:S02]  /*e390*/  SHF.R.U64 R12, R12, 0x3, RZ ;  /* 0x000000030c0c7819 */ /* 0x000fe400000012ff */
[----:B------:R-:W-:Y:S01]  /*e3a0*/  LOP3.LUT R24, R0, R29, RZ, 0x3c, !PT ;  /* 0x0000001d00187212 */ /* 0x000fe200078e3cff */
[----:B------:R-:W-:Y:S01]  /*e3b0*/  IMAD.U32 R29, RZ, RZ, UR9 ;  /* 0x00000009ff1d7e24 */ /* 0x000fe2000f8e00ff */
[----:B------:R-:W-:-:S02]  /*e3c0*/  F2FP.F16.F32.PACK_AB R5, R91, R90 ;  /* 0x0000005a5b05723e */ /* 0x000fc400000000ff */
[----:B------:R-:W-:Y:S02]  /*e3d0*/  F2FP.F16.F32.PACK_AB R7, R95, R94 ;  /* 0x0000005e5f07723e */ /* 0x000fe400000000ff */
[----:B------:R-:W-:Y:S02]  /*e3e0*/  LOP3.LUT R14, R14, R31, RZ, 0x3c, !PT ;  /* 0x0000001f0e0e7212 */ /* 0x000fe400078e3cff */
[----:B------:R-:W-:Y:S01]  /*e3f0*/  MOV R30, R8 ;  /* 0x00000008001e7202 */ /* 0x000fe20000000f00 */
[----:B------:R0:W-:Y:S01]  /*e400*/  STSM.16.M88.4 [R28], R4 ;  /* 0x000000041c007844 */ /* 0x0001e20000000200 */
[----:B------:R-:W-:Y:S02]  /*e410*/  MOV R31, R10 ;  /* 0x0000000a001f7202 */ /* 0x000fe40000000f00 */
[----:B------:R-:W-:Y:S02]  /*e420*/  LOP3.LUT R12, R12, R33, RZ, 0x3c, !PT ;  /* 0x000000210c0c7212 */ /* 0x000fe400078e3cff */
[----:B------:R-:W-:-:S02]  /*e430*/  MOV R25, R24 ;  /* 0x0000001800197202 */ /* 0x000fc40000000f00 */
[----:B------:R-:W-:Y:S02]  /*e440*/  F2FP.F16.F32.PACK_AB R8, R97, R96 ;  /* 0x000000606108723e */ /* 0x000fe400000000ff */
[----:B------:R-:W-:Y:S02]  /*e450*/  F2FP.F16.F32.PACK_AB R9, R99, R98 ;  /* 0x000000626309723e */ /* 0x000fe400000000ff */
[----:B------:R-:W-:Y:S02]  /*e460*/  F2FP.F16.F32.PACK_AB R10, R101, R100 ;  /* 0x00000064650a723e */ /* 0x000fe400000000ff */
[----:B------:R-:W-:Y:S02]  /*e470*/  F2FP.F16.F32.PACK_AB R11, R103, R102 ;  /* 0x00000066670b723e */ /* 0x000fe400000000ff */
[----:B------:R-:W-:Y:S01]  /*e480*/  MOV R32, R12 ;  /* 0x0000000c00207202 */ /* 0x000fe20000000f00 */
[----:B0-----:R-:W-:Y:S01]  /*e490*/  IMAD.U32 R28, RZ, RZ, UR8 ;  /* 0x00000008ff1c7e24 */ /* 0x001fe2000f8e00ff */
[----:B------:R-:W-:Y:S01]  /*e4a0*/  MOV R33, R14 ;  /* 0x0000000e00217202 */ /* 0x000fe20000000f00 */
[----:B------:R0:W-:Y:S01]  /*e4b0*/  STSM.16.M88.4 [R25], R8 ;  /* 0x0000000819007844 */ /* 0x0001e20000000200 */
[----:B------:R-:W-:Y:S01]  /*e4c0*/  F2FP.F16.F32.PACK_AB R4, R105, R104 ;  /* 0x000000686904723e */ /* 0x000fe200000000ff */
[----:B------:R-:W-:Y:S01]  /*e4d0*/  ULDC.64 UR8, c[0x0][0xc08] ;  /* 0x0003020000087ab9 */ /* 0x000fe20000000a00 */
[----:B------:R-:W-:-:S02]  /*e4e0*/  F2FP.F16.F32.PACK_AB R5, R107, R106 ;  /* 0x0000006a6b05723e */ /* 0x000fc400000000ff */
[----:B------:R-:W-:Y:S02]  /*e4f0*/  F2FP.F16.F32.PACK_AB R6, R109, R108 ;  /* 0x0000006c6d06723e */ /* 0x000fe400000000ff */
[----:B------:R-:W-:Y:S02]  /*e500*/  F2FP.F16.F32.PACK_AB R7, R111, R110 ;  /* 0x0000006e6f07723e */ /* 0x000fe400000000ff */
[----:B------:R-:W-:Y:S02]  /*e510*/  F2FP.F16.F32.PACK_AB R12, R113, R112 ;  /* 0x00000070710c723e */ /* 0x000fe400000000ff */
[----:B------:R-:W-:Y:S01]  /*e520*/  F2FP.F16.F32.PACK_AB R13, R115, R114 ;  /* 0x00000072730d723e */ /* 0x000fe200000000ff */
[----:B------:R2:W-:Y:S01]  /*e530*/  STSM.16.M88.4 [R33], R4 ;  /* 0x0000000421007844 */ /* 0x0005e20000000200 */
[----:B------:R-:W-:Y:S02]  /*e540*/  F2FP.F16.F32.PACK_AB R14, R117, R116 ;  /* 0x00000074750e723e */ /* 0x000fe400000000ff */
[----:B------:R-:W-:-:S02]  /*e550*/  F2FP.F16.F32.PACK_AB R15, R119, R118 ;  /* 0x00000076770f723e */ /* 0x000fc400000000ff */
[----:B------:R-:W-:Y:S02]  /*e560*/  F2FP.F16.F32.PACK_AB R24, R121, R120 ;  /* 0x000000787918723e */ /* 0x000fe400000000ff */
[----:B0-----:R-:W-:Y:S01]  /*e570*/  F2FP.F16.F32.PACK_AB R25, R123, R122 ;  /* 0x0000007a7b19723e */ /* 0x001fe200000000ff */
[----:B------:R-:W-:Y:S01]  /*e580*/  STSM.16.M88.4 [R32], R12 ;  /* 0x0000000c20007844 */ /* 0x000fe20000000200 */
[----:B------:R-:W-:Y:S02]  /*e590*/  F2FP.F16.F32.PACK_AB R8, R129, R128 ;  /* 0x000000808108723e */ /* 0x000fe400000000ff */
[----:B------:R-:W-:Y:S01]  /*e5a0*/  F2FP.F16.F32.PACK_AB R9, R131, R130 ;  /* 0x000000828309723e */ /* 0x000fe200000000ff */
[----:B------:R-:W-:Y:S01]  /*e5b0*/  STSM.16.M88.4 [R31], R24 ;  /* 0x000000181f007844 */ /* 0x000fe20000000200 */
[----:B------:R-:W-:Y:S02]  /*e5c0*/  F2FP.F16.F32.PACK_AB R10, R133, R132 ;  /* 0x00000084850a723e */ /* 0x000fe400000000ff */
[----:B------:R-:W-:-:S02]  /*e5d0*/  F2FP.F16.F32.PACK_AB R11, R135, R134 ;  /* 0x00000086870b723e */ /* 0x000fc400000000ff */
[----:B------:R-:W-:-:S03]  /*e5e0*/  PLOP3.LUT P0, PT, PT, PT, UP0, 0x80, 0x0 ;  /* 0x000000000000781c */ /* 0x000fc60003f0f008 */
[----:B------:R0:W-:Y:S01]  /*e5f0*/  STSM.16.M88.4 [R30], R8 ;  /* 0x000000081e007844 */ /* 0x0001e20000000200 */
[----:B------:R-:W-:Y:S09]  /*e600*/  BAR.SYNC.DEFER_BLOCKING 0x1, 0x180 ;  /* 0x0046000000007b1d */ /* 0x000ff20000010000 */
[----:B------:R-:W3:Y:S01]  /*e610*/  @P0 LDG.E R0, desc[UR50][R28.64] ;  /* 0x000000321c000981 */ /* 0x000ee2000c1e1900 */
[----:B------:R-:W-:Y:S01]  /*e620*/  UISETP.NE.U32.AND UP1, UPT, UR8, URZ, UPT ;  /* 0x0000003f0800728c */ /* 0x000fe2000bf25070 */
[----:B-1----:R-:W-:Y:S01]  /*e630*/  ISETP.NE.AND P1, PT, R41, 0x1, PT ;  /* 0x000000012900780c */ /* 0x002fe20003f25270 */
[----:B------:R-:W-:Y:S01]  /*e640*/  ULDC UR10, c[0x0][0xa88] ;  /* 0x0002a200000a7ab9 */ /* 0x000fe20000000800 */
[----:B------:R-:W-:Y:S01]  /*e650*/  UMOV UR4, URZ ;  /* 0x0000003f00047c82 */ /* 0x000fe20008000000 */
[----:B------:R-:W-:-:S06]  /*e660*/  UISETP.NE.AND.EX UP1, UPT, UR9, URZ, UPT, UP1 ;  /* 0x0000003f0900728c */ /* 0x000fcc000bf25310 */
[----:B------:R-:W-:-:S04]  /*e670*/  PLOP3.LUT P2, PT, PT, PT, UP1, 0x80, 0x0 ;  /* 0x000000000000781c */ /* 0x000fc80003f4f018 */
[----:B--2---:R-:W1:Y:S01]  /*e680*/  @P1 LDC R5, c[0x0][0xbec] ;  /* 0x0002fb00ff051b82 */ /* 0x004e620000000800 */
[----:B------:R-:W-:Y:S02]  /*e690*/  @UP1 ULDC.64 UR8, c[0x0][0xc08] ;  /* 0x0003020000081ab9 */ /* 0x000fe40000000a00 */
[----:B------:R-:W-:-:S05]  /*e6a0*/  @UP1 UIMAD.WIDE UR8, UR40, 0x4, UR8 ;  /* 0x00000004280818a5 */ /* 0x000fca000f8e0208 */
[----:B------:R-:W2:Y:S01]  /*e6b0*/  @P1 LDC R6, c[0x0][0xbf0] ;  /* 0x0002fc00ff061b82 */ /* 0x000ea20000000800 */
[----:B0-----:R-:W-:Y:S02]  /*e6c0*/  IMAD.U32 R8, RZ, RZ, UR8 ;  /* 0x00000008ff087e24 */ /* 0x001fe4000f8e00ff */
[----:B------:R-:W-:Y:S01]  /*e6d0*/  IMAD.U32 R9, RZ, RZ, UR9 ;  /* 0x00000009ff097e24 */ /* 0x000fe2000f8e00ff */
[----:B---3--:R-:W-:Y:S01]  /*e6e0*/  @P0 R2UR UR4, R0 ;  /* 0x00000000000402ca */ /* 0x008fe200000e0000 */
[----:B------:R-:W-:-:S06]  /*e6f0*/  IMAD.U32 R0, RZ, RZ, UR10 ;  /* 0x0000000aff007e24 */ /* 0x000fcc000f8e00ff */
[----:B------:R0:W5:Y:S01]  /*e700*/  @P2 LDG.E R0, desc[UR50][R8.64] ;  /* 0x0000003208002981 */ /* 0x000162000c1e1900 */
[----:B-12---:R-:W-:Y:S07]  /*e710*/  @P2 BRA `(.L_x_1152) ;  /* 0x0000000000102947 */ /* 0x006fee0003800000 */
[----:B------:R-:W-:Y:S05]  /*e720*/  @!P0 BRA `(.L_x_1152) ;  /* 0x00000000000c8947 */ /* 0x000fea0003800000 */
[----:B------:R-:W2:Y:S04]  /*e730*/  LDG.E R7, desc[UR50][R28.64] ;  /* 0x000000321c077981 */ /* 0x000ea8000c1e1900 */
[----:B-----5:R-:W2:Y:S02]  /*e740*/  LDG.E R0, desc[UR50][R28.64+0x4] ;  /* 0x000004321c007981 */ /* 0x020ea4000c1e1900 */
[----:B--2---:R-:W-:-:S07]  /*e750*/  IMAD.IADD R0, R0, 0x1, -R7 ;  /* 0x0000000100007824 */ /* 0x004fce00078e0a07 */
.L_x_1152:
[----:B0-----:R-:W-:Y:S01]  /*e760*/  VIADD R8, R136, UR39 ;  /* 0x0000002788087c36 */ /* 0x001fe20008000000 */
[----:B------:R-:W-:Y:S01]  /*e770*/  USHF.R.S32.HI UR9, URZ, 0x1f, UR4 ;  /* 0x0000001f3f097899 */ /* 0x000fe20008011404 */
[----:B-----5:R-:W-:Y:S01]  /*e780*/  IMAD R43, R0, R41, RZ ;  /* 0x00000029002b7224 */ /* 0x020fe200078e02ff */
[----:B------:R-:W-:Y:S01]  /*e790*/  USHF.R.S32.HI UR16, URZ, 0x1f, UR41 ;  /* 0x0000001f3f107899 */ /* 0x000fe20008011429 */
[----:B------:R-:W-:Y:S01]  /*e7a0*/  @P1 IMAD.HI.U32 R5, R8, R5, RZ ;  /* 0x0000000508051227 */ /* 0x000fe200078e00ff */
[----:B------:R-:W-:Y:S01]  /*e7b0*/  ULDC.64 UR14, c[0x0][0xb90] ;  /* 0x0002e400000e7ab9 */ /* 0x000fe20000000a00 */
[----:B------:R-:W-:Y:S01]  /*e7c0*/  UMOV UR8, UR4 ;  /* 0x0000000400087c82 */ /* 0x000fe20008000000 */
[----:B------:R-:W-:Y:S01]  /*e7d0*/  UIMAD UR12, UR16, UR14, URZ ;  /* 0x0000000e100c72a4 */ /* 0x000fe2000f8e023f */
[----:B------:R-:W-:Y:S01]  /*e7e0*/  IMAD.MOV.U32 R4, RZ, RZ, R8 ;  /* 0x000000ffff047224 */ /* 0x000fe200078e0008 */
[----:B------:R-:W-:Y:S01]  /*e7f0*/  UIMAD.WIDE.U32 UR10, UR41, UR14, UR8 ;  /* 0x0000000e290a72a5 */ /* 0x000fe2000f8e0008 */
[----:B------:R-:W-:Y:S01]  /*e800*/  @P1 SHF.R.U32.HI R4, RZ, R6, R5 ;  /* 0x00000006ff041219 */ /* 0x000fe20000011605 */
[----:B------:R-:W-:Y:S01]  /*e810*/  USHF.R.S32.HI UR8, URZ, 0x1f, UR40 ;  /* 0x0000001f3f087899 */ /* 0x000fe20008011428 */
[----:B------:R-:W-:Y:S01]  /*e820*/  IMAD R5, R141, 0x20, R137 ;  /* 0x000000208d057824 */ /* 0x000fe200078e0289 */
[----:B------:R-:W-:Y:S01]  /*e830*/  UIMAD UR12, UR41, UR15, UR12 ;  /* 0x0000000f290c72a4 */ /* 0x000fe2000f8e020c */
[----:B------:R-:W0:Y:S01]  /*e840*/  @P1 LDC R45, c[0x0][0xbec] ;  /* 0x0002fb00ff2d1b82 */ /* 0x000e220000000800 */
[----:B------:R-:W-:Y:S01]  /*e850*/  USEL UR18, UR8, URZ, !UP0 ;  /* 0x0000003f08127287 */ /* 0x000fe2000c000000 */
[----:B------:R-:W-:Y:S01]  /*e860*/  IMAD.MOV R6, RZ, RZ, -R4 ;  /* 0x000000ffff067224 */ /* 0x000fe200078e0a04 */
[----:B------:R-:W-:Y:S01]  /*e870*/  ULDC.64 UR14, c[0x0][0xb98] ;  /* 0x0002e600000e7ab9 */ /* 0x000fe20000000a00 */
[----:B------:R-:W-:Y:S01]  /*e880*/  USEL UR17, UR40, URZ, !UP0 ;  /* 0x0000003f28117287 */ /* 0x000fe2000c000000 */
[----:B------:R-:W-:Y:S01]  /*e890*/  IMAD.WIDE R20, R5, 0x2, R20 ;  /* 0x0000000205147825 */ /* 0x000fe200078e0214 */
[----:B------:R-:W-:-:S02]  /*e8a0*/  UIMAD UR8, UR18, UR14, URZ ;  /* 0x0000000e120872a4 */ /* 0x000fc4000f8e023f */
[----:B------:R-:W-:Y:S01]  /*e8b0*/  UIADD3 UR11, UR11, UR12, URZ ;  /* 0x0000000c0b0b7290 */ /* 0x000fe2000fffe03f */
[----:B------:R-:W-:Y:S01]  /*e8c0*/  IMAD R7, R41, R6, R8 ;  /* 0x0000000629077224 */ /* 0x000fe200078e0208 */
[----:B------:R-:W-:Y:S01]  /*e8d0*/  UIMAD UR8, UR17, UR15, UR8 ;  /* 0x0000000f110872a4 */ /* 0x000fe2000f8e0208 */
[----:B------:R-:W-:Y:S01]  /*e8e0*/  IADD3 R9, P2, R20, 0x1800, RZ ;  /* 0x0000180014097810 */ /* 0x000fe20007f5e0ff */
[----:B------:R-:W-:Y:S01]  /*e8f0*/  UIMAD.WIDE.U32 UR10, UR17, UR14, UR10 ;  /* 0x0000000e110a72a5 */ /* 0x000fe2000f8e000a */
[----:B------:R-:W-:Y:S01]  /*e900*/  SHF.R.S32.HI R6, RZ, 0x1f, R4 ;  /* 0x0000001fff067819 */ /* 0x000fe20000011404 */
[----:B------:R-:W-:Y:S01]  /*e910*/  ULDC.64 UR12, c[0x0][0xb88] ;  /* 0x0002e200000c7ab9 */ /* 0x000fe20000000a00 */
[----:B------:R-:W-:Y:S01]  /*e920*/  SHF.R.S32.HI R5, RZ, 0x1f, R7 ;  /* 0x0000001fff057819 */ /* 0x000fe20000011407 */
[----:B------:R-:W-:Y:S01]  /*e930*/  IMAD.U32 R11, RZ, RZ, UR8 ;  /* 0x00000008ff0b7e24 */ /* 0x000fe2000f8e00ff */
[----:B------:R-:W-:Y:S02]  /*e940*/  LOP3.LUT R8, R9, 0x180, RZ, 0xc0, !PT ;  /* 0x0000018009087812 */ /* 0x000fe400078ec0ff */
[----:B------:R-:W-:Y:S01]  /*e950*/  IADD3 R4, P0, R4, UR10, RZ ;  /* 0x0000000a04047c10 */ /* 0x000fe2000ff1e0ff */
[----:B------:R-:W-:Y:S01]  /*e960*/  IMAD R10, R5, UR12, RZ ;  /* 0x0000000c050a7c24 */ /* 0x000fe2000f8e02ff */
[----:B------:R-:W-:-:S02]  /*e970*/  SHF.R.U64 R8, R8, 0x3, RZ ;  /* 0x0000000308087819 */ /* 0x000fc400000012ff */
[----:B------:R-:W-:Y:S01]  /*e980*/  IADD3.X R5, R6, UR11, R11, P0, !PT ;  /* 0x0000000b06057c10 */ /* 0x000fe200087fe40b */
[----:B------:R-:W-:Y:S01]  /*e990*/  ULDC.64 UR10, c[0x0][0xb50] ;  /* 0x0002d400000a7ab9 */ /* 0x000fe20000000a00 */
[----:B------:R-:W-:Y:S01]  /*e9a0*/  LOP3.LUT R6, R8, R9, RZ, 0x3c, !PT ;  /* 0x0000000908067212 */ /* 0x000fe200078e3cff */
[C---:B------:R-:W-:Y:S01]  /*e9b0*/  IMAD R9, R7.reuse, UR13, R10 ;  /* 0x0000000d07097c24 */ /* 0x040fe2000f8e020a */
[C---:B------:R-:W-:Y:S01]  /*e9c0*/  IADD3 R25, P6, R20.reuse, 0x3000, RZ ;  /* 0x0000300014197810 */ /* 0x040fe20007fde0ff */
[----:B------:R-:W-:Y:S01]  /*e9d0*/  IMAD.WIDE.U32 R4, R7, UR12, R4 ;  /* 0x0000000c07047c25 */ /* 0x000fe2000f8e0004 */
[----:B------:R-:W-:Y:S01]  /*e9e0*/  ULDC.64 UR12, c[0x0][0xaa0] ;  /* 0x0002a800000c7ab9 */ /* 0x000fe20000000a00 */
[----:B------:R-:W-:Y:S02]  /*e9f0*/  IADD3 R13, P5, R20, 0x4800, RZ ;  /* 0x00004800140d7810 */ /* 0x000fe40007fbe0ff */
[----:B------:R-:W-:Y:S01]  /*ea00*/  IMAD.IADD R5, R5, 0x1, R9 ;  /* 0x0000000105057824 */ /* 0x000fe200078e0209 */
[----:B------:R-:W-:Y:S01]  /*ea10*/  LEA R8, P0, R4, UR10, 0x2 ;  /* 0x0000000a04087c11 */ /* 0x000fe2000f8010ff */
[----:B------:R-:W-:Y:S01]  /*ea20*/  VIADD R10, R144, UR39 ;  /* 0x00000027900a7c36 */ /* 0x000fe20008000000 */
[----:B------:R-:W-:Y:S01]  /*ea30*/  IADD3 R33, P4, R20, 0x6000, RZ ;  /* 0x0000600014217810 */ /* 0x000fe20007f9e0ff */
[----:B------:R-:W-:Y:S01]  /*ea40*/  IMAD.X R7, RZ, RZ, R21, P2 ;  /* 0x000000ffff077224 */ /* 0x000fe200010e0615 */
[----:B------:R-:W-:Y:S01]  /*ea50*/  LEA.HI.X R4, R4, UR11, R5, 0x2, P0 ;  /* 0x0000000b04047c11 */ /* 0x000fe200080f1405 */
[----:B------:R-:W-:Y:S01]  /*ea60*/  SHFL.IDX PT, R36, R8, RZ, 0x1c1f ;  /* 0x001c1fff08247589 */ /* 0x000fe200000e0000 */
[----:B------:R-:W-:Y:S01]  /*ea70*/  LOP3.LUT P0, RZ, R142, 0x3, RZ, 0xc0, !PT ;  /* 0x000000038eff7812 */ /* 0x000fe2000780c0ff */
[----:B------:R-:W-:Y:S01]  /*ea80*/  VIADD R0, R10, 0x8 ;  /* 0x000000080a007836 */ /* 0x000fe20000000000 */
[----:B------:R-:W-:Y:S01]  /*ea90*/  IADD3 R5, P3, R20, 0x7800, RZ ;  /* 0x0000780014057810 */ /* 0x000fe20007f7e0ff */
[----:B------:R-:W1:Y:S01]  /*eaa0*/  SHFL.IDX PT, R37, R4, RZ, 0x1c1f ;  /* 0x001c1fff04257589 */ /* 0x000e6200000e0000 */
[----:B------:R-:W-:-:S02]  /*eab0*/  ISETP.GE.OR P2, PT, R10, R43, P0 ;  /* 0x0000002b0a00720c */ /* 0x000fc40000746670 */
[----:B------:R-:W-:Y:S01]  /*eac0*/  ISETP.GE.OR P0, PT, R0, R43, P0 ;  /* 0x0000002b0000720c */ /* 0x000fe20000706670 */
[----:B------:R-:W-:Y:S01]  /*ead0*/  SHFL.IDX PT, R38, R8, 0x1, 0x1c1f ;  /* 0x003c1f0008267f89 */ /* 0x000fe200000e0000 */
[----:B------:R-:W-:Y:S01]  /*eae0*/  LOP3.LUT R0, R5, 0x180, RZ, 0xc0, !PT ;  /* 0x0000018005007812 */ /* 0x000fe200078ec0ff */
[----:B------:R-:W-:Y:S01]  /*eaf0*/  UIMAD UR10, UR9, UR12, URZ ;  /* 0x0000000c090a72a4 */ /* 0x000fe2000f8e023f */
[----:B------:R-:W-:Y:S01]  /*eb00*/  LOP3.LUT R9, R20, 0x180, RZ, 0xc0, !PT ;  /* 0x0000018014097812 */ /* 0x000fe200078ec0ff */
[----:B------:R-:W2:Y:S01]  /*eb10*/  SHFL.IDX PT, R39, R4, 0x1, 0x1c1f ;  /* 0x003c1f0004277f89 */ /* 0x000ea200000e0000 */
[----:B------:R-:W-:Y:S01]  /*eb20*/  SHF.R.U64 R0, R0, 0x3, RZ ;  /* 0x0000000300007819 */ /* 0x000fe200000012ff */
[----:B------:R-:W-:Y:S01]  /*eb30*/  UIMAD.WIDE.U32 UR8, UR4, UR12, URZ ;  /* 0x0000000c040872a5 */ /* 0x000fe2000f8e003f */
[----:B------:R-:W-:Y:S01]  /*eb40*/  LOP3.LUT R24, R25, 0x180, RZ, 0xc0, !PT ;  /* 0x0000018019187812 */ /* 0x000fe200078ec0ff */
[----:B------:R-:W-:Y:S01]  /*eb50*/  IMAD.X R29, RZ, RZ, R21, P3 ;  /* 0x000000ffff1d7224 */ /* 0x000fe200018e0615 */
[----:B------:R-:W-:-:S02]  /*eb60*/  LOP3.LUT R28, R0, R5, RZ, 0x3c, !PT ;  /* 0x00000005001c7212 */ /* 0x000fc400078e3cff */
[----:B------:R-:W-:Y:S02]  /*eb70*/  LOP3.LUT R12, R13, 0x180, RZ, 0xc0, !PT ;  /* 0x000001800d0c7812 */ /* 0x000fe400078ec0ff */
[----:B------:R-:W-:Y:S01]  /*eb80*/  LOP3.LUT R32, R33, 0x180, RZ, 0xc0, !PT ;  /* 0x0000018021207812 */ /* 0x000fe200078ec0ff */
[----:B-1----:R1:W-:Y:S01]  /*eb90*/  @!P2 ST.E desc[UR50][R36.64], R3 ;  /* 0x000000032400a985 */ /* 0x0023e2000c101932 */
[----:B------:R-:W-:Y:S01]  /*eba0*/  IMAD R0, R140, 0x60, R141 ;  /* 0x000000608c007824 */ /* 0x000fe200078e028d */
[----:B------:R-:W-:Y:S01]  /*ebb0*/  UIMAD UR10, UR4, UR13, UR10 ;  /* 0x0000000d040a72a4 */ /* 0x000fe2000f8e020a */
[----:B------:R-:W-:Y:S02]  /*ebc0*/  SHF.R.U64 R9, R9, 0x3, RZ ;  /* 0x0000000309097819 */ /* 0x000fe400000012ff */
[----:B------:R-:W-:Y:S01]  /*ebd0*/  ULDC.64 UR12, c[0x0][0xae8] ;  /* 0x0002ba00000c7ab9 */ /* 0x000fe20000000a00 */
[----:B------:R-:W-:Y:S02]  /*ebe0*/  SHF.R.U64 R24, R24, 0x3, RZ ;  /* 0x0000000318187819 */ /* 0x000fe400000012ff */
[----:B------:R-:W-:-:S02]  /*ebf0*/  SHF.R.U64 R12, R12, 0x3, RZ ;  /* 0x000000030c0c7819 */ /* 0x000fc400000012ff */
[----:B------:R-:W-:Y:S01]  /*ec00*/  SHF.R.U64 R32, R32, 0x3, RZ ;  /* 0x0000000320207819 */ /* 0x000fe200000012ff */
[----:B-1----:R-:W1:Y:S01]  /*ec10*/  @P1 LDC R3, c[0x0][0xbf0] ;  /* 0x0002fc00ff031b82 */ /* 0x002e620000000800 */
[----:B------:R-:W-:Y:S01]  /*ec20*/  VIADD R36, R0, UR39 ;  /* 0x0000002700247c36 */ /* 0x000fe20008000000 */
[----:B------:R-:W-:Y:S01]  /*ec30*/  UIADD3 UR9, UR9, UR10, URZ ;  /* 0x0000000a09097290 */ /* 0x000fe2000fffe03f */
[----:B------:R-:W-:Y:S01]  /*ec40*/  LOP3.LUT R20, R9, R20, RZ, 0x3c, !PT ;  /* 0x0000001409147212 */ /* 0x000fe200078e3cff */
[----:B------:R-:W-:Y:S01]  /*ec50*/  UIMAD UR4, UR16, UR12, URZ ;  /* 0x0000000c100472a4 */ /* 0x000fe2000f8e023f */
[----:B0-----:R-:W-:Y:S01]  /*ec60*/  @P1 IMAD.HI.U32 R0, R36, R45, RZ ;  /* 0x0000002d24001227 */ /* 0x001fe200078e00ff */
[----:B------:R-:W-:Y:S01]  /*ec70*/  UIMAD.WIDE.U32 UR8, UR41, UR12, UR8 ;  /* 0x0000000c290872a5 */ /* 0x000fe2000f8e0008 */
[----:B------:R-:W-:Y:S01]  /*ec80*/  LOP3.LUT R24, R24, R25, RZ, 0x3c, !PT ;  /* 0x0000001918187212 */ /* 0x000fe200078e3cff */
[----:B------:R-:W-:Y:S01]  /*ec90*/  UIMAD UR4, UR41, UR13, UR4 ;  /* 0x0000000d290472a4 */ /* 0x000fe2000f8e0204 */
[----:B------:R-:W-:Y:S01]  /*eca0*/  LOP3.LUT R12, R12, R13, RZ, 0x3c, !PT ;  /* 0x0000000d0c0c7212 */ /* 0x000fe200078e3cff */
[----:B--2---:R0:W-:Y:S01]  /*ecb0*/  @!P0 ST.E desc[UR50][R38.64], R2 ;  /* 0x0000000226008985 */ /* 0x0041e2000c101932 */
[----:B------:R-:W-:Y:S01]  /*ecc0*/  LOP3.LUT R32, R32, R33, RZ, 0x3c, !PT ;  /* 0x0000002120207212 */ /* 0x000fe200078e3cff */
[--C-:B------:R-:W-:Y:S01]  /*ecd0*/  IMAD.X R25, RZ, RZ, R21.reuse, P6 ;  /* 0x000000ffff197224 */ /* 0x100fe200030e0615 */
[----:B------:R-:W-:Y:S01]  /*ece0*/  ULDC.64 UR10, c[0x0][0xaf0] ;  /* 0x0002bc00000a7ab9 */ /* 0x000fe20000000a00 */
[--C-:B------:R-:W-:Y:S01]  /*ecf0*/  IMAD.X R13, RZ, RZ, R21.reuse, P5 ;  /* 0x000000ffff0d7224 */ /* 0x100fe200028e0615 */
[----:B------:R2:W5:Y:S01]  /*ed00*/  LD.E.128 R8, desc[UR50][R20.64] ;  /* 0x0000003214087980 */ /* 0x000562000c101d00 */
[----:B------:R-:W-:Y:S01]  /*ed10*/  IMAD.X R33, RZ, RZ, R21, P4 ;  /* 0x000000ffff217224 */ /* 0x000fe200020e0615 */
[----:B------:R-:W-:-:S02]  /*ed20*/  UIADD3 UR9, UR9, UR4, URZ ;  /* 0x0000000409097290 */ /* 0x000fc4000fffe03f */
[----:B------:R-:W-:Y:S01]  /*ed30*/  UIMAD UR4, UR18, UR10, URZ ;  /* 0x0000000a120472a4 */ /* 0x000fe2000f8e023f */
[----:B------:R-:W5:Y:S04]  /*ed40*/  LD.E.128 R4, desc[UR50][R6.64] ;  /* 0x0000003206047980 */ /* 0x000f68000c101d00 */
[----:B------:R-:W5:Y:S01]  /*ed50*/  LD.E.128 R24, desc[UR50][R24.64] ;  /* 0x0000003218187980 */ /* 0x000f62000c101d00 */
[----:B--2---:R-:W-:Y:S01]  /*ed60*/  IMAD.MOV.U32 R21, RZ, RZ, R36 ;  /* 0x000000ffff157224 */ /* 0x004fe200078e0024 */
[----:B-1----:R-:W-:Y:S01]  /*ed70*/  @P1 SHF.R.U32.HI R21, RZ, R3, R0 ;  /* 0x00000003ff151219 */ /* 0x002fe20000011600 */
[----:B------:R-:W-:Y:S01]  /*ed80*/  UIMAD UR4, UR17, UR11, UR4 ;  /* 0x0000000b110472a4 */ /* 0x000fe2000f8e0204 */
[----:B------:R-:W5:Y:S01]  /*ed90*/  LD.E.128 R12, desc[UR50][R12.64] ;  /* 0x000000320c0c7980 */ /* 0x000f62000c101d00 */
[----:B------:R-:W-:Y:S01]  /*eda0*/  UIMAD.WIDE.U32 UR8, UR17, UR10, UR8 ;  /* 0x0000000a110872a5 */ /* 0x000fe2000f8e0008 */
[--C-:B------:R-:W-:Y:S01]  /*edb0*/  SHF.R.S32.HI R0, RZ, 0x1f, R21.reuse ;  /* 0x0000001fff007819 */ /* 0x100fe20000011415 */
[----:B------:R-:W-:Y:S01]  /*edc0*/  IMAD.MOV R20, RZ, RZ, -R21 ;  /* 0x000000ffff147224 */ /* 0x000fe200078e0a15 */
[----:B------:R-:W-:Y:S01]  /*edd0*/  ULDC.64 UR10, c[0x0][0xae0] ;  /* 0x0002b800000a7ab9 */ /* 0x000fe20000000a00 */
[----:B------:R-:W-:Y:S01]  /*ede0*/  UIADD3 UR4, UR9, UR4, URZ ;  /* 0x0000000409047290 */ /* 0x000fe2000fffe03f */
[----:B------:R-:W5:Y:S01]  /*edf0*/  LD.E.128 R32, desc[UR50][R32.64] ;  /* 0x0000003220207980 */ /* 0x000f62000c101d00 */
[----:B------:R-:W-:-:S02]  /*ee00*/  IMAD R0, R0, UR10, RZ ;  /* 0x0000000a00007c24 */ /* 0x000fc4000f8e02ff */
[----:B------:R-:W-:Y:S01]  /*ee10*/  IMAD R37, R41, R20, R36 ;  /* 0x0000001429257224 */ /* 0x000fe200078e0224 */
[----:B------:R-:W5:Y:S01]  /*ee20*/  LD.E.128 R28, desc[UR50][R28.64] ;  /* 0x000000321c1c7980 */ /* 0x000f62000c101d00 */
[----:B0-----:R-:W-:Y:S02]  /*ee30*/  IMAD R39, R21, UR11, R0 ;  /* 0x0000000b15277c24 */ /* 0x001fe4000f8e0200 */
[----:B------:R-:W-:Y:S01]  /*ee40*/  IMAD.U32 R3, RZ, RZ, UR9 ;  /* 0x00000009ff037e24 */ /* 0x000fe2000f8e00ff */
[----:B------:R-:W-:Y:S01]  /*ee50*/  SHF.R.S32.HI R0, RZ, 0x1f, R37 ;  /* 0x0000001fff007819 */ /* 0x000fe20000011425 */
[----:B------:R-:W-:Y:S01]  /*ee60*/  IMAD.U32 R2, RZ, RZ, UR8 ;  /* 0x00000008ff027e24 */ /* 0x000fe2000f8e00ff */
[----:B------:R-:W-:Y:S01]  /*ee70*/  ULDC.64 UR8, c[0x0][0xad8] ;  /* 0x0002b60000087ab9 */ /* 0x000fe20000000a00 */
[----:B------:R-:W-:Y:S01]  /*ee80*/  IMAD.U32 R3, RZ, RZ, UR4 ;  /* 0x00000004ff037e24 */ /* 0x000fe2000f8e00ff */
[----:B------:R-:W-:Y:S01]  /*ee90*/  @!PT LDS RZ, [RZ] ;  /* 0x00000000fffff984 */ /* 0x000fe20000000800 */
[----:B------:R-:W-:Y:S01]  /*eea0*/  @!PT LDS RZ, [RZ] ;  /* 0x00000000fffff984 */ /* 0x000fe20000000800 */
[----:B------:R-:W-:Y:S01]  /*eeb0*/  @!PT LDS RZ, [RZ] ;  /* 0x00000000fffff984 */ /* 0x000fe20000000800 */
[----:B------:R-:W-:Y:S01]  /*eec0*/  @!PT LDS RZ, [RZ] ;  /* 0x00000000fffff984 */ /* 0x000fe20000000800 */
[----:B------:R0:W-:Y:S06]  /*eed0*/  MEMBAR.ALL.CTA ;  /* 0x0000000000007992 */ /* 0x0001ec0000008000 */
[----:B0-----:R-:W0:Y:S01]  /*eee0*/  FENCE.VIEW.ASYNC.S ;  /* 0x00000000000073c6 */ /* 0x001e220000000000 */
[----:B------:R-:W-:-:S02]  /*eef0*/  IMAD R0, R0, UR8, RZ ;  /* 0x0000000800007c24 */ /* 0x000fc4000f8e02ff */
[----:B------:R-:W-:-:S04]  /*ef00*/  IMAD.WIDE.U32 R2, R21, UR10, R2 ;  /* 0x0000000a15027c25 */ /* 0x000fc8000f8e0002 */
[----:B------:R-:W-:Y:S02]  /*ef10*/  IMAD.IADD R3, R3, 0x1, R39 ;  /* 0x0000000103037824 */ /* 0x000fe400078e0227 */
[----:B------:R-:W-:Y:S02]  /*ef20*/  IMAD R21, R37, UR9, R0 ;  /* 0x0000000925157c24 */ /* 0x000fe4000f8e0200 */
[----:B------:R-:W-:Y:S01]  /*ef30*/  VIADD R0, R141, UR39 ;  /* 0x000000278d007c36 */ /* 0x000fe20008000000 */
[----:B------:R-:W-:Y:S01]  /*ef40*/  UIADD3 UR4, UR42, 0x2d820, URZ ;  /* 0x0002d8202a047890 */ /* 0x000fe2000fffe03f */
[----:B------:R-:W-:Y:S01]  /*ef50*/  IMAD.WIDE.U32 R2, R37, UR8, R2 ;  /* 0x0000000825027c25 */ /* 0x000fe2000f8e0002 */
[----:B------:R-:W-:Y:S02]  /*ef60*/  ULDC.64 UR8, c[0x0][0xa80] ;  /* 0x0002a00000087ab9 */ /* 0x000fe40000000a00 */
[----:B------:R-:W-:Y:S01]  /*ef70*/  ISETP.GE.AND P0, PT, R0, R43, PT ;  /* 0x0000002b0000720c */ /* 0x000fe20003f06270 */
[----:B------:R-:W-:Y:S01]  /*ef80*/  IMAD.IADD R3, R3, 0x1, R21 ;  /* 0x0000000103037824 */ /* 0x000fe200078e0215 */
[----:B------:R-:W-:Y:S01]  /*ef90*/  LEA R40, P1, R2, UR8, 0x1 ;  /* 0x0000000802287c11 */ /* 0x000fe2000f8208ff */
[----:B------:R-:W-:-:S03]  /*efa0*/  UPRMT UR4, URZ, 0x654, UR4 ;  /* 0x000006543f047896 */ /* 0x000fc60008000004 */
[----:B------:R-:W-:Y:S01]  /*efb0*/  LEA.HI.X R41, R2, UR9, R3, 0x1, P1 ;  /* 0x0000000902297c11 */ /* 0x000fe200088f0c03 */
[----:B0-----:R0:W1:Y:S01]  /*efc0*/  SHFL.IDX PT, R20, R40, RZ, 0x1c1f ;  /* 0x001c1fff28147589 */ /* 0x00106200000e0000 */
[----:B------:R-:W-:Y:S03]  /*efd0*/  BSSY B1, `(.L_x_1153) ;  /* 0x0000010000017945 */ /* 0x000fe60003800000 */
[----:B------:R0:W2:Y:S01]  /*efe0*/  SHFL.IDX PT, R21, R41, RZ, 0x1c1f ;  /* 0x001c1fff29157589 */ /* 0x0000a200000e0000 */
[----:B------:R-:W-:Y:S01]  /*eff0*/  SYNCS.ARRIVE.TRANS64.RED.A1T0 RZ, [UR4], RZ ;  /* 0x000000ffffff79a7 */ /* 0x000fe20008100404 */
        /* <DEDUP_REMOVED lines=10> */
[----:B-----5:R3:W-:Y:S04]  /*f0a0*/  @!P0 ST.E.128 desc[UR50][R2.64], R8 ;  /* 0x0000000802008985 */ /* 0x0207e8000c101d32 */
[----:B------:R3:W-:Y:S04]  /*f0b0*/  @!P1 ST.E.128 desc[UR50][R36.64], R24 ;  /* 0x0000001824009985 */ /* 0x0007e8000c101d32 */
[----:B------:R3:W-:Y:S02]  /*f0c0*/  @!P2 ST.E.128 desc[UR50][R38.64], R32 ;  /* 0x000000202600a985 */ /* 0x0007e4000c101d32 */
.L_x_1154:
[----:B------:R-:W-:Y:S05]  /*f0d0*/  BSYNC B1 ;  /* 0x0000000000017941 */ /* 0x000fea0003800000 */
.L_x_1153:
        /* <DEDUP_REMOVED lines=8> */
[C---:B0-----:R-:W-:Y:S02]  /*f160*/  @!P2 LEA R10, P0, R138.reuse, R8, 0x1 ;  /* 0x000000088a0aa211 */ /* 0x041fe400078008ff */
        /* <DEDUP_REMOVED lines=10> */
.L_x_1151:
[----:B------:R-:W-:Y:S01]  /*f210*/  ULDC.64 UR8, c[0x0][0xc00] ;  /* 0x0003000000087ab9 */ /* 0x000fe20000000a00 */
[----:B------:R-:W-:Y:S01]  /*f220*/  ULDC UR4, c[0x0][0xa88] ;  /* 0x0002a20000047ab9 */ /* 0x000fe20000000800 */
[----:B------:R-:W-:Y:S01]  /*f230*/  UISETP.NE.U32.AND UP0, UPT, UR8, URZ, UPT ;  /* 0x0000003f0800728c */ /* 0x000fe2000bf05070 */
[----:B------:R-:W0:Y:S03]  /*f240*/  LDC R11, c[0x0][0xbe8] ;  /* 0x0002fa00ff0b7b82 */ /* 0x000e260000000800 */
[----:B------:R-:W-:-:S03]  /*f250*/  UISETP.NE.AND.EX UP0, UPT, UR9, URZ, UPT, UP0 ;  /* 0x0000003f0900728c */ /* 0x000fc6000bf05300 */
[----:B------:R-:W-:Y:S02]  /*f260*/  ULDC.64 UR8, c[0x0][0xc00] ;  /* 0x0003000000087ab9 */ /* 0x000fe40000000a00 */
[----:B------:R-:W-:Y:S01]  /*f270*/  UIMAD.WIDE UR8, UR40, 0x4, UR8 ;  /* 0x00000004280878a5 */ /* 0x000fe2000f8e0208 */
[----:B------:R-:W-:-:S05]  /*f280*/  PLOP3.LUT P2, PT, PT, PT, UP0, 0x80, 0x0 ;  /* 0x000000000000781c */ /* 0x000fca0003f4f008 */
[----:B------:R-:W-:Y:S02]  /*f290*/  IMAD.U32 R2, RZ, RZ, UR8 ;  /* 0x00000008ff027e24 */ /* 0x000fe4000f8e00ff */
[----:B------:R-:W-:Y:S01]  /*f2a0*/  IMAD.U32 R3, RZ, RZ, UR9 ;  /* 0x00000009ff037e24 */ /* 0x000fe2000f8e00ff */
[----:B------:R-:W-:Y:S02]  /*f2b0*/  ULDC.64 UR8, c[0x0][0xc08] ;  /* 0x0003020000087ab9 */ /* 0x000fe40000000a00 */
[----:B------:R-:W-:Y:S01]  /*f2c0*/  UISETP.NE.U32.AND UP1, UPT, UR8, URZ, UPT ;  /* 0x0000003f0800728c */ /* 0x000fe2000bf25070 */
[----:B------:R-:W-:Y:S02]  /*f2d0*/  IMAD.U32 R0, RZ, RZ, UR4 ;  /* 0x00000004ff007e24 */ /* 0x000fe4000f8e00ff */
[----:B------:R-:W2:Y:S01]  /*f2e0*/  @P2 LDG.E R6, desc[UR50][R2.64] ;  /* 0x0000003202062981 */ /* 0x000ea2000c1e1900 */
[----:B------:R-:W-:-:S06]  /*f2f0*/  UISETP.NE.AND.EX UP1, UPT, UR9, URZ, UPT, UP1 ;  /* 0x0000003f0900728c */ /* 0x000fcc000bf25310 */
[----:B------:R-:W-:-:S05]  /*f300*/  PLOP3.LUT P3, PT, PT, PT, UP1, 0x80, 0x0 ;  /* 0x000000000000781c */ /* 0x000fca0003f6f018 */
[----:B------:R-:W-:Y:S02]  /*f310*/  @UP1 ULDC.64 UR8, c[0x0][0xc08] ;  /* 0x0003020000081ab9 */ /* 0x000fe40000000a00 */
[----:B------:R-:W-:-:S06]  /*f320*/  @UP1 UIMAD.WIDE UR8, UR40, 0x4, UR8 ;  /* 0x00000004280818a5 */ /* 0x000fcc000f8e0208 */
[----:B------:R-:W-:Y:S02]  /*f330*/  IMAD.U32 R4, RZ, RZ, UR8 ;  /* 0x00000008ff047e24 */ /* 0x000fe4000f8e00ff */
[----:B------:R-:W-:-:S05]  /*f340*/  IMAD.U32 R5, RZ, RZ, UR9 ;  /* 0x00000009ff057e24 */ /* 0x000fca000f8e00ff */
[----:B------:R1:W5:Y:S01]  /*f350*/  @P3 LDG.E R0, desc[UR50][R4.64] ;  /* 0x0000003204003981 */ /* 0x000362000c1e1900 */
[----:B0-----:R-:W-:Y:S01]  /*f360*/  ISETP.NE.AND P0, PT, R11, 0x1, PT ;  /* 0x000000010b00780c */ /* 0x001fe20003f05270 */
[----:B------:R-:W-:Y:S01]  /*f370*/  UMOV UR4, URZ ;  /* 0x0000003f00047c82 */ /* 0x000fe20008000000 */
[----:B------:R-:W-:Y:S01]  /*f380*/  USHF.R.S32.HI UR13, URZ, 0x1f, UR41 ;  /* 0x0000001f3f0d7899 */ /* 0x000fe20008011429 */
[----:B------:R-:W-:-:S10]  /*f390*/  ISETP.GE.AND P1, PT, R148, 0xc0, PT ;  /* 0x000000c09400780c */ /* 0x000fd40003f26270 */
[----:B------:R-:W0:Y:S01]  /*f3a0*/  @P0 LDC R9, c[0x0][0xbec] ;  /* 0x0002fb00ff090b82 */ /* 0x000e220000000800 */
[----:B--2---:R-:W-:Y:S01]  /*f3b0*/  @P2 R2UR UR4, R6 ;  /* 0x00000000060422ca */ /* 0x004fe200000e0000 */
[----:B01----:R-:W-:-:S14]  /*f3c0*/  @P3 BRA `(.L_x_1156) ;  /* 0x0000000000103947 */ /* 0x003fdc0003800000 */
[----:B------:R-:W-:Y:S05]  /*f3d0*/  @!P2 BRA `(.L_x_1156) ;  /* 0x00000000000ca947 */ /* 0x000fea0003800000 */
[----:B------:R-:W2:Y:S04]  /*f3e0*/  LDG.E R5, desc[UR50][R2.64] ;  /* 0x0000003202057981 */ /* 0x000ea8000c1e1900 */
[----:B-----5:R-:W2:Y:S02]  /*f3f0*/  LDG.E R0, desc[UR50][R2.64+0x4] ;  /* 0x0000043202007981 */ /* 0x020ea4000c1e1900 */
[----:B--2---:R-:W-:-:S07]  /*f400*/  IMAD.IADD R0, R0, 0x1, -R5 ;  /* 0x0000000100007824 */ /* 0x004fce00078e0a05 */
.L_x_1156:
[----:B------:R-:W-:Y:S01]  /*f410*/  USHF.R.S32.HI UR9, URZ, 0x1f, UR40 ;  /* 0x0000001f3f097899 */ /* 0x000fe20008011428 */
[----:B------:R-:W-:Y:S01]  /*f420*/  BSSY B1, `(.L_x_1157) ;  /* 0x000002e000017945 */ /* 0x000fe20003800000 */
[----:B------:R-:W-:Y:S02]  /*f430*/  USHF.R.S32.HI UR12, URZ, 0x1f, UR4 ;  /* 0x0000001f3f0c7899 */ /* 0x000fe40008011404 */
[----:B------:R-:W-:Y:S02]  /*f440*/  USEL UR8, UR40, URZ, !UP0 ;  /* 0x0000003f28087287 */ /* 0x000fe4000c000000 */
[----:B------:R-:W-:Y:S01]  /*f450*/  USEL UR14, UR9, URZ, !UP0 ;  /* 0x0000003f090e7287 */ /* 0x000fe2000c000000 */
[----:B------:R-:W-:Y:S11]  /*f460*/  @P1 BRA `(.L_x_1158) ;  /* 0x0000000000a41947 */ /* 0x000ff60003800000 */
[----:B------:R-:W0:Y:S01]  /*f470*/  S2R R3, SR_TID.X ;  /* 0x0000000000037919 */ /* 0x000e220000002100 */
[----:B------:R-:W1:Y:S01]  /*f480*/  LDC R7, c[0x0][0xbe8] ;  /* 0x0002fa00ff077b82 */ /* 0x000e620000000800 */
[----:B------:R-:W-:Y:S02]  /*f490*/  IMAD.U32 R4, RZ, RZ, UR39 ;  /* 0x00000027ff047e24 */ /* 0x000fe4000f8e00ff */
[----:B-1---5:R-:W-:-:S03]  /*f4a0*/  IMAD R2, R0, R7, RZ ;  /* 0x0000000700027224 */ /* 0x022fc600078e02ff */
[----:B0-----:R-:W-:-:S04]  /*f4b0*/  IADD3 R4, R4, -0x80, R3 ;  /* 0xffffff8004047810 */ /* 0x001fc80007ffe003 */
[----:B------:R-:W-:-:S13]  /*f4c0*/  ISETP.GE.AND P1, PT, R4, R2, PT ;  /* 0x000000020400720c */ /* 0x000fda0003f26270 */
[----:B------:R-:W-:Y:S05]  /*f4d0*/  @P1 BRA `(.L_x_1158) ;  /* 0x0000000000881947 */ /* 0x000fea0003800000 */
[----:B------:R-:W-:Y:S01]  /*f4e0*/  ISETP.NE.AND P1, PT, R7, 0x1, PT ;  /* 0x000000010700780c */ /* 0x000fe20003f25270 */
[----:B------:R-:W-:Y:S01]  /*f4f0*/  ULDC.64 UR16, c[0x0][0xb90] ;  /* 0x0002e40000107ab9 */ /* 0x000fe20000000a00 */
[----:B------:R-:W-:Y:S01]  /*f500*/  UMOV UR10, UR4 ;  /* 0x00000004000a7c82 */ /* 0x000fe20008000000 */
[----:B------:R-:W-:Y:S01]  /*f510*/  UIMAD UR9, UR13, UR16, URZ ;  /* 0x000000100d0972a4 */ /* 0x000fe2000f8e023f */
[----:B------:R-:W-:Y:S01]  /*f520*/  IMAD.MOV.U32 R2, RZ, RZ, R4 ;  /* 0x000000ffff027224 */ /* 0x000fe200078e0004 */
[----:B------:R-:W-:Y:S02]  /*f530*/  UMOV UR11, UR12 ;  /* 0x0000000c000b7c82 */ /* 0x000fe40008000000 */
[----:B------:R-:W-:Y:S02]  /*f540*/  UIMAD.WIDE.U32 UR10, UR41, UR16, UR10 ;  /* 0x00000010290a72a5 */ /* 0x000fe4000f8e000a */
[----:B------:R-:W-:-:S03]  /*f550*/  UIMAD UR9, UR41, UR17, UR9 ;  /* 0x00000011290972a4 */ /* 0x000fc6000f8e0209 */
[----:B------:R-:W-:Y:S01]  /*f560*/  ULDC.64 UR16, c[0x0][0xb98] ;  /* 0x0002e60000107ab9 */ /* 0x000fe20000000a00 */
[----:B------:R-:W0:Y:S01]  /*f570*/  @P1 LDC R3, c[0x0][0xbec] ;  /* 0x0002fb00ff031b82 */ /* 0x000e220000000800 */
[----:B------:R-:W-:Y:S02]  /*f580*/  UIADD3 UR11, UR11, UR9, URZ ;  /* 0x000000090b0b7290 */ /* 0x000fe4000fffe03f */
[----:B------:R-:W-:Y:S02]  /*f590*/  UIMAD UR9, UR14, UR16, URZ ;  /* 0x000000100e0972a4 */ /* 0x000fe4000f8e023f */
[----:B------:R-:W-:Y:S02]  /*f5a0*/  UIMAD.WIDE.U32 UR10, UR8, UR16, UR10 ;  /* 0x00000010080a72a5 */ /* 0x000fe4000f8e000a */
[----:B------:R-:W-:Y:S01]  /*f5b0*/  UIMAD UR9, UR8, UR17, UR9 ;  /* 0x00000011080972a4 */ /* 0x000fe2000f8e0209 */
[----:B------:R-:W1:Y:S02]  /*f5c0*/  @P1 LDC R6, c[0x0][0xbf0] ;  /* 0x0002fc00ff061b82 */ /* 0x000e640000000800 */
[----:B------:R-:W-:Y:S01]  /*f5d0*/  ULDC.64 UR16, c[0x0][0xb88] ;  /* 0x0002e20000107ab9 */ /* 0x000fe20000000a00 */
[----:B0-----:R-:W-:-:S05]  /*f5e0*/  @P1 IMAD.HI.U32 R3, R4, R3, RZ ;  /* 0x0000000304031227 */ /* 0x001fca00078e00ff */
[----:B-1----:R-:W-:Y:S01]  /*f5f0*/  @P1 SHF.R.U32.HI R2, RZ, R6, R3 ;  /* 0x00000006ff021219 */ /* 0x002fe20000011603 */
[----:B------:R-:W-:-:S03]  /*f600*/  IMAD.U32 R6, RZ, RZ, UR9 ;  /* 0x00000009ff067e24 */ /* 0x000fc6000f8e00ff */
[--C-:B------:R-:W-:Y:S01]  /*f610*/  SHF.R.S32.HI R3, RZ, 0x1f, R2.reuse ;  /* 0x0000001fff037819 */ /* 0x100fe20000011402 */
[----:B------:R-:W-:Y:S01]  /*f620*/  IMAD.MOV R5, RZ, RZ, -R2 ;  /* 0x000000ffff057224 */ /* 0x000fe200078e0a02 */
[----:B------:R-:W-:-:S03]  /*f630*/  IADD3 R2, P1, R2, UR10, RZ ;  /* 0x0000000a02027c10 */ /* 0x000fc6000ff3e0ff */
[----:B------:R-:W-:Y:S01]  /*f640*/  IMAD R5, R7, R5, R4 ;  /* 0x0000000507057224 */ /* 0x000fe200078e0204 */
[----:B------:R-:W-:Y:S01]  /*f650*/  IADD3.X R3, R3, UR11, R6, P1, !PT ;  /* 0x0000000b03037c10 */ /* 0x000fe20008ffe406 */
[----:B------:R-:W-:-:S03]  /*f660*/  ULDC.64 UR10, c[0x0][0xb50] ;  /* 0x0002d400000a7ab9 */ /* 0x000fc60000000a00 */
[----:B------:R-:W-:Y:S01]  /*f670*/  SHF.R.S32.HI R4, RZ, 0x1f, R5 ;  /* 0x0000001fff047819 */ /* 0x000fe20000011405 */
[----:B------:R-:W-:-:S04]  /*f680*/  IMAD.WIDE.U32 R2, R5, UR16, R2 ;  /* 0x0000001005027c25 */ /* 0x000fc8000f8e0002 */
[----:B------:R-:W-:-:S04]  /*f690*/  IMAD R4, R4, UR16, RZ ;  /* 0x0000001004047c24 */ /* 0x000fc8000f8e02ff */
[----:B------:R-:W-:Y:S01]  /*f6a0*/  IMAD R7, R5, UR17, R4 ;  /* 0x0000001105077c24 */ /* 0x000fe2000f8e0204 */
[----:B------:R-:W-:-:S03]  /*f6b0*/  LEA R4, P1, R2, UR10, 0x2 ;  /* 0x0000000a02047c11 */ /* 0x000fc6000f8210ff */
[----:B------:R-:W-:-:S05]  /*f6c0*/  IMAD.IADD R3, R3, 0x1, R7 ;  /* 0x0000000103037824 */ /* 0x000fca00078e0207 */
[----:B------:R-:W-:Y:S01]  /*f6d0*/  LEA.HI.X R5, R2, UR11, R3, 0x2, P1 ;  /* 0x0000000b02057c11 */ /* 0x000fe200088f1403 */
[----:B------:R-:W-:-:S05]  /*f6e0*/  IMAD.MOV.U32 R3, RZ, RZ, -0x800000 ;  /* 0xff800000ff037424 */ /* 0x000fca00078e00ff */
[----:B------:R0:W-:Y:S02]  /*f6f0*/  STG.E desc[UR50][R4.64], R3 ;  /* 0x0000000304007986 */ /* 0x0001e4000c101932 */
.L_x_1158:
[----:B------:R-:W-:Y:S05]  /*f700*/  BSYNC B1 ;  /* 0x0000000000017941 */ /* 0x000fea0003800000 */
.L_x_1157:
[----:B0-----:R-:W0:Y:S01]  /*f710*/  @P0 LDC R3, c[0x0][0xbf0] ;  /* 0x0002fc00ff030b82 */ /* 0x001e220000000800 */
[----:B------:R-:W-:Y:S01]  /*f720*/  ULDC.64 UR16, c[0x0][0xaa0] ;  /* 0x0002a80000107ab9 */ /* 0x000fe20000000a00 */
[----:B------:R-:W-:Y:S01]  /*f730*/  IMAD R2, R140, 0x60, R141 ;  /* 0x000000608c027824 */ /* 0x000fe200078e028d */
[----:B------:R-:W-:Y:S01]  /*f740*/  UIMAD UR9, UR12, UR16, URZ ;  /* 0x000000100c0972a4 */ /* 0x000fe2000f8e023f */
[----:B------:R-:W-:Y:S01]  /*f750*/  BSSY B1, `(.L_x_1159) ;  /* 0x0000038000017945 */ /* 0x000fe20003800000 */
[----:B------:R-:W-:Y:S01]  /*f760*/  UIMAD.WIDE.U32 UR10, UR4, UR16, URZ ;  /* 0x00000010040a72a5 */ /* 0x000fe2000f8e003f */
[----:B------:R-:W-:Y:S01]  /*f770*/  VIADD R4, R2, UR39 ;  /* 0x0000002702047c36 */ /* 0x000fe20008000000 */
[----:B------:R-:W-:-:S03]  /*f780*/  UIMAD UR9, UR4, UR17, UR9 ;  /* 0x00000011040972a4 */ /* 0x000fc6000f8e0209 */
[----:B------:R-:W-:Y:S01]  /*f790*/  ULDC.64 UR16, c[0x0][0xae8] ;  /* 0x0002ba0000107ab9 */ /* 0x000fe20000000a00 */
[----:B------:R-:W-:Y:S01]  /*f7a0*/  UIADD3 UR11, UR11, UR9, URZ ;  /* 0x000000090b0b7290 */ /* 0x000fe2000fffe03f */
[----:B------:R-:W-:Y:S01]  /*f7b0*/  @P0 IMAD.HI.U32 R2, R4, R9, RZ ;  /* 0x0000000904020227 */ /* 0x000fe200078e00ff */
[----:B------:R-:W-:Y:S02]  /*f7c0*/  UIMAD UR4, UR13, UR16, URZ ;  /* 0x000000100d0472a4 */ /* 0x000fe4000f8e023f */
[----:B------:R-:W-:Y:S01]  /*f7d0*/  UIMAD.WIDE.U32 UR10, UR41, UR16, UR10 ;  /* 0x00000010290a72a5 */ /* 0x000fe2000f8e000a */
[----:B------:R-:W-:Y:S01]  /*f7e0*/  IMAD.MOV.U32 R5, RZ, RZ, R4 ;  /* 0x000000ffff057224 */ /* 0x000fe200078e0004 */
[----:B------:R-:W-:Y:S01]  /*f7f0*/  UIMAD UR4, UR41, UR17, UR4 ;  /* 0x00000011290472a4 */ /* 0x000fe2000f8e0204 */
[----:B------:R-:W-:-:S03]  /*f800*/  ULDC.64 UR12, c[0x0][0xaf0] ;  /* 0x0002bc00000c7ab9 */ /* 0x000fc60000000a00 */
[----:B------:R-:W-:Y:S02]  /*f810*/  UIADD3 UR11, UR11, UR4, URZ ;  /* 0x000000040b0b7290 */ /* 0x000fe4000fffe03f */
[----:B------:R-:W-:Y:S01]  /*f820*/  UIMAD UR4, UR14, UR12, URZ ;  /* 0x0000000c0e0472a4 */ /* 0x000fe2000f8e023f */
[----:B0-----:R-:W-:-:S03]  /*f830*/  @P0 SHF.R.U32.HI R5, RZ, R3, R2 ;  /* 0x00000003ff050219 */ /* 0x001fc60000011602 */
[----:B------:R-:W-:Y:S01]  /*f840*/  UIMAD UR4, UR8, UR13, UR4 ;  /* 0x0000000d080472a4 */ /* 0x000fe2000f8e0204 */
[--C-:B------:R-:W-:Y:S01]  /*f850*/  SHF.R.S32.HI R2, RZ, 0x1f, R5.reuse ;  /* 0x0000001fff027819 */ /* 0x100fe20000011405 */
[----:B------:R-:W-:Y:S01]  /*f860*/  UIMAD.WIDE.U32 UR8, UR8, UR12, UR10 ;  /* 0x0000000c080872a5 */ /* 0x000fe2000f8e000a */
[----:B------:R-:W-:Y:S02]  /*f870*/  IMAD.MOV R7, RZ, RZ, -R5 ;  /* 0x000000ffff077224 */ /* 0x000fe400078e0a05 */
[----:B------:R-:W-:Y:S01]  /*f880*/  ULDC.64 UR10, c[0x0][0xae0] ;  /* 0x0002b800000a7ab9 */ /* 0x000fe20000000a00 */
[----:B------:R-:W-:Y:S01]  /*f890*/  UIADD3 UR4, UR9, UR4, URZ ;  /* 0x0000000409047290 */ /* 0x000fe2000fffe03f */
[----:B------:R-:W-:Y:S02]  /*f8a0*/  IMAD R7, R11, R7, R4 ;  /* 0x000000070b077224 */ /* 0x000fe400078e0204 */
[----:B------:R-:W-:Y:S02]  /*f8b0*/  IMAD R6, R2, UR10, RZ ;  /* 0x0000000a02067c24 */ /* 0x000fe4000f8e02ff */
[----:B------:R-:W-:Y:S01]  /*f8c0*/  IMAD.U32 R3, RZ, RZ, UR9 ;  /* 0x00000009ff037e24 */ /* 0x000fe2000f8e00ff */
[----:B------:R-:W-:Y:S01]  /*f8d0*/  SHF.R.S32.HI R4, RZ, 0x1f, R7 ;  /* 0x0000001fff047819 */ /* 0x000fe20000011407 */
[----:B------:R-:W-:Y:S01]  /*f8e0*/  IMAD.U32 R2, RZ, RZ, UR8 ;  /* 0x00000008ff027e24 */ /* 0x000fe2000f8e00ff */
[----:B------:R-:W-:Y:S01]  /*f8f0*/  ULDC.64 UR8, c[0x0][0xad8] ;  /* 0x0002b60000087ab9 */ /* 0x000fe20000000a00 */
[----:B------:R-:W-:-:S02]  /*f900*/  IMAD.U32 R3, RZ, RZ, UR4 ;  /* 0x00000004ff037e24 */ /* 0x000fc4000f8e00ff */
[C---:B------:R-:W-:Y:S02]  /*f910*/  IMAD R9, R5.reuse, UR11, R6 ;  /* 0x0000000b05097c24 */ /* 0x040fe4000f8e0206 */
[----:B------:R-:W-:-:S04]  /*f920*/  IMAD.WIDE.U32 R2, R5, UR10, R2 ;  /* 0x0000000a05027c25 */ /* 0x000fc8000f8e0002 */
[----:B------:R-:W-:Y:S02]  /*f930*/  IMAD R4, R4, UR8, RZ ;  /* 0x0000000804047c24 */ /* 0x000fe4000f8e02ff */
[----:B------:R-:W-:Y:S02]  /*f940*/  IMAD.IADD R3, R3, 0x1, R9 ;  /* 0x0000000103037824 */ /* 0x000fe400078e0209 */
[----:B-----5:R-:W-:Y:S02]  /*f950*/  IMAD R11, R0, R11, RZ ;  /* 0x0000000b000b7224 */ /* 0x020fe400078e02ff */
[----:B------:R-:W-:Y:S02]  /*f960*/  VIADD R0, R141, UR39 ;  /* 0x000000278d007c36 */ /* 0x000fe40008000000 */
[C---:B------:R-:W-:Y:S02]  /*f970*/  IMAD R5, R7.reuse, UR9, R4 ;  /* 0x0000000907057c24 */ /* 0x040fe4000f8e0204 */
[----:B------:R-:W-:Y:S01]  /*f980*/  IMAD.WIDE.U32 R2, R7, UR8, R2 ;  /* 0x0000000807027c25 */ /* 0x000fe2000f8e0002 */
[----:B------:R-:W-:Y:S01]  /*f990*/  ISETP.GE.AND P0, PT, R0, R11, PT ;  /* 0x0000000b0000720c */ /* 0x000fe20003f06270 */
[----:B------:R-:W-:-:S02]  /*f9a0*/  ULDC.64 UR8, c[0x0][0xa80] ;  /* 0x0002a00000087ab9 */ /* 0x000fc40000000a00 */
[----:B------:R-:W-:Y:S01]  /*f9b0*/  IMAD.IADD R3, R3, 0x1, R5 ;  /* 0x0000000103037824 */ /* 0x000fe200078e0205 */
[----:B------:R-:W-:-:S04]  /*f9c0*/  LEA R4, P1, R2, UR8, 0x1 ;  /* 0x0000000802047c11 */ /* 0x000fc8000f8208ff */
[----:B------:R-:W-:Y:S02]  /*f9d0*/  LEA.HI.X R5, R2, UR9, R3, 0x1, P1 ;  /* 0x0000000902057c11 */ /* 0x000fe400088f0c03 */
[----:B------:R0:W1:Y:S04]  /*f9e0*/  SHFL.IDX PT, R2, R4, RZ, 0x1c1f ;  /* 0x001c1fff04027589 */ /* 0x00006800000e0000 */
[----:B------:R0:W2:Y:S01]  /*f9f0*/  SHFL.IDX PT, R3, R5, RZ, 0x1c1f ;  /* 0x001c1fff05037589 */ /* 0x0000a200000e0000 */
        /* <DEDUP_REMOVED lines=13> */
.L_x_1160:
[----:B------:R-:W-:Y:S05]  /*fad0*/  BSYNC B1 ;  /* 0x0000000000017941 */ /* 0x000fea0003800000 */
.L_x_1159:
        /* <DEDUP_REMOVED lines=9> */
[CC--:B-1-3--:R-:W-:Y:S02]  /*fb70*/  @!P3 LEA R6, P0, R138.reuse, R2.reuse, 0x1 ;  /* 0x000000028a06b211 */ /* 0x0cafe400078008ff */
[----:B------:R-:W-:Y:S02]  /*fb80*/  @!P4 LEA R8, P1, R139, R2, 0x1 ;  /* 0x000000028b08c211 */ /* 0x000fe400078208ff */
[----:B0---4-:R-:W-:Y:S01]  /*fb90*/  @!P2 IMAD.WIDE R4, R137, 0x2, R2 ;  /* 0x000000028904a825 */ /* 0x011fe200078e0202 */
[-C--:B------:R-:W-:Y:S02]  /*fba0*/  @!P3 LEA.HI.X R7, R138, R3.reuse, R147, 0x1, P0 ;  /* 0x000000038a07b211 */ /* 0x080fe400000f0c93 */
[----:B------:R-:W-:Y:S02]  /*fbb0*/  @!P4 LEA.HI.X R9, R139, R3, R146, 0x1, P1 ;  /* 0x000000038b09c211 */ /* 0x000fe400008f0c92 */
[----:B------:R0:W-:Y:S04]  /*fbc0*/  @!P2 ST.E.128 desc[UR50][R4.64], RZ ;  /* 0x000000ff0400a985 */ /* 0x0001e8000c101d32 */
[----:B------:R0:W-:Y:S04]  /*fbd0*/  @!P3 ST.E.128 desc[UR50][R6.64], RZ ;  /* 0x000000ff0600b985 */ /* 0x0001e8000c101d32 */
[----:B------:R0:W-:Y:S02]  /*fbe0*/  @!P4 ST.E.128 desc[UR50][R8.64], RZ ;  /* 0x000000ff0800c985 */ /* 0x0001e4000c101d32 */
.L_x_1155:
[----:B------:R-:W-:Y:S05]  /*fbf0*/  BSYNC B0 ;  /* 0x0000000000007941 */ /* 0x000fea0003800000 */
.L_x_1150:
[----:B------:R-:W-:Y:S02]  /*fc00*/  ULDC UR4, c[0x0][0xc3c] ;  /* 0x00030f0000047ab9 */ /* 0x000fe40000000800 */
[----:B------:R-:W-:-:S06]  /*fc10*/  UISETP.GE.AND UP0, UPT, UR6, UR4, UPT ;  /* 0x000000040600728c */ /* 0x000fcc000bf06270 */
[----:B------:R-:W-:-:S13]  /*fc20*/  PLOP3.LUT P0, PT, PT, PT, UP0, 0x80, 0x0 ;  /* 0x000000000000781c */ /* 0x000fda0003f0f008 */
[----:B------:R-:W-:Y:S05]  /*fc30*/  @!P0 BRA `(.L_x_1161) ;  /* 0xffffff1000c88947 */ /* 0x000fea000383ffff */
[----:B------:R-:W-:Y:S05]  /*fc40*/  EXIT ;  /* 0x000000000000794d */ /* 0x000fea0003800000 */
.L_x_1068:
[----:B------:R-:W-:-:S08]  /*fc50*/  NOP ;  /* 0x0000000000007918 */ /* 0x000fd00000000000 */
[----:B------:R-:W0:-:S00]  /*fc60*/  USETMAXREG.DEALLOC.CTAPOOL 0x20 ;  /* 0x00000020000079c8 */ /* 0x000e0000080e0500 */
[----:B0-----:R-:W2:Y:S01]  /*fc70*/  LDL.LU R2, [R1] ;  /* 0x0000000001027983 */ /* 0x001ea20000300800 */
[----:B------:R-:W-:-:S06]  /*fc80*/  LOP3.LUT R0, R0, 0x3, RZ, 0xc0, !PT ;  /* 0x0000000300007812 */ /* 0x000fcc00078ec0ff */
[----:B------:R-:W0:Y:S02]  /*fc90*/  SHFL.IDX PT, R0, R0, RZ, 0x1f ;  /* 0x00001fff00007589 */ /* 0x000e2400000e0000 */
[----:B0-----:R-:W-:Y:S01]  /*fca0*/  ISETP.NE.AND P0, PT, R0, RZ, PT ;  /* 0x000000ff0000720c */ /* 0x001fe20003f05270 */
[----:B------:R-:W-:Y:S01]  /*fcb0*/  IMAD.MOV.U32 R0, RZ, RZ, RZ ;  /* 0x000000ffff007224 */ /* 0x000fe200078e00ff */
[----:B--2---:R-:W-:-:S11]  /*fcc0*/  LOP3.LUT R2, R2, 0xfffffffd, RZ, 0xc0, !PT ;  /* 0xfffffffd02027812 */ /* 0x004fd600078ec0ff */
[----:B------:R-:W-:-:S05]  /*fcd0*/  @P0 LOP3.LUT R2, R2, 0x2, RZ, 0xfc, !PT ;  /* 0x0000000202020812 */ /* 0x000fca00078efcff */
[----:B------:R0:W-:Y:S01]  /*fce0*/  STL [R1], R2 ;  /* 0x0000000201007387 */ /* 0x0001e20000100800 */
        /* <DEDUP_REMOVED lines=8> */
.L_x_1162:
        /* <DEDUP_REMOVED lines=42> */
.L_x_1168:
        /* <DEDUP_REMOVED lines=12> */
.L_x_1167:
[----:B------:R-:W-:Y:S05]  /*100d0*/  BSYNC B0 ;  /* 0x0000000000007941 */ /* 0x000fea0003800000 */
.L_x_1166:
        /* <DEDUP_REMOVED lines=21> */
.L_x_1164:
[----:B------:R-:W-:-:S04]  /*10230*/  IMAD.IADD R13, R4, 0x1, -R3 ;  /* 0x00000001040d7824 */ /* 0x000fc800078e0a03 */
[----:B------:R-:W-:-:S05]  /*10240*/  IMAD R2, R6, UR5, R13 ;  /* 0x0000000506027c24 */ /* 0x000fca000f8e020d */
[----:B------:R-:W-:Y:S02]  /*10250*/  ISETP.GT.AND P0, PT, R2, UR6, PT ;  /* 0x0000000602007c0c */ /* 0x000fe4000bf04270 */
[----:B------:R-:W0:Y:S11]  /*10260*/  LDC.64 R2, c[0x0][0xc90] ;  /* 0x00032400ff027b82 */ /* 0x000e360000000a00 */
[----:B------:R-:W-:-:S04]  /*10270*/  VOTE.ANY R9, PT, !P0 ;  /* 0x0000000000097806 */ /* 0x000fc800040e0100 */
[----:B------:R-:W1:Y:S02]  /*10280*/  POPC R15, R9 ;  /* 0x00000009000f7309 */ /* 0x000e640000000000 */
[----:B-1----:R-:W-:-:S04]  /*10290*/  VIADD R19, R15, UR4 ;  /* 0x000000040f137c36 */ /* 0x002fc80008000000 */
[----:B0-----:R-:W-:-:S05]  /*102a0*/  IMAD.WIDE R2, R19, 0x4, R2 ;  /* 0x0000000413027825 */ /* 0x001fca00078e0202 */
[----:B------:R-:W2:Y:S01]  /*102b0*/  LDG.E R7, desc[UR50][R2.64] ;  /* 0x0000003202077981 */ /* 0x000ea2000c1e1900 */
[----:B------:R-:W-:-:S03]  /*102c0*/  ISETP.NE.AND P0, PT, R9, RZ, PT ;  /* 0x000000ff0900720c */ /* 0x000fc60003f05270 */
[----:B------:R-:W2:Y:S02]  /*102d0*/  SHFL.IDX PT, R0, R0, R15, 0x1f ;  /* 0x00001f0f00007589 */ /* 0x000ea400000e0000 */
[----:B--2---:R-:W-:-:S05]  /*102e0*/  IMAD R4, R0, R7, RZ ;  /* 0x0000000700047224 */ /* 0x004fca00078e02ff */
[----:B------:R-:W-:-:S04]  /*102f0*/  IABS R8, R4 ;  /* 0x0000000400087213 */ /* 0x000fc80000000000 */
[----:B------:R-:W0:Y:S08]  /*10300*/  I2F.RP R10, R8 ;  /* 0x00000008000a7306 */ /* 0x000e300000209400 */
[----:B0-----:R-:W0:Y:S02]  /*10310*/  MUFU.RCP R10, R10 ;  /* 0x0000000a000a7308 */ /* 0x001e240000001000 */
[----:B0-----:R-:W-:-:S06]  /*10320*/  VIADD R11, R10, 0xffffffe ;  /* 0x0ffffffe0a0b7836 */ /* 0x001fcc0000000000 */
[----:B------:R-:W0:Y:S02]  /*10330*/  F2I.FTZ.U32.TRUNC.NTZ R3, R11 ;  /* 0x0000000b00037305 */ /* 0x000e24000021f000 */
[----:B0-----:R-:W-:Y:S01]  /*10340*/  IMAD.MOV R11, RZ, RZ, -R3 ;  /* 0x000000ffff0b7224 */ /* 0x001fe200078e0a03 */
[----:B------:R-:W-:Y:S06]  /*10350*/  @!P0 BRA `(.L_x_1169) ;  /* 0x0000000000088947 */ /* 0x000fec0003800000 */
[----:B------:R-:W-:-:S05]  /*10360*/  VIADD R9, R15, 0xffffffff ;  /* 0xffffffff0f097836 */ /* 0x000fca0000000000 */
[----:B------:R0:W1:Y:S02]  /*10370*/  SHFL.IDX PT, R16, R6, R9, 0x1f ;  /* 0x00001f0906107589 */ /* 0x00006400000e0000 */
.L_x_1169:
[----:B-1----:R-:W-:Y:S01]  /*10380*/  IMAD R16, R16, UR5, R13 ;  /* 0x0000000510107c24 */ /* 0x002fe2000f8e020d */
[----:B------:R-:W-:Y:S01]  /*10390*/  IABS R10, R4 ;  /* 0x00000004000a7213 */ /* 0x000fe20000000000 */
[----:B------:R-:W-:Y:S02]  /*103a0*/  IMAD R11, R11, R8, RZ ;  /* 0x000000080b0b7224 */ /* 0x000fe400078e02ff */
[----:B------:R-:W-:Y:S01]  /*103b0*/  IMAD.MOV.U32 R2, RZ, RZ, RZ ;  /* 0x000000ffff027224 */ /* 0x000fe200078e00ff */
[----:B0-----:R-:W-:Y:S01]  /*103c0*/  IADD3 R9, -R16, UR6, RZ ;  /* 0x0000000610097c10 */ /* 0x001fe2000fffe1ff */
[----:B------:R-:W-:Y:S02]  /*103d0*/  IMAD.MOV R10, RZ, RZ, -R10 ;  /* 0x000000ffff0a7224 */ /* 0x000fe400078e0a0a */
[----:B------:R-:W-:Y:S01]  /*103e0*/  IMAD.HI.U32 R2, R3, R11, R2 ;  /* 0x0000000b03027227 */ /* 0x000fe200078e0002 */
[----:B------:R-:W-:-:S05]  /*103f0*/  IABS R6, R9 ;  /* 0x0000000900067213 */ /* 0x000fca0000000000 */
        /* <DEDUP_REMOVED lines=14> */
[----:B------:R-:W-:Y:S02]  /*104e0*/  IMAD R6, R7, R2, RZ ;  /* 0x0000000207067224 */ /* 0x000fe400078e02ff */
[----:B------:R-:W-:Y:S02]  /*104f0*/  IMAD.MOV R2, RZ, RZ, -R2 ;  /* 0x000000ffff027224 */ /* 0x000fe400078e0a02 */
[----:B------:R-:W-:Y:S02]  /*10500*/  IMAD.MOV R8, RZ, RZ, -R6 ;  /* 0x000000ffff087224 */ /* 0x000fe400078e0a06 */
[----:B------:R-:W-:Y:S02]  /*10510*/  IMAD R4, R4, R2, R9 ;  /* 0x0000000204047224 */ /* 0x000fe400078e0209 */
[----:B------:R-:W-:Y:S01]  /*10520*/  IMAD.MOV.U32 R2, RZ, RZ, RZ ;  /* 0x000000ffff027224 */ /* 0x000fe200078e00ff */
[----:B------:R-:W-:-:S04]  /*10530*/  VIADDMNMX R7, R8, UR5, R7, PT ;  /* 0x0000000508077c46 */ /* 0x000fc8000b800107 */
[-C--:B------:R-:W-:Y:S02]  /*10540*/  IABS R8, R7.reuse ;  /* 0x0000000700087213 */ /* 0x080fe40000000000 */
[----:B------:R-:W-:Y:S02]  /*10550*/  IABS R12, R7 ;  /* 0x00000007000c7213 */ /* 0x000fe40000000000 */
[----:B------:R-:W0:Y:S08]  /*10560*/  I2F.RP R10, R8 ;  /* 0x00000008000a7306 */ /* 0x000e300000209400 */
[----:B0-----:R-:W0:Y:S02]  /*10570*/  MUFU.RCP R10, R10 ;  /* 0x0000000a000a7308 */ /* 0x001e240000001000 */
[----:B0-----:R-:W-:-:S06]  /*10580*/  VIADD R3, R10, 0xffffffe ;  /* 0x0ffffffe0a037836 */ /* 0x001fcc0000000000 */
[----:B------:R-:W0:Y:S02]  /*10590*/  F2I.FTZ.U32.TRUNC.NTZ R3, R3 ;  /* 0x0000000300037305 */ /* 0x000e24000021f000 */
[----:B0-----:R-:W-:-:S04]  /*105a0*/  IMAD.MOV R11, RZ, RZ, -R3 ;  /* 0x000000ffff0b7224 */ /* 0x001fc800078e0a03 */
[----:B------:R-:W-:Y:S01]  /*105b0*/  IMAD R9, R11, R8, RZ ;  /* 0x000000080b097224 */ /* 0x000fe200078e02ff */
[----:B------:R-:W-:-:S03]  /*105c0*/  IABS R11, R4 ;  /* 0x00000004000b7213 */ /* 0x000fc60000000000 */
[----:B------:R-:W-:-:S04]  /*105d0*/  IMAD.HI.U32 R2, R3, R9, R2 ;  /* 0x0000000903027227 */ /* 0x000fc800078e0002 */
[----:B------:R-:W-:Y:S02]  /*105e0*/  IMAD.MOV.U32 R9, RZ, RZ, R11 ;  /* 0x000000ffff097224 */ /* 0x000fe400078e000b */
        /* <DEDUP_REMOVED lines=9> */
[----:B------:R-:W-:Y:S01]  /*10680*/  ISETP.GE.AND P2, PT, R3, RZ, PT ;  /* 0x000000ff0300720c */ /* 0x000fe20003f46270 */
[----:B------:R-:W-:-:S06]  /*10690*/  IMAD.IADD R3, R4, 0x1, R6 ;  /* 0x0000000104037824 */ /* 0x000fcc00078e0206 */
[----:B------:R-:W-:-:S06]  /*106a0*/  @P0 VIADD R2, R2, 0x1 ;  /* 0x0000000102020836 */ /* 0x000fcc0000000000 */
[----:B------:R-:W-:Y:S01]  /*106b0*/  @!P2 IMAD.MOV R2, RZ, RZ, -R2 ;  /* 0x000000ffff02a224 */ /* 0x000fe200078e0a02 */
[----:B------:R-:W-:Y:S01]  /*106c0*/  @!P1 LOP3.LUT R2, RZ, R7, RZ, 0x33, !PT ;  /* 0x00000007ff029212 */ /* 0x000fe200078e33ff */
[----:B------:R-:W-:-:S03]  /*106d0*/  IMAD.MOV R7, RZ, RZ, -R7 ;  /* 0x000000ffff077224 */ /* 0x000fc600078e0a07 */
[----:B------:R-:W-:Y:S01]  /*106e0*/  LOP3.LUT R17, RZ, R2, RZ, 0x33, !PT ;  /* 0x00000002ff117212 */ /* 0x000fe200078e33ff */
[----:B------:R-:W-:-:S04]  /*106f0*/  IMAD R18, R2, R7, R3 ;  /* 0x0000000702127224 */ /* 0x000fc800078e0203 */
[----:B------:R-:W-:Y:S01]  /*10700*/  IMAD.IADD R17, R0, 0x1, R17 ;  /* 0x0000000100117824 */ /* 0x000fe200078e0211 */
[----:B------:R-:W-:Y:S06]  /*10710*/  BRA `(.L_x_1170) ;  /* 0x00000000000c7947 */ /* 0x000fec0003800000 */
.L_x_1165:
[----:B------:R-:W-:Y:S02]  /*10720*/  IMAD.MOV.U32 R17, RZ, RZ, RZ ;  /* 0x000000ffff117224 */ /* 0x000fe400078e00ff */
[----:B------:R-:W-:Y:S02]  /*10730*/  IMAD.U32 R16, RZ, RZ, UR6 ;  /* 0x00000006ff107e24 */ /* 0x000fe4000f8e00ff */
[----:B------:R-:W-:-:S07]  /*10740*/  IMAD.MOV.U32 R18, RZ, RZ, RZ ;  /* 0x000000ffff127224 */ /* 0x000fce00078e00ff */
.L_x_1170:
[----:B------:R-:W-:-:S13]  /*10750*/  ISETP.NE.AND P0, PT, R5, RZ, PT ;  /* 0x000000ff0500720c */ /* 0x000fda0003f05270 */
[----:B------:R-:W0:Y:S01]  /*10760*/  @!P0 S2R R3, SR_CgaCtaId ;  /* 0x0000000000038919 */ /* 0x000e220000008800 */
[----:B------:R-:W-:-:S04]  /*10770*/  @!P0 MOV R0, 0x400 ;  /* 0x0000040000008802 */ /* 0x000fc80000000f00 */
[----:B0-----:R-:W-:-:S05]  /*10780*/  @!P0 LEA R0, R3, R0, 0x18 ;  /* 0x0000000003008211 */ /* 0x001fca00078ec0ff */
[----:B------:R0:W-:Y:S01]  /*10790*/  @!P0 STS.128 [R0+0x2d8d0], R16 ;  /* 0x02d8d01000008388 */ /* 0x0001e20000000c00 */
[----:B------:R-:W-:Y:S06]  /*107a0*/  BAR.ARV 0x5, 0x200 ;  /* 0x0148000000007b1d */ /* 0x000fec0000002000 */
.L_x_1163:
[----:B------:R2:W-:Y:S01]  /*107b0*/  STL [R1+0x1c], RZ ;  /* 0x00001cff01007387 */ /* 0x0005e20000100800 */
[----:B------:R-:W-:Y:S01]  /*107c0*/  ULDC UR4, c[0x0][0xc3c] ;  /* 0x00030f0000047ab9 */ /* 0x000fe20000000800 */
[----:B------:R-:W-:Y:S01]  /*107d0*/  IMAD.MOV.U32 R26, RZ, RZ, 0x1 ;  /* 0x00000001ff1a7424 */ /* 0x000fe200078e00ff */
[----:B-1----:R-:W-:Y:S01]  /*107e0*/  ISETP.GE.AND P0, PT, R19, UR4, PT ;  /* 0x0000000413007c0c */ /* 0x002fe2000bf06270 */
[----:B------:R-:W-:-:S12]  /*107f0*/  IMAD.MOV.U32 R23, RZ, RZ, RZ ;  /* 0x000000ffff177224 */ /* 0x000fd800078e00ff */
[----:B--2---:R-:W-:Y:S05]  /*10800*/  @P0 BRA `(.L_x_1171) ;  /* 0x0000005400fc0947 */ /* 0x004fea0003800000 */
[----:B------:R-:W1:Y:S01]  /*10810*/  S2R R6, SR_TID.X ;  /* 0x0000000000067919 */ /* 0x000e620000002100 */
        /* <DEDUP_REMOVED lines=10> */
[C---:B-1----:R-:W-:Y:S01]  /*108c0*/  LOP3.LUT R5, R6.reuse, 0x7f, RZ, 0xc0, !PT ;  /* 0x0000007f06057812 */ /* 0x042fe200078ec0ff */
[----:B0-----:R-:W-:-:S04]  /*108d0*/  IMAD.SHL.U32 R0, R6, 0x8, RZ ;  /* 0x0000000806007824 */ /* 0x001fc800078e00ff */
        /* <DEDUP_REMOVED lines=8> */
[----:B------:R-:W-:-:S04]  /*10960*/  LOP3.LUT R0, R0, 0x18, RZ, 0xc0, !PT ;  /* 0x0000001800007812 */ /* 0x000fc800078ec0ff */
[----:B------:R-:W-:Y:S01]  /*10970*/  LOP3.LUT R5, R4, 0x60, R2, 0xf8, !PT ;  /* 0x0000006004057812 */ /* 0x000fe200078ef802 */
[----:B------:R-:W-:Y:S01]  /*10980*/  IMAD R2, R3, 0x2, R22 ;  /* 0x0000000203027824 */ /* 0x000fe200078e0216 */
[C---:B------:R-:W-:Y:S02]  /*10990*/  LOP3.LUT R4, R0.reuse, 0x20, RZ, 0xfc, !PT ;  /* 0x0000002000047812 */ /* 0x040fe400078efcff */
[----:B------:R-:W-:Y:S02]  /*109a0*/  LOP3.LUT R0, R0, 0x40, RZ, 0xfc, !PT ;  /* 0x0000004000007812 */ /* 0x000fe400078efcff */
[----:B------:R3:W-:Y:S05]  /*109b0*/  STL [R1+0x4], R2 ;  /* 0x0000040201007387 */ /* 0x0007ea0000100800 */
.L_x_1283:
[----:B------:R-:W-:Y:S05]  /*109c0*/  YIELD ;  /* 0x0000000000007946 */ /* 0x000fea0003800000 */
[----:B------:R-:W-:Y:S01]  /*109d0*/  ULDC.64 UR4, c[0x0][0xa28] ;  /* 0x00028a0000047ab9 */ /* 0x000fe20000000a00 */
[----:B------:R-:W-:Y:S01]  /*109e0*/  IMAD.MOV.U32 R0, RZ, RZ, RZ ;  /* 0x000000ffff007224 */ /* 0x000fe200078e00ff */
[----:B------:R-:W-:Y:S01]  /*109f0*/  ISETP.NE.U32.AND P0, PT, RZ, UR4, PT ;  /* 0x00000004ff007c0c */ /* 0x000fe2000bf05070 */
[----:B0-----:R-:W0:Y:S01]  /*10a00*/  LDC.64 R4, c[0x0][0xa00] ;  /* 0x00028000ff047b82 */ /* 0x001e220000000a00 */
[----:B------:R-:W-:Y:S01]  /*10a10*/  IMAD.MOV.U32 R8, RZ, RZ, RZ ;  /* 0x000000ffff087224 */ /* 0x000fe200078e00ff */
[----:B------:R-:W-:Y:S01]  /*10a20*/  ULDC.64 UR6, c[0x0][0xa08] ;  /* 0x0002820000067ab9 */ /* 0x000fe20000000a00 */
[----:B------:R-:W-:Y:S01]  /*10a30*/  ISETP.NE.AND.EX P0, PT, RZ, UR5, PT, P0 ;  /* 0x00000005ff007c0c */ /* 0x000fe2000bf05300 */
[----:B------:R-:W-:-:S12]  /*10a40*/  ULDC.64 UR4, c[0x0][0xa18] ;  /* 0x0002860000047ab9 */ /* 0x000fd80000000a00 */
[----:B-1-3--:R-:W1:Y:S02]  /*10a50*/  @P0 LDC.64 R2, c[0x0][0xa28] ;  /* 0x00028a00ff020b82 */ /* 0x00ae640000000a00 */
[----:B-1----:R-:W-:-:S05]  /*10a60*/  @P0 IMAD.WIDE R2, R19, 0x4, R2 ;  /* 0x0000000413020825 */ /* 0x002fca00078e0202 */
[----:B------:R1:W5:Y:S01]  /*10a70*/  @P0 LDG.E R0, desc[UR50][R2.64] ;  /* 0x0000003202000981 */ /* 0x000362000c1e1900 */
[----:B------:R-:W-:Y:S01]  /*10a80*/  ISETP.NE.U32.AND P0, PT, RZ, UR4, PT ;  /* 0x00000004ff007c0c */ /* 0x000fe2000bf05070 */
[----:B0-----:R-:W-:Y:S01]  /*10a90*/  IMAD.WIDE R4, R19, 0x4, R4 ;  /* 0x0000000413047825 */ /* 0x001fe200078e0204 */
[----:B------:R-:W-:Y:S02]  /*10aa0*/  ISETP.NE.U32.AND P1, PT, RZ, UR6, PT ;  /* 0x00000006ff007c0c */ /* 0x000fe4000bf25070 */
[----:B------:R-:W-:Y:S01]  /*10ab0*/  ISETP.NE.AND.EX P2, PT, RZ, UR5, PT, P0 ;  /* 0x00000005ff007c0c */ /* 0x000fe2000bf45300 */
[----:B------:R-:W-:Y:S01]  /*10ac0*/  ULDC.64 UR4, c[0x0][0xa00] ;  /* 0x0002800000047ab9 */ /* 0x000fe20000000a00 */
[----:B------:R-:W-:Y:S01]  /*10ad0*/  ISETP.NE.AND.EX P1, PT, RZ, UR7, PT, P1 ;  /* 0x00000007ff007c0c */ /* 0x000fe2000bf25310 */
[----:B------:R-:W-:Y:S01]  /*10ae0*/  IMAD.MOV.U32 R27, RZ, RZ, RZ ;  /* 0x000000ffff1b7224 */ /* 0x000fe200078e00ff */
[----:B------:R-:W-:Y:S01]  /*10af0*/  ISETP.NE.U32.AND P0, PT, RZ, UR4, PT ;  /* 0x00000004ff007c0c */ /* 0x000fe2000bf05070 */
[----:B-1----:R-:W0:Y:S03]  /*10b00*/  LDC.64 R2, c[0x0][0xa08] ;  /* 0x00028200ff027b82 */ /* 0x002e260000000a00 */
[----:B------:R-:W-:-:S05]  /*10b10*/  ISETP.NE.AND.EX P0, PT, RZ, UR5, PT, P0 ;  /* 0x00000005ff007c0c */ /* 0x000fca000bf05300 */
[----:B------:R-:W1:Y:S08]  /*10b20*/  @P2 LDC.64 R6, c[0x0][0xa18] ;  /* 0x00028600ff062b82 */ /* 0x000e700000000a00 */
[----:B--2---:R-:W2:Y:S01]  /*10b30*/  @P0 LDG.E R8, desc[UR50][R4.64] ;  /* 0x0000003204080981 */ /* 0x004ea2000c1e1900 */
[----:B------:R-:W-:Y:S01]  /*10b40*/  ULDC UR4, c[0x0][0x288] ;  /* 0x0000a20000047ab9 */ /* 0x000fe20000000800 */
[----:B0-----:R-:W-:-:S05]  /*10b50*/  IMAD.WIDE R2, R19, 0x4, R2 ;  /* 0x0000000413027825 */ /* 0x001fca00078e0202 */
[----:B------:R-:W5:Y:S01]  /*10b60*/  @P1 LDG.E R27, desc[UR50][R2.64] ;  /* 0x00000032021b1981 */ /* 0x000f62000c1e1900 */
[----:B-1----:R-:W-:-:S03]  /*10b70*/  @P2 IMAD.WIDE R6, R19, 0x4, R6 ;  /* 0x0000000413062825 */ /* 0x002fc600078e0206 */
        /* <DEDUP_REMOVED lines=12> */
[----:B------:R-:W-:Y:S01]  /*10c40*/  IMAD.MOV.U32 R9, RZ, RZ, R8 ;  /* 0x000000ffff097224 */ /* 0x000fe200078e0008 */
[----:B----4-:R-:W-:Y:S06]  /*10c50*/  @P2 BRA `(.L_x_1172) ;  /* 0x0000000000142947 */ /* 0x010fec0003800000 */
[----:B------:R-:W-:Y:S05]  /*10c60*/  @!P0 BRA `(.L_x_1172) ;  /* 0x0000000000108947 */ /* 0x000fea0003800000 */
[----:B0-----:R-:W2:Y:S04]  /*10c70*/  LDG.E R8, desc[UR50][R4.64] ;  /* 0x0000003204087981 */ /* 0x001ea8000c1e1900 */
[----:B------:R-:W2:Y:S02]  /*10c80*/  LDG.E R7, desc[UR50][R4.64+0x4] ;  /* 0x0000043204077981 */ /* 0x000ea4000c1e1900 */
[----:B--2---:R-:W-:-:S05]  /*10c90*/  IMAD.IADD R9, R7, 0x1, -R8 ;  /* 0x0000000107097824 */ /* 0x004fca00078e0a08 */
[----:B------:R1:W-:Y:S02]  /*10ca0*/  STL [R1+0x10], R9 ;  /* 0x0000100901007387 */ /* 0x0003e40000100800 */
.L_x_1172:
[----:B------:R-:W-:Y:S01]  /*10cb0*/  ULDC.64 UR4, c[0x0][0xa20] ;  /* 0x0002880000047ab9 */ /* 0x000fe20000000a00 */
[----:B-----5:R-:W-:Y:S01]  /*10cc0*/  IMAD.IADD R27, R27, 0x1, R0 ;  /* 0x000000011b1b7824 */ /* 0x020fe200078e0200 */
[----:B------:R-:W-:-:S04]  /*10cd0*/  ISETP.NE.U32.AND P0, PT, RZ, UR4, PT ;  /* 0x00000004ff007c0c */ /* 0x000fc8000bf05070 */
[----:B------:R-:W-:-:S13]  /*10ce0*/  ISETP.NE.AND.EX P0, PT, RZ, UR5, PT, P0 ;  /* 0x00000005ff007c0c */ /* 0x000fda000bf05300 */
[----:B------:R-:W-:Y:S05]  /*10cf0*/  @!P0 BRA `(.L_x_1173) ;  /* 0x0000000000108947 */ /* 0x000fea0003800000 */
[----:B------:R-:W2:Y:S02]  /*10d00*/  LDC.64 R2, c[0x0][0xa20] ;  /* 0x00028800ff027b82 */ /* 0x000ea40000000a00 */
[----:B--2---:R-:W-:-:S05]  /*10d10*/  IMAD.WIDE R2, R19, 0x4, R2 ;  /* 0x0000000413027825 */ /* 0x004fca00078e0202 */
[----:B------:R2:W5:Y:S01]  /*10d20*/  LDG.E R6, desc[UR50][R2.64] ;  /* 0x0000003202067981 */ /* 0x000562000c1e1900 */
[----:B------:R-:W-:Y:S05]  /*10d30*/  BRA `(.L_x_1174) ;  /* 0x0000000000107947 */ /* 0x000fea0003800000 */
.L_x_1173:
[----:B------:R-:W-:Y:S05]  /*10d40*/  @!P1 BRA `(.L_x_1174) ;  /* 0x00000000000c9947 */ /* 0x000fea0003800000 */
[----:B------:R-:W2:Y:S04]  /*10d50*/  LDG.E R5, desc[UR50][R2.64] ;  /* 0x0000003202057981 */ /* 0x000ea8000c1e1900 */
[----:B------:R-:W2:Y:S02]  /*10d60*/  LDG.E R6, desc[UR50][R2.64+0x4] ;  /* 0x0000043202067981 */ /* 0x000ea4000c1e1900 */
[----:B--2---:R-:W-:-:S07]  /*10d70*/  IMAD.IADD R6, R6, 0x1, -R5 ;  /* 0x0000000106067824 */ /* 0x004fce00078e0a05 */
.L_x_1174:
[----:B--2---:R-:W2:Y:S01]  /*10d80*/  LDC R2, c[0x0][0x448] ;  /* 0x00011200ff027b82 */ /* 0x004ea20000000800 */
[----:B0-----:R-:W-:Y:S02]  /*10d90*/  IMAD R8, R17, 0xc0, RZ ;  /* 0x000000c011087824 */ /* 0x001fe400078e02ff */
[----:B-----5:R-:W-:Y:S02]  /*10da0*/  IMAD.IADD R6, R6, 0x1, -R0 ;  /* 0x0000000106067824 */ /* 0x020fe400078e0a00 */
[----:B------:R-:W-:Y:S01]  /*10db0*/  VIADD R0, R8, 0xbf ;  /* 0x000000bf08007836 */ /* 0x000fe20000000000 */
[----:B------:R0:W-:Y:S01]  /*10dc0*/  STL [R1+0xc], R8 ;  /* 0x00000c0801007387 */ /* 0x0001e20000100800 */
[----:B--2---:R-:W-:Y:S02]  /*10dd0*/  ISETP.NE.AND P1, PT, R2, 0x1, PT ;  /* 0x000000010200780c */ /* 0x004fe40003f25270 */
[----:B------:R-:W2:Y:S11]  /*10de0*/  LDC.64 R2, c[0x0][0x9e0] ;  /* 0x00027800ff027b82 */ /* 0x000eb60000000a00 */
[----:B------:R-:W3:Y:S08]  /*10df0*/  @P1 LDC R5, c[0x0][0x44c] ;  /* 0x00011300ff051b82 */ /* 0x000ef00000000800 */
[----:B------:R-:W4:Y:S01]  /*10e00*/  @P1 LDC R4, c[0x0][0x450] ;  /* 0x00011400ff041b82 */ /* 0x000f220000000800 */
[----:B--2---:R-:W-:Y:S01]  /*10e10*/  ISETP.GE.AND P2, PT, R3, 0x1, PT ;  /* 0x000000010300780c */ /* 0x004fe20003f46270 */
[----:B---3--:R-:W-:-:S05]  /*10e20*/  @P1 IMAD.HI.U32 R5, R0, R5, RZ ;  /* 0x0000000500051227 */ /* 0x008fca00078e00ff */
[----:B----4-:R-:W-:Y:S02]  /*10e30*/  @P1 SHF.R.U32.HI R0, RZ, R4, R5 ;  /* 0x00000004ff001219 */ /* 0x010fe40000011605 */
[----:B------:R-:W-:-:S05]  /*10e40*/  IADD3 R5, R6, 0x1, -R9 ;  /* 0x0000000106057810 */ /* 0x000fca0007ffe809 */
[----:B------:R-:W-:-:S04]  /*10e50*/  IMAD.IADD R7, R5, 0x1, R0 ;  /* 0x0000000105077824 */ /* 0x000fc800078e0200 */
[----:B------:R-:W-:Y:S01]  /*10e60*/  IMAD.IADD R2, R7, 0x1, R2 ;  /* 0x0000000107027824 */ /* 0x000fe200078e0202 */
[----:B0-----:R-:W-:Y:S06]  /*10e70*/  @!P2 BRA `(.L_x_1175) ;  /* 0x000000000048a947 */ /* 0x001fec0003800000 */
[C---:B------:R-:W-:Y:S01]  /*10e80*/  ISETP.GT.AND P0, PT, R7.reuse, RZ, PT ;  /* 0x000000ff0700720c */ /* 0x040fe20003f04270 */
[----:B------:R-:W-:Y:S01]  /*10e90*/  BSSY B0, `(.L_x_1176) ;  /* 0x000000e000007945 */ /* 0x000fe20003800000 */
[----:B------:R-:W-:-:S11]  /*10ea0*/  VIADD R0, R7, 0xffffffff ;  /* 0xffffffff07007836 */ /* 0x000fd60000000000 */
[----:B------:R-:W-:Y:S05]  /*10eb0*/  @P0 BRA `(.L_x_1177) ;  /* 0x00000000001c0947 */ /* 0x000fea0003800000 */
[----:B------:R-:W-:Y:S01]  /*10ec0*/  ISETP.NE.AND P0, PT, R3, 0x1, PT ;  /* 0x000000010300780c */ /* 0x000fe20003f05270 */
[----:B------:R-:W-:-:S12]  /*10ed0*/  IMAD.MOV R7, RZ, RZ, -R7 ;  /* 0x000000ffff077224 */ /* 0x000fd800078e0a07 */
[----:B------:R-:W0:Y:S02]  /*10ee0*/  @P0 LDC.64 R4, c[0x0][0x9e8] ;  /* 0x00027a00ff040b82 */ /* 0x000e240000000a00 */
[----:B0-----:R-:W-:-:S05]  /*10ef0*/  @P0 IMAD.HI.U32 R4, R7, R4, RZ ;  /* 0x0000000407040227 */ /* 0x001fca00078e00ff */
[----:B------:R-:W-:-:S04]  /*10f00*/  @P0 SHF.R.U32.HI R7, RZ, R5, R4 ;  /* 0x00000005ff070219 */ /* 0x000fc80000011604 */
[----:B------:R-:W-:Y:S01]  /*10f10*/  LOP3.LUT R0, RZ, R7, RZ, 0x33, !PT ;  /* 0x00000007ff007212 */ /* 0x000fe200078e33ff */
[----:B------:R-:W-:Y:S06]  /*10f20*/  BRA `(.L_x_1178) ;  /* 0x0000000000107947 */ /* 0x000fec0003800000 */
.L_x_1177:
[----:B------:R-:W-:-:S13]  /*10f30*/  ISETP.NE.AND P0, PT, R3, 0x1, PT ;  /* 0x000000010300780c */ /* 0x000fda0003f05270 */
[----:B------:R-:W0:Y:S02]  /*10f40*/  @P0 LDC.64 R4, c[0x0][0x9e8] ;  /* 0x00027a00ff040b82 */ /* 0x000e240000000a00 */
[----:B0-----:R-:W-:-:S05]  /*10f50*/  @P0 IMAD.HI.U32 R4, R0, R4, RZ ;  /* 0x0000000400040227 */ /* 0x001fca00078e00ff */
[----:B------:R-:W-:-:S07]  /*10f60*/  @P0 SHF.R.U32.HI R0, RZ, R5, R4 ;  /* 0x00000005ff000219 */ /* 0x000fce0000011604 */
.L_x_1178:
[----:B------:R-:W-:Y:S05]  /*10f70*/  BSYNC B0 ;  /* 0x0000000000007941 */ /* 0x000fea0003800000 */
.L_x_1176:
[----:B------:R-:W-:-:S05]  /*10f80*/  IMAD R5, R0, R3, R3 ;  /* 0x0000000300057224 */ /* 0x000fca00078e0203 */
[----:B------:R-:W-:-:S07]  /*10f90*/  VIMNMX R2, R2, R5, PT ;  /* 0x0000000502027248 */ /* 0x000fce0003fe0100 */
.L_x_1175:
[----:B------:R-:W0:Y:S01]  /*10fa0*/  @P1 LDC R0, c[0x0][0x44c] ;  /* 0x00011300ff001b82 */ /* 0x000e220000000800 */
[----:B------:R-:W-:Y:S01]  /*10fb0*/  VIADD R2, R2, 0x7f ;  /* 0x0000007f02027836 */ /* 0x000fe20000000000 */
[----:B------:R-:W-:Y:S01]  /*10fc0*/  ULDC UR4, c[0x0][0x9dc] ;  /* 0x0002770000047ab9 */ /* 0x000fe20000000800 */
[----:B------:R-:W-:-:S05]  /*10fd0*/  IMAD.MOV.U32 R5, RZ, RZ, R8 ;  /* 0x000000ffff057224 */ /* 0x000fca00078e0008 */
[----:B------:R-:W2:Y:S01]  /*10fe0*/  @P1 LDC R7, c[0x0][0x450] ;  /* 0x00011400ff071b82 */ /* 0x000ea20000000800 */
[----:B0-----:R-:W-:-:S05]  /*10ff0*/  @P1 IMAD.HI.U32 R0, R8, R0, RZ ;  /* 0x0000000008001227 */ /* 0x001fca00078e00ff */
[----:B--2---:R-:W-:Y:S01]  /*11000*/  @P1 SHF.R.U32.HI R5, RZ, R7, R0 ;  /* 0x00000007ff051219 */ /* 0x004fe20000011600 */
[----:B------:R-:W-:Y:S01]  /*11010*/  VIADD R0, R6, 0x7f ;  /* 0x0000007f06007836 */ /* 0x000fe20000000000 */
[----:B------:R-:W-:Y:S02]  /*11020*/  SHF.R.S32.HI R7, RZ, 0x1f, R2 ;  /* 0x0000001fff077819 */ /* 0x000fe40000011402 */
[----:B------:R-:W-:Y:S02]  /*11030*/  IADD3 R6, R5, R6, -R9 ;  /* 0x0000000605067210 */ /* 0x000fe40007ffe809 */
[----:B------:R-:W-:Y:S02]  /*11040*/  LEA.HI R2, R7, R2, RZ, 0x7 ;  /* 0x0000000207027211 */ /* 0x000fe400078f38ff */
[----:B------:R-:W-:Y:S02]  /*11050*/  SHF.R.S32.HI R7, RZ, 0x1f, R0 ;  /* 0x0000001fff077819 */ /* 0x000fe40000011400 */
[----:B------:R-:W-:-:S02]  /*11060*/  SHF.R.S32.HI R2, RZ, 0x7, R2 ;  /* 0x00000007ff027819 */ /* 0x000fc40000011402 */
[----:B------:R-:W-:Y:S01]  /*11070*/  LEA.HI R7, R7, R0, RZ, 0x7 ;  /* 0x0000000007077211 */ /* 0x000fe200078f38ff */
[----:B------:R-:W-:-:S03]  /*11080*/  VIADD R0, R6, -UR4 ;  /* 0x8000000406007c36 */ /* 0x000fc60008000000 */
[----:B------:R-:W-:-:S04]  /*11090*/  SHF.R.S32.HI R7, RZ, 0x7, R7 ;  /* 0x00000007ff077819 */ /* 0x000fc80000011407 */
[----:B------:R-:W-:-:S05]  /*110a0*/  VIMNMX R24, R7, R2, PT ;  /* 0x0000000207187248 */ /* 0x000fca0003fe0100 */
[----:B------:R0:W-:Y:S01]  /*110b0*/  STL [R1+0x8], R24 ;  /* 0x0000081801007387 */ /* 0x0001e20000100800 */
[----:B------:R-:W-:Y:S05]  /*110c0*/  @!P2 BRA `(.L_x_1179) ;  /* 0x000000000048a947 */ /* 0x000fea0003800000 */
[----:B------:R-:W-:Y:S01]  /*110d0*/  IMAD.MOV.U32 R2, RZ, RZ, R6 ;  /* 0x000000ffff027224 */ /* 0x000fe200078e0006 */
[----:B------:R-:W-:Y:S04]  /*110e0*/  BSSY B0, `(.L_x_1180) ;  /* 0x000000e000007945 */ /* 0x000fe80003800000 */
[----:B------:R-:W-:-:S13]  /*110f0*/  ISETP.GT.AND P0, PT, R2, -0x1, PT ;  /* 0xffffffff0200780c */ /* 0x000fda0003f04270 */
[----:B------:R-:W-:Y:S05]  /*11100*/  @P0 BRA `(.L_x_1181) ;  /* 0x00000000001c0947 */ /* 0x000fea0003800000 */
[----:B------:R-:W-:Y:S02]  /*11110*/  ISETP.NE.AND P0, PT, R3, 0x1, PT ;  /* 0x000000010300780c */ /* 0x000fe40003f05270 */
[----:B------:R-:W-:-:S11]  /*11120*/  LOP3.LUT R7, RZ, R2, RZ, 0x33, !PT ;  /* 0x00000002ff077212 */ /* 0x000fd600078e33ff */
[----:B------:R-:W2:Y:S02]  /*11130*/  @P0 LDC.64 R4, c[0x0][0x9e8] ;  /* 0x00027a00ff040b82 */ /* 0x000ea40000000a00 */
[----:B--2---:R-:W-:-:S05]  /*11140*/  @P0 IMAD.HI.U32 R4, R7, R4, RZ ;  /* 0x0000000407040227 */ /* 0x004fca00078e00ff */
[----:B------:R-:W-:-:S04]  /*11150*/  @P0 SHF.R.U32.HI R7, RZ, R5, R4 ;  /* 0x00000005ff070219 */ /* 0x000fc80000011604 */
[----:B------:R-:W-:Y:S01]  /*11160*/  LOP3.LUT R2, RZ, R7, RZ, 0x33, !PT ;  /* 0x00000007ff027212 */ /* 0x000fe200078e33ff */
[----:B------:R-:W-:Y:S06]  /*11170*/  BRA `(.L_x_1182) ;  /* 0x0000000000107947 */ /* 0x000fec0003800000 */
.L_x_1181:
[----:B------:R-:W-:-:S13]  /*11180*/  ISETP.NE.AND P0, PT, R3, 0x1, PT ;  /* 0x000000010300780c */ /* 0x000fda0003f05270 */
[----:B------:R-:W2:Y:S02]  /*11190*/  @P0 LDC.64 R4, c[0x0][0x9e8] ;  /* 0x00027a00ff040b82 */ /* 0x000ea40000000a00 */
[----:B--2---:R-:W-:-:S05]  /*111a0*/  @P0 IMAD.HI.U32 R4, R2, R4, RZ ;  /* 0x0000000402040227 */ /* 0x004fca00078e00ff */
[----:B------:R-:W-:-:S07]  /*111b0*/  @P0 SHF.R.U32.HI R2, RZ, R5, R4 ;  /* 0x00000005ff020219 */ /* 0x000fce0000011604 */
.L_x_1182:
[----:B------:R-:W-:Y:S05]  /*111c0*/  BSYNC B0 ;  /* 0x0000000000007941 */ /* 0x000fea0003800000 */
.L_x_1180:
[----:B------:R-:W-:-:S05]  /*111d0*/  IMAD R3, R2, R3, RZ ;  /* 0x0000000302037224 */ /* 0x000fca00078e02ff */
[----:B------:R-:W-:-:S07]  /*111e0*/  VIMNMX R0, R0, R3, !PT ;  /* 0x0000000300007248 */ /* 0x000fce0007fe0100 */
.L_x_1179:
[----:B------:R-:W-:Y:S01]  /*111f0*/  SHF.R.S32.HI R3, RZ, 0x1f, R0 ;  /* 0x0000001fff037819 */ /* 0x000fe20000011400 */
[----:B------:R-:W-:Y:S03]  /*11200*/  BSSY B7, `(.L_x_1183) ;  /* 0x000041c000077945 */ /* 0x000fe60003800000 */
[----:B------:R-:W-:-:S04]  /*11210*/  LEA.HI R3, R3, R0, RZ, 0x7 ;  /* 0x0000000003037211 */ /* 0x000fc800078f38ff */
[----:B------:R-:W-:-:S04]  /*11220*/  SHF.R.S32.HI R3, RZ, 0x7, R3 ;  /* 0x00000007ff037819 */ /* 0x000fc80000011403 */
[----:B------:R-:W-:-:S04]  /*11230*/  VIMNMX R29, RZ, R3, !PT ;  /* 0x00000003ff1d7248 */ /* 0x000fc80007fe0100 */
[----:B------:R-:W-:-:S13]  /*11240*/  ISETP.GT.AND P0, PT, R24, R29, PT ;  /* 0x0000001d1800720c */ /* 0x000fda0003f04270 */
        /* <DEDUP_REMOVED lines=8> */
[----:B------:R-:W2:Y:S02]  /*112d0*/  FLO.U32 R0, UR4 ;  /* 0x0000000400007d00 */ /* 0x000ea400080e0000 */
[----:B--2---:R-:W-:-:S06]  /*112e0*/  ISETP.EQ.U32.AND P0, PT, R0, R5, PT ;  /* 0x000000050000720c */ /* 0x004fcc0003f02070 */
[----:B------:R-:W3:Y:S07]  /*112f0*/  POPC R5, UR4 ;  /* 0x0000000400057d09 */ /* 0x000eee0008000000 */
[----:B---3--:R-:W2:Y:S01]  /*11300*/  @P0 ATOMG.E.ADD.STRONG.GPU PT, R3, desc[UR50][R2.64], R5 ;  /* 0x00000005020309a8 */ /* 0x008ea200081ee1f2 */
[----:B------:R-:W3:Y:S02]  /*11310*/  S2R R4, SR_LTMASK ;  /* 0x0000000000047919 */ /* 0x000ee40000003900 */
[----:B---3--:R-:W-:-:S04]  /*11320*/  LOP3.LUT R4, R4, UR4, RZ, 0xc0, !PT ;  /* 0x0000000404047c12 */ /* 0x008fc8000f8ec0ff */
[----:B------:R-:W3:Y:S01]  /*11330*/  POPC R7, R4 ;  /* 0x0000000400077309 */ /* 0x000ee20000000000 */
[----:B--2---:R-:W3:Y:S02]  /*11340*/  SHFL.IDX PT, R0, R3, R0, 0x1f ;  /* 0x00001f0003007589 */ /* 0x004ee400000e0000 */
[----:B---3--:R-:W-:Y:S01]  /*11350*/  IADD3 R16, R0, UR37, R7 ;  /* 0x0000002500107c10 */ /* 0x008fe2000fffe007 */
[----:B------:R-:W-:Y:S06]  /*11360*/  BRA `(.L_x_1185) ;  /* 0x0000004000147947 */ /* 0x000fec0003800000 */
.L_x_1184:
        /* <DEDUP_REMOVED lines=19> */
[----:B012---:R-:W-:Y:S05]  /*114a0*/  CALL.ABS.NOINC R2 ;  /* 0x0000000002007343 */ /* 0x007fea0003c00000 */
.L_x_1187:
[----:B------:R-:W-:Y:S05]  /*114b0*/  BSYNC B6 ;  /* 0x0000000000067941 */ /* 0x000fea0003800000 */
.L_x_1186:
        /* <DEDUP_REMOVED lines=17> */
[----:B--2---:R-:W-:-:S07]  /*115d0*/  IMAD.MOV.U32 R13, RZ, RZ, RZ ;  /* 0x000000ffff0d7224 */ /* 0x004fce00078e00ff */
[----:B------:R-:W-:-:S07]  /*115e0*/  LEPC R20, `(.L_x_1190) ;  /* 0x000000001014794e */ /* 0x000fce0000000000 */
[----:B01-3--:R-:W-:Y:S05]  /*115f0*/  CALL.ABS.NOINC R2 ;  /* 0x0000000002007343 */ /* 0x00bfea0003c00000 */
.L_x_1190:
        /* <DEDUP_REMOVED lines=15> */
.L_x_1189:
[----:B------:R-:W-:Y:S05]  /*116f0*/  BSYNC B6 ;  /* 0x0000000000067941 */ /* 0x000fea0003800000 */
.L_x_1188:
[----:B------:R-:W-:Y:S01]  /*11700*/  ULDC.64 UR4, c[0x0][0x9f8] ;  /* 0x00027e0000047ab9 */ /* 0x000fe20000000a00 */
[----:B------:R-:W-:Y:S01]  /*11710*/  IMAD.MOV.U32 R25, RZ, RZ, R19 ;  /* 0x000000ffff197224 */ /* 0x000fe200078e0013 */
[----:B------:R-:W-:-:S04]  /*11720*/  ISETP.NE.U32.AND P0, PT, RZ, UR4, PT ;  /* 0x00000004ff007c0c */ /* 0x000fc8000bf05070 */
[----:B------:R-:W-:Y:S01]  /*11730*/  ISETP.NE.AND.EX P0, PT, RZ, UR5, PT, P0 ;  /* 0x00000005ff007c0c */ /* 0x000fe2000bf05300 */
[----:B------:R-:W-:-:S12]  /*11740*/  ULDC.64 UR4, c[0x0][0xa08] ;  /* 0x0002820000047ab9 */ /* 0x000fd80000000a00 */
[----:B------:R-:W2:Y:S02]  /*11750*/  @P0 LDC.64 R2, c[0x0][0x9f8] ;  /* 0x00027e00ff020b82 */ /* 0x000ea40000000a00 */
[----:B--2---:R-:W-:-:S05]  /*11760*/  @P0 IMAD.WIDE R2, R19, 0x4, R2 ;  /* 0x0000000413020825 */ /* 0x004fca00078e0202 */
[----:B------:R2:W3:Y:S01]  /*11770*/  @P0 LDG.E R25, desc[UR50][R2.64] ;  /* 0x0000003202190981 */ /* 0x0004e2000c1e1900 */
[----:B0-----:R-:W-:Y:S01]  /*11780*/  VIADD R24, R24, 0xffffffff ;  /* 0xffffffff18187836 */ /* 0x001fe20000000000 */
[----:B--2---:R-:W0:Y:S02]  /*11790*/  LDC.64 R2, c[0x0][0x418] ;  /* 0x00010600ff027b82 */ /* 0x004e240000000a00 */
[----:B0-----:R-:W-:Y:S01]  /*117a0*/  LOP3.LUT P0, RZ, R2, UR4, RZ, 0xfc, !PT ;  /* 0x0000000402ff7c12 */ /* 0x001fe2000f80fcff */
[----:B------:R-:W-:-:S03]  /*117b0*/  UMOV UR4, 0xffffffff ;  /* 0xffffffff00047882 */ /* 0x000fc60000000000 */
[----:B------:R-:W-:Y:S02]  /*117c0*/  LOP3.LUT P0, RZ, R3, UR5, RZ, 0xfc, P0 ;  /* 0x0000000503ff7c12 */ /* 0x000fe4000800fcff */
[----:B---3--:R-:W-:Y:S02]  /*117d0*/  SHF.R.S32.HI R28, RZ, 0x1f, R25 ;  /* 0x0000001fff1c7819 */ /* 0x008fe40000011419 */
[----:B------:R-:W-:Y:S01]  /*117e0*/  SEL R17, R25, RZ, !P0 ;  /* 0x000000ff19117207 */ /* 0x000fe20004000000 */
[----:B------:R-:W-:Y:S08]  /*117f0*/  BRA.DIV UR4, `(.L_x_1191) ;  /* 0x0000004e04bc7947 */ /* 0x000ff0000b800000 */
[----:B------:R-:W0:Y:S02]  /*11800*/  S2R R0, SR_TID.X ;  /* 0x0000000000007919 */ /* 0x000e240000002100 */
[----:B0-----:R-:W-:-:S04]  /*11810*/  SHF.R.U32.HI R0, RZ, 0x5, R0 ;  /* 0x00000005ff007819 */ /* 0x001fc80000011600 */
[----:B------:R-:W-:-:S05]  /*11820*/  LOP3.LUT R0, R0, 0x3, RZ, 0xc0, !PT ;  /* 0x0000000300007812 */ /* 0x000fca00078ec0ff */
[----:B------:R0:W2:Y:S02]  /*11830*/  SHFL.IDX PT, R14, R0, RZ, 0x1f ;  /* 0x00001fff000e7589 */ /* 0x0000a400000e0000 */
.L_x_1299:
[----:B0-----:R-:W3:Y:S01]  /*11840*/  LDL.LU R0, [R1] ;  /* 0x0000000001007983 */ /* 0x001ee20000300800 */
[----:B------:R-:W-:Y:S02]  /*11850*/  PLOP3.LUT P1, PT, PT, PT, PT, 0x8, 0x0 ;  /* 0x000000000000781c */ /* 0x000fe40003f2e170 */
[----:B--2---:R-:W-:Y:S02]  /*11860*/  ISETP.NE.AND P0, PT, R14, RZ, PT ;  /* 0x000000ff0e00720c */ /* 0x004fe40003f05270 */
[----:B---3--:R-:W-:-:S09]  /*11870*/  LOP3.LUT R0, R0, 0xfffffffe, RZ, 0xc0, !PT ;  /* 0xfffffffe00007812 */ /* 0x008fd200078ec0ff */
[----:B------:R-:W-:-:S05]  /*11880*/  @P1 LOP3.LUT R0, R0, 0x1, RZ, 0xfc, !PT ;  /* 0x0000000100001812 */ /* 0x000fca00078efcff */
[----:B------:R0:W-:Y:S01]  /*11890*/  STL [R1], R0 ;  /* 0x0000000001007387 */ /* 0x0001e20000100800 */
[----:B------:R-:W-:Y:S05]  /*118a0*/  @P0 BRA `(.L_x_1192) ;  /* 0x0000000400200947 */ /* 0x000fea0003800000 */
[----:B------:R-:W-:-:S03]  /*118b0*/  UMOV UR4, 0xffffffff ;  /* 0xffffffff00047882 */ /* 0x000fc60000000000 */
[----:B------:R-:W-:Y:S05]  /*118c0*/  BRA.DIV UR4, `(.L_x_1193) ;  /* 0x0000004e04bc7947 */ /* 0x000fea000b800000 */
[----:B------:R-:W-:-:S13]  /*118d0*/  ELECT P6, URZ, PT ;  /* 0x00000000003f782f */ /* 0x000fda00038c0000 */
.L_x_1302:
[----:B------:R-:W-:Y:S05]  /*118e0*/  @!P6 BRA `(.L_x_1192) ;  /* 0x000000040010e947 */ /* 0x000fea0003800000 */
[----:B------:R-:W-:-:S04]  /*118f0*/  ISETP.NE.U32.AND P0, PT, R2, RZ, PT ;  /* 0x000000ff0200720c */ /* 0x000fc80003f05070 */
[----:B------:R-:W-:-:S13]  /*11900*/  ISETP.NE.AND.EX P0, PT, R3, RZ, PT, P0 ;  /* 0x000000ff0300720c */ /* 0x000fda0003f05300 */
[----:B------:R-:W-:Y:S05]  /*11910*/  @!P0 BRA `(.L_x_1194) ;  /* 0x0000000000448947 */ /* 0x000fea0003800000 */
[----:B------:R-:W2:Y:S01]  /*11920*/  LDC R6, c[0x0][0x43c] ;  /* 0x00010f00ff067b82 */ /* 0x000ea20000000800 */
[----:B------:R-:W-:Y:S01]  /*11930*/  ULDC.64 UR4, c[0x0][0x428] ;  /* 0x00010a0000047ab9 */ /* 0x000fe20000000a00 */
[----:B--2---:R-:W-:-:S13]  /*11940*/  ISETP.NE.AND P0, PT, R6, 0x1, PT ;  /* 0x000000010600780c */ /* 0x004fda0003f05270 */
[----:B------:R-:W0:Y:S02]  /*11950*/  @P0 LDC.64 R4, c[0x0][0x440] ;  /* 0x00011000ff040b82 */ /* 0x000e240000000a00 */
[----:B0-----:R-:W-:-:S04]  /*11960*/  @P0 IMAD.HI.U32 R0, R24, R4, RZ ;  /* 0x0000000418000227 */ /* 0x001fc800078e00ff */
[----:B------:R-:W-:Y:S01]  /*11970*/  IMAD.MOV.U32 R4, RZ, RZ, R24 ;  /* 0x000000ffff047224 */ /* 0x000fe200078e0018 */
[----:B------:R-:W-:-:S04]  /*11980*/  @P0 SHF.R.U32.HI R4, RZ, R5, R0 ;  /* 0x00000005ff040219 */ /* 0x000fc80000011600 */
[--C-:B------:R-:W-:Y:S01]  /*11990*/  SHF.R.S32.HI R5, RZ, 0x1f, R4.reuse ;  /* 0x0000001fff057819 */ /* 0x100fe20000011404 */
[----:B------:R-:W-:-:S04]  /*119a0*/  IMAD.MOV R0, RZ, RZ, -R4 ;  /* 0x000000ffff007224 */ /* 0x000fc800078e0a04 */
        /* <DEDUP_REMOVED lines=8> */
.L_x_1194:
[----:B0-----:R-:W-:Y:S01]  /*11a30*/  IMAD R0, R23, 0x8, R22 ;  /* 0x0000000817007824 */ /* 0x001fe200078e0216 */
[----:B--2---:R-:W-:-:S04]  /*11a40*/  SHF.L.U32 R3, R26, 0x1f, RZ ;  /* 0x0000001f1a037819 */ /* 0x004fc800000006ff */
[----:B------:R-:W0:Y:S02]  /*11a50*/  SYNCS.PHASECHK.TRANS64.TRYWAIT P0, [R0+URZ+0x2d840], R3 ;  /* 0x02d84003000075a7 */ /* 0x000e24000800017f */
[----:B0-----:R-:W-:Y:S05]  /*11a60*/  @!P0 BRA `(.L_x_1195) ;  /* 0x0000004c00748947 */ /* 0x001fea0003800000 */
.L_x_1303:
[----:B------:R-:W2:Y:S02]  /*11a70*/  S2R R2, SR_TID.X ;  /* 0x0000000000027919 */ /* 0x000ea40000002100 */
[----:B--2---:R-:W-:-:S04]  /*11a80*/  LOP3.LUT R2, R2, 0x7f, RZ, 0xc0, !PT ;  /* 0x0000007f02027812 */ /* 0x004fc800078ec0ff */
[----:B------:R-:W-:-:S13]  /*11a90*/  ISETP.NE.AND P0, PT, R2, RZ, PT ;  /* 0x000000ff0200720c */ /* 0x000fda0003f05270 */
[----:B------:R-:W-:Y:S05]  /*11aa0*/  @P0 BRA `(.L_x_1196) ;  /* 0x00000000001c0947 */ /* 0x000fea0003800000 */
[----:B------:R-:W2:Y:S01]  /*11ab0*/  S2R R2, SR_TID.X ;  /* 0x0000000000027919 */ /* 0x000ea20000002100 */
[----:B0-----:R-:W-:-:S04]  /*11ac0*/  IMAD.MOV.U32 R3, RZ, RZ, 0x6000 ;  /* 0x00006000ff037424 */ /* 0x001fc800078e00ff */
[----:B------:R3:W-:Y:S01]  /*11ad0*/  SYNCS.ARRIVE.TRANS64 RZ, [R0+URZ+0x2d830], R3 ;  /* 0x02d8300300ff79a7 */ /* 0x0007e2000800003f */
[----:B--2---:R-:W-:-:S04]  /*11ae0*/  LOP3.LUT R2, R2, 0x1f, RZ, 0xc0, !PT ;  /* 0x0000001f02027812 */ /* 0x004fc800078ec0ff */
[----:B------:R-:W-:-:S13]  /*11af0*/  ISETP.NE.AND P0, PT, R2, RZ, PT ;  /* 0x000000ff0200720c */ /* 0x000fda0003f05270 */
[----:B---3--:R-:W-:Y:S05]  /*11b00*/  @!P0 BRA `(.L_x_1196) ;  /* 0x0000000000048947 */ /* 0x008fea0003800000 */
[----:B------:R-:W-:Y:S01]  /*11b10*/  BPT.TRAP 0x1 ;  /* 0x000000040000795c */ /* 0x000fe20000300000 */
.L_x_1196:
[----:B------:R-:W2:Y:S01]  /*11b20*/  LDL.LU R2, [R1] ;  /* 0x0000000001027983 */ /* 0x000ea20000300800 */
[----:B------:R-:W-:Y:S01]  /*11b30*/  R2UR UR9, R0 ;  /* 0x00000000000972ca */ /* 0x000fe200000e0000 */
[----:B0-----:R-:W-:Y:S01]  /*11b40*/  IMAD R0, R23, 0x6000, R22 ;  /* 0x0000600017007824 */ /* 0x001fe200078e0216 */
        /* <DEDUP_REMOVED lines=12> */
[----:B------:R-:W-:Y:S02]  /*11c10*/  ULEA UR11, UR11, UR5, 0x7 ;  /* 0x000000050b0b7291 */ /* 0x000fe4000f8e383f */
[----:B------:R-:W-:Y:S02]  /*11c20*/  UIADD3 UR14, UR8, 0x15400, URZ ;  /* 0x00015400080e7890 */ /* 0x000fe4000fffe03f */
[----:B------:R-:W-:Y:S02]  /*11c30*/  UIADD3.X UR5, URZ, UR39, URZ, UP0, !UPT ;  /* 0x000000273f057290 */ /* 0x000fe400087fe43f */
[----:B------:R-:W-:Y:S02]  /*11c40*/  UIADD3 UR15, UR8, 0x17400, URZ ;  /* 0x00017400080f7890 */ /* 0x000fe4000fffe03f */
[----:B------:R-:W-:-:S03]  /*11c50*/  UIADD3 UR17, UR8, 0x19400, URZ ;  /* 0x0001940008117890 */ /* 0x000fc6000fffe03f */
[----:B------:R-:W-:Y:S01]  /*11c60*/  UMOV UR8, UR14 ;  /* 0x0000000e00087c82 */ /* 0x000fe20008000000 */
[----:B------:R-:W-:Y:S01]  /*11c70*/  UMOV UR14, 0x40 ;  /* 0x00000040000e7882 */ /* 0x000fe20000000000 */
[----:B------:R0:W-:Y:S02]  /*11c80*/  UTMALDG.4D [UR8], [UR4], desc[UR6] ;  /* 0x00000608040075b4 */ /* 0x0001e40008019000 */
[----:B0-----:R-:W-:Y:S01]  /*11c90*/  UMOV UR8, UR15 ;  /* 0x0000000f00087c82 */ /* 0x001fe20008000000 */
[----:B------:R-:W-:Y:S02]  /*11ca0*/  UMOV UR10, UR16 ;  /* 0x00000010000a7c82 */ /* 0x000fe40008000000 */
[----:B------:R0:W-:Y:S02]  /*11cb0*/  UTMALDG.4D [UR8], [UR4], desc[UR6] ;  /* 0x00000608040075b4 */ /* 0x0001e40008019000 */
[----:B0-----:R-:W-:Y:S01]  /*11cc0*/  UMOV UR8, UR17 ;  /* 0x0000001100087c82 */ /* 0x001fe20008000000 */
[----:B------:R-:W-:-:S02]  /*11cd0*/  UMOV UR10, UR14 ;  /* 0x0000000e000a7c82 */ /* 0x000fc40008000000 */
[----:B------:R3:W-:Y:S01]  /*11ce0*/  UTMALDG.4D [UR8], [UR4], desc[UR6] ;  /* 0x00000608040075b4 */ /* 0x0007e20008019000 */
[----:B--2---:R-:W-:-:S04]  /*11cf0*/  LOP3.LUT R2, R2, 0xfffffffe, RZ, 0xc0, !PT ;  /* 0xfffffffe02027812 */ /* 0x004fc800078ec0ff */
[----:B------:R-:W-:-:S05]  /*11d00*/  @P0 LOP3.LUT R2, R2, 0x1, RZ, 0xfc, !PT ;  /* 0x0000000102020812 */ /* 0x000fca00078efcff */
[----:B------:R3:W-:Y:S01]  /*11d10*/  STL [R1], R2 ;  /* 0x0000000201007387 */ /* 0x0007e20000100800 */
[----:B------:R-:W-:Y:S01]  /*11d20*/  NOP ;  /* 0x0000000000007918 */ /* 0x000fe20000000000 */
.L_x_1192:
[----:B------:R-:W0:Y:S01]  /*11d30*/  LDL.LU R3, [R1+0x14] ;  /* 0x0000140001037983 */ /* 0x000e220000300800 */
[----:B------:R-:W-:Y:S05]  /*11d40*/  WARPSYNC.ALL ;  /* 0x0000000000007948 */ /* 0x000fea0003800000 */
[----:B---3--:R-:W-:Y:S01]  /*11d50*/  ULDC.64 UR4, c[0x0][0x298] ;  /* 0x0000a60000047ab9 */ /* 0x008fe20000000a00 */
[----:B------:R-:W-:Y:S01]  /*11d60*/  ULDC.64 UR6, c[0x0][0xa00] ;  /* 0x0002800000067ab9 */ /* 0x000fe20000000a00 */
[----:B------:R-:W-:Y:S01]  /*11d70*/  VIADD R2, R22, 0xc400 ;  /* 0x0000c40016027836 */ /* 0x000fe20000000000 */
[----:B------:R-:W-:Y:S01]  /*11d80*/  BAR.SYNC.DEFER_BLOCKING 0x8, 0x200 ;  /* 0x0208000000007b1d */ /* 0x000fe20000010000 */
[----:B------:R-:W-:-:S03]  /*11d90*/  ISETP.NE.U32.AND P0, PT, RZ, UR6, PT ;  /* 0x00000006ff007c0c */ /* 0x000fc6000bf05070 */
[----:B------:R-:W-:Y:S02]  /*11da0*/  LOP3.LUT P1, RZ, R2, 0x1bf, RZ, 0xc0, !PT ;  /* 0x000001bf02ff7812 */ /* 0x000fe4000782c0ff */
[----:B------:R-:W-:Y:S01]  /*11db0*/  ISETP.NE.AND.EX P0, PT, RZ, UR7, PT, P0 ;  /* 0x00000007ff007c0c */ /* 0x000fe2000bf05300 */
[----:B------:R-:W-:Y:S01]  /*11dc0*/  BSSY B6, `(.L_x_1197) ;  /* 0x0000020000067945 */ /* 0x000fe20003800000 */
[----:B------:R-:W-:Y:S02]  /*11dd0*/  SHF.R.S32.HI R2, RZ, 0x1f, R19 ;  /* 0x0000001fff027819 */ /* 0x000fe40000011413 */
[----:B0-----:R-:W-:Y:S01]  /*11de0*/  SHF.R.S32.HI R0, RZ, 0x1f, R3 ;  /* 0x0000001fff007819 */ /* 0x001fe20000011403 */
[----:B------:R-:W-:-:S04]  /*11df0*/  IMAD.WIDE.U32 R4, R3, UR4, RZ ;  /* 0x0000000403047c25 */ /* 0x000fc8000f8e00ff */
[----:B------:R-:W-:Y:S01]  /*11e00*/  IMAD R0, R0, UR4, RZ ;  /* 0x0000000400007c24 */ /* 0x000fe2000f8e02ff */
[----:B------:R-:W-:Y:S03]  /*11e10*/  STL.64 [R1+0x20], R4 ;  /* 0x0000200401007387 */ /* 0x000fe60000100a00 */
[----:B------:R-:W-:Y:S01]  /*11e20*/  IMAD R0, R3, UR5, R0 ;  /* 0x0000000503007c24 */ /* 0x000fe2000f8e0200 */
[----:B------:R-:W-:Y:S02]  /*11e30*/  SEL R3, R2, RZ, !P0 ;  /* 0x000000ff02037207 */ /* 0x000fe40004000000 */
[----:B------:R-:W-:Y:S01]  /*11e40*/  SHF.R.S32.HI R2, RZ, 0x1f, R18 ;  /* 0x0000001fff027819 */ /* 0x000fe20000011412 */
[----:B------:R-:W-:-:S05]  /*11e50*/  IMAD.IADD R0, R5, 0x1, R0 ;  /* 0x0000000105007824 */ /* 0x000fca00078e0200 */
[----:B------:R0:W-:Y:S04]  /*11e60*/  STL [R1+0x28], R0 ;  /* 0x0000280001007387 */ /* 0x0001e80000100800 */
[----:B------:R2:W-:Y:S01]  /*11e70*/  STL [R1+0x30], R3 ;  /* 0x0000300301007387 */ /* 0x0005e20000100800 */
[----:B0-----:R-:W-:-:S05]  /*11e80*/  SEL R0, R19, RZ, !P0 ;  /* 0x000000ff13007207 */ /* 0x001fca0004000000 */
        /* <DEDUP_REMOVED lines=18> */
[----:B01----:R-:W-:Y:S05]  /*11fb0*/  CALL.ABS.NOINC R2 ;  /* 0x0000000002007343 */ /* 0x003fea0003c00000 */
.L_x_1198:
[----:B------:R-:W-:Y:S05]  /*11fc0*/  BSYNC B6 ;  /* 0x0000000000067941 */ /* 0x000fea0003800000 */
.L_x_1197:
[----:B--2---:R-:W2:Y:S01]  /*11fd0*/  LDL.LU R0, [R1+0x28] ;  /* 0x0000280001007983 */ /* 0x004ea20000300800 */
[----:B-1----:R-:W0:Y:S01]  /*11fe0*/  LDC R9, c[0x0][0x448] ;  /* 0x00011200ff097b82 */ /* 0x002e220000000800 */
[----:B------:R-:W-:Y:S01]  /*11ff0*/  ULDC.64 UR4, c[0x0][0x2d8] ;  /* 0x0000b60000047ab9 */ /* 0x000fe20000000a00 */
[----:B------:R-:W-:Y:S01]  /*12000*/  ULDC.64 UR6, c[0x0][0x2c8] ;  /* 0x0000b20000067ab9 */ /* 0x000fe20000000a00 */
[----:B------:R-:W2:Y:S01]  /*12010*/  LDL.LU.64 R2, [R1+0x20] ;  /* 0x0000200001027983 */ /* 0x000ea20000300a00 */
[----:B------:R-:W-:-:S03]  /*12020*/  ULDC.64 UR8, c[0x0][0x280] ;  /* 0x0000a00000087ab9 */ /* 0x000fc60000000a00 */
[----:B------:R-:W3:Y:S04]  /*12030*/  LDL.LU R20, [R1+0x2c] ;  /* 0x00002c0001147983 */ /* 0x000ee80000300800 */
[----:B------:R-:W4:Y:S04]  /*12040*/  LDL.LU R21, [R1+0x30] ;  /* 0x0000300001157983 */ /* 0x000f280000300800 */
[----:B------:R-:W4:Y:S04]  /*12050*/  LDL.LU R4, [R1+0x14] ;  /* 0x0000140001047983 */ /* 0x000f280000300800 */
[----:B------:R-:W4:Y:S01]  /*12060*/  LDL R12, [R1+0xc] ;  /* 0x00000c00010c7983 */ /* 0x000f220000100800 */
[----:B0-----:R-:W-:-:S13]  /*12070*/  ISETP.NE.AND P1, PT, R9, 0x1, PT ;  /* 0x000000010900780c */ /* 0x001fda0003f25270 */
[----:B------:R-:W0:Y:S01]  /*12080*/  @P1 LDC R5, c[0x0][0x450] ;  /* 0x00011400ff051b82 */ /* 0x000e220000000800 */
[----:B------:R-:W1:Y:S01]  /*12090*/  S2R R10, SR_TID.X ;  /* 0x00000000000a7919 */ /* 0x000e620000002100 */
        /* <DEDUP_REMOVED lines=16> */
[----:B---3--:R-:W-:-:S05]  /*121a0*/  IMAD.SHL.U32 R6, R21, 0x20, RZ ;  /* 0x0000002015067824 */ /* 0x008fca00078e00ff */
[----:B------:R-:W-:-:S05]  /*121b0*/  LOP3.LUT R6, R20, 0x60, R6, 0xf8, !PT ;  /* 0x0000006014067812 */ /* 0x000fca00078ef806 */
[----:B------:R-:W-:-:S04]  /*121c0*/  IMAD.IADD R0, R6, 0x1, R12 ;  /* 0x0000000106007824 */ /* 0x000fc800078e020c */
[----:B----4-:R-:W-:-:S04]  /*121d0*/  @P1 IMAD.HI.U32 R6, R0, R4, RZ ;  /* 0x0000000400061227 */ /* 0x010fc800078e00ff */
[----:B------:R-:W-:Y:S01]  /*121e0*/  IMAD.MOV.U32 R4, RZ, RZ, R0 ;  /* 0x000000ffff047224 */ /* 0x000fe200078e0000 */
[----:B0-----:R-:W-:-:S04]  /*121f0*/  @P1 SHF.R.U32.HI R4, RZ, R5, R6 ;  /* 0x00000005ff041219 */ /* 0x001fc80000011606 */
[--C-:B------:R-:W-:Y:S01]  /*12200*/  SHF.R.S32.HI R5, RZ, 0x1f, R4.reuse ;  /* 0x0000001fff057819 */ /* 0x100fe20000011404 */
[----:B------:R-:W-:-:S04]  /*12210*/  IMAD.MOV R6, RZ, RZ, -R4 ;  /* 0x000000ffff067224 */ /* 0x000fc800078e0a04 */
[----:B------:R-:W-:Y:S02]  /*12220*/  IMAD R5, R5, UR4, RZ ;  /* 0x0000000405057c24 */ /* 0x000fe4000f8e02ff */
[----:B------:R-:W-:Y:S02]  /*12230*/  IMAD R6, R9, R6, R0 ;  /* 0x0000000609067224 */ /* 0x000fe400078e0200 */
[C---:B------:R-:W-:Y:S02]  /*12240*/  IMAD R7, R4.reuse, UR5, R5 ;  /* 0x0000000504077c24 */ /* 0x040fe4000f8e0205 */
[----:B------:R-:W-:-:S04]  /*12250*/  IMAD.WIDE.U32 R4, R4, UR4, R2 ;  /* 0x0000000404047c25 */ /* 0x000fc8000f8e0002 */
[----:B------:R-:W-:Y:S01]  /*12260*/  IMAD.IADD R5, R5, 0x1, R7 ;  /* 0x0000000105057824 */ /* 0x000fe200078e0207 */
[----:B------:R-:W-:-:S05]  /*12270*/  SHF.R.S32.HI R7, RZ, 0x1f, R6 ;  /* 0x0000001fff077819 */ /* 0x000fca0000011406 */
[----:B------:R-:W-:Y:S02]  /*12280*/  IMAD R7, R7, UR6, RZ ;  /* 0x0000000607077c24 */ /* 0x000fe4000f8e02ff */
[----:B------:R-:W-:-:S04]  /*12290*/  IMAD.WIDE.U32 R4, R6, UR6, R4 ;  /* 0x0000000606047c25 */ /* 0x000fc8000f8e0004 */
[----:B------:R-:W-:Y:S02]  /*122a0*/  IMAD R6, R6, UR7, R7 ;  /* 0x0000000706067c24 */ /* 0x000fe4000f8e0207 */
[----:B------:R-:W0:Y:S02]  /*122b0*/  @P1 LDC R7, c[0x0][0x450] ;  /* 0x00011400ff071b82 */ /* 0x000e240000000800 */
[----:B------:R-:W-:Y:S01]  /*122c0*/  IMAD.IADD R6, R5, 0x1, R6 ;  /* 0x0000000105067824 */ /* 0x000fe200078e0206 */
[----:B------:R-:W-:-:S04]  /*122d0*/  LEA R5, P0, R4, UR8, 0x1 ;  /* 0x0000000804057c11 */ /* 0x000fc8000f8008ff */
[----:B------:R-:W-:Y:S02]  /*122e0*/  LEA.HI.X R4, R4, UR9, R6, 0x1, P0 ;  /* 0x0000000904047c11 */ /* 0x000fe400080f0c06 */
[----:B------:R-:W2:Y:S01]  /*122f0*/  @P1 LDC R6, c[0x0][0x44c] ;  /* 0x00011300ff061b82 */ /* 0x000ea20000000800 */
[----:B------:R-:W-:Y:S02]  /*12300*/  VIADD R0, R0, 0x80 ;  /* 0x0000008000007836 */ /* 0x000fe40000000000 */
[----:B-1----:R-:W-:-:S05]  /*12310*/  IMAD.SHL.U32 R21, R10, 0x8, RZ ;  /* 0x000000080a157824 */ /* 0x002fca00078e00ff */
[----:B------:R-:W-:Y:S01]  /*12320*/  LOP3.LUT R21, R21, 0x18, RZ, 0xc0, !PT ;  /* 0x0000001815157812 */ /* 0x000fe200078ec0ff */
[----:B--2---:R-:W-:-:S04]  /*12330*/  @P1 IMAD.HI.U32 R8, R0, R6, RZ ;  /* 0x0000000600081227 */ /* 0x004fc800078e00ff */
[----:B------:R-:W-:Y:S01]  /*12340*/  IMAD.MOV.U32 R6, RZ, RZ, R0 ;  /* 0x000000ffff067224 */ /* 0x000fe200078e0000 */
[----:B0-----:R-:W-:-:S05]  /*12350*/  @P1 SHF.R.U32.HI R6, RZ, R7, R8 ;  /* 0x00000007ff061219 */ /* 0x001fca0000011608 */
[----:B------:R-:W-:-:S04]  /*12360*/  IMAD.MOV R7, RZ, RZ, -R6 ;  /* 0x000000ffff077224 */ /* 0x000fc800078e0a06 */
[----:B------:R-:W-:Y:S01]  /*12370*/  IMAD R0, R9, R7, R0 ;  /* 0x0000000709007224 */ /* 0x000fe200078e0200 */
[----:B------:R-:W-:Y:S02]  /*12380*/  SHF.R.S32.HI R7, RZ, 0x1f, R6 ;  /* 0x0000001fff077819 */ /* 0x000fe40000011406 */
[----:B------:R-:W-:Y:S01]  /*12390*/  LOP3.LUT R10, R21, 0x40, RZ, 0xfc, !PT ;  /* 0x00000040150a7812 */ /* 0x000fe200078efcff */
[----:B------:R-:W-:-:S04]  /*123a0*/  IMAD.WIDE.U32 R2, R6, UR4, R2 ;  /* 0x0000000406027c25 */ /* 0x000fc8000f8e0002 */
[----:B------:R-:W-:Y:S01]  /*123b0*/  IMAD R7, R7, UR4, RZ ;  /* 0x0000000407077c24 */ /* 0x000fe2000f8e02ff */
[----:B------:R-:W-:Y:S02]  /*123c0*/  ULDC UR4, c[0x0][0x2b8] ;  /* 0x0000ae0000047ab9 */ /* 0x000fe40000000800 */
[----:B------:R-:W-:Y:S02]  /*123d0*/  ISETP.GE.AND P0, PT, R10, UR4, PT ;  /* 0x000000040a007c0c */ /* 0x000fe4000bf06270 */
[----:B------:R0:W5:Y:S01]  /*123e0*/  LDL R10, [R1+0x4] ;  /* 0x00000400010a7983 */ /* 0x0001620000100800 */
[----:B------:R-:W1:Y:S01]  /*123f0*/  S2R R11, SR_TID.X ;  /* 0x00000000000b7919 */ /* 0x000e620000002100 */
[----:B------:R-:W-:Y:S01]  /*12400*/  IMAD R7, R6, UR5, R7 ;  /* 0x0000000506077c24 */ /* 0x000fe2000f8e0207 */
[----:B------:R-:W-:-:S03]  /*12410*/  SHF.R.S32.HI R6, RZ, 0x1f, R0 ;  /* 0x0000001fff067819 */ /* 0x000fc60000011400 */
[----:B------:R-:W-:Y:S02]  /*12420*/  IMAD.IADD R3, R3, 0x1, R7 ;  /* 0x0000000103037824 */ /* 0x000fe400078e0207 */
[----:B------:R-:W-:Y:S02]  /*12430*/  IMAD R6, R6, UR6, RZ ;  /* 0x0000000606067c24 */ /* 0x000fe4000f8e02ff */
[----:B------:R-:W-:Y:S01]  /*12440*/  IMAD.WIDE.U32 R2, R0, UR6, R2 ;  /* 0x0000000600027c25 */ /* 0x000fe2000f8e0002 */
[----:B------:R-:W-:-:S03]  /*12450*/  LOP3.LUT R13, R21, 0x20, RZ, 0xfc, !PT ;  /* 0x00000020150d7812 */ /* 0x000fc600078efcff */
[----:B------:R-:W-:Y:S01]  /*12460*/  IMAD R6, R0, UR7, R6 ;  /* 0x0000000700067c24 */ /* 0x000fe2000f8e0206 */
[----:B------:R-:W-:-:S03]  /*12470*/  LEA R8, P3, R2, UR8, 0x1 ;  /* 0x0000000802087c11 */ /* 0x000fc6000f8608ff */
[----:B------:R-:W-:Y:S01]  /*12480*/  IMAD.IADD R6, R3, 0x1, R6 ;  /* 0x0000000103067824 */ /* 0x000fe200078e0206 */
[----:B------:R-:W-:Y:S01]  /*12490*/  ISETP.GE.AND P1, PT, R13, UR4, PT ;  /* 0x000000040d007c0c */ /* 0x000fe2000bf26270 */
[----:B-1----:R-:W-:-:S05]  /*124a0*/  IMAD.SHL.U32 R20, R11, 0x8, RZ ;  /* 0x000000080b147824 */ /* 0x002fca00078e00ff */
[----:B------:R-:W-:Y:S02]  /*124b0*/  LOP3.LUT R20, R20, 0x18, RZ, 0xc0, !PT ;  /* 0x0000001814147812 */ /* 0x000fe400078ec0ff */
[----:B------:R-:W-:Y:S02]  /*124c0*/  LOP3.LUT R21, R11, 0x7f, RZ, 0xc0, !PT ;  /* 0x0000007f0b157812 */ /* 0x000fe400078ec0ff */
[----:B------:R-:W-:Y:S01]  /*124d0*/  ISETP.GE.AND P2, PT, R20, UR4, PT ;  /* 0x0000000414007c0c */ /* 0x000fe2000bf46270 */
[----:B------:R-:W-:Y:S01]  /*124e0*/  UMOV UR4, 0xffffffff ;  /* 0xffffffff00047882 */ /* 0x000fe20000000000 */
[----:B------:R-:W-:Y:S02]  /*124f0*/  LEA.HI.X R7, R2, UR9, R6, 0x1, P3 ;  /* 0x0000000902077c11 */ /* 0x000fe400098f0c06 */
[----:B------:R-:W-:Y:S01]  /*12500*/  SHF.R.U32.HI R21, RZ, 0x2, R21 ;  /* 0x00000002ff157819 */ /* 0x000fe20000011615 */
[----:B0-----:R-:W-:Y:S08]  /*12510*/  BRA.DIV UR4, `(.L_x_1199) ;  /* 0x0000004204dc7947 */ /* 0x001ff0000b800000 */
[----:B------:R-:W2:Y:S04]  /*12520*/  LDL.LU R2, [R1+0x10] ;  /* 0x0000100001027983 */ /* 0x000ea80000300800 */
[----:B------:R-:W3:Y:S04]  /*12530*/  LDL.LU R11, [R1+0xc] ;  /* 0x00000c00010b7983 */ /* 0x000ee80000300800 */
[----:B------:R-:W0:Y:S04]  /*12540*/  SHFL.IDX PT, R3, R5, RZ, 0x1c1f ;  /* 0x001c1fff05037589 */ /* 0x000e2800000e0000 */
[----:B------:R-:W-:Y:S01]  /*12550*/  SHFL.IDX PT, R14, R8, 0x1, 0x1c1f ;  /* 0x003c1f00080e7f89 */ /* 0x000fe200000e0000 */
[----:B--2---:R-:W-:-:S03]  /*12560*/  IMAD R6, R2, R9, RZ ;  /* 0x0000000902067224 */ /* 0x004fc600078e02ff */
[----:B------:R-:W1:Y:S01]  /*12570*/  SHFL.IDX PT, R2, R4, RZ, 0x1c1f ;  /* 0x001c1fff04027589 */ /* 0x000e6200000e0000 */
[----:B---3--:R-:W-:-:S05]  /*12580*/  IMAD.IADD R0, R21, 0x1, R11 ;  /* 0x0000000115007824 */ /* 0x008fca00078e020b */
[----:B------:R-:W-:-:S13]  /*12590*/  ISETP.GE.AND P4, PT, R0, R6, PT ;  /* 0x000000060000720c */ /* 0x000fda0003f86270 */
[----:B0-----:R-:W-:-:S05]  /*125a0*/  @!P4 LEA R3, P3, R20, R3, 0x1 ;  /* 0x000000031403c211 */ /* 0x001fca00078608ff */
[----:B-1----:R-:W-:-:S05]  /*125b0*/  @!P4 IMAD.X R2, RZ, RZ, R2, P3 ;  /* 0x000000ffff02c224 */ /* 0x002fca00018e0602 */
[----:B------:R-:W-:-:S04]  /*125c0*/  @!P4 LOP3.LUT R3, R3, R2, RZ, 0x3c, !PT ;  /* 0x000000020303c212 */ /* 0x000fc800078e3cff */
[----:B------:R-:W-:-:S04]  /*125d0*/  @!P4 LOP3.LUT R2, R3, R2, RZ, 0x3c, !PT ;  /* 0x000000020302c212 */ /* 0x000fc800078e3cff */
[----:B------:R-:W-:-:S05]  /*125e0*/  @!P4 LOP3.LUT R3, R3, R2, RZ, 0x3c, !PT ;  /* 0x000000020303c212 */ /* 0x000fca00078e3cff */
        /* <DEDUP_REMOVED lines=29> */
[----:B------:R-:W-:-:S05]  /*127c0*/  VIADD R2, R0, 0x80 ;  /* 0x0000008000027836 */ /* 0x000fca0000000000 */
[----:B------:R-:W-:Y:S01]  /*127d0*/  ISETP.GE.AND P3, PT, R2, R6, PT ;  /* 0x000000060200720c */ /* 0x000fe20003f66270 */
[----:B------:R-:W-:-:S05]  /*127e0*/  VIADD R2, R0, 0x60 ;  /* 0x0000006000027836 */ /* 0x000fca0000000000 */
[----:B------:R-:W-:Y:S02]  /*127f0*/  ISETP.GE.AND P4, PT, R2, R6, PT ;  /* 0x000000060200720c */ /* 0x000fe40003f86270 */
[----:B------:R-:W-:Y:S04]  /*12800*/  SHFL.IDX PT, R2, R7, RZ, 0x1c1f ;  /* 0x001c1fff07027589 */ /* 0x000fe800000e0000 */
[----:B------:R-:W-:Y:S07]  /*12810*/  SHFL.IDX PT, R7, R7, 0x1, 0x1c1f ;  /* 0x003c1f0007077f89 */ /* 0x000fee00000e0000 */
[----:B0-----:R-:W-:-:S05]  /*12820*/  @!P4 LEA R3, P5, R20, R3, 0x1 ;  /* 0x000000031403c211 */ /* 0x001fca00078a08ff */
[----:B------:R-:W-:Y:S02]  /*12830*/  @!P4 IMAD.X R9, RZ, RZ, R4, P5 ;  /* 0x000000ffff09c224 */ /* 0x000fe400028e0604 */
[----:B------:R-:W0:Y:S02]  /*12840*/  SHFL.IDX PT, R4, R8, RZ, 0x1c1f ;  /* 0x001c1fff08047589 */ /* 0x000e2400000e0000 */
[----:B0-----:R-:W-:-:S05]  /*12850*/  @!P3 LEA R4, P5, R20, R4, 0x1 ;  /* 0x000000041404b211 */ /* 0x001fca00078a08ff */
[----:B------:R-:W-:Y:S02]  /*12860*/  @!P3 IMAD.X R5, RZ, RZ, R2, P5 ;  /* 0x000000ffff05b224 */ /* 0x000fe400028e0602 */
[----:B------:R-:W-:Y:S02]  /*12870*/  @!P4 IMAD.MOV.U32 R2, RZ, RZ, R3 ;  /* 0x000000ffff02c224 */ /* 0x000fe400078e0003 */
[----:B------:R-:W-:-:S05]  /*12880*/  @!P4 IMAD.MOV.U32 R3, RZ, RZ, R9 ;  /* 0x000000ffff03c224 */ /* 0x000fca00078e0009 */
[----:B------:R-:W-:Y:S04]  /*12890*/  @!P4 LDGSTS.E.BYPASS.LTC128B.128 [R10+0xdc00], desc[UR50][R2.64], !P2 ;  /* 0x0dc00000020acfae */ /* 0x000fe8000d101d72 */
[----:B------:R-:W-:Y:S04]  /*128a0*/  @!P4 LDGSTS.E.BYPASS.LTC128B.128 [R10+0x10c00], desc[UR50][R2.64+0x40], !P1 ;  /* 0x10c00040020acfae */ /* 0x000fe8000c901d72 */
[----:B------:R0:W-:Y:S02]  /*128b0*/  @!P4 LDGSTS.E.BYPASS.LTC128B.128 [R10+0x13c00], desc[UR50][R2.64+0x80], !P0 ;  /* 0x13c00080020acfae */ /* 0x0001e4000c101d72 */
[----:B0-----:R-:W-:-:S02]  /*128c0*/  @!P3 IMAD.MOV.U32 R2, RZ, RZ, R4 ;  /* 0x000000ffff02b224 */ /* 0x001fc400078e0004 */
[----:B------:R-:W-:-:S05]  /*128d0*/  @!P3 IMAD.MOV.U32 R3, RZ, RZ, R5 ;  /* 0x000000ffff03b224 */ /* 0x000fca00078e0005 */
[----:B------:R0:W-:Y:S04]  /*128e0*/  @!P3 LDGSTS.E.BYPASS.LTC128B.128 [R10+0xe400], desc[UR50][R2.64], !P2 ;  /* 0x0e400000020abfae */ /* 0x0001e8000d101d72 */
[----:B------:R0:W-:Y:S04]  /*128f0*/  @!P3 LDGSTS.E.BYPASS.LTC128B.128 [R10+0x11400], desc[UR50][R2.64+0x40], !P1 ;  /* 0x11400040020abfae */ /* 0x0001e8000c901d72 */
[----:B------:R0:W-:Y:S02]  /*12900*/  @!P3 LDGSTS.E.BYPASS.LTC128B.128 [R10+0x14400], desc[UR50][R2.64+0x80], !P0 ;  /* 0x14400080020abfae */ /* 0x0001e4000c101d72 */
.L_x_1316:
[----:B0-----:R-:W-:Y:S02]  /*12910*/  VIADD R3, R0, 0xa0 ;  /* 0x000000a000037836 */ /* 0x001fe40000000000 */
[----:B------:R-:W-:-:S03]  /*12920*/  VIADD R8, R22, 0x2d800 ;  /* 0x0002d80016087836 */ /* 0x000fc60000000000 */
[----:B------:R-:W-:-:S13]  /*12930*/  ISETP.GE.AND P3, PT, R3, R6, PT ;  /* 0x000000060300720c */ /* 0x000fda0003f66270 */
[----:B------:R-:W-:-:S05]  /*12940*/  @!P3 LEA R2, P4, R20, R14, 0x1 ;  /* 0x0000000e1402b211 */ /* 0x000fca00078808ff */
        /* <DEDUP_REMOVED lines=9> */
.L_x_1200:
[----:B------:R-:W-:Y:S02]  /*129e0*/  PLOP3.LUT P1, PT, P1, P0, PT, 0xa2, 0x0 ;  /* 0x000000000000781c */ /* 0x000fe40000f21472 */
[----:B------:R-:W-:-:S08]  /*129f0*/  @P0 R2UR P1, UR4, R22 ;  /* 0x00000000160402ca */ /* 0x000fd00000020000 */
[----:B------:R-:W-:-:S05]  /*12a00*/  @P0 PLOP3.LUT P0, PT, P1, PT, PT, 0x80, 0x0 ;  /* 0x000000000000081c */ /* 0x000fca0000f0f070 */
[----:B------:R-:W-:Y:S01]  /*12a10*/  @!P1 SYNCS.ARRIVE.TRANS64.RED.A0T1 RZ, [UR4+0x2d800], RZ ;  /* 0x02d800ffffff99a7 */ /* 0x000fe20008200404 */
[----:B------:R-:W-:Y:S07]  /*12a20*/  @!P1 ARRIVES.LDGSTSBAR.64.TRANSCNT [UR4+0x2d800] ;  /* 0x02d80000ff0099b0 */ /* 0x000fee0008000a84 */
[----:B------:R-:W-:Y:S05]  /*12a30*/  @P0 BRA.U.ANY `(.L_x_1200) ;  /* 0xfffffffd00e80947 */ /* 0x000fea000393ffff */
[----:B0-----:R-:W2:Y:S02]  /*12a40*/  LDL.LU R2, [R1+0x1c] ;  /* 0x00001c0001027983 */ /* 0x001ea40000300800 */
[----:B--2---:R-:W-:-:S05]  /*12a50*/  VIADD R2, R2, 0x1 ;  /* 0x0000000102027836 */ /* 0x004fca0000000000 */
[----:B------:R0:W-:Y:S01]  /*12a60*/  STL [R1+0x1c], R2 ;  /* 0x00001c0201007387 */ /* 0x0001e20000100800 */
[----:B------:R-:W-:-:S04]  /*12a70*/  LEA.HI R0, R2, R2, RZ, 0x1 ;  /* 0x0000000202007211 */ /* 0x000fc800078f08ff */
[----:B------:R-:W-:-:S05]  /*12a80*/  LOP3.LUT R0, R0, 0xfffffffe, RZ, 0xc0, !PT ;  /* 0xfffffffe00007812 */ /* 0x000fca00078ec0ff */
[----:B------:R-:W-:-:S05]  /*12a90*/  IMAD.IADD R0, R2, 0x1, -R0 ;  /* 0x0000000102007824 */ /* 0x000fca00078e0a00 */
[----:B------:R-:W-:Y:S01]  /*12aa0*/  SHF.L.U32 R3, R0, 0x1f, RZ ;  /* 0x0000001f00037819 */ /* 0x000fe200000006ff */
[----:B------:R-:W-:Y:S01]  /*12ab0*/  NOP ;  /* 0x0000000000007918 */ /* 0x000fe20000000000 */
[----:B0-----:R-:W2:Y:S01]  /*12ac0*/  LDL R2, [R1+0x8] ;  /* 0x0000080001027983 */ /* 0x001ea20000100800 */
[----:B------:R0:W-:Y:S01]  /*12ad0*/  SYNCS.ARRIVE.TRANS64.A1T0 RZ, [R22+URZ+0x2d800], RZ ;  /* 0x02d800ff16ff79a7 */ /* 0x0001e2000810003f */
[----:B------:R-:W-:Y:S01]  /*12ae0*/  BSSY B0, `(.L_x_1201) ;  /* 0x0000005000007945 */ /* 0x000fe20003800000 */
[----:B------:R-:W1:Y:S01]  /*12af0*/  SYNCS.PHASECHK.TRANS64.TRYWAIT P0, [R22+URZ+0x2d820], R3 ;  /* 0x02d82003160075a7 */ /* 0x000e62000800017f */
[----:B--2---:R-:W-:-:S05]  /*12b00*/  VIADD R0, R2, 0xfffffffe ;  /* 0xfffffffe02007836 */ /* 0x004fca0000000000 */
[----:B------:R-:W-:Y:S01]  /*12b10*/  ISETP.GE.AND P1, PT, R0, R29, PT ;  /* 0x0000001d0000720c */ /* 0x000fe20003f26270 */
[----:B01----:R-:W-:-:S12]  /*12b20*/  @!P0 BRA `(.L_x_1202) ;  /* 0x0000004400708947 */ /* 0x003fd80003800000 */
.L_x_1317:
[----:B------:R-:W-:Y:S05]  /*12b30*/  BSYNC B0 ;  /* 0x0000000000007941 */ /* 0x000fea0003800000 */
.L_x_1201:
[----:B------:R-:W-:Y:S04]  /*12b40*/  BSSY B0, `(.L_x_1203) ;  /* 0x0000228000007945 */ /* 0x000fe80003800000 */
[----:B------:R-:W-:Y:S05]  /*12b50*/  @!P1 BRA `(.L_x_1204) ;  /* 0x0000002000989947 */ /* 0x000fea0003800000 */
[----:B------:R-:W0:Y:S01]  /*12b60*/  LDL R2, [R1+0x8] ;  /* 0x0000080001027983 */ /* 0x000e220000100800 */
[----:B------:R-:W-:Y:S01]  /*12b70*/  LOP3.LUT R6, RZ, R29, RZ, 0x33, !PT ;  /* 0x0000001dff067212 */ /* 0x000fe200078e33ff */
[----:B------:R-:W-:Y:S01]  /*12b80*/  BSSY B2, `(.L_x_1205) ;  /* 0x00000bb000027945 */ /* 0x000fe20003800000 */
[----:B0-----:R-:W-:-:S05]  /*12b90*/  IMAD.MOV R3, RZ, RZ, -R2 ;  /* 0x000000ffff037224 */ /* 0x001fca00078e0a02 */
[----:B------:R-:W-:-:S05]  /*12ba0*/  VIADDMNMX R6, R3, 0x1, R6, !PT ;  /* 0x0000000103067846 */ /* 0x000fca0007800106 */
[----:B------:R-:W-:-:S05]  /*12bb0*/  IMAD.IADD R2, R2, 0x1, R6 ;  /* 0x0000000102027824 */ /* 0x000fca00078e0206 */
[----:B------:R-:W-:-:S04]  /*12bc0*/  LOP3.LUT R2, R2, 0x1, RZ, 0xc0, !PT ;  /* 0x0000000102027812 */ /* 0x000fc800078ec0ff */
[----:B------:R-:W-:-:S13]  /*12bd0*/  ISETP.NE.U32.AND P0, PT, R2, 0x1, PT ;  /* 0x000000010200780c */ /* 0x000fda0003f05070 */
[----:B------:R-:W-:Y:S05]  /*12be0*/  @P0 BRA `(.L_x_1206) ;  /* 0x0000000800d00947 */ /* 0x000fea0003800000 */
[----:B------:R-:W2:Y:S01]  /*12bf0*/  LDL R4, [R1] ;  /* 0x0000000001047983 */ /* 0x000ea20000100800 */
        /* <DEDUP_REMOVED lines=25> */
[----:B------:R-:W-:-:S04]  /*12d90*/  IMAD.WIDE.U32 R2, R25, UR6, R2 ;  /* 0x0000000619027c25 */ /* 0x000fc8000f8e0002 */
[----:B------:R-:W-:Y:S01]  /*12da0*/  IMAD.IADD R3, R4, 0x1, R3 ;  /* 0x0000000104037824 */ /* 0x000fe200078e0203 */
[----:B------:R-:W-:-:S04]  /*12db0*/  LEA R4, P0, R2, UR4, 0x2 ;  /* 0x0000000402047c11 */ /* 0x000fc8000f8010ff */
[----:B------:R-:W-:-:S06]  /*12dc0*/  LEA.HI.X R5, R2, UR5, R3, 0x2, P0 ;  /* 0x0000000502057c11 */ /* 0x000fcc00080f1403 */
[----:B------:R0:W5:Y:S03]  /*12dd0*/  LDG.E R5, desc[UR50][R4.64] ;  /* 0x0000003204057981 */ /* 0x000166000c1e1900 */
.L_x_1209:
[----:B------:R-:W-:Y:S01]  /*12de0*/  IMAD R3, R7, 0x8, R22 ;  /* 0x0000000807037824 */ /* 0x000fe200078e0216 */
[----:B------:R-:W-:Y:S01]  /*12df0*/  SHF.L.U32 R2, R9, 0x1f, RZ ;  /* 0x0000001f09027819 */ /* 0x000fe200000006ff */
[----:B------:R-:W-:Y:S03]  /*12e00*/  BSSY B3, `(.L_x_1210) ;  /* 0x0000003000037945 */ /* 0x000fe60003800000 */
[----:B------:R-:W1:Y:S02]  /*12e10*/  SYNCS.PHASECHK.TRANS64.TRYWAIT P0, [R3+URZ+0x2d840], R2 ;  /* 0x02d84002030075a7 */ /* 0x000e64000800017f */
[----:B-1----:R-:W-:Y:S05]  /*12e20*/  @!P0 BRA `(.L_x_1211) ;  /* 0x0000004000c48947 */ /* 0x002fea0003800000 */
.L_x_1318:
[----:B------:R-:W-:Y:S05]  /*12e30*/  BSYNC B3 ;  /* 0x0000000000037941 */ /* 0x000fea0003800000 */
.L_x_1210:
        /* <DEDUP_REMOVED lines=12> */
.L_x_1213:
[----:B------:R-:W-:Y:S05]  /*12f00*/  BSYNC B3 ;  /* 0x0000000000037941 */ /* 0x000fea0003800000 */
.L_x_1212:
        /* <DEDUP_REMOVED lines=11> */
.L_x_1214:
        /* <DEDUP_REMOVED lines=16> */
.L_x_1215:
        /* <DEDUP_REMOVED lines=16> */
.L_x_1216:
        /* <DEDUP_REMOVED lines=15> */
.L_x_1319:
[----:B------:R-:W-:Y:S05]  /*132b0*/  BSYNC B3 ;  /* 0x0000000000037941 */ /* 0x000fea0003800000 */
.L_x_1217:
        /* <DEDUP_REMOVED lines=12> */
.L_x_1220:
[----:B------:R-:W-:Y:S05]  /*13380*/  BSYNC B3 ;  /* 0x0000000000037941 */ /* 0x000fea0003800000 */
.L_x_1219:
        /* <DEDUP_REMOVED lines=11> */
.L_x_1221:
        /* <DEDUP_REMOVED lines=15> */
.L_x_1222:
        /* <DEDUP_REMOVED lines=15> */
.L_x_1223:
        /* <DEDUP_REMOVED lines=12> */
.L_x_1208:
[----:B------:R-:W-:Y:S05]  /*136e0*/  BSYNC B1 ;  /* 0x0000000000017941 */ /* 0x000fea0003800000 */
.L_x_1207:
[----:B------:R-:W2:Y:S01]  /*136f0*/  LDL R0, [R1+0x8] ;  /* 0x0000080001007983 */ /* 0x000ea20000100800 */
[----:B------:R-:W-:Y:S02]  /*13700*/  IMAD.MOV.U32 R23, RZ, RZ, R7 ;  /* 0x000000ffff177224 */ /* 0x000fe400078e0007 */
[----:B------:R-:W-:Y:S02]  /*13710*/  IMAD.MOV.U32 R26, RZ, RZ, R9 ;  /* 0x000000ffff1a7224 */ /* 0x000fe400078e0009 */
[----:B--2---:R-:W-:-:S07]  /*13720*/  VIADD R0, R0, 0xfffffffd ;  /* 0xfffffffd00007836 */ /* 0x004fce0000000000 */
.L_x_1206:
[----:B------:R-:W-:Y:S05]  /*13730*/  BSYNC B2 ;  /* 0x0000000000027941 */ /* 0x000fea0003800000 */
.L_x_1205:
[----:B------:R-:W2:Y:S01]  /*13740*/  LDL.LU R2, [R1+0x8] ;  /* 0x0000080001027983 */ /* 0x000ea20000300800 */
[----:B------:R-:W-:Y:S01]  /*13750*/  VIADD R6, R6, 0xfffffffe ;  /* 0xfffffffe06067836 */ /* 0x000fe20000000000 */
[----:B--2---:R-:W-:-:S04]  /*13760*/  LOP3.LUT R3, RZ, R2, RZ, 0x33, !PT ;  /* 0x00000002ff037212 */ /* 0x004fc800078e33ff */
[----:B------:R-:W-:-:S13]  /*13770*/  ISETP.NE.AND P0, PT, R6, R3, PT ;  /* 0x000000030600720c */ /* 0x000fda0003f05270 */
[----:B------:R-:W-:Y:S05]  /*13780*/  @!P0 BRA `(.L_x_1204) ;  /* 0x00000014008c8947 */ /* 0x000fea0003800000 */
[----:B------:R-:W-:-:S07]  /*13790*/  IMAD.MOV.U32 R4, RZ, RZ, R17 ;  /* 0x000000ffff047224 */ /* 0x000fce00078e0011 */
.L_x_1258:
[----:B------:R-:W2:Y:S01]  /*137a0*/  LDL R2, [R1] ;  /* 0x0000000001027983 */ /* 0x000ea20000100800 */
        /* <DEDUP_REMOVED lines=29> */
[----:B------:R-:W-:-:S05]  /*13980*/  LEA.HI.X R5, R2, UR5, R3, 0x2, P0 ;  /* 0x0000000502057c11 */ /* 0x000fca00080f1403 */
[----:B------:R0:W5:Y:S04]  /*13990*/  LDG.E R4, desc[UR50][R4.64] ;  /* 0x0000003204047981 */ /* 0x000168000c1e1900 */
.L_x_1226:
[----:B------:R-:W-:Y:S01]  /*139a0*/  IMAD R3, R6, 0x8, R22 ;  /* 0x0000000806037824 */ /* 0x000fe200078e0216 */
[----:B------:R-:W-:Y:S01]  /*139b0*/  SHF.L.U32 R2, R7, 0x1f, RZ ;  /* 0x0000001f07027819 */ /* 0x000fe200000006ff */
[----:B------:R-:W-:Y:S03]  /*139c0*/  BSSY B2, `(.L_x_1227) ;  /* 0x0000003000027945 */ /* 0x000fe60003800000 */
[----:B------:R-:W1:Y:S02]  /*139d0*/  SYNCS.PHASECHK.TRANS64.TRYWAIT P0, [R3+URZ+0x2d840], R2 ;  /* 0x02d84002030075a7 */ /* 0x000e64000800017f */
[----:B-1----:R-:W-:Y:S05]  /*139e0*/  @!P0 BRA `(.L_x_1228) ;  /* 0x0000003400fc8947 */ /* 0x002fea0003800000 */
.L_x_1320:
[----:B------:R-:W-:Y:S05]  /*139f0*/  BSYNC B2 ;  /* 0x0000000000027941 */ /* 0x000fea0003800000 */
.L_x_1227:
        /* <DEDUP_REMOVED lines=12> */
.L_x_1230:
[----:B------:R-:W-:Y:S05]  /*13ac0*/  BSYNC B2 ;  /* 0x0000000000027941 */ /* 0x000fea0003800000 */
.L_x_1229:
        /* <DEDUP_REMOVED lines=11> */
.L_x_1231:
        /* <DEDUP_REMOVED lines=16> */
.L_x_1232:
        /* <DEDUP_REMOVED lines=16> */
.L_x_1233:
        /* <DEDUP_REMOVED lines=15> */
.L_x_1321:
[----:B------:R-:W-:Y:S05]  /*13e70*/  BSYNC B2 ;  /* 0x0000000000027941 */ /* 0x000fea0003800000 */
.L_x_1234:
        /* <DEDUP_REMOVED lines=11> */
.L_x_1237:
[----:B------:R-:W-:Y:S05]  /*13f30*/  BSYNC B2 ;  /* 0x0000000000027941 */ /* 0x000fea0003800000 */
.L_x_1236:
        /* <DEDUP_REMOVED lines=10> */
.L_x_1238:
        /* <DEDUP_REMOVED lines=15> */
.L_x_1239:
        /* <DEDUP_REMOVED lines=15> */
.L_x_1240:
        /* <DEDUP_REMOVED lines=12> */
.L_x_1225:
[----:B------:R-:W-:Y:S05]  /*14280*/  BSYNC B1 ;  /* 0x0000000000017941 */ /* 0x000fea0003800000 */
.L_x_1224:
[----:B------:R-:W2:Y:S01]  /*14290*/  LDL R2, [R1] ;  /* 0x0000000001027983 */ /* 0x000ea20000100800 */
[----:B------:R-:W-:Y:S01]  /*142a0*/  VIADD R23, R6, 0x1 ;  /* 0x0000000106177836 */ /* 0x000fe20000000000 */
[----:B------:R-:W-:Y:S01]  /*142b0*/  BSSY B1, `(.L_x_1241) ;  /* 0x00000ad000017945 */ /* 0x000fe20003800000 */
[----:B------:R-:W-:-:S03]  /*142c0*/  VIADD R9, R0, 0xffffffff ;  /* 0xffffffff00097836 */ /* 0x000fc60000000000 */
        /* <DEDUP_REMOVED lines=28> */
.L_x_1243:
[----:B------:R-:W-:Y:S01]  /*14490*/  IMAD R2, R23, 0x8, R22 ;  /* 0x0000000817027824 */ /* 0x000fe200078e0216 */
[----:B------:R-:W-:Y:S01]  /*144a0*/  SHF.L.U32 R3, R26, 0x1f, RZ ;  /* 0x0000001f1a037819 */ /* 0x000fe200000006ff */
[----:B------:R-:W-:Y:S03]  /*144b0*/  BSSY B2, `(.L_x_1244) ;  /* 0x0000003000027945 */ /* 0x000fe60003800000 */
[----:B------:R-:W1:Y:S02]  /*144c0*/  SYNCS.PHASECHK.TRANS64.TRYWAIT P0, [R2+URZ+0x2d840], R3 ;  /* 0x02d84003020075a7 */ /* 0x000e64000800017f */
[----:B-1----:R-:W-:Y:S05]  /*144d0*/  @!P0 BRA `(.L_x_1245) ;  /* 0x0000002c00688947 */ /* 0x002fea0003800000 */
.L_x_1322:
[----:B------:R-:W-:Y:S05]  /*144e0*/  BSYNC B2 ;  /* 0x0000000000027941 */ /* 0x000fea0003800000 */
.L_x_1244:
        /* <DEDUP_REMOVED lines=12> */
.L_x_1247:
[----:B------:R-:W-:Y:S05]  /*145b0*/  BSYNC B2 ;  /* 0x0000000000027941 */ /* 0x000fea0003800000 */
.L_x_1246:
        /* <DEDUP_REMOVED lines=12> */
.L_x_1248:
        /* <DEDUP_REMOVED lines=16> */
.L_x_1249:
        /* <DEDUP_REMOVED lines=16> */
.L_x_1250:
        /* <DEDUP_REMOVED lines=15> */
.L_x_1323:
[----:B------:R-:W-:Y:S05]  /*14970*/  BSYNC B2 ;  /* 0x0000000000027941 */ /* 0x000fea0003800000 */
.L_x_1251:
        /* <DEDUP_REMOVED lines=11> */
.L_x_1254:
[----:B------:R-:W-:Y:S05]  /*14a30*/  BSYNC B2 ;  /* 0x0000000000027941 */ /* 0x000fea0003800000 */
.L_x_1253:
        /* <DEDUP_REMOVED lines=10> */
.L_x_1255:
        /* <DEDUP_REMOVED lines=15> */
.L_x_1256:
        /* <DEDUP_REMOVED lines=15> */
.L_x_1257:
        /* <DEDUP_REMOVED lines=12> */
.L_x_1242:
[----:B------:R-:W-:Y:S05]  /*14d80*/  BSYNC B1 ;  /* 0x0000000000017941 */ /* 0x000fea0003800000 */
.L_x_1241:
[----:B------:R-:W-:Y:S01]  /*14d90*/  ISETP.GT.AND P0, PT, R9, R29, PT ;  /* 0x0000001d0900720c */ /* 0x000fe20003f04270 */
[----:B------:R-:W-:-:S12]  /*14da0*/  VIADD R0, R0, 0xfffffffe ;  /* 0xfffffffe00007836 */ /* 0x000fd80000000000 */
[----:B------:R-:W-:Y:S05]  /*14db0*/  @P0 BRA `(.L_x_1258) ;  /* 0xffffffe800780947 */ /* 0x000fea000383ffff */
.L_x_1204:
[----:B------:R-:W-:Y:S05]  /*14dc0*/  BSYNC B0 ;  /* 0x0000000000007941 */ /* 0x000fea0003800000 */
.L_x_1203:
        /* <DEDUP_REMOVED lines=17> */
.L_x_1260:
[----:B------:R-:W-:Y:S05]  /*14ee0*/  BSYNC B0 ;  /* 0x0000000000007941 */ /* 0x000fea0003800000 */
.L_x_1259:
[----:B------:R-:W2:Y:S01]  /*14ef0*/  LDL R0, [R1] ;  /* 0x0000000001007983 */ /* 0x000ea20000100800 */
[----:B------:R-:W-:Y:S01]  /*14f00*/  BSSY B0, `(.L_x_1261) ;  /* 0x0000046000007945 */ /* 0x000fe20003800000 */
[----:B--2---:R-:W-:-:S13]  /*14f10*/  LOP3.LUT P0, RZ, R0, 0x1, RZ, 0xc0, !PT ;  /* 0x0000000100ff7812 */ /* 0x004fda000780c0ff */
[----:B------:R-:W-:Y:S05]  /*14f20*/  @!P0 BRA `(.L_x_1262) ;  /* 0x00000004000c8947 */ /* 0x000fea0003800000 */
[----:B0-----:R-:W-:Y:S01]  /*14f30*/  IMAD R3, R23, 0x8, R22 ;  /* 0x0000000817037824 */ /* 0x001fe200078e0216 */
[----:B------:R-:W-:Y:S01]  /*14f40*/  SHF.L.U32 R0, R26, 0x1f, RZ ;  /* 0x0000001f1a007819 */ /* 0x000fe200000006ff */
[----:B------:R-:W-:Y:S01]  /*14f50*/  BSSY B1, `(.L_x_1263) ;  /* 0x0000004000017945 */ /* 0x000fe20003800000 */
[----:B------:R-:W-:Y:S02]  /*14f60*/  ISETP.NE.AND P1, PT, R6, RZ, PT ;  /* 0x000000ff0600720c */ /* 0x000fe40003f25270 */
[----:B------:R-:W0:Y:S02]  /*14f70*/  SYNCS.PHASECHK.TRANS64.TRYWAIT P0, [R3+URZ+0x2d860], R0 ;  /* 0x02d86000030075a7 */ /* 0x000e24000800017f */
[----:B0-----:R-:W-:Y:S09]  /*14f80*/  @!P0 BRA `(.L_x_1264) ;  /* 0x0000002000e48947 */ /* 0x001ff20003800000 */
.L_x_1324:
[----:B------:R-:W-:Y:S05]  /*14f90*/  BSYNC B1 ;  /* 0x0000000000017941 */ /* 0x000fea0003800000 */
.L_x_1263:
        /* <DEDUP_REMOVED lines=9> */
.L_x_1266:
[----:B------:R-:W-:Y:S05]  /*15030*/  BSYNC B1 ;  /* 0x0000000000017941 */ /* 0x000fea0003800000 */
.L_x_1265:
[----:B0-----:R-:W-:Y:S01]  /*15040*/  IMAD R0, R23, 0x6000, R22 ;  /* 0x0000600017007824 */ /* 0x001fe200078e0216 */
        /* <DEDUP_REMOVED lines=9> */
.L_x_1267:
        /* <DEDUP_REMOVED lines=15> */
.L_x_1268:
        /* <DEDUP_REMOVED lines=15> */
.L_x_1269:
        /* <DEDUP_REMOVED lines=10> */
.L_x_1262:
[----:B------:R-:W-:Y:S05]  /*15360*/  BSYNC B0 ;  /* 0x0000000000007941 */ /* 0x000fea0003800000 */
.L_x_1261:
[----:B------:R-:W-:-:S05]  /*15370*/  VIADD R23, R23, 0x1 ;  /* 0x0000000117177836 */ /* 0x000fca0000000000 */
[----:B------:R-:W-:-:S04]  /*15380*/  ISETP.NE.AND P0, PT, R23, 0x2, PT ;  /* 0x000000021700780c */ /* 0x000fc80003f05270 */
[----:B0-----:R-:W-:Y:S02]  /*15390*/  SEL R3, RZ, 0x1, P0 ;  /* 0x00000001ff037807 */ /* 0x001fe40000000000 */
[----:B------:R-:W-:Y:S02]  /*153a0*/  SEL R23, R23, RZ, P0 ;  /* 0x000000ff17177207 */ /* 0x000fe40000000000 */
[----:B------:R-:W-:-:S07]  /*153b0*/  LOP3.LUT R26, R26, R3, RZ, 0x3c, !PT ;  /* 0x000000031a1a7212 */ /* 0x000fce00078e3cff */
.L_x_1185:
[----:B------:R-:W-:Y:S05]  /*153c0*/  BSYNC B7 ;  /* 0x0000000000077941 */ /* 0x000fea0003800000 */
.L_x_1183:
[----:B------:R-:W2:Y:S02]  /*153d0*/  LDL R0, [R1] ;  /* 0x0000000001007983 */ /* 0x000ea40000100800 */
        /* <DEDUP_REMOVED lines=11> */
.L_x_1270:
[----:B------:R-:W2:Y:S01]  /*15490*/  S2R R0, SR_TID.X ;  /* 0x0000000000007919 */ /* 0x000ea20000002100 */
[----:B------:R-:W-:Y:S01]  /*154a0*/  UMOV UR4, 0xffffffff ;  /* 0xffffffff00047882 */ /* 0x000fe20000000000 */
[----:B--2---:R-:W-:-:S04]  /*154b0*/  LOP3.LUT R8, R0, 0x1f, RZ, 0xc0, !PT ;  /* 0x0000001f00087812 */ /* 0x004fc800078ec0ff */
[----:B------:R-:W-:Y:S01]  /*154c0*/  ISETP.NE.AND P0, PT, R8, 0x1f, PT ;  /* 0x0000001f0800780c */ /* 0x000fe20003f05270 */
[----:B------:R-:W-:-:S12]  /*154d0*/  BRA.DIV UR4, `(.L_x_1272) ;  /* 0x0000001e04a47947 */ /* 0x000fd8000b800000 */
[----:B------:R-:W-:Y:S01]  /*154e0*/  IMAD.IADD R5, R19, 0x1, R8 ;  /* 0x0000000113057824 */ /* 0x000fe200078e0208 */
[----:B------:R-:W-:-:S04]  /*154f0*/  ULDC UR4, c[0x0][0xc3c] ;  /* 0x00030f0000047ab9 */ /* 0x000fc80000000800 */
[----:B------:R-:W-:-:S13]  /*15500*/  ISETP.GE.OR P1, PT, R5, UR4, !P0 ;  /* 0x0000000405007c0c */ /* 0x000fda000c726670 */
[----:B------:R-:W2:Y:S02]  /*15510*/  @!P1 LDC.64 R2, c[0x0][0xc80] ;  /* 0x00032000ff029b82 */ /* 0x000ea40000000a00 */
[----:B--2---:R-:W-:-:S06]  /*15520*/  @!P1 IMAD.WIDE R2, R5, 0x4, R2 ;  /* 0x0000000405029825 */ /* 0x004fcc00078e0202 */
[----:B------:R-:W2:Y:S01]  /*15530*/  @!P1 LDG.E R2, desc[UR50][R2.64] ;  /* 0x0000003202029981 */ /* 0x000ea2000c1e1900 */
[----:B------:R-:W-:Y:S01]  /*15540*/  IMAD.MOV.U32 R17, RZ, RZ, RZ ;  /* 0x000000ffff117224 */ /* 0x000fe200078e00ff */
[C---:B------:R-:W-:Y:S02]  /*15550*/  ISETP.GE.U32.AND P2, PT, R8.reuse, 0x2, PT ;  /* 0x000000020800780c */ /* 0x040fe40003f46070 */
[C---:B------:R-:W-:Y:S01]  /*15560*/  ISETP.GE.U32.AND P3, PT, R8.reuse, 0x4, PT ;  /* 0x000000040800780c */ /* 0x040fe20003f66070 */
[----:B------:R-:W-:Y:S01]  /*15570*/  SHFL.IDX PT, R0, R16, RZ, 0x1f ;  /* 0x00001fff10007589 */ /* 0x000fe200000e0000 */
[C---:B------:R-:W-:Y:S02]  /*15580*/  ISETP.GE.U32.AND P4, PT, R8.reuse, 0x8, PT ;  /* 0x000000080800780c */ /* 0x040fe40003f86070 */
[C---:B------:R-:W-:Y:S01]  /*15590*/  ISETP.GE.U32.AND P5, PT, R8.reuse, 0x10, PT ;  /* 0x000000100800780c */ /* 0x040fe20003fa6070 */
[----:B--2---:R-:W-:Y:S01]  /*155a0*/  @!P1 IMAD.MOV.U32 R17, RZ, RZ, R2 ;  /* 0x000000ffff119224 */ /* 0x004fe200078e0002 */
[----:B------:R-:W-:-:S04]  /*155b0*/  ISETP.NE.AND P1, PT, R8, RZ, PT ;  /* 0x000000ff0800720c */ /* 0x000fc80003f25270 */
[----:B------:R-:W2:Y:S02]  /*155c0*/  SHFL.UP PT, R14, R17, 0x1, RZ ;  /* 0x04200000110e7989 */ /* 0x000ea400000e00ff */
[----:B--2---:R-:W-:-:S05]  /*155d0*/  SEL R4, R14, RZ, P1 ;  /* 0x000000ff0e047207 */ /* 0x004fca0000800000 */
[----:B------:R-:W-:-:S05]  /*155e0*/  IMAD.IADD R4, R17, 0x1, R4 ;  /* 0x0000000111047824 */ /* 0x000fca00078e0204 */
[----:B------:R-:W2:Y:S02]  /*155f0*/  SHFL.UP PT, R14, R4, 0x2, RZ ;  /* 0x04400000040e7989 */ /* 0x000ea400000e00ff */
[----:B--2---:R-:W-:-:S05]  /*15600*/  SEL R5, R14, RZ, P2 ;  /* 0x000000ff0e057207 */ /* 0x004fca0001000000 */
[----:B------:R-:W-:Y:S02]  /*15610*/  IMAD.IADD R6, R4, 0x1, R5 ;  /* 0x0000000104067824 */ /* 0x000fe400078e0205 */
[----:B------:R-:W-:Y:S04]  /*15620*/  SHFL.IDX PT, R5, R16, 0x1, 0x1f ;  /* 0x00201f0010057f89 */ /* 0x000fe800000e0000 */
[----:B------:R-:W2:Y:S02]  /*15630*/  SHFL.UP PT, R14, R6, 0x4, RZ ;  /* 0x04800000060e7989 */ /* 0x000ea400000e00ff */
[----:B--2---:R-:W-:-:S05]  /*15640*/  SEL R3, R14, RZ, P3 ;  /* 0x000000ff0e037207 */ /* 0x004fca0001800000 */
[----:B------:R-:W-:-:S05]  /*15650*/  IMAD.IADD R2, R6, 0x1, R3 ;  /* 0x0000000106027824 */ /* 0x000fca00078e0203 */
[----:B------:R-:W2:Y:S02]  /*15660*/  SHFL.UP PT, R14, R2, 0x8, RZ ;  /* 0x05000000020e7989 */ /* 0x000ea400000e00ff */
[----:B--2---:R-:W-:-:S05]  /*15670*/  SEL R3, R14, RZ, P4 ;  /* 0x000000ff0e037207 */ /* 0x004fca0002000000 */
[----:B------:R-:W-:-:S05]  /*15680*/  IMAD.IADD R3, R2, 0x1, R3 ;  /* 0x0000000102037824 */ /* 0x000fca00078e0203 */
[----:B------:R-:W2:Y:S02]  /*15690*/  SHFL.UP PT, R14, R3, 0x10, RZ ;  /* 0x06000000030e7989 */ /* 0x000ea400000e00ff */
[----:B--2---:R-:W-:-:S05]  /*156a0*/  SEL R14, R14, RZ, P5 ;  /* 0x000000ff0e0e7207 */ /* 0x004fca0002800000 */
[----:B------:R-:W-:-:S05]  /*156b0*/  IMAD.IADD R3, R3, 0x1, R14 ;  /* 0x0000000103037824 */ /* 0x000fca00078e020e */
[----:B------:R2:W3:Y:S02]  /*156c0*/  SHFL.IDX PT, R14, R3, 0x1f, 0x1f ;  /* 0x03e01f00030e7f89 */ /* 0x0004e400000e0000 */
.L_x_1334:
[----:B------:R-:W-:Y:S02]  /*156d0*/  ULDC UR4, c[0x0][0xc38] ;  /* 0x00030e0000047ab9 */ /* 0x000fe40000000800 */
[----:B------:R-:W-:-:S04]  /*156e0*/  IMAD.U32 R4, RZ, RZ, UR4 ;  /* 0x00000004ff047e24 */ /* 0x000fc8000f8e00ff */
[----:B---3--:R-:W-:-:S04]  /*156f0*/  IMAD R14, R14, R4, RZ ;  /* 0x000000040e0e7224 */ /* 0x008fc800078e02ff */
[----:B------:R-:W-:-:S05]  /*15700*/  IMAD.IADD R5, R5, 0x1, R14 ;  /* 0x0000000105057824 */ /* 0x000fca00078e020e */
[----:B------:R-:W-:-:S13]  /*15710*/  ISETP.GT.AND P6, PT, R5, R0, PT ;  /* 0x000000000500720c */ /* 0x000fda0003fc4270 */
[----:B------:R-:W-:Y:S05]  /*15720*/  @P6 BRA `(.L_x_1273) ;  /* 0x00000000009c6947 */ /* 0x000fea0003800000 */
.L_x_1278:
[----:B------:R-:W3:Y:S01]  /*15730*/  LDC R2, c[0x0][0xc3c] ;  /* 0x00030f00ff027b82 */ /* 0x000ee20000000800 */
[----:B------:R-:W-:-:S05]  /*15740*/  VIADD R19, R19, 0x1f ;  /* 0x0000001f13137836 */ /* 0x000fca0000000000 */
[----:B---3--:R-:W-:-:S13]  /*15750*/  ISETP.GE.AND P6, PT, R19, R2, PT ;  /* 0x000000021300720c */ /* 0x008fda0003fc6270 */
[----:B------:R-:W-:Y:S05]  /*15760*/  @P6 BRA `(.L_x_1274) ;  /* 0x0000000400d06947 */ /* 0x000fea0003800000 */
[----:B--2---:R-:W2:Y:S01]  /*15770*/  S2R R3, SR_TID.X ;  /* 0x0000000000037919 */ /* 0x004ea20000002100 */
[----:B------:R-:W-:Y:S01]  /*15780*/  BSSY B0, `(.L_x_1275) ;  /* 0x0000009000007945 */ /* 0x000fe20003800000 */
[----:B------:R-:W-:Y:S01]  /*15790*/  IMAD.MOV.U32 R17, RZ, RZ, RZ ;  /* 0x000000ffff117224 */ /* 0x000fe200078e00ff */
[----:B--2---:R-:W-:-:S05]  /*157a0*/  LOP3.LUT R3, R3, 0x1f, RZ, 0xc0, !PT ;  /* 0x0000001f03037812 */ /* 0x004fca00078ec0ff */
[----:B------:R-:W-:-:S05]  /*157b0*/  IMAD.IADD R7, R19, 0x1, R3 ;  /* 0x0000000113077824 */ /* 0x000fca00078e0203 */
[----:B------:R-:W-:-:S13]  /*157c0*/  ISETP.GE.OR P6, PT, R7, R2, !P0 ;  /* 0x000000020700720c */ /* 0x000fda00047c6670 */
[----:B------:R-:W-:Y:S05]  /*157d0*/  @P6 BRA `(.L_x_1276) ;  /* 0x00000000000c6947 */ /* 0x000fea0003800000 */
[----:B------:R-:W2:Y:S02]  /*157e0*/  LDC.64 R2, c[0x0][0xc80] ;  /* 0x00032000ff027b82 */ /* 0x000ea40000000a00 */
[----:B--2---:R-:W-:-:S05]  /*157f0*/  IMAD.WIDE R2, R7, 0x4, R2 ;  /* 0x0000000407027825 */ /* 0x004fca00078e0202 */
[----:B------:R2:W5:Y:S02]  /*15800*/  LDG.E R17, desc[UR50][R2.64] ;  /* 0x0000003202117981 */ /* 0x000564000c1e1900 */
.L_x_1276:
[----:B------:R-:W-:Y:S05]  /*15810*/  BSYNC B0 ;  /* 0x0000000000007941 */ /* 0x000fea0003800000 */
.L_x_1275:
[----:B------:R-:W-:-:S03]  /*15820*/  UMOV UR4, 0xffffffff ;  /* 0xffffffff00047882 */ /* 0x000fc60000000000 */
[----:B------:R-:W-:Y:S05]  /*15830*/  BRA.DIV UR4, `(.L_x_1277) ;  /* 0x0000001e04f07947 */ /* 0x000fea000b800000 */
[----:B-----5:R-:W3:Y:S02]  /*15840*/  SHFL.UP PT, R14, R17, 0x1, RZ ;  /* 0x04200000110e7989 */ /* 0x020ee400000e00ff */
[----:B---3--:R-:W-:-:S05]  /*15850*/  SEL R14, R14, RZ, P1 ;  /* 0x000000ff0e0e7207 */ /* 0x008fca0000800000 */
[----:B------:R-:W-:-:S05]  /*15860*/  IMAD.IADD R13, R17, 0x1, R14 ;  /* 0x00000001110d7824 */ /* 0x000fca00078e020e */
        /* <DEDUP_REMOVED lines=13> */
.L_x_1342:
[----:B------:R-:W-:Y:S02]  /*15940*/  ULDC UR4, c[0x0][0xc38] ;  /* 0x00030e0000047ab9 */ /* 0x000fe40000000800 */
[----:B------:R-:W-:-:S04]  /*15950*/  IMAD.U32 R4, RZ, RZ, UR4 ;  /* 0x00000004ff047e24 */ /* 0x000fc8000f8e00ff */
[----:B---3--:R-:W-:-:S04]  /*15960*/  IMAD R14, R14, R4, RZ ;  /* 0x000000040e0e7224 */ /* 0x008fc800078e02ff */
[----:B------:R-:W-:-:S05]  /*15970*/  IMAD.IADD R5, R14, 0x1, R5 ;  /* 0x000000010e057824 */ /* 0x000fca00078e0205 */
[----:B------:R-:W-:-:S13]  /*15980*/  ISETP.GT.AND P6, PT, R5, R0, PT ;  /* 0x000000000500720c */ /* 0x000fda0003fc4270 */
[----:B------:R-:W-:Y:S05]  /*15990*/  @!P6 BRA `(.L_x_1278) ;  /* 0xfffffffc0064e947 */ /* 0x000fea000383ffff */
.L_x_1273:
[----:B------:R-:W-:Y:S01]  /*159a0*/  IMAD.IADD R16, R5, 0x1, -R14 ;  /* 0x0000000105107824 */ /* 0x000fe200078e0a0e */
[----:B------:R-:W-:-:S03]  /*159b0*/  UMOV UR4, 0xffffffff ;  /* 0xffffffff00047882 */ /* 0x000fc60000000000 */
[----:B------:R-:W-:-:S05]  /*159c0*/  IMAD R5, R3, R4, R16 ;  /* 0x0000000403057224 */ /* 0x000fca00078e0210 */
[----:B------:R-:W-:Y:S01]  /*159d0*/  ISETP.GT.AND P6, PT, R5, R0, PT ;  /* 0x000000000500720c */ /* 0x000fe20003fc4270 */
[----:B------:R-:W-:-:S12]  /*159e0*/  BRA.DIV UR4, `(.L_x_1279) ;  /* 0x0000002204407947 */ /* 0x000fd8000b800000 */
[----:B------:R-:W-:-:S04]  /*159f0*/  VOTE.ANY R2, PT, !P6 ;  /* 0x0000000000027806 */ /* 0x000fc800070e0100 */
[----:B------:R-:W3:Y:S02]  /*15a00*/  POPC R6, R2 ;  /* 0x0000000200067309 */ /* 0x000ee40000000000 */
[----:B---3--:R3:W4:Y:S02]  /*15a10*/  SHFL.IDX PT, R17, R17, R6, 0x1f ;  /* 0x00001f0611117589 */ /* 0x00872400000e0000 */
.L_x_1346:
[----:B------:R-:W-:Y:S01]  /*15a20*/  ISETP.NE.AND P0, PT, R2, RZ, PT ;  /* 0x000000ff0200720c */ /* 0x000fe20003f05270 */
[----:B------:R-:W-:-:S12]  /*15a30*/  IMAD.MOV.U32 R14, RZ, RZ, RZ ;  /* 0x000000ffff0e7224 */ /* 0x000fd800078e00ff */
[----:B------:R-:W-:Y:S05]  /*15a40*/  @!P0 BRA `(.L_x_1280) ;  /* 0x0000000000108947 */ /* 0x000fea0003800000 */
[----:B------:R-:W-:Y:S01]  /*15a50*/  UMOV UR4, 0xffffffff ;  /* 0xffffffff00047882 */ /* 0x000fe20000000000 */
[----:B------:R-:W-:Y:S02]  /*15a60*/  VIADD R12, R6, 0xffffffff ;  /* 0xffffffff060c7836 */ /* 0x000fe40000000000 */
[----:B------:R-:W-:Y:S05]  /*15a70*/  BRA.DIV UR4, `(.L_x_1281) ;  /* 0x0000002204647947 */ /* 0x000fea000b800000 */
[----:B------:R0:W0:Y:S02]  /*15a80*/  SHFL.IDX PT, R14, R3, R12, 0x1f ;  /* 0x00001f0c030e7589 */ /* 0x00002400000e0000 */
.L_x_1280:
[----:B0-2---:R-:W0:Y:S01]  /*15a90*/  LDC.64 R2, c[0x0][0xc90] ;  /* 0x00032400ff027b82 */ /* 0x005e220000000a00 */
[----:B------:R-:W-:-:S04]  /*15aa0*/  IMAD.IADD R19, R6, 0x1, R19 ;  /* 0x0000000106137824 */ /* 0x000fc800078e0213 */
[----:B0-----:R-:W-:-:S05]  /*15ab0*/  IMAD.WIDE R2, R19, 0x4, R2 ;  /* 0x0000000413027825 */ /* 0x001fca00078e0202 */
[----:B---3--:R0:W4:Y:S01]  /*15ac0*/  LDG.E R6, desc[UR50][R2.64] ;  /* 0x0000003202067981 */ /* 0x008122000c1e1900 */
[----:B------:R-:W-:-:S04]  /*15ad0*/  IMAD R16, R14, R4, R16 ;  /* 0x000000040e107224 */ /* 0x000fc800078e0210 */
[----:B------:R-:W-:Y:S02]  /*15ae0*/  IMAD.IADD R0, R0, 0x1, -R16 ;  /* 0x0000000100007824 */ /* 0x000fe400078e0a10 */
[----:B0-----:R-:W-:Y:S02]  /*15af0*/  IMAD.MOV.U32 R2, RZ, RZ, RZ ;  /* 0x000000ffff027224 */ /* 0x001fe400078e00ff */
[----:B----4-:R-:W-:-:S05]  /*15b00*/  IMAD R5, R17, R6, RZ ;  /* 0x0000000611057224 */ /* 0x010fca00078e02ff */
[----:B------:R-:W-:-:S04]  /*15b10*/  IABS R7, R5 ;  /* 0x0000000500077213 */ /* 0x000fc80000000000 */
[----:B------:R-:W0:Y:S08]  /*15b20*/  I2F.RP R8, R7 ;  /* 0x0000000700087306 */ /* 0x000e300000209400 */
[----:B0-----:R-:W1:Y:S02]  /*15b30*/  MUFU.RCP R8, R8 ;  /* 0x0000000800087308 */ /* 0x001e640000001000 */
[----:B-1----:R-:W-:Y:S01]  /*15b40*/  VIADD R9, R8, 0xffffffe ;  /* 0x0ffffffe08097836 */ /* 0x002fe20000000000 */
[----:B------:R-:W-:-:S05]  /*15b50*/  IABS R8, R5 ;  /* 0x0000000500087213 */ /* 0x000fca0000000000 */
[----:B------:R-:W0:Y:S01]  /*15b60*/  F2I.FTZ.U32.TRUNC.NTZ R3, R9 ;  /* 0x0000000900037305 */ /* 0x000e22000021f000 */
[----:B------:R-:W-:Y:S02]  /*15b70*/  IMAD.MOV R8, RZ, RZ, -R8 ;  /* 0x000000ffff087224 */ /* 0x000fe400078e0a08 */
[----:B0-----:R-:W-:-:S04]  /*15b80*/  IMAD.MOV R10, RZ, RZ, -R3 ;  /* 0x000000ffff0a7224 */ /* 0x001fc800078e0a03 */
[----:B------:R-:W-:-:S04]  /*15b90*/  IMAD R11, R10, R7, RZ ;  /* 0x000000070a0b7224 */ /* 0x000fc800078e02ff */
[----:B------:R-:W-:Y:S01]  /*15ba0*/  IMAD.HI.U32 R2, R3, R11, R2 ;  /* 0x0000000b03027227 */ /* 0x000fe200078e0002 */
[----:B------:R-:W-:-:S05]  /*15bb0*/  IABS R3, R0 ;  /* 0x0000000000037213 */ /* 0x000fca0000000000 */
        /* <DEDUP_REMOVED lines=15> */
[----:B------:R-:W-:-:S03]  /*15cb0*/  IMAD R0, R5, R9, R0 ;  /* 0x0000000905007224 */ /* 0x000fc600078e0200 */
[----:B------:R-:W-:-:S04]  /*15cc0*/  VIADDMNMX R4, R3, R4, R6, PT ;  /* 0x0000000403047246 */ /* 0x000fc80003800106 */
[----:B------:R-:W-:-:S04]  /*15cd0*/  IABS R6, R4 ;  /* 0x0000000400067213 */ /* 0x000fc80000000000 */
[----:B------:R-:W0:Y:S08]  /*15ce0*/  I2F.RP R8, R6 ;  /* 0x0000000600087306 */ /* 0x000e300000209400 */
[----:B0-----:R-:W0:Y:S02]  /*15cf0*/  MUFU.RCP R8, R8 ;  /* 0x0000000800087308 */ /* 0x001e240000001000 */
[----:B0-----:R-:W-:Y:S01]  /*15d00*/  VIADD R2, R8, 0xffffffe ;  /* 0x0ffffffe08027836 */ /* 0x001fe20000000000 */
[----:B------:R-:W-:-:S05]  /*15d10*/  IABS R8, R0 ;  /* 0x0000000000087213 */ /* 0x000fca0000000000 */
[----:B------:R0:W1:Y:S02]  /*15d20*/  F2I.FTZ.U32.TRUNC.NTZ R3, R2 ;  /* 0x0000000200037305 */ /* 0x000064000021f000 */
[----:B0-----:R-:W-:Y:S02]  /*15d30*/  IMAD.MOV.U32 R2, RZ, RZ, RZ ;  /* 0x000000ffff027224 */ /* 0x001fe400078e00ff */
[----:B-1----:R-:W-:-:S04]  /*15d40*/  IMAD.MOV R5, RZ, RZ, -R3 ;  /* 0x000000ffff057224 */ /* 0x002fc800078e0a03 */
[----:B------:R-:W-:-:S04]  /*15d50*/  IMAD R5, R5, R6, RZ ;  /* 0x0000000605057224 */ /* 0x000fc800078e02ff */
[----:B------:R-:W-:Y:S01]  /*15d60*/  IMAD.HI.U32 R3, R3, R5, R2 ;  /* 0x0000000503037227 */ /* 0x000fe200078e0002 */
[-C--:B------:R-:W-:Y:S02]  /*15d70*/  IABS R5, R4.reuse ;  /* 0x0000000400057213 */ /* 0x080fe40000000000 */
[C---:B------:R-:W-:Y:S01]  /*15d80*/  LOP3.LUT R2, R0.reuse, R4, RZ, 0x3c, !PT ;  /* 0x0000000400027212 */ /* 0x040fe200078e3cff */
[----:B------:R-:W-:Y:S02]  /*15d90*/  IMAD.IADD R0, R0, 0x1, R7 ;  /* 0x0000000100007824 */ /* 0x000fe400078e0207 */
[----:B------:R-:W-:Y:S01]  /*15da0*/  IMAD.MOV R5, RZ, RZ, -R5 ;  /* 0x000000ffff057224 */ /* 0x000fe200078e0a05 */
[----:B------:R-:W-:Y:S01]  /*15db0*/  ISETP.GE.AND P2, PT, R2, RZ, PT ;  /* 0x000000ff0200720c */ /* 0x000fe20003f46270 */
[----:B------:R-:W-:-:S04]  /*15dc0*/  IMAD.HI.U32 R3, R3, R8, RZ ;  /* 0x0000000803037227 */ /* 0x000fc800078e00ff */
[----:B------:R-:W-:-:S05]  /*15dd0*/  IMAD R5, R3, R5, R8 ;  /* 0x0000000503057224 */ /* 0x000fca00078e0208 */
[----:B------:R-:W-:-:S13]  /*15de0*/  ISETP.GT.U32.AND P1, PT, R6, R5, PT ;  /* 0x000000050600720c */ /* 0x000fda0003f24070 */
[----:B------:R-:W-:Y:S02]  /*15df0*/  @!P1 IMAD.IADD R5, R5, 0x1, -R6 ;  /* 0x0000000105059824 */ /* 0x000fe400078e0a06 */
[----:B------:R-:W-:Y:S01]  /*15e00*/  @!P1 VIADD R3, R3, 0x1 ;  /* 0x0000000103039836 */ /* 0x000fe20000000000 */
[----:B------:R-:W-:Y:S02]  /*15e10*/  ISETP.NE.AND P1, PT, R4, RZ, PT ;  /* 0x000000ff0400720c */ /* 0x000fe40003f25270 */
[----:B------:R-:W-:-:S13]  /*15e20*/  ISETP.GE.U32.AND P0, PT, R5, R6, PT ;  /* 0x000000060500720c */ /* 0x000fda0003f06070 */
[----:B------:R-:W-:-:S04]  /*15e30*/  @P0 VIADD R3, R3, 0x1 ;  /* 0x0000000103030836 */ /* 0x000fc80000000000 */
[----:B------:R-:W-:Y:S01]  /*15e40*/  @!P2 IMAD.MOV R3, RZ, RZ, -R3 ;  /* 0x000000ffff03a224 */ /* 0x000fe200078e0a03 */
[----:B------:R-:W-:Y:S01]  /*15e50*/  @!P1 LOP3.LUT R3, RZ, R4, RZ, 0x33, !PT ;  /* 0x00000004ff039212 */ /* 0x000fe200078e33ff */
[----:B------:R-:W-:-:S04]  /*15e60*/  IMAD.MOV R4, RZ, RZ, -R4 ;  /* 0x000000ffff047224 */ /* 0x000fc800078e0a04 */
[----:B------:R-:W-:Y:S01]  /*15e70*/  IMAD R18, R3, R4, R0 ;  /* 0x0000000403127224 */ /* 0x000fe200078e0200 */
[----:B------:R-:W-:-:S05]  /*15e80*/  LOP3.LUT R0, RZ, R3, RZ, 0x33, !PT ;  /* 0x00000003ff007212 */ /* 0x000fca00078e33ff */
[----:B------:R-:W-:Y:S01]  /*15e90*/  IMAD.IADD R17, R17, 0x1, R0 ;  /* 0x0000000111117824 */ /* 0x000fe200078e0200 */
[----:B------:R-:W-:Y:S06]  /*15ea0*/  BRA `(.L_x_1282) ;  /* 0x00000000001c7947 */ /* 0x000fec0003800000 */
.L_x_1274:
[----:B------:R-:W-:Y:S01]  /*15eb0*/  UMOV UR4, URZ ;  /* 0x0000003f00047c82 */ /* 0x000fe20008000000 */
[----:B------:R-:W-:Y:S01]  /*15ec0*/  UMOV UR5, URZ ;  /* 0x0000003f00057c82 */ /* 0x000fe20008000000 */
[----:B------:R-:W-:Y:S01]  /*15ed0*/  ULDC UR6, c[0x0][0xc3c] ;  /* 0x00030f0000067ab9 */ /* 0x000fe20000000800 */
[----:B------:R-:W-:Y:S02]  /*15ee0*/  IMAD.MOV.U32 R16, RZ, RZ, R0 ;  /* 0x000000ffff107224 */ /* 0x000fe400078e0000 */
[----:B------:R-:W-:Y:S02]  /*15ef0*/  IMAD.U32 R17, RZ, RZ, UR4 ;  /* 0x00000004ff117e24 */ /* 0x000fe4000f8e00ff */
[----:B------:R-:W-:Y:S02]  /*15f00*/  IMAD.U32 R18, RZ, RZ, UR5 ;  /* 0x00000005ff127e24 */ /* 0x000fe4000f8e00ff */
[----:B------:R-:W-:-:S07]  /*15f10*/  IMAD.U32 R19, RZ, RZ, UR6 ;  /* 0x00000006ff137e24 */ /* 0x000fce000f8e00ff */
.L_x_1282:
[----:B------:R-:W3:Y:S01]  /*15f20*/  S2R R0, SR_TID.X ;  /* 0x0000000000007919 */ /* 0x000ee20000002100 */
[----:B------:R-:W-:Y:S05]  /*15f30*/  WARPSYNC.ALL ;  /* 0x0000000000007948 */ /* 0x000fea0003800000 */
[----:B------:R-:W-:Y:S01]  /*15f40*/  BAR.SYNC.DEFER_BLOCKING 0x4, 0x200 ;  /* 0x0108000000007b1d */ /* 0x000fe20000010000 */
[----:B---3--:R-:W-:-:S04]  /*15f50*/  LOP3.LUT R0, R0, 0x1f, RZ, 0xc0, !PT ;  /* 0x0000001f00007812 */ /* 0x008fc800078ec0ff */
[----:B------:R-:W-:-:S13]  /*15f60*/  ISETP.NE.AND P0, PT, R0, RZ, PT ;  /* 0x000000ff0000720c */ /* 0x000fda0003f05270 */
[----:B--2---:R-:W2:Y:S01]  /*15f70*/  @!P0 S2R R3, SR_CgaCtaId ;  /* 0x0000000000038919 */ /* 0x004ea20000008800 */
[----:B------:R-:W-:-:S04]  /*15f80*/  @!P0 MOV R0, 0x400 ;  /* 0x0000040000008802 */ /* 0x000fc80000000f00 */
[----:B--2---:R-:W-:-:S05]  /*15f90*/  @!P0 LEA R22, R3, R0, 0x18 ;  /* 0x0000000003168211 */ /* 0x004fca00078ec0ff */
[----:B------:R4:W-:Y:S01]  /*15fa0*/  @!P0 STS.128 [R22+0x2d8d0], R16 ;  /* 0x02d8d01016008388 */ /* 0x0009e20000000c00 */
[----:B------:R-:W-:Y:S06]  /*15fb0*/  BAR.ARV 0x5, 0x200 ;  /* 0x0148000000007b1d */ /* 0x000fec0000002000 */
.L_x_1271:
[----:B------:R-:W-:Y:S02]  /*15fc0*/  ULDC UR4, c[0x0][0xc3c] ;  /* 0x00030f0000047ab9 */ /* 0x000fe40000000800 */
[----:B---3--:R-:W-:-:S13]  /*15fd0*/  ISETP.GE.AND P0, PT, R19, UR4, PT ;  /* 0x0000000413007c0c */ /* 0x008fda000bf06270 */
[----:B------:R-:W-:Y:S05]  /*15fe0*/  @!P0 BRA `(.L_x_1283) ;  /* 0xffffffa800748947 */ /* 0x000fea000383ffff */
[----:B------:R-:W-:Y:S05]  /*15ff0*/  BSYNC B8 ;  /* 0x0000000000087941 */ /* 0x000fea0003800000 */
.L_x_1171:
[----:B0-----:R-:W3:Y:S01]  /*16000*/  LDL.LU R0, [R1+0x1c] ;  /* 0x00001c0001007983 */ /* 0x001ee20000300800 */
        /* <DEDUP_REMOVED lines=9> */
[----:B------:R-:W0:Y:S02]  /*160a0*/  SYNCS.PHASECHK.TRANS64.TRYWAIT P0, [R9+URZ+0x2d820], R0 ;  /* 0x02d82000090075a7 */ /* 0x000e24000800017f */
[----:B0-----:R-:W-:Y:S05]  /*160b0*/  @!P0 BRA `(.L_x_1285) ;  /* 0x0000001800f88947 */ /* 0x001fea0003800000 */
.L_x_1349:
[----:B------:R-:W-:Y:S05]  /*160c0*/  BSYNC B0 ;  /* 0x0000000000007941 */ /* 0x000fea0003800000 */
.L_x_1284:
[----:B------:R-:W-:-:S03]  /*160d0*/  UMOV UR4, 0xffffffff ;  /* 0xffffffff00047882 */ /* 0x000fc60000000000 */
[----:B------:R-:W-:Y:S05]  /*160e0*/  BRA.DIV UR4, `(.L_x_1286) ;  /* 0x0000001e04007947 */ /* 0x000fea000b800000 */
[----:B0-----:R-:W0:Y:S02]  /*160f0*/  S2R R0, SR_TID.X ;  /* 0x0000000000007919 */ /* 0x001e240000002100 */
[----:B0-----:R-:W-:-:S04]  /*16100*/  SHF.R.U32.HI R0, RZ, 0x5, R0 ;  /* 0x00000005ff007819 */ /* 0x001fc80000011600 */
[----:B------:R-:W-:-:S05]  /*16110*/  LOP3.LUT R0, R0, 0x3, RZ, 0xc0, !PT ;  /* 0x0000000300007812 */ /* 0x000fca00078ec0ff */
[----:B------:R0:W1:Y:S02]  /*16120*/  SHFL.IDX PT, R14, R0, RZ, 0x1f ;  /* 0x00001fff000e7589 */ /* 0x00006400000e0000 */
.L_x_1352:
[----:B-1----:R-:W-:Y:S01]  /*16130*/  ISETP.NE.AND P0, PT, R14, RZ, PT ;  /* 0x000000ff0e00720c */ /* 0x002fe20003f05270 */
[----:B------:R-:W-:-:S12]  /*16140*/  BSSY B0, `(.L_x_1287) ;  /* 0x0000024000007945 */ /* 0x000fd80003800000 */
[----:B------:R-:W-:Y:S05]  /*16150*/  @P0 BRA `(.L_x_1288) ;  /* 0x0000000000880947 */ /* 0x000fea0003800000 */
[----:B------:R-:W-:-:S03]  /*16160*/  UMOV UR4, 0xffffffff ;  /* 0xffffffff00047882 */ /* 0x000fc60000000000 */
[----:B------:R-:W-:Y:S05]  /*16170*/  BRA.DIV UR4, `(.L_x_1289) ;  /* 0x0000001e04107947 */ /* 0x000fea000b800000 */
[----:B------:R-:W-:-:S13]  /*16180*/  ELECT P6, URZ, PT ;  /* 0x00000000003f782f */ /* 0x000fda00038c0000 */
.L_x_1355:
[----:B------:R-:W-:Y:S05]  /*16190*/  @!P6 BRA `(.L_x_1288) ;  /* 0x000000000078e947 */ /* 0x000fea0003800000 */
[----:B------:R-:W-:-:S06]  /*161a0*/  ULOP3.LUT UR4, UR36, 0x2, URZ, 0xfc, !UPT ;  /* 0x0000000224047892 */ /* 0x000fcc000f8efc3f */
[----:B0-----:R-:W-:-:S05]  /*161b0*/  IMAD.U32 R0, RZ, RZ, UR4 ;  /* 0x00000004ff007e24 */ /* 0x001fca000f8e00ff */
[----:B------:R-:W-:-:S13]  /*161c0*/  ISETP.NE.AND P2, PT, R0, 0x3, PT ;  /* 0x000000030000780c */ /* 0x000fda0003f45270 */
[----:B------:R-:W-:Y:S05]  /*161d0*/  @!P2 BRA `(.L_x_1290) ;  /* 0x000000000004a947 */ /* 0x000fea0003800000 */
[----:B------:R-:W-:Y:S01]  /*161e0*/  BPT.TRAP 0x1 ;  /* 0x000000040000795c */ /* 0x000fe20000300000 */
.L_x_1290:
        /* <DEDUP_REMOVED lines=12> */
.L_x_1356:
[----:B------:R-:W1:Y:S02]  /*162b0*/  SYNCS.PHASECHK.TRANS64.TRYWAIT P0, [R3+URZ], R2 ;  /* 0x00000002030075a7 */ /* 0x000e64000800017f */
[----:B-1----:R-:W-:Y:S05]  /*162c0*/  @!P0 BRA `(.L_x_1292) ;  /* 0x0000001800f08947 */ /* 0x002fea0003800000 */
.L_x_1357:
[----:B------:R-:W-:Y:S05]  /*162d0*/  @!P2 BRA `(.L_x_1293) ;  /* 0x000000000004a947 */ /* 0x000fea0003800000 */
[----:B------:R-:W-:Y:S01]  /*162e0*/  BPT.TRAP 0x1 ;  /* 0x000000040000795c */ /* 0x000fe20000300000 */
.L_x_1293:
[----:B------:R-:W-:-:S04]  /*162f0*/  VIADD R0, R9, 0x2d860 ;  /* 0x0002d86009007836 */ /* 0x000fc80000000000 */
[----:B------:R-:W-:-:S04]  /*16300*/  IMAD R23, R23, 0x8, R0 ;  /* 0x0000000817177824 */ /* 0x000fc800078e0200 */
[----:B------:R-:W3:Y:S02]  /*16310*/  SYNCS.PHASECHK.TRANS64.TRYWAIT P0, [R23+URZ], R4 ;  /* 0x00000004170075a7 */ /* 0x000ee4000800017f */
[----:B---3--:R-:W-:Y:S05]  /*16320*/  @!P0 BRA `(.L_x_1294) ;  /* 0x0000001800ec8947 */ /* 0x008fea0003800000 */
.L_x_1358:
[----:B------:R-:W-:-:S07]  /*16330*/  IMAD R7, R7, 0x8, R0 ;  /* 0x0000000807077824 */ /* 0x000fce00078e0200 */
.L_x_1295:
[----:B------:R0:W0:Y:S02]  /*16340*/  SYNCS.PHASECHK.TRANS64.TRYWAIT P0, [R7+URZ], R2 ;  /* 0x00000002070075a7 */ /* 0x000024000800017f */
[----:B0-----:R-:W-:Y:S05]  /*16350*/  @!P0 NANOSLEEP.SYNCS 0x989680 ;  /* 0x009896800000895d */ /* 0x001fea0003900000 */
[----:B------:R-:W0:Y:S02]  /*16360*/  @!P0 SYNCS.PHASECHK.TRANS64 P0, [R7+URZ], R2 ;  /* 0x00000002070085a7 */ /* 0x000e24000800007f */
[----:B0-----:R-:W-:Y:S05]  /*16370*/  @!P0 BRA `(.L_x_1295) ;  /* 0xfffffffc00f08947 */ /* 0x001fea000383ffff */
.L_x_1288:
[----:B------:R-:W-:Y:S05]  /*16380*/  BSYNC B0 ;  /* 0x0000000000007941 */ /* 0x000fea0003800000 */
.L_x_1287:
[----:B------:R-:W-:Y:S05]  /*16390*/  EXIT ;  /* 0x000000000000794d */ /* 0x000fea0003800000 */
.L_x_1081:
[----:B0-----:R-:W-:-:S04]  /*163a0*/  IMAD.U32 R3, RZ, RZ, UR42 ;  /* 0x0000002aff037e24 */ /* 0x001fc8000f8e00ff */
[----:B------:R0:W1:Y:S03]  /*163b0*/  SYNCS.PHASECHK.TRANS64.TRYWAIT P1, [R3+URZ+0x2d800], R0 ;  /* 0x02d80000030075a7 */ /* 0x000066000802017f */
[----:B-1----:R-:W-:Y:S05]  /*163c0*/  @!P1 NANOSLEEP.SYNCS 0x989680 ;  /* 0x009896800000995d */ /* 0x002fea0003900000 */
[----:B------:R-:W1:Y:S02]  /*163d0*/  @!P1 SYNCS.PHASECHK.TRANS64 P1, [R3+URZ+0x2d800], R0 ;  /* 0x02d80000030095a7 */ /* 0x000e64000802007f */
[----:B-1----:R-:W-:Y:S05]  /*163e0*/  @!P1 BRA `(.L_x_1081) ;  /* 0xfffffffc00ec9947 */ /* 0x002fea000383ffff */
[----:B------:R-:W-:Y:S05]  /*163f0*/  BRA `(.L_x_1296) ;  /* 0xfffffeb800307947 */ /* 0x000fea000383ffff */
.L_x_1085:
[----:B-1----:R1:W2:Y:S02]  /*16400*/  SYNCS.PHASECHK.TRANS64.TRYWAIT P2, [R5+URZ+0x2d830], R0 ;  /* 0x02d83000050075a7 */ /* 0x0022a4000804017f */
[----:B--2---:R-:W-:Y:S05]  /*16410*/  @!P2 NANOSLEEP.SYNCS 0x989680 ;  /* 0x009896800000a95d */ /* 0x004fea0003900000 */
[----:B------:R-:W2:Y:S02]  /*16420*/  @!P2 SYNCS.PHASECHK.TRANS64 P2, [R5+URZ+0x2d830], R0 ;  /* 0x02d830000500a5a7 */ /* 0x000ea4000804007f */
[----:B--2---:R-:W-:Y:S05]  /*16430*/  @!P2 BRA `(.L_x_1085) ;  /* 0xfffffffc00f0a947 */ /* 0x004fea000383ffff */
[----:B------:R-:W-:Y:S05]  /*16440*/  BRA `(.L_x_1084) ;  /* 0xfffffeb800547947 */ /* 0x000fea000383ffff */
.L_x_1101:
[----:B-1----:R-:W-:-:S04]  /*16450*/  IMAD.U32 R7, RZ, RZ, UR6 ;  /* 0x00000006ff077e24 */ /* 0x002fc8000f8e00ff */
[----:B------:R1:W3:Y:S03]  /*16460*/  SYNCS.PHASECHK.TRANS64.TRYWAIT P2, [R7+URZ+0x2d830], R6 ;  /* 0x02d83006070075a7 */ /* 0x0002e6000804017f */
[----:B---3--:R-:W-:Y:S05]  /*16470*/  @!P2 NANOSLEEP.SYNCS 0x989680 ;  /* 0x009896800000a95d */ /* 0x008fea0003900000 */
[----:B------:R-:W3:Y:S02]  /*16480*/  @!P2 SYNCS.PHASECHK.TRANS64 P2, [R7+URZ+0x2d830], R6 ;  /* 0x02d830060700a5a7 */ /* 0x000ee4000804007f */
[----:B---3--:R-:W-:Y:S05]  /*16490*/  @!P2 BRA `(.L_x_1101) ;  /* 0xfffffffc00eca947 */ /* 0x008fea000383ffff */
[----:B------:R-:W-:Y:S05]  /*164a0*/  BRA `(.L_x_1098) ;  /* 0xfffffeec00447947 */ /* 0x000fea000383ffff */
.L_x_1105:
[----:B-1----:R-:W-:-:S04]  /*164b0*/  IMAD.U32 R7, RZ, RZ, UR6 ;  /* 0x00000006ff077e24 */ /* 0x002fc8000f8e00ff */
[----:B------:R1:W2:Y:S03]  /*164c0*/  SYNCS.PHASECHK.TRANS64.TRYWAIT P2, [R7+URZ+0x2d850], R6 ;  /* 0x02d85006070075a7 */ /* 0x0002a6000804017f */
[----:B--2---:R-:W-:Y:S05]  /*164d0*/  @!P2 NANOSLEEP.SYNCS 0x989680 ;  /* 0x009896800000a95d */ /* 0x004fea0003900000 */
[----:B------:R-:W2:Y:S02]  /*164e0*/  @!P2 SYNCS.PHASECHK.TRANS64 P2, [R7+URZ+0x2d850], R6 ;  /* 0x02d850060700a5a7 */ /* 0x000ea4000804007f */
[----:B--2---:R-:W-:Y:S05]  /*164f0*/  @!P2 BRA `(.L_x_1105) ;  /* 0xfffffffc00eca947 */ /* 0x004fea000383ffff */
[----:B------:R-:W-:Y:S05]  /*16500*/  BRA `(.L_x_1102) ;  /* 0xfffffeec00e47947 */ /* 0x000fea000383ffff */
.L_x_1122:
[----:B-1----:R-:W-:-:S04]  /*16510*/  IMAD.U32 R5, RZ, RZ, UR6 ;  /* 0x00000006ff057e24 */ /* 0x002fc8000f8e00ff */
[----:B------:R1:W3:Y:S03]  /*16520*/  SYNCS.PHASECHK.TRANS64.TRYWAIT P2, [R5+URZ+0x2d830], R0 ;  /* 0x02d83000050075a7 */ /* 0x0002e6000804017f */
[----:B---3--:R-:W-:Y:S05]  /*16530*/  @!P2 NANOSLEEP.SYNCS 0x989680 ;  /* 0x009896800000a95d */ /* 0x008fea0003900000 */
[----:B------:R-:W3:Y:S02]  /*16540*/  @!P2 SYNCS.PHASECHK.TRANS64 P2, [R5+URZ+0x2d830], R0 ;  /* 0x02d830000500a5a7 */ /* 0x000ee4000804007f */
[----:B---3--:R-:W-:Y:S05]  /*16550*/  @!P2 BRA `(.L_x_1122) ;  /* 0xfffffffc00eca947 */ /* 0x008fea000383ffff */
[----:B------:R-:W-:Y:S05]  /*16560*/  BRA `(.L_x_1119) ;  /* 0xffffff20001c7947 */ /* 0x000fea000383ffff */
.L_x_1126:
[----:B-1----:R-:W-:-:S04]  /*16570*/  IMAD.U32 R5, RZ, RZ, UR6 ;  /* 0x00000006ff057e24 */ /* 0x002fc8000f8e00ff */
[----:B------:R1:W2:Y:S03]  /*16580*/  SYNCS.PHASECHK.TRANS64.TRYWAIT P2, [R5+URZ+0x2d850], R0 ;  /* 0x02d85000050075a7 */ /* 0x0002a6000804017f */
[----:B--2---:R-:W-:Y:S05]  /*16590*/  @!P2 NANOSLEEP.SYNCS 0x989680 ;  /* 0x009896800000a95d */ /* 0x004fea0003900000 */
[----:B------:R-:W2:Y:S02]  /*165a0*/  @!P2 SYNCS.PHASECHK.TRANS64 P2, [R5+URZ+0x2d850], R0 ;  /* 0x02d850000500a5a7 */ /* 0x000ea4000804007f */
[----:B--2---:R-:W-:Y:S05]  /*165b0*/  @!P2 BRA `(.L_x_1126) ;  /* 0xfffffffc00eca947 */ /* 0x004fea000383ffff */
[----:B------:R-:W-:Y:S05]  /*165c0*/  BRA `(.L_x_1123) ;  /* 0xffffff2000bc7947 */ /* 0x000fea000383ffff */
.L_x_1132:
[----:B-1----:R-:W-:-:S04]  /*165d0*/  IMAD.U32 R5, RZ, RZ, UR6 ;  /* 0x00000006ff057e24 */ /* 0x002fc8000f8e00ff */
[----:B------:R1:W3:Y:S03]  /*165e0*/  SYNCS.PHASECHK.TRANS64.TRYWAIT P2, [R5+URZ+0x2d830], R0 ;  /* 0x02d83000050075a7 */ /* 0x0002e6000804017f */
[----:B---3--:R-:W-:Y:S05]  /*165f0*/  @!P2 NANOSLEEP.SYNCS 0x989680 ;  /* 0x009896800000a95d */ /* 0x008fea0003900000 */
[----:B------:R-:W3:Y:S02]  /*16600*/  @!P2 SYNCS.PHASECHK.TRANS64 P2, [R5+URZ+0x2d830], R0 ;  /* 0x02d830000500a5a7 */ /* 0x000ee4000804007f */
[----:B---3--:R-:W-:Y:S05]  /*16610*/  @!P2 BRA `(.L_x_1132) ;  /* 0xfffffffc00eca947 */ /* 0x008fea000383ffff */
[----:B------:R-:W-:Y:S05]  /*16620*/  BRA `(.L_x_1129) ;  /* 0xffffff4000247947 */ /* 0x000fea000383ffff */
.L_x_1136:
[----:B-1----:R-:W-:-:S04]  /*16630*/  IMAD.U32 R5, RZ, RZ, UR6 ;  /* 0x00000006ff057e24 */ /* 0x002fc8000f8e00ff */
[----:B------:R1:W2:Y:S03]  /*16640*/  SYNCS.PHASECHK.TRANS64.TRYWAIT P2, [R5+URZ+0x2d850], R0 ;  /* 0x02d85000050075a7 */ /* 0x0002a6000804017f */
[----:B--2---:R-:W-:Y:S05]  /*16650*/  @!P2 NANOSLEEP.SYNCS 0x989680 ;  /* 0x009896800000a95d */ /* 0x004fea0003900000 */
[----:B------:R-:W2:Y:S02]  /*16660*/  @!P2 SYNCS.PHASECHK.TRANS64 P2, [R5+URZ+0x2d850], R0 ;  /* 0x02d850000500a5a7 */ /* 0x000ea4000804007f */
[----:B--2---:R-:W-:Y:S05]  /*16670*/  @!P2 BRA `(.L_x_1136) ;  /* 0xfffffffc00eca947 */ /* 0x004fea000383ffff */
[----:B------:R-:W-:Y:S05]  /*16680*/  BRA `(.L_x_1133) ;  /* 0xffffff4000c47947 */ /* 0x000fea000383ffff */
.L_x_1149:
[----:B-1----:R-:W-:-:S04]  /*16690*/  IMAD.U32 R7, RZ, RZ, UR9 ;  /* 0x00000009ff077e24 */ /* 0x002fc8000f8e00ff */
[----:B------:R1:W3:Y:S03]  /*166a0*/  SYNCS.PHASECHK.TRANS64.TRYWAIT P0, [R7+URZ+0x2d850], R2 ;  /* 0x02d85002070075a7 */ /* 0x0002e6000800017f */
[----:B---3--:R-:W-:Y:S05]  /*166b0*/  @!P0 NANOSLEEP.SYNCS 0x989680 ;  /* 0x009896800000895d */ /* 0x008fea0003900000 */
[----:B------:R-:W3:Y:S02]  /*166c0*/  @!P0 SYNCS.PHASECHK.TRANS64 P0, [R7+URZ+0x2d850], R2 ;  /* 0x02d85002070085a7 */ /* 0x000ee4000800007f */
[----:B---3--:R-:W-:Y:S05]  /*166d0*/  @!P0 BRA `(.L_x_1149) ;  /* 0xfffffffc00ec8947 */ /* 0x008fea000383ffff */
[----:B------:R-:W-:Y:S05]  /*166e0*/  BRA `(.L_x_1148) ;  /* 0xffffff7000087947 */ /* 0x000fea000383ffff */
.L_x_1191:
        /* <DEDUP_REMOVED lines=8> */
[----:B-1----:R-:W-:Y:S05]  /*16770*/  WARPSYNC.COLLECTIVE R15, `(.L_x_1298) ;  /* 0x000000000f087348 */ /* 0x002fea0003c00000 */
[----:B------:R0:W2:Y:S02]  /*16780*/  SHFL.IDX P6, R14, R13, R12, R11 ;  /* 0x0000000c0d0e7389 */ /* 0x0000a400000c000b */
[----:B012---:R-:W-:Y:S01]  /*16790*/  ENDCOLLECTIVE ;  /* 0x000000000000791b */ /* 0x007fe20003800000 */
.L_x_1298:
[----:B------:R-:W-:Y:S05]  /*167a0*/  BSYNC B0 ;  /* 0x0000000000007941 */ /* 0x000fea0003800000 */
.L_x_1297:
[----:B------:R-:W-:Y:S05]  /*167b0*/  BRA `(.L_x_1299) ;  /* 0xffffffb000207947 */ /* 0x000fea000383ffff */
.L_x_1193:
[----:B------:R-:W-:Y:S01]  /*167c0*/  BSSY B0, `(.L_x_1300) ;  /* 0x0000006000007945 */ /* 0x000fe20003800000 */
[----:B------:R-:W-:-:S07]  /*167d0*/  IMAD.MOV.U32 R15, RZ, RZ, -0x1 ;  /* 0xffffffffff0f7424 */ /* 0x000fce00078e00ff */
[----:B01----:R-:W-:Y:S05]  /*167e0*/  WARPSYNC.COLLECTIVE R15, `(.L_x_1301) ;  /* 0x000000000f0c7348 */ /* 0x003fea0003c00000 */
[----:B------:R-:W-:Y:S02]  /*167f0*/  ELECT P6, UR62, PT ;  /* 0x00000000003e782f */ /* 0x000fe400038c0000 */
[----:B------:R-:W-:Y:S01]  /*16800*/  MOV R14, UR62 ;  /* 0x0000003e000e7c02 */ /* 0x000fe20008000f00 */
[----:B01----:R-:W-:Y:S10]  /*16810*/  ENDCOLLECTIVE ;  /* 0x000000000000791b */ /* 0x003ff40003800000 */
.L_x_1301:
[----:B------:R-:W-:Y:S05]  /*16820*/  BSYNC B0 ;  /* 0x0000000000007941 */ /* 0x000fea0003800000 */
.L_x_1300:
[----:B------:R-:W-:Y:S05]  /*16830*/  BRA `(.L_x_1302) ;  /* 0xffffffb000287947 */ /* 0x000fea000383ffff */
.L_x_1195:
[----:B0-----:R0:W2:Y:S02]  /*16840*/  SYNCS.PHASECHK.TRANS64.TRYWAIT P0, [R0+URZ+0x2d840], R3 ;  /* 0x02d84003000075a7 */ /* 0x0010a4000800017f */
[----:B--2---:R-:W-:Y:S05]  /*16850*/  @!P0 NANOSLEEP.SYNCS 0x989680 ;  /* 0x009896800000895d */ /* 0x004fea0003900000 */
[----:B------:R-:W2:Y:S02]  /*16860*/  @!P0 SYNCS.PHASECHK.TRANS64 P0, [R0+URZ+0x2d840], R3 ;  /* 0x02d84003000085a7 */ /* 0x000ea4000800007f */
[----:B--2---:R-:W-:Y:S05]  /*16870*/  @!P0 BRA `(.L_x_1195) ;  /* 0xfffffffc00f08947 */ /* 0x004fea000383ffff */
[----:B------:R-:W-:Y:S05]  /*16880*/  BRA `(.L_x_1303) ;  /* 0xffffffb000787947 */ /* 0x000fea000383ffff */
.L_x_1199:
[----:B------:R-:W2:Y:S01]  /*16890*/  LDL.LU R11, [R1+0x10] ;  /* 0x00001000010b7983 */ /* 0x000ea20000300800 */
[----:B------:R-:W-:Y:S02]  /*168a0*/  IMAD.MOV.U32 R0, RZ, RZ, R12 ;  /* 0x000000ffff007224 */ /* 0x000fe400078e000c */
[----:B------:R-:W-:Y:S02]  /*168b0*/  IMAD.MOV.U32 R13, RZ, RZ, R4 ;  /* 0x000000ffff0d7224 */ /* 0x000fe400078e0004 */
[----:B------:R-:W-:Y:S02]  /*168c0*/  IMAD.MOV.U32 R12, RZ, RZ, RZ ;  /* 0x000000ffff0c7224 */ /* 0x000fe400078e00ff */
[----:B------:R-:W-:Y:S02]  /*168d0*/  IMAD.MOV.U32 R15, RZ, RZ, -0x1 ;  /* 0xffffffffff0f7424 */ /* 0x000fe400078e00ff */
[----:B------:R-:W-:Y:S02]  /*168e0*/  IMAD.IADD R0, R21, 0x1, R0 ;  /* 0x0000000115007824 */ /* 0x000fe400078e0200 */
[----:B--2---:R-:W-:-:S02]  /*168f0*/  IMAD R6, R11, R9, RZ ;  /* 0x000000090b067224 */ /* 0x004fc400078e02ff */
[----:B------:R-:W-:Y:S02]  /*16900*/  IMAD.MOV.U32 R11, RZ, RZ, 0x1c1f ;  /* 0x00001c1fff0b7424 */ /* 0x000fe400078e00ff */
[C---:B------:R-:W-:Y:S01]  /*16910*/  VIADD R9, R0.reuse, 0x20 ;  /* 0x0000002000097836 */ /* 0x040fe20000000000 */
[----:B------:R-:W-:-:S13]  /*16920*/  ISETP.GE.AND P4, PT, R0, R6, PT ;  /* 0x000000060000720c */ /* 0x000fda0003f86270 */
[----:B-----5:R-:W-:Y:S05]  /*16930*/  WARPSYNC.COLLECTIVE R15, `(.L_x_1304) ;  /* 0x000000000f087348 */ /* 0x020fea0003c00000 */
[----:B------:R0:W1:Y:S02]  /*16940*/  SHFL.IDX P6, R14, R13, R12, R11 ;  /* 0x0000000c0d0e7389 */ /* 0x00006400000c000b */
[----:B01---5:R-:W-:Y:S01]  /*16950*/  ENDCOLLECTIVE ;  /* 0x000000000000791b */ /* 0x023fe20003800000 */
.L_x_1304:
[----:B------:R-:W-:Y:S02]  /*16960*/  IMAD.MOV.U32 R13, RZ, RZ, R5 ;  /* 0x000000ffff0d7224 */ /* 0x000fe400078e0005 */
[----:B------:R-:W-:-:S07]  /*16970*/  IMAD.MOV.U32 R2, RZ, RZ, R14 ;  /* 0x000000ffff027224 */ /* 0x000fce00078e000e */
[----:B------:R-:W-:Y:S05]  /*16980*/  WARPSYNC.COLLECTIVE R15, `(.L_x_1305) ;  /* 0x000000000f087348 */ /* 0x000fea0003c00000 */
[----:B------:R0:W1:Y:S02]  /*16990*/  SHFL.IDX P6, R14, R13, R12, R11 ;  /* 0x0000000c0d0e7389 */ /* 0x00006400000c000b */
[----:B01----:R-:W-:Y:S01]  /*169a0*/  ENDCOLLECTIVE ;  /* 0x000000000000791b */ /* 0x003fe20003800000 */
.L_x_1305:
[----:B------:R-:W-:Y:S02]  /*169b0*/  IMAD.MOV.U32 R13, RZ, RZ, R4 ;  /* 0x000000ffff0d7224 */ /* 0x000fe400078e0004 */
[----:B------:R-:W-:Y:S02]  /*169c0*/  IMAD.MOV.U32 R12, RZ, RZ, 0x1 ;  /* 0x00000001ff0c7424 */ /* 0x000fe400078e00ff */
[----:B------:R-:W-:-:S07]  /*169d0*/  IMAD.MOV.U32 R3, RZ, RZ, R14 ;  /* 0x000000ffff037224 */ /* 0x000fce00078e000e */
[----:B------:R-:W-:Y:S05]  /*169e0*/  WARPSYNC.COLLECTIVE R15, `(.L_x_1306) ;  /* 0x000000000f087348 */ /* 0x000fea0003c00000 */
[----:B------:R0:W1:Y:S02]  /*169f0*/  SHFL.IDX P6, R14, R13, R12, R11 ;  /* 0x0000000c0d0e7389 */ /* 0x00006400000c000b */
[----:B01----:R-:W-:Y:S01]  /*16a00*/  ENDCOLLECTIVE ;  /* 0x000000000000791b */ /* 0x003fe20003800000 */
.L_x_1306:
        /* <DEDUP_REMOVED lines=17> */
.L_x_1307:
[----:B------:R-:W-:Y:S02]  /*16b20*/  IMAD.MOV.U32 R13, RZ, RZ, R4 ;  /* 0x000000ffff0d7224 */ /* 0x000fe400078e0004 */
[----:B------:R-:W-:Y:S02]  /*16b30*/  IMAD.MOV.U32 R12, RZ, RZ, 0x2 ;  /* 0x00000002ff0c7424 */ /* 0x000fe400078e00ff */
[----:B------:R-:W-:-:S07]  /*16b40*/  IMAD.MOV.U32 R3, RZ, RZ, R14 ;  /* 0x000000ffff037224 */ /* 0x000fce00078e000e */
[----:B------:R-:W-:Y:S05]  /*16b50*/  WARPSYNC.COLLECTIVE R15, `(.L_x_1308) ;  /* 0x000000000f087348 */ /* 0x000fea0003c00000 */
[----:B------:R0:W1:Y:S02]  /*16b60*/  SHFL.IDX P6, R14, R13, R12, R11 ;  /* 0x0000000c0d0e7389 */ /* 0x00006400000c000b */
[----:B01----:R-:W-:Y:S01]  /*16b70*/  ENDCOLLECTIVE ;  /* 0x000000000000791b */ /* 0x003fe20003800000 */
.L_x_1308:
        /* <DEDUP_REMOVED lines=18> */
.L_x_1309:
[----:B------:R-:W-:Y:S02]  /*16ca0*/  IMAD.MOV.U32 R13, RZ, RZ, R4 ;  /* 0x000000ffff0d7224 */ /* 0x000fe400078e0004 */
[----:B------:R-:W-:Y:S02]  /*16cb0*/  IMAD.MOV.U32 R12, RZ, RZ, 0x3 ;  /* 0x00000003ff0c7424 */ /* 0x000fe400078e00ff */
[----:B------:R-:W-:-:S07]  /*16cc0*/  IMAD.MOV.U32 R3, RZ, RZ, R14 ;  /* 0x000000ffff037224 */ /* 0x000fce00078e000e */
[----:B------:R-:W-:Y:S05]  /*16cd0*/  WARPSYNC.COLLECTIVE R15, `(.L_x_1310) ;  /* 0x000000000f087348 */ /* 0x000fea0003c00000 */
[----:B------:R0:W1:Y:S02]  /*16ce0*/  SHFL.IDX P6, R14, R13, R12, R11 ;  /* 0x0000000c0d0e7389 */ /* 0x00006400000c000b */
[----:B01----:R-:W-:Y:S01]  /*16cf0*/  ENDCOLLECTIVE ;  /* 0x000000000000791b */ /* 0x003fe20003800000 */
.L_x_1310:
        /* <DEDUP_REMOVED lines=10> */
.L_x_1311:
        /* <DEDUP_REMOVED lines=8> */
[----:B0-----:R-:W-:Y:S02]  /*16e20*/  VIADD R2, R0, 0x60 ;  /* 0x0000006000027836 */ /* 0x001fe40000000000 */
[----:B------:R-:W-:-:S07]  /*16e30*/  IMAD.MOV.U32 R3, RZ, RZ, R14 ;  /* 0x000000ffff037224 */ /* 0x000fce00078e000e */
[----:B------:R-:W-:Y:S05]  /*16e40*/  WARPSYNC.COLLECTIVE R15, `(.L_x_1312) ;  /* 0x000000000f087348 */ /* 0x000fea0003c00000 */
[----:B------:R0:W1:Y:S02]  /*16e50*/  SHFL.IDX P6, R14, R13, R12, R11 ;  /* 0x0000000c0d0e7389 */ /* 0x00006400000c000b */
[----:B01----:R-:W-:Y:S01]  /*16e60*/  ENDCOLLECTIVE ;  /* 0x000000000000791b */ /* 0x003fe20003800000 */
.L_x_1312:
[----:B------:R-:W-:-:S13]  /*16e70*/  ISETP.GE.AND P3, PT, R2, R6, PT ;  /* 0x000000060200720c */ /* 0x000fda0003f66270 */
[----:B------:R-:W-:Y:S01]  /*16e80*/  @!P3 LEA R3, P5, R20, R3, 0x1 ;  /* 0x000000031403b211 */ /* 0x000fe200078a08ff */
[----:B------:R-:W-:-:S04]  /*16e90*/  IMAD.MOV.U32 R13, RZ, RZ, R8 ;  /* 0x000000ffff0d7224 */ /* 0x000fc800078e0008 */
        /* <DEDUP_REMOVED lines=13> */
.L_x_1313:
        /* <DEDUP_REMOVED lines=8> */
.L_x_1314:
        /* <DEDUP_REMOVED lines=15> */
.L_x_1315:
[----:B------:R-:W-:Y:S05]  /*170e0*/  BRA `(.L_x_1316) ;  /* 0xffffffb800087947 */ /* 0x000fea000383ffff */
.L_x_1202:
[----:B0-----:R0:W1:Y:S02]  /*170f0*/  SYNCS.PHASECHK.TRANS64.TRYWAIT P0, [R22+URZ+0x2d820], R3 ;  /* 0x02d82003160075a7 */ /* 0x001064000800017f */
[----:B-1----:R-:W-:Y:S05]  /*17100*/  @!P0 NANOSLEEP.SYNCS 0x989680 ;  /* 0x009896800000895d */ /* 0x002fea0003900000 */
[----:B------:R-:W1:Y:S02]  /*17110*/  @!P0 SYNCS.PHASECHK.TRANS64 P0, [R22+URZ+0x2d820], R3 ;  /* 0x02d82003160085a7 */ /* 0x000e64000800007f */
[----:B-1----:R-:W-:Y:S05]  /*17120*/  @!P0 BRA `(.L_x_1202) ;  /* 0xfffffffc00f08947 */ /* 0x002fea000383ffff */
[----:B------:R-:W-:Y:S05]  /*17130*/  BRA `(.L_x_1317) ;  /* 0xffffffb8007c7947 */ /* 0x000fea000383ffff */
.L_x_1211:
[----:B-1----:R1:W2:Y:S02]  /*17140*/  SYNCS.PHASECHK.TRANS64.TRYWAIT P0, [R3+URZ+0x2d840], R2 ;  /* 0x02d84002030075a7 */ /* 0x0022a4000800017f */
[----:B--2---:R-:W-:Y:S05]  /*17150*/  @!P0 NANOSLEEP.SYNCS 0x989680 ;  /* 0x009896800000895d */ /* 0x004fea0003900000 */
[----:B------:R-:W2:Y:S02]  /*17160*/  @!P0 SYNCS.PHASECHK.TRANS64 P0, [R3+URZ+0x2d840], R2 ;  /* 0x02d84002030085a7 */ /* 0x000ea4000800007f */
[----:B--2---:R-:W-:Y:S05]  /*17170*/  @!P0 BRA `(.L_x_1211) ;  /* 0xfffffffc00f08947 */ /* 0x004fea000383ffff */
[----:B------:R-:W-:Y:S05]  /*17180*/  BRA `(.L_x_1318) ;  /* 0xffffffbc00287947 */ /* 0x000fea000383ffff */
.L_x_1218:
[----:B0-----:R0:W1:Y:S02]  /*17190*/  SYNCS.PHASECHK.TRANS64.TRYWAIT P0, [R3+URZ+0x60], R2 ;  /* 0x00006002030075a7 */ /* 0x001064000800017f */
[----:B-1----:R-:W-:Y:S05]  /*171a0*/  @!P0 NANOSLEEP.SYNCS 0x989680 ;  /* 0x009896800000895d */ /* 0x002fea0003900000 */
[----:B------:R-:W1:Y:S02]  /*171b0*/  @!P0 SYNCS.PHASECHK.TRANS64 P0, [R3+URZ+0x60], R2 ;  /* 0x00006002030085a7 */ /* 0x000e64000800007f */
[----:B-1----:R-:W-:Y:S05]  /*171c0*/  @!P0 BRA `(.L_x_1218) ;  /* 0xfffffffc00f08947 */ /* 0x002fea000383ffff */
[----:B------:R-:W-:Y:S05]  /*171d0*/  BRA `(.L_x_1319) ;  /* 0xffffffc000347947 */ /* 0x000fea000383ffff */
.L_x_1228:
[----:B-1----:R1:W2:Y:S02]  /*171e0*/  SYNCS.PHASECHK.TRANS64.TRYWAIT P0, [R3+URZ+0x2d840], R2 ;  /* 0x02d84002030075a7 */ /* 0x0022a4000800017f */
[----:B--2---:R-:W-:Y:S05]  /*171f0*/  @!P0 NANOSLEEP.SYNCS 0x989680 ;  /* 0x009896800000895d */ /* 0x004fea0003900000 */
[----:B------:R-:W2:Y:S02]  /*17200*/  @!P0 SYNCS.PHASECHK.TRANS64 P0, [R3+URZ+0x2d840], R2 ;  /* 0x02d84002030085a7 */ /* 0x000ea4000800007f */
[----:B--2---:R-:W-:Y:S05]  /*17210*/  @!P0 BRA `(.L_x_1228) ;  /* 0xfffffffc00f08947 */ /* 0x004fea000383ffff */
[----:B------:R-:W-:Y:S05]  /*17220*/  BRA `(.L_x_1320) ;  /* 0xffffffc400f07947 */ /* 0x000fea000383ffff */
.L_x_1235:
[----:B0-----:R0:W1:Y:S02]  /*17230*/  SYNCS.PHASECHK.TRANS64.TRYWAIT P0, [R12+URZ+0x60], R26 ;  /* 0x0000601a0c0075a7 */ /* 0x001064000800017f */
[----:B-1----:R-:W-:Y:S05]  /*17240*/  @!P0 NANOSLEEP.SYNCS 0x989680 ;  /* 0x009896800000895d */ /* 0x002fea0003900000 */
[----:B------:R-:W1:Y:S02]  /*17250*/  @!P0 SYNCS.PHASECHK.TRANS64 P0, [R12+URZ+0x60], R26 ;  /* 0x0000601a0c0085a7 */ /* 0x000e64000800007f */
[----:B-1----:R-:W-:Y:S05]  /*17260*/  @!P0 BRA `(.L_x_1235) ;  /* 0xfffffffc00f08947 */ /* 0x002fea000383ffff */
[----:B------:R-:W-:Y:S05]  /*17270*/  BRA `(.L_x_1321) ;  /* 0xffffffc800fc7947 */ /* 0x000fea000383ffff */
.L_x_1245:
[----:B-1----:R1:W2:Y:S02]  /*17280*/  SYNCS.PHASECHK.TRANS64.TRYWAIT P0, [R2+URZ+0x2d840], R3 ;  /* 0x02d84003020075a7 */ /* 0x0022a4000800017f */
[----:B--2---:R-:W-:Y:S05]  /*17290*/  @!P0 NANOSLEEP.SYNCS 0x989680 ;  /* 0x009896800000895d */ /* 0x004fea0003900000 */
[----:B------:R-:W2:Y:S02]  /*172a0*/  @!P0 SYNCS.PHASECHK.TRANS64 P0, [R2+URZ+0x2d840], R3 ;  /* 0x02d84003020085a7 */ /* 0x000ea4000800007f */
[----:B--2---:R-:W-:Y:S05]  /*172b0*/  @!P0 BRA `(.L_x_1245) ;  /* 0xfffffffc00f08947 */ /* 0x004fea000383ffff */
[----:B------:R-:W-:Y:S05]  /*172c0*/  BRA `(.L_x_1322) ;  /* 0xffffffd000847947 */ /* 0x000fea000383ffff */
.L_x_1252:
[----:B0-----:R0:W1:Y:S02]  /*172d0*/  SYNCS.PHASECHK.TRANS64.TRYWAIT P0, [R7+URZ+0x60], R2 ;  /* 0x00006002070075a7 */ /* 0x001064000800017f */
[----:B-1----:R-:W-:Y:S05]  /*172e0*/  @!P0 NANOSLEEP.SYNCS 0x989680 ;  /* 0x009896800000895d */ /* 0x002fea0003900000 */
[----:B------:R-:W1:Y:S02]  /*172f0*/  @!P0 SYNCS.PHASECHK.TRANS64 P0, [R7+URZ+0x60], R2 ;  /* 0x00006002070085a7 */ /* 0x000e64000800007f */
[----:B-1----:R-:W-:Y:S05]  /*17300*/  @!P0 BRA `(.L_x_1252) ;  /* 0xfffffffc00f08947 */ /* 0x002fea000383ffff */
[----:B------:R-:W-:Y:S05]  /*17310*/  BRA `(.L_x_1323) ;  /* 0xffffffd400947947 */ /* 0x000fea000383ffff */
.L_x_1264:
[----:B0-----:R0:W1:Y:S02]  /*17320*/  SYNCS.PHASECHK.TRANS64.TRYWAIT P0, [R3+URZ+0x2d860], R0 ;  /* 0x02d86000030075a7 */ /* 0x001064000800017f */
[----:B-1----:R-:W-:Y:S05]  /*17330*/  @!P0 NANOSLEEP.SYNCS 0x989680 ;  /* 0x009896800000895d */ /* 0x002fea0003900000 */
[----:B------:R-:W1:Y:S02]  /*17340*/  @!P0 SYNCS.PHASECHK.TRANS64 P0, [R3+URZ+0x2d860], R0 ;  /* 0x02d86000030085a7 */ /* 0x000e64000800007f */
[----:B-1----:R-:W-:Y:S05]  /*17350*/  @!P0 BRA `(.L_x_1264) ;  /* 0xfffffffc00f08947 */ /* 0x002fea000383ffff */
[----:B------:R-:W-:Y:S05]  /*17360*/  BRA `(.L_x_1324) ;  /* 0xffffffdc00087947 */ /* 0x000fea000383ffff */
.L_x_1272:
        /* <DEDUP_REMOVED lines=8> */
.L_x_1326:
[----:B------:R-:W-:Y:S05]  /*173f0*/  BSYNC B0 ;  /* 0x0000000000007941 */ /* 0x000fea0003800000 */
.L_x_1325:
        /* <DEDUP_REMOVED lines=9> */
.L_x_1327:
[----:B------:R-:W-:Y:S02]  /*17490*/  ULDC UR4, c[0x0][0xc3c] ;  /* 0x00030f0000047ab9 */ /* 0x000fe40000000800 */
[----:B------:R-:W-:-:S13]  /*174a0*/  ISETP.GE.OR P1, PT, R7, UR4, !P0 ;  /* 0x0000000407007c0c */ /* 0x000fda000c726670 */
[----:B------:R-:W0:Y:S01]  /*174b0*/  @!P1 LDC.64 R2, c[0x0][0xc80] ;  /* 0x00032000ff029b82 */ /* 0x000e220000000a00 */
[----:B------:R-:W-:Y:S02]  /*174c0*/  IMAD.MOV.U32 R17, RZ, RZ, RZ ;  /* 0x000000ffff117224 */ /* 0x000fe400078e00ff */
[----:B------:R-:W-:Y:S02]  /*174d0*/  IMAD.MOV.U32 R11, RZ, RZ, RZ ;  /* 0x000000ffff0b7224 */ /* 0x000fe400078e00ff */
[----:B------:R-:W-:Y:S02]  /*174e0*/  IMAD.MOV.U32 R5, RZ, RZ, R14 ;  /* 0x000000ffff057224 */ /* 0x000fe400078e000e */
[----:B0-----:R-:W-:-:S06]  /*174f0*/  @!P1 IMAD.WIDE R2, R7, 0x4, R2 ;  /* 0x0000000407029825 */ /* 0x001fcc00078e0202 */
[----:B------:R-:W2:Y:S01]  /*17500*/  @!P1 LDG.E R2, desc[UR50][R2.64] ;  /* 0x0000003202029981 */ /* 0x000ea2000c1e1900 */
[C---:B------:R-:W-:Y:S02]  /*17510*/  ISETP.GE.U32.AND P2, PT, R8.reuse, 0x2, PT ;  /* 0x000000020800780c */ /* 0x040fe40003f46070 */
[C---:B------:R-:W-:Y:S02]  /*17520*/  ISETP.GE.U32.AND P3, PT, R8.reuse, 0x4, PT ;  /* 0x000000040800780c */ /* 0x040fe40003f66070 */
[C---:B------:R-:W-:Y:S02]  /*17530*/  ISETP.GE.U32.AND P4, PT, R8.reuse, 0x8, PT ;  /* 0x000000080800780c */ /* 0x040fe40003f86070 */
[C---:B------:R-:W-:Y:S01]  /*17540*/  ISETP.GE.U32.AND P5, PT, R8.reuse, 0x10, PT ;  /* 0x000000100800780c */ /* 0x040fe20003fa6070 */
[----:B--2---:R-:W-:Y:S01]  /*17550*/  @!P1 IMAD.MOV.U32 R17, RZ, RZ, R2 ;  /* 0x000000ffff119224 */ /* 0x004fe200078e0002 */
[----:B------:R-:W-:-:S03]  /*17560*/  ISETP.NE.AND P1, PT, R8, RZ, PT ;  /* 0x000000ff0800720c */ /* 0x000fc60003f25270 */
[----:B------:R-:W-:-:S10]  /*17570*/  IMAD.MOV.U32 R13, RZ, RZ, R17 ;  /* 0x000000ffff0d7224 */ /* 0x000fd400078e0011 */
[----:B------:R-:W-:Y:S05]  /*17580*/  WARPSYNC.COLLECTIVE R15, `(.L_x_1328) ;  /* 0x000000000f087348 */ /* 0x000fea0003c00000 */
[----:B------:R0:W1:Y:S02]  /*17590*/  SHFL.UP P6, R14, R13, R12, R11 ;  /* 0x0400000c0d0e7389 */ /* 0x00006400000c000b */
[----:B01----:R-:W-:Y:S01]  /*175a0*/  ENDCOLLECTIVE ;  /* 0x000000000000791b */ /* 0x003fe20003800000 */
.L_x_1328:
[----:B------:R-:W-:Y:S01]  /*175b0*/  IMAD.MOV.U32 R12, RZ, RZ, 0x2 ;  /* 0x00000002ff0c7424 */ /* 0x000fe200078e00ff */
[----:B------:R-:W-:-:S05]  /*175c0*/  SEL R4, R14, RZ, P1 ;  /* 0x000000ff0e047207 */ /* 0x000fca0000800000 */
[----:B------:R-:W-:-:S04]  /*175d0*/  IMAD.IADD R4, R17, 0x1, R4 ;  /* 0x0000000111047824 */ /* 0x000fc800078e0204 */
[----:B------:R-:W-:-:S07]  /*175e0*/  IMAD.MOV.U32 R13, RZ, RZ, R4 ;  /* 0x000000ffff0d7224 */ /* 0x000fce00078e0004 */
[----:B------:R-:W-:Y:S05]  /*175f0*/  WARPSYNC.COLLECTIVE R15, `(.L_x_1329) ;  /* 0x000000000f087348 */ /* 0x000fea0003c00000 */
[----:B------:R0:W1:Y:S02]  /*17600*/  SHFL.UP P6, R14, R13, R12, R11 ;  /* 0x0400000c0d0e7389 */ /* 0x00006400000c000b */
[----:B01----:R-:W-:Y:S01]  /*17610*/  ENDCOLLECTIVE ;  /* 0x000000000000791b */ /* 0x003fe20003800000 */
.L_x_1329:
[----:B------:R-:W-:Y:S01]  /*17620*/  IMAD.MOV.U32 R12, RZ, RZ, 0x4 ;  /* 0x00000004ff0c7424 */ /* 0x000fe200078e00ff */
[----:B------:R-:W-:-:S05]  /*17630*/  SEL R3, R14, RZ, P2 ;  /* 0x000000ff0e037207 */ /* 0x000fca0001000000 */
[----:B------:R-:W-:-:S04]  /*17640*/  IMAD.IADD R6, R4, 0x1, R3 ;  /* 0x0000000104067824 */ /* 0x000fc800078e0203 */
[----:B------:R-:W-:-:S07]  /*17650*/  IMAD.MOV.U32 R13, RZ, RZ, R6 ;  /* 0x000000ffff0d7224 */ /* 0x000fce00078e0006 */
[----:B------:R-:W-:Y:S05]  /*17660*/  WARPSYNC.COLLECTIVE R15, `(.L_x_1330) ;  /* 0x000000000f087348 */ /* 0x000fea0003c00000 */
[----:B------:R0:W1:Y:S02]  /*17670*/  SHFL.UP P6, R14, R13, R12, R11 ;  /* 0x0400000c0d0e7389 */ /* 0x00006400000c000b */
[----:B01----:R-:W-:Y:S01]  /*17680*/  ENDCOLLECTIVE ;  /* 0x000000000000791b */ /* 0x003fe20003800000 */
.L_x_1330:
[----:B------:R-:W-:Y:S01]  /*17690*/  IMAD.MOV.U32 R12, RZ, RZ, 0x8 ;  /* 0x00000008ff0c7424 */ /* 0x000fe200078e00ff */
[----:B------:R-:W-:-:S05]  /*176a0*/  SEL R3, R14, RZ, P3 ;  /* 0x000000ff0e037207 */ /* 0x000fca0001800000 */
[----:B------:R-:W-:-:S04]  /*176b0*/  IMAD.IADD R2, R6, 0x1, R3 ;  /* 0x0000000106027824 */ /* 0x000fc800078e0203 */
[----:B------:R-:W-:-:S07]  /*176c0*/  IMAD.MOV.U32 R13, RZ, RZ, R2 ;  /* 0x000000ffff0d7224 */ /* 0x000fce00078e0002 */
[----:B------:R-:W-:Y:S05]  /*176d0*/  WARPSYNC.COLLECTIVE R15, `(.L_x_1331) ;  /* 0x000000000f087348 */ /* 0x000fea0003c00000 */
[----:B------:R0:W1:Y:S02]  /*176e0*/  SHFL.UP P6, R14, R13, R12, R11 ;  /* 0x0400000c0d0e7389 */ /* 0x00006400000c000b */
[----:B01----:R-:W-:Y:S01]  /*176f0*/  ENDCOLLECTIVE ;  /* 0x000000000000791b */ /* 0x003fe20003800000 */
.L_x_1331:
[----:B------:R-:W-:Y:S01]  /*17700*/  IMAD.MOV.U32 R12, RZ, RZ, 0x10 ;  /* 0x00000010ff0c7424 */ /* 0x000fe200078e00ff */
[----:B------:R-:W-:-:S05]  /*17710*/  SEL R3, R14, RZ, P4 ;  /* 0x000000ff0e037207 */ /* 0x000fca0002000000 */
[----:B------:R-:W-:-:S04]  /*17720*/  IMAD.IADD R3, R2, 0x1, R3 ;  /* 0x0000000102037824 */ /* 0x000fc800078e0203 */
[----:B------:R-:W-:-:S07]  /*17730*/  IMAD.MOV.U32 R13, RZ, RZ, R3 ;  /* 0x000000ffff0d7224 */ /* 0x000fce00078e0003 */
[----:B------:R-:W-:Y:S05]  /*17740*/  WARPSYNC.COLLECTIVE R15, `(.L_x_1332) ;  /* 0x000000000f087348 */ /* 0x000fea0003c00000 */
[----:B------:R0:W1:Y:S02]  /*17750*/  SHFL.UP P6, R14, R13, R12, R11 ;  /* 0x0400000c0d0e7389 */ /* 0x00006400000c000b */
[----:B01----:R-:W-:Y:S01]  /*17760*/  ENDCOLLECTIVE ;  /* 0x000000000000791b */ /* 0x003fe20003800000 */
.L_x_1332:
        /* <DEDUP_REMOVED lines=8> */
.L_x_1333:
[----:B------:R-:W-:Y:S05]  /*177f0*/  BRA `(.L_x_1334) ;  /* 0xffffffdc00b47947 */ /* 0x000fea000383ffff */
.L_x_1277:
[----:B------:R-:W-:Y:S01]  /*17800*/  BSSY B0, `(.L_x_1335) ;  /* 0x0000008000007945 */ /* 0x000fe20003800000 */
[----:B-----5:R-:W-:Y:S02]  /*17810*/  IMAD.MOV.U32 R13, RZ, RZ, R17 ;  /* 0x000000ffff0d7224 */ /* 0x020fe400078e0011 */
[----:B------:R-:W-:Y:S02]  /*17820*/  IMAD.MOV.U32 R12, RZ, RZ, 0x1 ;  /* 0x00000001ff0c7424 */ /* 0x000fe400078e00ff */
[----:B------:R-:W-:Y:S02]  /*17830*/  IMAD.MOV.U32 R11, RZ, RZ, RZ ;  /* 0x000000ffff0b7224 */ /* 0x000fe400078e00ff */
[----:B------:R-:W-:-:S07]  /*17840*/  IMAD.MOV.U32 R15, RZ, RZ, -0x1 ;  /* 0xffffffffff0f7424 */ /* 0x000fce00078e00ff */
[----:B012---:R-:W-:Y:S05]  /*17850*/  WARPSYNC.COLLECTIVE R15, `(.L_x_1336) ;  /* 0x000000000f087348 */ /* 0x007fea0003c00000 */
[----:B------:R3:W4:Y:S02]  /*17860*/  SHFL.UP P6, R14, R13, R12, R11 ;  /* 0x0400000c0d0e7389 */ /* 0x00072400000c000b */
[----:B01234-:R-:W-:Y:S01]  /*17870*/  ENDCOLLECTIVE ;  /* 0x000000000000791b */ /* 0x01ffe20003800000 */
.L_x_1336:
[----:B------:R-:W-:Y:S05]  /*17880*/  BSYNC B0 ;  /* 0x0000000000007941 */ /* 0x000fea0003800000 */
.L_x_1335:
        /* <DEDUP_REMOVED lines=8> */
.L_x_1337:
[----:B------:R-:W-:Y:S01]  /*17910*/  IMAD.MOV.U32 R12, RZ, RZ, 0x4 ;  /* 0x00000004ff0c7424 */ /* 0x000fe200078e00ff */
[----:B------:R-:W-:-:S05]  /*17920*/  SEL R2, R14, RZ, P2 ;  /* 0x000000ff0e027207 */ /* 0x000fca0001000000 */
[----:B------:R-:W-:-:S04]  /*17930*/  IMAD.IADD R2, R13, 0x1, R2 ;  /* 0x000000010d027824 */ /* 0x000fc800078e0202 */
[----:B------:R-:W-:-:S07]  /*17940*/  IMAD.MOV.U32 R13, RZ, RZ, R2 ;  /* 0x000000ffff0d7224 */ /* 0x000fce00078e0002 */
[----:B------:R-:W-:Y:S05]  /*17950*/  WARPSYNC.COLLECTIVE R15, `(.L_x_1338) ;  /* 0x000000000f087348 */ /* 0x000fea0003c00000 */
[----:B------:R0:W1:Y:S02]  /*17960*/  SHFL.UP P6, R14, R13, R12, R11 ;  /* 0x0400000c0d0e7389 */ /* 0x00006400000c000b */
[----:B01----:R-:W-:Y:S01]  /*17970*/  ENDCOLLECTIVE ;  /* 0x000000000000791b */ /* 0x003fe20003800000 */
.L_x_1338:
[----:B------:R-:W-:Y:S01]  /*17980*/  IMAD.MOV.U32 R12, RZ, RZ, 0x8 ;  /* 0x00000008ff0c7424 */ /* 0x000fe200078e00ff */
[----:B------:R-:W-:-:S05]  /*17990*/  SEL R3, R14, RZ, P3 ;  /* 0x000000ff0e037207 */ /* 0x000fca0001800000 */
[----:B------:R-:W-:-:S04]  /*179a0*/  IMAD.IADD R3, R2, 0x1, R3 ;  /* 0x0000000102037824 */ /* 0x000fc800078e0203 */
[----:B------:R-:W-:-:S07]  /*179b0*/  IMAD.MOV.U32 R13, RZ, RZ, R3 ;  /* 0x000000ffff0d7224 */ /* 0x000fce00078e0003 */
[----:B------:R-:W-:Y:S05]  /*179c0*/  WARPSYNC.COLLECTIVE R15, `(.L_x_1339) ;  /* 0x000000000f087348 */ /* 0x000fea0003c00000 */
[----:B------:R0:W1:Y:S02]  /*179d0*/  SHFL.UP P6, R14, R13, R12, R11 ;  /* 0x0400000c0d0e7389 */ /* 0x00006400000c000b */
[----:B01----:R-:W-:Y:S01]  /*179e0*/  ENDCOLLECTIVE ;  /* 0x000000000000791b */ /* 0x003fe20003800000 */
.L_x_1339:
[----:B------:R-:W-:Y:S01]  /*179f0*/  IMAD.MOV.U32 R12, RZ, RZ, 0x10 ;  /* 0x00000010ff0c7424 */ /* 0x000fe200078e00ff */
[----:B------:R-:W-:-:S05]  /*17a00*/  SEL R4, R14, RZ, P4 ;  /* 0x000000ff0e047207 */ /* 0x000fca0002000000 */
[----:B------:R-:W-:-:S04]  /*17a10*/  IMAD.IADD R4, R3, 0x1, R4 ;  /* 0x0000000103047824 */ /* 0x000fc800078e0204 */
[----:B------:R-:W-:-:S07]  /*17a20*/  IMAD.MOV.U32 R13, RZ, RZ, R4 ;  /* 0x000000ffff0d7224 */ /* 0x000fce00078e0004 */
[----:B------:R-:W-:Y:S05]  /*17a30*/  WARPSYNC.COLLECTIVE R15, `(.L_x_1340) ;  /* 0x000000000f087348 */ /* 0x000fea0003c00000 */
[----:B------:R0:W1:Y:S02]  /*17a40*/  SHFL.UP P6, R14, R13, R12, R11 ;  /* 0x0400000c0d0e7389 */ /* 0x00006400000c000b */
[----:B01----:R-:W-:Y:S01]  /*17a50*/  ENDCOLLECTIVE ;  /* 0x000000000000791b */ /* 0x003fe20003800000 */
.L_x_1340:
        /* <DEDUP_REMOVED lines=8> */
.L_x_1341:
[----:B------:R-:W-:Y:S05]  /*17ae0*/  BRA `(.L_x_1342) ;  /* 0xffffffdc00947947 */ /* 0x000fea000383ffff */
.L_x_1279:
[----:B------:R-:W-:Y:S01]  /*17af0*/  BSSY B0, `(.L_x_1343) ;  /* 0x0000006000007945 */ /* 0x000fe20003800000 */
[----:B------:R-:W-:Y:S01]  /*17b00*/  PLOP3.LUT P6, PT, P6, PT, PT, 0x8, 0x0 ;  /* 0x000000000000781c */ /* 0x000fe200037ce170 */
[----:B------:R-:W-:-:S12]  /*17b10*/  IMAD.MOV.U32 R15, RZ, RZ, -0x1 ;  /* 0xffffffffff0f7424 */ /* 0x000fd800078e00ff */
[----:B012---:R-:W-:Y:S05]  /*17b20*/  WARPSYNC.COLLECTIVE R15, `(.L_x_1344) ;  /* 0x000000000f087348 */ /* 0x007fea0003c00000 */
[----:B------:R-:W-:Y:S01]  /*17b30*/  VOTE.ANY R14, PT, P6 ;  /* 0x00000000000e7806 */ /* 0x000fe200030e0100 */
[----:B012---:R-:W-:Y:S06]  /*17b40*/  ENDCOLLECTIVE ;  /* 0x000000000000791b */ /* 0x007fec0003800000 */
.L_x_1344:
[----:B------:R-:W-:Y:S05]  /*17b50*/  BSYNC B0 ;  /* 0x0000000000007941 */ /* 0x000fea0003800000 */
.L_x_1343:
        /* <DEDUP_REMOVED lines=9> */
.L_x_1345:
[----:B------:R-:W-:Y:S01]  /*17bf0*/  IMAD.MOV.U32 R17, RZ, RZ, R14 ;  /* 0x000000ffff117224 */ /* 0x000fe200078e000e */
[----:B------:R-:W-:Y:S06]  /*17c00*/  BRA `(.L_x_1346) ;  /* 0xffffffdc00847947 */ /* 0x000fec000383ffff */
.L_x_1281:
[----:B------:R-:W-:Y:S01]  /*17c10*/  BSSY B0, `(.L_x_1347) ;  /* 0x0000007000007945 */ /* 0x000fe20003800000 */
[----:B------:R-:W-:Y:S02]  /*17c20*/  IMAD.MOV.U32 R13, RZ, RZ, R3 ;  /* 0x000000ffff0d7224 */ /* 0x000fe400078e0003 */
[----:B------:R-:W-:Y:S02]  /*17c30*/  IMAD.MOV.U32 R11, RZ, RZ, 0x1f ;  /* 0x0000001fff0b7424 */ /* 0x000fe400078e00ff */
[----:B------:R-:W-:-:S07]  /*17c40*/  IMAD.MOV.U32 R15, RZ, RZ, -0x1 ;  /* 0xffffffffff0f7424 */ /* 0x000fce00078e00ff */
[----:B01234-:R-:W-:Y:S05]  /*17c50*/  WARPSYNC.COLLECTIVE R15, `(.L_x_1348) ;  /* 0x000000000f087348 */ /* 0x01ffea0003c00000 */
[----:B------:R0:W0:Y:S02]  /*17c60*/  SHFL.IDX P6, R14, R13, R12, R11 ;  /* 0x0000000c0d0e7389 */ /* 0x00002400000c000b */
[----:B01234-:R-:W-:Y:S01]  /*17c70*/  ENDCOLLECTIVE ;  /* 0x000000000000791b */ /* 0x01ffe20003800000 */
.L_x_1348:
[----:B------:R-:W-:Y:S05]  /*17c80*/  BSYNC B0 ;  /* 0x0000000000007941 */ /* 0x000fea0003800000 */
.L_x_1347:
[----:B------:R-:W-:Y:S05]  /*17c90*/  BRA `(.L_x_1280) ;  /* 0xffffffdc007c7947 */ /* 0x000fea000383ffff */
.L_x_1285:
[----:B0-----:R0:W1:Y:S02]  /*17ca0*/  SYNCS.PHASECHK.TRANS64.TRYWAIT P0, [R9+URZ+0x2d820], R0 ;  /* 0x02d82000090075a7 */ /* 0x001064000800017f */
[----:B-1----:R-:W-:Y:S05]  /*17cb0*/  @!P0 NANOSLEEP.SYNCS 0x989680 ;  /* 0x009896800000895d */ /* 0x002fea0003900000 */
[----:B------:R-:W1:Y:S02]  /*17cc0*/  @!P0 SYNCS.PHASECHK.TRANS64 P0, [R9+URZ+0x2d820], R0 ;  /* 0x02d82000090085a7 */ /* 0x000e64000800007f */
[----:B-1----:R-:W-:Y:S05]  /*17cd0*/  @!P0 BRA `(.L_x_1285) ;  /* 0xfffffffc00f08947 */ /* 0x002fea000383ffff */
[----:B------:R-:W-:Y:S05]  /*17ce0*/  BRA `(.L_x_1349) ;  /* 0xffffffe000f47947 */ /* 0x000fea000383ffff */
.L_x_1286:
        /* <DEDUP_REMOVED lines=8> */
[----:B0-2-4-:R-:W-:Y:S05]  /*17d70*/  WARPSYNC.COLLECTIVE R15, `(.L_x_1351) ;  /* 0x000000000f087348 */ /* 0x015fea0003c00000 */
[----:B------:R1:W3:Y:S02]  /*17d80*/  SHFL.IDX P6, R14, R13, R12, R11 ;  /* 0x0000000c0d0e7389 */ /* 0x0002e400000c000b */
[----:B01234-:R-:W-:Y:S01]  /*17d90*/  ENDCOLLECTIVE ;  /* 0x000000000000791b */ /* 0x01ffe20003800000 */
.L_x_1351:
[----:B------:R-:W-:Y:S05]  /*17da0*/  BSYNC B0 ;  /* 0x0000000000007941 */ /* 0x000fea0003800000 */
.L_x_1350:
[----:B------:R-:W-:Y:S05]  /*17db0*/  BRA `(.L_x_1352) ;  /* 0xffffffe000dc7947 */ /* 0x000fea000383ffff */
.L_x_1289:
[----:B------:R-:W-:Y:S01]  /*17dc0*/  BSSY B1, `(.L_x_1353) ;  /* 0x0000006000017945 */ /* 0x000fe20003800000 */
[----:B------:R-:W-:-:S07]  /*17dd0*/  IMAD.MOV.U32 R15, RZ, RZ, -0x1 ;  /* 0xffffffffff0f7424 */ /* 0x000fce00078e00ff */
[----:B0-2-4-:R-:W-:Y:S05]  /*17de0*/  WARPSYNC.COLLECTIVE R15, `(.L_x_1354) ;  /* 0x000000000f0c7348 */ /* 0x015fea0003c00000 */
[----:B------:R-:W-:Y:S02]  /*17df0*/  ELECT P6, UR62, PT ;  /* 0x00000000003e782f */ /* 0x000fe400038c0000 */
[----:B------:R-:W-:Y:S01]  /*17e00*/  MOV R14, UR62 ;  /* 0x0000003e000e7c02 */ /* 0x000fe20008000f00 */
[----:B0-2-4-:R-:W-:Y:S10]  /*17e10*/  ENDCOLLECTIVE ;  /* 0x000000000000791b */ /* 0x015ff40003800000 */
.L_x_1354:
[----:B------:R-:W-:Y:S05]  /*17e20*/  BSYNC B1 ;  /* 0x0000000000017941 */ /* 0x000fea0003800000 */
.L_x_1353:
[----:B------:R-:W-:Y:S05]  /*17e30*/  BRA `(.L_x_1355) ;  /* 0xffffffe000d47947 */ /* 0x000fea000383ffff */
.L_x_1291:
[----:B0-----:R0:W1:Y:S02]  /*17e40*/  SYNCS.PHASECHK.TRANS64.TRYWAIT P0, [R5+URZ], R4 ;  /* 0x00000004050075a7 */ /* 0x001064000800017f */
[----:B-1----:R-:W-:Y:S05]  /*17e50*/  @!P0 NANOSLEEP.SYNCS 0x989680 ;  /* 0x009896800000895d */ /* 0x002fea0003900000 */
[----:B------:R-:W1:Y:S02]  /*17e60*/  @!P0 SYNCS.PHASECHK.TRANS64 P0, [R5+URZ], R4 ;  /* 0x00000004050085a7 */ /* 0x000e64000800007f */
[----:B-1----:R-:W-:Y:S05]  /*17e70*/  @!P0 BRA `(.L_x_1291) ;  /* 0xfffffffc00f08947 */ /* 0x002fea000383ffff */
[----:B------:R-:W-:Y:S05]  /*17e80*/  BRA `(.L_x_1356) ;  /* 0xffffffe400087947 */ /* 0x000fea000383ffff */
.L_x_1292:
[----:B-1----:R1:W3:Y:S02]  /*17e90*/  SYNCS.PHASECHK.TRANS64.TRYWAIT P0, [R3+URZ], R2 ;  /* 0x00000002030075a7 */ /* 0x0022e4000800017f */
[----:B---3--:R-:W-:Y:S05]  /*17ea0*/  @!P0 NANOSLEEP.SYNCS 0x989680 ;  /* 0x009896800000895d */ /* 0x008fea0003900000 */
[----:B------:R-:W3:Y:S02]  /*17eb0*/  @!P0 SYNCS.PHASECHK.TRANS64 P0, [R3+URZ], R2 ;  /* 0x00000002030085a7 */ /* 0x000ee4000800007f */
[----:B---3--:R-:W-:Y:S05]  /*17ec0*/  @!P0 BRA `(.L_x_1292) ;  /* 0xfffffffc00f08947 */ /* 0x008fea000383ffff */
[----:B------:R-:W-:Y:S05]  /*17ed0*/  BRA `(.L_x_1357) ;  /* 0xffffffe000fc7947 */ /* 0x000fea000383ffff */
.L_x_1294:
[----:B---3--:R3:W0:Y:S02]  /*17ee0*/  SYNCS.PHASECHK.TRANS64.TRYWAIT P0, [R23+URZ], R4 ;  /* 0x00000004170075a7 */ /* 0x008624000800017f */
[----:B0-----:R-:W-:Y:S05]  /*17ef0*/  @!P0 NANOSLEEP.SYNCS 0x989680 ;  /* 0x009896800000895d */ /* 0x001fea0003900000 */
[----:B------:R-:W0:Y:S02]  /*17f00*/  @!P0 SYNCS.PHASECHK.TRANS64 P0, [R23+URZ], R4 ;  /* 0x00000004170085a7 */ /* 0x000e24000800007f */
[----:B0-----:R-:W-:Y:S05]  /*17f10*/  @!P0 BRA `(.L_x_1294) ;  /* 0xfffffffc00f08947 */ /* 0x001fea000383ffff */
[----:B------:R-:W-:Y:S05]  /*17f20*/  BRA `(.L_x_1358) ;  /* 0xffffffe400007947 */ /* 0x000fea000383ffff */
.L_x_1359:
        /* <DEDUP_REMOVED lines=13> */
.L_x_2728:


//--------------------- .text._ZN7cutlass13device_kernelIN5flash11enable_sm90INS1_16FlashAttnFwdSm90INS1_25CollectiveMainloopFwdSm90ILi2EN4cute5tupleIJNS5_1CILi1EEES8_S8_EEENS6_IJNS7_ILi192EEENS7_ILi128EEENS7_ILi96EEEEEELi96ENS_6half_tEfNS_4arch4Sm90ELb0ELb1ELb0ELb1ELb0ELb1ELb0ELb0ELb1ELb1ELb0ELb0EEENS1_21CollectiveEpilogueFwdINS6_IJSA_SC_SB_EEES9_SE_SG_Li384ELb1ELb1ELb0ELb0EEENS1_36VarlenDynamicPersistentTileSchedulerILi192ELi128ELi384ELi128ELb0ELb1ELb1ELb1ELb0ELb1EEEEEEEEEvNT_6ParamsE --------------------------
	.section	.text._ZN7cutlass13device_kernelIN5flash11enable_sm90INS1_16FlashAttnFwdSm90INS1_25CollectiveMainloopFwdSm90ILi2EN4cute5tupleIJNS5_1CILi1EEES8_S8_EEENS6_IJNS7_ILi192EEENS7_ILi128EEENS7_ILi96EEEEEELi96ENS_6half_tEfNS_4arch4Sm90ELb0ELb1ELb0ELb1ELb0ELb1ELb0ELb0ELb1ELb1ELb0ELb0EEENS1_21CollectiveEpilogueFwdINS6_IJSA_SC_SB_EEES9_SE_SG_Li384ELb1ELb1ELb0ELb0EEENS1_36VarlenDynamicPersistentTileSchedulerILi192ELi128ELi384ELi128ELb0ELb1ELb1ELb1ELb0ELb1EEEEEEEEEvNT_6ParamsE,"ax",@progbits
	.align	128
.text._ZN7cutlass13device_kernelIN5flash11enable_sm90INS1_16FlashAttnFwdSm90INS1_25CollectiveMainloopFwdSm90ILi2EN4cute5tupleIJNS5_1CILi1EEES8_S8_EEENS6_IJNS7_ILi192EEENS7_ILi128EEENS7_ILi96EEEEEELi96ENS_6half_tEfNS_4arch4Sm90ELb0ELb1ELb0ELb1ELb0ELb1ELb0ELb0ELb1ELb1ELb0ELb0EEENS1_21CollectiveEpilogueFwdINS6_IJSA_SC_SB_EEES9_SE_SG_Li384ELb1ELb1ELb0ELb0EEENS1_36VarlenDynamicPersistentTileSchedulerILi192ELi128ELi384ELi128ELb0ELb1ELb1ELb1ELb0ELb1EEEEEEEEEvNT_6ParamsE:
        .type           _ZN7cutlass13device_kernelIN5flash11enable_sm90INS1_16FlashAttnFwdSm90INS1_25CollectiveMainloopFwdSm90ILi2EN4cute5tupleIJNS5_1CILi1EEES8_S8_EEENS6_IJNS7_ILi192EEENS7_ILi128EEENS7_ILi96EEEEEELi96ENS_6half_tEfNS_4arch4Sm90ELb0ELb1ELb0ELb1ELb0ELb1ELb0ELb0ELb1ELb1ELb0ELb0EEENS1_21CollectiveEpilogueFwdINS6_IJSA_SC_SB_EEES9_SE_SG_Li384ELb1ELb1ELb0ELb0EEENS1_36VarlenDynamicPersistentTileSchedulerILi192ELi128ELi384ELi128ELb0ELb1ELb1ELb1ELb0ELb1EEEEEEEEEvNT_6ParamsE,@function
        .size           _ZN7cutlass13device_kernelIN5flash11enable_sm90INS1_16FlashAttnFwdSm90INS1_25CollectiveMainloopFwdSm90ILi2EN4cute5tupleIJNS5_1CILi1EEES8_S8_EEENS6_IJNS7_ILi192EEENS7_ILi128EEENS7_ILi96EEEEEELi96ENS_6half_tEfNS_4arch4Sm90ELb0ELb1ELb0ELb1ELb0ELb1ELb0ELb0ELb1ELb1ELb0ELb0EEENS1_21CollectiveEpilogueFwdINS6_IJSA_SC_SB_EEES9_SE_SG_Li384ELb1ELb1ELb0ELb0EEENS1_36VarlenDynamicPersistentTileSchedulerILi192ELi128ELi384ELi128ELb0ELb1ELb1ELb1ELb0ELb1EEEEEEEEEvNT_6ParamsE,(.L_x_2729 - _ZN7cutlass13device_kernelIN5flash11enable_sm90INS1_16FlashAttnFwdSm90INS1_25CollectiveMainloopFwdSm90ILi2EN4cute5tupleIJNS5_1CILi1EEES8_S8_EEENS6_IJNS7_ILi192EEENS7_ILi128EEENS7_ILi96EEEEEELi96ENS_6half_tEfNS_4arch4Sm90ELb0ELb1ELb0ELb1ELb0ELb1ELb0ELb0ELb1ELb1ELb0ELb0EEENS1_21CollectiveEpilogueFwdINS6_IJSA_SC_SB_EEES9_SE_SG_Li384ELb1ELb1ELb0ELb0EEENS1_36VarlenDynamicPersistentTileSchedulerILi192ELi128ELi384ELi128ELb0ELb1ELb1ELb1ELb0ELb1EEEEEEEEEvNT_6ParamsE)
        .other          _ZN7cutlass13device_kernelIN5flash11enable_sm90INS1_16FlashAttnFwdSm90INS1_25CollectiveMainloopFwdSm90ILi2EN4cute5tupleIJNS5_1CILi1EEES8_S8_EEENS6_IJNS7_ILi192EEENS7_ILi128EEENS7_ILi96EEEEEELi96ENS_6half_tEfNS_4arch4Sm90ELb0ELb1ELb0ELb1ELb0ELb1ELb0ELb0ELb1ELb1ELb0ELb0EEENS1_21CollectiveEpilogueFwdINS6_IJSA_SC_SB_EEES9_SE_SG_Li384ELb1ELb1ELb0ELb0EEENS1_36VarlenDynamicPersistentTileSchedulerILi192ELi128ELi384ELi128ELb0ELb1ELb1ELb1ELb0ELb1EEEEEEEEEvNT_6ParamsE,@"STO_CUDA_ENTRY STV_DEFAULT"
_ZN7cutlass13device_kernelIN5flash11enable_sm90INS1_16FlashAttnFwdSm90INS1_25CollectiveMainloopFwdSm90ILi2EN4cute5tupleIJNS5_1CILi1EEES8_S8_EEENS6_IJNS7_ILi192EEENS7_ILi128EEENS7_ILi96EEEEEELi96ENS_6half_tEfNS_4arch4Sm90ELb0ELb1ELb0ELb1ELb0ELb1ELb0ELb0ELb1ELb1ELb0ELb0EEENS1_21CollectiveEpilogueFwdINS6_IJSA_SC_SB_EEES9_SE_SG_Li384ELb1ELb1ELb0ELb0EEENS1_36VarlenDynamicPersistentTileSchedulerILi192ELi128ELi384ELi128ELb0ELb1ELb1ELb1ELb0ELb1EEEEEEEEEvNT_6ParamsE:
        /* <DEDUP_REMOVED lines=24> */
.L_x_1361:
[----:B------:R-:W-:Y:S05]  /*0180*/  BSYNC B0 ;  /* 0x0000000000007941 */ /* 0x000fea0003800000 */
.L_x_1360:
        /* <DEDUP_REMOVED lines=41> */
.L_x_1362:
        /* <DEDUP_REMOVED lines=22> */
.L_x_1363:
        /* <DEDUP_REMOVED lines=18> */
.L_x_1364:
        /* <DEDUP_REMOVED lines=22> */
.L_x_1365:
        /* <DEDUP_REMOVED lines=22> */
.L_x_1366:
[----:B------:R-:W-:Y:S01]  /*0960*/  PLOP3.LUT P0, PT, PT, PT, UP0, 0x80, 0x0 ;  /* 0x000000000000781c */ /* 0x000fe20003f0f008 */
[----:B------:R-:W-:Y:S01]  /*0970*/  UMOV UR36, 0x1 ;  /* 0x0000000100247882 */ /* 0x000fe20000000000 */
[----:B------:R-:W-:Y:S01]  /*0980*/  NOP ;  /* 0x0000000000007918 */ /* 0x000fe20000000000 */
[----:B------:R-:W-:Y:S01]  /*0990*/  USEL UR36, UR36, 0x2, !UP0 ;  /* 0x0000000224247887 */ /* 0x000fe2000c000000 */
[----:B------:R-:W-:Y:S01]  /*09a0*/  BSSY B9, `(.L_x_1367) ;  /* 0x00021c1000097945 */ /* 0x000fe20003800000 */
[----:B------:R-:W-:Y:S01]  /*09b0*/  ULDC.64 UR38, c[0x0][0x208] ;  /* 0x0000820000267ab9 */ /* 0x000fe20000000a00 */
[----:B012-4-:R-:W-:Y:S07]  /*09c0*/  BAR.SYNC.DEFER_BLOCKING 0x0 ;  /* 0x0000000000007b1d */ /* 0x017fee0000010000 */
[----:B------:R-:W-:Y:S05]  /*09d0*/  @!P0 BRA `(.L_x_1368) ;  /* 0x0000019800908947 */ /* 0x000fea0003800000 */
.L_x_1369:
[----:B------:R-:W-:-:S08]  /*09e0*/  NOP ;  /* 0x0000000000007918 */ /* 0x000fd00000000000 */
[----:B------:R-:W0:Y:S02]  /*09f0*/  USETMAXREG.TRY_ALLOC.CTAPOOL UP0, 0xa0 ;  /* 0x000000a0000079c8 */ /* 0x000e240008000600 */
[----:B0-----:R-:W-:-:S13]  /*0a00*/  PLOP3.LUT P0, PT, PT, PT, UP0, 0x80, 0x0 ;  /* 0x000000000000781c */ /* 0x001fda0003f0f008 */
[----:B------:R-:W-:Y:S05]  /*0a10*/  @!P0 BRA `(.L_x_1369) ;  /* 0xfffffffc00f08947 */ /* 0x000fea000383ffff */
[----:B------:R-:W2:Y:S01]  /*0a20*/  LDL.LU R0, [R1] ;  /* 0x0000000001007983 */ /* 0x000ea20000300800 */
[----:B------:R-:W0:Y:S01]  /*0a30*/  S2R R2, SR_TID.X ;  /* 0x0000000000027919 */ /* 0x000e220000002100 */
        /* <DEDUP_REMOVED lines=12> */
[----:B--2---:R-:W-:-:S04]  /*0b00*/  LOP3.LUT R0, R0, 0xdfffffff, RZ, 0xc0, !PT ;  /* 0xdfffffff00007812 */ /* 0x004fc800078ec0ff */
[----:B------:R-:W-:-:S05]  /*0b10*/  @P0 LOP3.LUT R0, R0, 0x20000000, RZ, 0xfc, !PT ;  /* 0x2000000000000812 */ /* 0x000fca00078efcff */
[----:B------:R1:W-:Y:S01]  /*0b20*/  STL [R1], R0 ;  /* 0x0000000001007387 */ /* 0x0003e20000100800 */
[----:B0-----:R-:W-:-:S13]  /*0b30*/  ISETP.GE.AND P0, PT, R75, UR4, PT ;  /* 0x000000044b007c0c */ /* 0x001fda000bf06270 */
[----:B-1----:R-:W-:Y:S05]  /*0b40*/  @P0 BRA `(.L_x_1370) ;  /* 0x0000021800980947 */ /* 0x002fea0003800000 */
[----:B------:R-:W0:Y:S01]  /*0b50*/  S2R R0, SR_TID.X ;  /* 0x0000000000007919 */ /* 0x000e220000002100 */
[----:B------:R-:W-:Y:S01]  /*0b60*/  IMAD.MOV.U32 R140, RZ, RZ, 0x40 ;  /* 0x00000040ff8c7424 */ /* 0x000fe200078e00ff */
[----:B------:R-:W-:Y:S01]  /*0b70*/  R2UR UR40, R2 ;  /* 0x00000000022872ca */ /* 0x000fe200000e0000 */
[----:B------:R-:W-:Y:S01]  /*0b80*/  IMAD.MOV.U32 R155, RZ, RZ, RZ ;  /* 0x000000ffff9b7224 */ /* 0x000fe200078e00ff */
[----:B------:R-:W-:Y:S01]  /*0b90*/  ULOP3.LUT UR37, UR36, 0x1, URZ, 0xfc, !UPT ;  /* 0x0000000124257892 */ /* 0x000fe2000f8efc3f */
[----:B------:R-:W-:-:S10]  /*0ba0*/  IMAD.MOV.U32 R18, RZ, RZ, RZ ;  /* 0x000000ffff127224 */ /* 0x000fd400078e00ff */
[----:B------:R-:W-:Y:S01]  /*0bb0*/  UIADD3 UR40, UR40, 0xc400, URZ ;  /* 0x0000c40028287890 */ /* 0x000fe2000fffe03f */
[----:B0-----:R-:W-:-:S05]  /*0bc0*/  VIADD R16, R0, 0xffffff80 ;  /* 0xffffff8000107836 */ /* 0x001fca0000000000 */
[----:B------:R-:W-:Y:S02]  /*0bd0*/  SHF.R.S32.HI R0, RZ, 0x1f, R16 ;  /* 0x0000001fff007819 */ /* 0x000fe40000011410 */
[-C--:B------:R-:W-:Y:S02]  /*0be0*/  LEA.HI R8, R16, R16.reuse, RZ, 0x1 ;  /* 0x0000001010087211 */ /* 0x080fe400078f08ff */
[CC--:B------:R-:W-:Y:S02]  /*0bf0*/  LEA.HI R4, R0.reuse, R16.reuse, RZ, 0x4 ;  /* 0x0000001000047211 */ /* 0x0c0fe400078f20ff */
[----:B------:R-:W-:Y:S02]  /*0c00*/  SHF.R.S32.HI R19, RZ, 0x1, R8 ;  /* 0x00000001ff137819 */ /* 0x000fe40000011408 */
[----:B------:R-:W-:Y:S02]  /*0c10*/  SHF.R.S32.HI R7, RZ, 0x4, R4 ;  /* 0x00000004ff077819 */ /* 0x000fe40000011404 */
[----:B------:R-:W-:-:S02]  /*0c20*/  LEA.HI R3, R0, R16, RZ, 0x7 ;  /* 0x0000001000037211 */ /* 0x000fc400078f38ff */
[----:B------:R-:W-:Y:S02]  /*0c30*/  LOP3.LUT R5, R4, 0xfffffff0, RZ, 0xc0, !PT ;  /* 0xfffffff004057812 */ /* 0x000fe400078ec0ff */
[----:B------:R-:W-:Y:S02]  /*0c40*/  LEA.HI R6, R8, R19, RZ, 0x1 ;  /* 0x0000001308067211 */ /* 0x000fe400078f08ff */
[----:B------:R-:W-:Y:S01]  /*0c50*/  LEA.HI R4, R4, R7, RZ, 0x1 ;  /* 0x0000000704047211 */ /* 0x000fe200078f08ff */
[----:B------:R-:W-:Y:S01]  /*0c60*/  IMAD.IADD R5, R16, 0x1, -R5 ;  /* 0x0000000110057824 */ /* 0x000fe200078e0a05 */
[----:B------:R-:W-:Y:S02]  /*0c70*/  LOP3.LUT R12, R3, 0xffffff80, RZ, 0xc0, !PT ;  /* 0xffffff80030c7812 */ /* 0x000fe400078ec0ff */
[----:B------:R-:W-:Y:S02]  /*0c80*/  LOP3.LUT R6, R6, 0x7fffffe, RZ, 0xc0, !PT ;  /* 0x07fffffe06067812 */ /* 0x000fe400078ec0ff */
[----:B------:R-:W-:Y:S01]  /*0c90*/  LOP3.LUT R4, R4, 0x1ffffffe, RZ, 0xc0, !PT ;  /* 0x1ffffffe04047812 */ /* 0x000fe200078ec0ff */
[----:B------:R-:W-:Y:S01]  /*0ca0*/  IMAD.IADD R21, R16, 0x1, -R12 ;  /* 0x0000000110157824 */ /* 0x000fe200078e0a0c */
[CC--:B------:R-:W-:Y:S01]  /*0cb0*/  LEA.HI R9, R0.reuse, R16.reuse, RZ, 0x2 ;  /* 0x0000001000097211 */ /* 0x0c0fe200078f10ff */
[----:B------:R-:W-:Y:S01]  /*0cc0*/  IMAD.IADD R12, R19, 0x1, -R6 ;  /* 0x00000001130c7824 */ /* 0x000fe200078e0a06 */
[----:B------:R-:W-:Y:S01]  /*0cd0*/  SHF.R.S32.HI R17, RZ, 0x7, R3 ;  /* 0x00000007ff117819 */ /* 0x000fe20000011403 */
[C---:B------:R-:W-:Y:S01]  /*0ce0*/  IMAD.IADD R6, R7.reuse, 0x1, -R4 ;  /* 0x0000000107067824 */ /* 0x040fe200078e0a04 */
[----:B------:R-:W-:Y:S01]  /*0cf0*/  SHF.R.S32.HI R4, RZ, 0x1f, R5 ;  /* 0x0000001fff047819 */ /* 0x000fe20000011405 */
[----:B------:R-:W-:Y:S01]  /*0d00*/  IMAD R20, R7, 0x8, R12 ;  /* 0x0000000807147824 */ /* 0x000fe200078e020c */
[----:B------:R-:W-:Y:S01]  /*0d10*/  LEA.HI R7, R0, R16, RZ, 0x5 ;  /* 0x0000001000077211 */ /* 0x000fe200078f28ff */
[----:B------:R-:W-:Y:S01]  /*0d20*/  IMAD.SHL.U32 R3, R6, 0x8, RZ ;  /* 0x0000000806037824 */ /* 0x000fe200078e00ff */
[----:B------:R-:W-:-:S02]  /*0d30*/  LEA.HI R4, R4, R5, RZ, 0x3 ;  /* 0x0000000504047211 */ /* 0x000fc400078f18ff */
[----:B------:R-:W-:Y:S02]  /*0d40*/  SHF.R.S32.HI R13, RZ, 0x1f, R21 ;  /* 0x0000001fff0d7819 */ /* 0x000fe40000011415 */
[----:B------:R-:W-:Y:S01]  /*0d50*/  SHF.R.S32.HI R7, RZ, 0x5, R7 ;  /* 0x00000005ff077819 */ /* 0x000fe20000011407 */
[C---:B------:R-:W-:Y:S01]  /*0d60*/  IMAD.SHL.U32 R0, R4.reuse, 0x40, RZ ;  /* 0x0000004004007824 */ /* 0x040fe200078e00ff */
[----:B------:R-:W-:Y:S02]  /*0d70*/  LOP3.LUT R4, R4, 0xfffffff8, RZ, 0xc0, !PT ;  /* 0xfffffff804047812 */ /* 0x000fe400078ec0ff */
[----:B------:R-:W-:Y:S02]  /*0d80*/  LEA.HI R12, R13, R21, RZ, 0x2 ;  /* 0x000000150d0c7211 */ /* 0x000fe400078f10ff */
[----:B------:R-:W-:Y:S01]  /*0d90*/  LOP3.LUT R0, R0, 0x7ffffe00, RZ, 0xc0, !PT ;  /* 0x7ffffe0000007812 */ /* 0x000fe200078ec0ff */
[----:B------:R-:W-:Y:S01]  /*0da0*/  IMAD.IADD R4, R5, 0x1, -R4 ;  /* 0x0000000105047824 */ /* 0x000fe200078e0a04 */
[--C-:B------:R-:W-:Y:S01]  /*0db0*/  SHF.R.S32.HI R14, RZ, 0x2, R12.reuse ;  /* 0x00000002ff0e7819 */ /* 0x100fe2000001140c */
[----:B------:R-:W-:Y:S01]  /*0dc0*/  IMAD.HI R5, R17, 0x55555556, RZ ;  /* 0x5555555611057827 */ /* 0x000fe200078e02ff */
[----:B------:R-:W-:-:S02]  /*0dd0*/  SHF.R.S32.HI R15, RZ, 0x1f, R12 ;  /* 0x0000001fff0f7819 */ /* 0x000fc4000001140c */
[--C-:B------:R-:W-:Y:S01]  /*0de0*/  SHF.R.S32.HI R10, RZ, 0x2, R9.reuse ;  /* 0x00000002ff0a7819 */ /* 0x100fe20000011409 */
[----:B------:R-:W-:Y:S01]  /*0df0*/  IMAD R7, R7, 0x400, R0 ;  /* 0x0000040007077824 */ /* 0x000fe200078e0200 */
[----:B------:R-:W-:Y:S01]  /*0e00*/  LEA.HI R15, R15, R14, RZ, 0x3 ;  /* 0x0000000e0f0f7211 */ /* 0x000fe200078f18ff */
[----:B------:R-:W-:Y:S01]  /*0e10*/  IMAD.SHL.U32 R0, R4, 0x40, RZ ;  /* 0x0000004004007824 */ /* 0x000fe200078e00ff */
[----:B------:R-:W-:Y:S02]  /*0e20*/  SHF.R.S32.HI R11, RZ, 0x1f, R9 ;  /* 0x0000001fff0b7819 */ /* 0x000fe40000011409 */
[----:B------:R-:W-:Y:S02]  /*0e30*/  LOP3.LUT R15, R15, 0xfffffff8, RZ, 0xc0, !PT ;  /* 0xfffffff80f0f7812 */ /* 0x000fe400078ec0ff */
[----:B------:R-:W-:Y:S02]  /*0e40*/  LEA.HI R13, R13, R21, RZ, 0x5 ;  /* 0x000000150d0d7211 */ /* 0x000fe400078f28ff */
[----:B------:R-:W-:Y:S01]  /*0e50*/  LOP3.LUT R0, R0, 0x1c0, RZ, 0xc0, !PT ;  /* 0x000001c000007812 */ /* 0x000fe200078ec0ff */
[----:B------:R-:W-:Y:S01]  /*0e60*/  IMAD.IADD R14, R14, 0x1, -R15 ;  /* 0x000000010e0e7824 */ /* 0x000fe200078e0a0f */
[----:B------:R-:W-:-:S02]  /*0e70*/  LEA.HI R11, R11, R10, RZ, 0x2 ;  /* 0x0000000a0b0b7211 */ /* 0x000fc400078f10ff */
[----:B------:R-:W-:Y:S02]  /*0e80*/  LOP3.LUT R8, R8, 0xfffffffe, RZ, 0xc0, !PT ;  /* 0xfffffffe08087812 */ /* 0x000fe400078ec0ff */
[----:B------:R-:W-:Y:S02]  /*0e90*/  LEA.HI R5, R5, R5, RZ, 0x1 ;  /* 0x0000000505057211 */ /* 0x000fe400078f08ff */
[----:B------:R-:W-:Y:S01]  /*0ea0*/  SHF.R.S32.HI R13, RZ, 0x5, R13 ;  /* 0x00000005ff0d7819 */ /* 0x000fe2000001140d */
[----:B------:R-:W-:Y:S01]  /*0eb0*/  IMAD.IADD R8, R16, 0x1, -R8 ;  /* 0x0000000110087824 */ /* 0x000fe200078e0a08 */
[----:B------:R-:W-:Y:S01]  /*0ec0*/  LOP3.LUT R3, R0, 0x8, R3, 0xf8, !PT ;  /* 0x0000000800037812 */ /* 0x000fe200078ef803 */
[----:B------:R-:W-:Y:S01]  /*0ed0*/  IMAD R5, R5, -0x3, R17 ;  /* 0xfffffffd05057824 */ /* 0x000fe200078e0211 */
[----:B------:R-:W-:Y:S01]  /*0ee0*/  SHF.R.U32.HI R0, RZ, 0x3, R0 ;  /* 0x00000003ff007819 */ /* 0x000fe20000011600 */
[----:B------:R-:W-:Y:S01]  /*0ef0*/  IMAD R14, R13, 0x10, R14 ;  /* 0x000000100d0e7824 */ /* 0x000fe200078e020e */
[----:B------:R-:W-:Y:S01]  /*0f00*/  LOP3.LUT R11, R11, 0xfffffffc, RZ, 0xc0, !PT ;  /* 0xfffffffc0b0b7812 */ /* 0x000fe200078ec0ff */
[----:B------:R-:W-:Y:S01]  /*0f10*/  IMAD.SHL.U32 R22, R8, 0x8, RZ ;  /* 0x0000000808167824 */ /* 0x000fe200078e00ff */
[----:B------:R-:W-:-:S02]  /*0f20*/  LOP3.LUT R0, R3, R0, RZ, 0x3c, !PT ;  /* 0x0000000003007212 */ /* 0x000fc400078e3cff */
[----:B------:R-:W-:Y:S01]  /*0f30*/  R2P PR, R4, 0x6 ;  /* 0x0000000604007804 */ /* 0x000fe20000000000 */
[----:B------:R-:W-:Y:S01]  /*0f40*/  IMAD.IADD R11, R10, 0x1, -R11 ;  /* 0x000000010a0b7824 */ /* 0x000fe200078e0a0b */
[----:B------:R-:W-:Y:S01]  /*0f50*/  LOP3.LUT R9, R9, 0xfffffffc, RZ, 0xc0, !PT ;  /* 0xfffffffc09097812 */ /* 0x000fe200078ec0ff */
[----:B------:R-:W-:Y:S01]  /*0f60*/  IMAD.SHL.U32 R4, R8, 0x4, RZ ;  /* 0x0000000408047824 */ /* 0x000fe200078e00ff */
[----:B------:R-:W-:Y:S01]  /*0f70*/  LOP3.LUT R138, R12, 0x7ffffffc, RZ, 0xc0, !PT ;  /* 0x7ffffffc0c8a7812 */ /* 0x000fe200078ec0ff */
[----:B------:R-:W-:Y:S01]  /*0f80*/  IMAD R10, R5, 0x40, R14 ;  /* 0x00000040050a7824 */ /* 0x000fe200078e020e */
[----:B------:R-:W-:Y:S01]  /*0f90*/  SEL R140, R140, 0xffffffc0, !P2 ;  /* 0xffffffc08c8c7807 */ /* 0x000fe20005000000 */
[----:B------:R-:W-:Y:S01]  /*0fa0*/  IMAD.IADD R7, R7, 0x1, R0 ;  /* 0x0000000107077824 */ /* 0x000fe200078e0200 */
[----:B------:R-:W-:Y:S01]  /*0fb0*/  SHF.R.S32.HI R0, RZ, 0x1f, R19 ;  /* 0x0000001fff007819 */ /* 0x000fe20000011413 */
[C---:B------:R-:W-:Y:S01]  /*0fc0*/  VIADD R0, R4.reuse, 0x10 ;  /* 0x0000001004007836 */ /* 0x040fe20000000000 */
[----:B------:R-:W-:Y:S01]  /*0fd0*/  STL [R1+0x5c], R10 ;  /* 0x00005c0a01007387 */ /* 0x000fe20000100800 */
[----:B------:R-:W-:-:S02]  /*0fe0*/  VIADD R3, R4, 0x20 ;  /* 0x0000002004037836 */ /* 0x000fc40000000000 */
[----:B------:R-:W-:Y:S01]  /*0ff0*/  IMAD.SHL.U32 R11, R11, 0x40, RZ ;  /* 0x000000400b0b7824 */ /* 0x000fe200078e00ff */
[----:B------:R-:W-:Y:S01]  /*1000*/  STL [R1+0x58], RZ ;  /* 0x000058ff01007387 */ /* 0x000fe20000100800 */
[----:B------:R-:W-:Y:S01]  /*1010*/  IMAD.IADD R9, R16, 0x1, -R9 ;  /* 0x0000000110097824 */ /* 0x000fe200078e0a09 */
[----:B------:R-:W-:Y:S01]  /*1020*/  CS2R R16, SRZ ;  /* 0x0000000000107805 */ /* 0x000fe2000001ff00 */
[----:B------:R-:W-:Y:S01]  /*1030*/  VIADD R8, R4, 0x18 ;  /* 0x0000001804087836 */ /* 0x000fe20000000000 */
[----:B------:R-:W-:Y:S01]  /*1040*/  STL [R1+0x8], R4 ;  /* 0x0000080401007387 */ /* 0x000fe20000100800 */
[----:B------:R-:W-:Y:S01]  /*1050*/  IMAD R139, R7, 0x2, R2 ;  /* 0x00000002078b7824 */ /* 0x000fe200078e0202 */
[----:B------:R-:W-:Y:S01]  /*1060*/  LEA.HI R6, R9, R9, RZ, 0x1 ;  /* 0x0000000909067211 */ /* 0x000fe200078f08ff */
[----:B------:R-:W-:Y:S01]  /*1070*/  IMAD.IADD R138, R21, 0x1, -R138 ;  /* 0x00000001158a7824 */ /* 0x000fe200078e0a8a */
[----:B------:R0:W-:Y:S01]  /*1080*/  STL [R1+0x30], R0 ;  /* 0x0000300001007387 */ /* 0x0001e20000100800 */
[----:B------:R-:W-:Y:S01]  /*1090*/  VIADD R141, R139, 0x21800 ;  /* 0x000218008b8d7836 */ /* 0x000fe20000000000 */
[----:B------:R-:W-:-:S02]  /*10a0*/  LOP3.LUT R6, R6, 0x1ffffffe, RZ, 0xc0, !PT ;  /* 0x1ffffffe06067812 */ /* 0x000fc400078ec0ff */
[----:B------:R1:W-:Y:S03]  /*10b0*/  STL [R1+0x2c], R3 ;  /* 0x00002c0301007387 */ /* 0x0003e60000100800 */
[----:B------:R-:W-:Y:S02]  /*10c0*/  IMAD.IADD R6, R9, 0x1, -R6 ;  /* 0x0000000109067824 */ /* 0x000fe400078e0a06 */
[----:B0-----:R-:W-:Y:S01]  /*10d0*/  VIADD R0, R4, 0x8 ;  /* 0x0000000804007836 */ /* 0x001fe20000000000 */
[----:B-1----:R-:W-:-:S04]  /*10e0*/  LOP3.LUT R3, R11, 0xc0, RZ, 0xc0, !PT ;  /* 0x000000c00b037812 */ /* 0x002fc800078ec0ff */
[----:B------:R0:W-:Y:S01]  /*10f0*/  STL [R1+0x34], R0 ;  /* 0x0000340001007387 */ /* 0x0001e20000100800 */
[----:B------:R-:W-:-:S03]  /*1100*/  SHF.R.U32.HI R5, RZ, 0x3, R3 ;  /* 0x00000003ff057819 */ /* 0x000fc60000011603 */
[----:B------:R-:W-:Y:S01]  /*1110*/  STL [R1+0x38], R8 ;  /* 0x0000380801007387 */ /* 0x000fe20000100800 */
[----:B0-----:R-:W-:Y:S02]  /*1120*/  VIADD R0, R4, 0x28 ;  /* 0x0000002804007836 */ /* 0x001fe40000000000 */
[----:B------:R-:W-:-:S03]  /*1130*/  IMAD.SHL.U32 R4, R20, 0x20, RZ ;  /* 0x0000002014047824 */ /* 0x000fc600078e00ff */
[----:B------:R0:W-:Y:S04]  /*1140*/  STL [R1+0x40], R0 ;  /* 0x0000400001007387 */ /* 0x0001e80000100800 */
[----:B------:R1:W-:Y:S04]  /*1150*/  STL [R1+0x4], R3 ;  /* 0x0000040301007387 */ /* 0x0003e80000100800 */
[----:B------:R-:W-:Y:S01]  /*1160*/  STL [R1+0x10], R5 ;  /* 0x0000100501007387 */ /* 0x000fe20000100800 */
[----:B0-----:R-:W-:-:S03]  /*1170*/  LOP3.LUT R0, R3, 0x8, R22, 0xf8, !PT ;  /* 0x0000000803007812 */ /* 0x001fc600078ef816 */
[----:B------:R0:W-:Y:S01]  /*1180*/  STL [R1+0x14], R4 ;  /* 0x0000140401007387 */ /* 0x0001e20000100800 */
[----:B------:R-:W-:Y:S01]  /*1190*/  LOP3.LUT R0, R0, R5, RZ, 0x3c, !PT ;  /* 0x0000000500007212 */ /* 0x000fe200078e3cff */
[----:B-1----:R-:W-:Y:S02]  /*11a0*/  VIADD R3, R139, 0x21820 ;  /* 0x000218208b037836 */ /* 0x002fe40000000000 */
[C---:B------:R-:W-:Y:S02]  /*11b0*/  @P1 VIADD R3, R141.reuse, 0xffffffe0 ;  /* 0xffffffe08d031836 */ /* 0x040fe40000000000 */
[----:B------:R-:W-:Y:S02]  /*11c0*/  IMAD.IADD R141, R141, 0x1, R140 ;  /* 0x000000018d8d7824 */ /* 0x000fe400078e028c */
[----:B------:R-:W-:Y:S02]  /*11d0*/  IMAD.IADD R140, R140, 0x1, R3 ;  /* 0x000000018c8c7824 */ /* 0x000fe400078e0203 */
[----:B0-----:R-:W-:-:S02]  /*11e0*/  IMAD.IADD R4, R4, 0x1, R0 ;  /* 0x0000000104047824 */ /* 0x001fc400078e0200 */
[----:B------:R-:W-:-:S03]  /*11f0*/  IMAD R0, R6, 0x8, R10 ;  /* 0x0000000806007824 */ /* 0x000fc600078e020a */
[----:B------:R-:W-:Y:S04]  /*1200*/  STL [R1+0x4c], R4 ;  /* 0x00004c0401007387 */ /* 0x000fe80000100800 */
[----:B------:R-:W-:Y:S04]  /*1210*/  STL [R1+0x20], R3 ;  /* 0x0000200301007387 */ /* 0x000fe80000100800 */
[----:B------:R0:W-:Y:S02]  /*1220*/  STL [R1+0x44], R0 ;  /* 0x0000440001007387 */ /* 0x0001e40000100800 */
[----:B0-----:R-:W-:-:S05]  /*1230*/  VIADD R0, R3, 0x6000 ;  /* 0x0000600003007836 */ /* 0x001fca0000000000 */
[----:B------:R0:W-:Y:S02]  /*1240*/  STL [R1+0x24], R0 ;  /* 0x0000240001007387 */ /* 0x0001e40000100800 */
.L_x_1575:
[----:B------:R-:W-:Y:S05]  /*1250*/  YIELD ;  /* 0x0000000000007946 */ /* 0x000fea0003800000 */
[----:B------:R-:W-:Y:S01]  /*1260*/  ULDC.64 UR4, c[0x0][0xa28] ;  /* 0x00028a0000047ab9 */ /* 0x000fe20000000a00 */
[----:B0--34-:R-:W1:Y:S01]  /*1270*/  LDC.64 R6, c[0x0][0xa08] ;  /* 0x00028200ff067b82 */ /* 0x019e620000000a00 */
[----:B------:R-:W-:Y:S01]  /*1280*/  ISETP.NE.U32.AND P1, PT, RZ, UR4, PT ;  /* 0x00000004ff007c0c */ /* 0x000fe2000bf25070 */
[----:B0-----:R-:W-:Y:S02]  /*1290*/  IMAD.MOV.U32 R0, RZ, RZ, RZ ;  /* 0x000000ffff007224 */ /* 0x001fe400078e00ff */
[----:B------:R-:W-:Y:S01]  /*12a0*/  IMAD.MOV.U32 R70, RZ, RZ, RZ ;  /* 0x000000ffff467224 */ /* 0x000fe200078e00ff */
[----:B------:R-:W-:Y:S01]  /*12b0*/  ISETP.NE.AND.EX P1, PT, RZ, UR5, PT, P1 ;  /* 0x00000005ff007c0c */ /* 0x000fe2000bf25310 */
[----:B------:R-:W-:-:S02]  /*12c0*/  ULDC.64 UR4, c[0x0][0xa18] ;  /* 0x0002860000047ab9 */ /* 0x000fc40000000a00 */
[----:B------:R-:W-:-:S04]  /*12d0*/  ISETP.NE.U32.AND P2, PT, RZ, UR4, PT ;  /* 0x00000004ff007c0c */ /* 0x000fc8000bf45070 */
[----:B------:R-:W-:Y:S01]  /*12e0*/  ISETP.NE.AND.EX P2, PT, RZ, UR5, PT, P2 ;  /* 0x00000005ff007c0c */ /* 0x000fe2000bf45320 */
[----:B------:R-:W-:Y:S02]  /*12f0*/  ULDC.64 UR4, c[0x0][0xa08] ;  /* 0x0002820000047ab9 */ /* 0x000fe40000000a00 */
[----:B------:R-:W-:-:S03]  /*1300*/  ISETP.NE.U32.AND P0, PT, RZ, UR4, PT ;  /* 0x00000004ff007c0c */ /* 0x000fc6000bf05070 */
[----:B------:R-:W0:Y:S01]  /*1310*/  @P1 LDC.64 R4, c[0x0][0xa28] ;  /* 0x00028a00ff041b82 */ /* 0x000e220000000a00 */
[----:B------:R-:W-:Y:S01]  /*1320*/  ISETP.NE.AND.EX P0, PT, RZ, UR5, PT, P0 ;  /* 0x00000005ff007c0c */ /* 0x000fe2000bf05300 */
[----:B-1----:R-:W-:-:S06]  /*1330*/  IMAD.WIDE R10, R75, 0x4, R6 ;  /* 0x000000044b0a7825 */ /* 0x002fcc00078e0206 */
[----:B------:R-:W1:Y:S01]  /*1340*/  @P2 LDC.64 R8, c[0x0][0xa18] ;  /* 0x00028600ff082b82 */ /* 0x000e620000000a00 */
[----:B------:R-:W-:Y:S02]  /*1350*/  ULDC UR4, c[0x0][0x288] ;  /* 0x0000a20000047ab9 */ /* 0x000fe40000000800 */
[----:B------:R-:W-:Y:S01]  /*1360*/  IMAD.U32 R136, RZ, RZ, UR4 ;  /* 0x00000004ff887e24 */ /* 0x000fe2000f8e00ff */
[----:B------:R-:W-:Y:S02]  /*1370*/  ULDC.64 UR4, c[0x0][0x418] ;  /* 0x0001060000047ab9 */ /* 0x000fe40000000a00 */
[----:B--2---:R2:W5:Y:S01]  /*1380*/  @P0 LDG.E R70, desc[UR38][R10.64] ;  /* 0x000000260a460981 */ /* 0x004562000c1e1900 */
[----:B0-----:R-:W-:-:S05]  /*1390*/  @P1 IMAD.WIDE R4, R75, 0x4, R4 ;  /* 0x000000044b041825 */ /* 0x001fca00078e0204 */
[----:B------:R2:W5:Y:S01]  /*13a0*/  @P1 LDG.E R0, desc[UR38][R4.64] ;  /* 0x0000002604001981 */ /* 0x000562000c1e1900 */
[----:B-1----:R-:W-:-:S05]  /*13b0*/  @P2 IMAD.WIDE R6, R75, 0x4, R8 ;  /* 0x000000044b062825 */ /* 0x002fca00078e0208 */
        /* <DEDUP_REMOVED lines=9> */
[----:B------:R-:W-:Y:S01]  /*1450*/  IMAD.U32 R27, RZ, RZ, UR4 ;  /* 0x00000004ff1b7e24 */ /* 0x000fe2000f8e00ff */
[----:B--2---:R-:W-:Y:S06]  /*1460*/  @P2 BRA `(.L_x_1371) ;  /* 0x0000000000242947 */ /* 0x004fec0003800000 */
        /* <DEDUP_REMOVED lines=9> */
.L_x_1371:
[----:B------:R-:W-:Y:S01]  /*1500*/  ULDC.64 UR4, c[0x0][0xa20] ;  /* 0x0002880000047ab9 */ /* 0x000fe20000000a00 */
[----:B------:R0:W-:Y:S01]  /*1510*/  STL [R1+0x50], R74 ;  /* 0x0000504a01007387 */ /* 0x0001e20000100800 */
[----:B------:R-:W-:-:S03]  /*1520*/  ISETP.NE.U32.AND P1, PT, RZ, UR4, PT ;  /* 0x00000004ff007c0c */ /* 0x000fc6000bf25070 */
[----:B------:R0:W-:Y:S01]  /*1530*/  STL [R1+0x54], R75 ;  /* 0x0000544b01007387 */ /* 0x0001e20000100800 */
[----:B------:R-:W-:-:S13]  /*1540*/  ISETP.NE.AND.EX P1, PT, RZ, UR5, PT, P1 ;  /* 0x00000005ff007c0c */ /* 0x000fda000bf25310 */
[----:B0-----:R-:W-:Y:S05]  /*1550*/  @!P1 BRA `(.L_x_1372) ;  /* 0x0000000000109947 */ /* 0x001fea0003800000 */
[----:B------:R-:W0:Y:S02]  /*1560*/  LDC.64 R4, c[0x0][0xa20] ;  /* 0x00028800ff047b82 */ /* 0x000e240000000a00 */
[----:B0-----:R-:W-:-:S05]  /*1570*/  IMAD.WIDE R4, R75, 0x4, R4 ;  /* 0x000000044b047825 */ /* 0x001fca00078e0204 */
[----:B------:R0:W5:Y:S01]  /*1580*/  LDG.E R27, desc[UR38][R4.64] ;  /* 0x00000026041b7981 */ /* 0x000162000c1e1900 */
[----:B------:R-:W-:Y:S05]  /*1590*/  BRA `(.L_x_1373) ;  /* 0x0000000000107947 */ /* 0x000fea0003800000 */
.L_x_1372:
[----:B------:R-:W-:Y:S05]  /*15a0*/  @!P0 BRA `(.L_x_1373) ;  /* 0x00000000000c8947 */ /* 0x000fea0003800000 */
[----:B------:R-:W2:Y:S04]  /*15b0*/  LDG.E R4, desc[UR38][R10.64] ;  /* 0x000000260a047981 */ /* 0x000ea8000c1e1900 */
[----:B------:R-:W2:Y:S02]  /*15c0*/  LDG.E R27, desc[UR38][R10.64+0x4] ;  /* 0x000004260a1b7981 */ /* 0x000ea4000c1e1900 */
[----:B--2---:R-:W-:-:S07]  /*15d0*/  IMAD.IADD R27, R27, 0x1, -R4 ;  /* 0x000000011b1b7824 */ /* 0x004fce00078e0a04 */
.L_x_1373:
[----:B------:R-:W-:Y:S01]  /*15e0*/  ULDC.64 UR4, c[0x0][0xa10] ;  /* 0x0002840000047ab9 */ /* 0x000fe20000000a00 */
[----:B0-----:R-:W0:Y:S01]  /*15f0*/  LDC R4, c[0x0][0x448] ;  /* 0x00011200ff047b82 */ /* 0x001e220000000800 */
[----:B------:R-:W-:-:S04]  /*1600*/  ISETP.NE.U32.AND P0, PT, RZ, UR4, PT ;  /* 0x00000004ff007c0c */ /* 0x000fc8000bf05070 */
[----:B------:R-:W-:Y:S01]  /*1610*/  ISETP.NE.AND.EX P0, PT, RZ, UR5, PT, P0 ;  /* 0x00000005ff007c0c */ /* 0x000fe2000bf05300 */
[----:B------:R-:W-:Y:S02]  /*1620*/  ULDC.64 UR4, c[0x0][0xa30] ;  /* 0x00028c0000047ab9 */ /* 0x000fe40000000a00 */
[----:B------:R-:W-:-:S04]  /*1630*/  ISETP.NE.U32.AND P1, PT, RZ, UR4, PT ;  /* 0x00000004ff007c0c */ /* 0x000fc8000bf25070 */
[----:B------:R-:W-:-:S06]  /*1640*/  ISETP.NE.AND.EX P1, PT, RZ, UR5, PT, P1 ;  /* 0x00000005ff007c0c */ /* 0x000fcc000bf25310 */
[----:B------:R-:W1:Y:S08]  /*1650*/  @P0 LDC.64 R6, c[0x0][0xa10] ;  /* 0x00028400ff060b82 */ /* 0x000e700000000a00 */
[----:B------:R-:W2:Y:S01]  /*1660*/  @P1 LDC.64 R8, c[0x0][0xa30] ;  /* 0x00028c00ff081b82 */ /* 0x000ea20000000a00 */
[----:B-1----:R-:W-:-:S05]  /*1670*/  @P0 IMAD.WIDE R6, R75, 0x4, R6 ;  /* 0x000000044b060825 */ /* 0x002fca00078e0206 */
[----:B------:R-:W3:Y:S04]  /*1680*/  @P0 LDG.E R3, desc[UR38][R6.64] ;  /* 0x0000002606030981 */ /* 0x000ee8000c1e1900 */
[----:B------:R1:W3:Y:S01]  /*1690*/  @P0 LDG.E R10, desc[UR38][R6.64+0x4] ;  /* 0x00000426060a0981 */ /* 0x0002e2000c1e1900 */
[----:B-----5:R-:W-:Y:S02]  /*16a0*/  IMAD.MOV.U32 R106, RZ, RZ, R27 ;  /* 0x000000ffff6a7224 */ /* 0x020fe400078e001b */
[----:B--2---:R-:W-:-:S05]  /*16b0*/  @P1 IMAD.WIDE R8, R75, 0x4, R8 ;  /* 0x000000044b081825 */ /* 0x004fca00078e0208 */
[----:B------:R2:W5:Y:S01]  /*16c0*/  @P1 LDG.E R106, desc[UR38][R8.64] ;  /* 0x00000026086a1981 */ /* 0x000562000c1e1900 */
[----:B0-----:R-:W-:Y:S01]  /*16d0*/  ISETP.NE.AND P1, PT, R4, 0x1, PT ;  /* 0x000000010400780c */ /* 0x001fe20003f25270 */
[----:B------:R-:W-:Y:S01]  /*16e0*/  IMAD R14, R73, 0xc0, RZ ;  /* 0x000000c0490e7824 */ /* 0x000fe200078e02ff */
[----:B------:R-:W0:Y:S01]  /*16f0*/  LDC.64 R4, c[0x0][0x9e0] ;  /* 0x00027800ff047b82 */ /* 0x000e220000000a00 */
[----:B------:R-:W-:Y:S02]  /*1700*/  IMAD.IADD R13, R27, 0x1, -R0 ;  /* 0x000000011b0d7824 */ /* 0x000fe400078e0a00 */
[----:B------:R-:W-:Y:S01]  /*1710*/  VIADD R0, R14, 0xbf ;  /* 0x000000bf0e007836 */ /* 0x000fe20000000000 */
[----:B------:R4:W-:Y:S03]  /*1720*/  STL [R1+0x1c], R14 ;  /* 0x00001c0e01007387 */ /* 0x0009e60000100800 */
[----:B-1----:R-:W-:-:S04]  /*1730*/  IMAD.MOV.U32 R7, RZ, RZ, R0 ;  /* 0x000000ffff077224 */ /* 0x002fc800078e0000 */
[----:B------:R-:W1:Y:S08]  /*1740*/  @P1 LDC R11, c[0x0][0x44c] ;  /* 0x00011300ff0b1b82 */ /* 0x000e700000000800 */
[----:B------:R-:W2:Y:S01]  /*1750*/  @P1 LDC R12, c[0x0][0x450] ;  /* 0x00011400ff0c1b82 */ /* 0x000ea20000000800 */
[----:B0-----:R-:W-:Y:S01]  /*1760*/  ISETP.GE.AND P2, PT, R5, 0x1, PT ;  /* 0x000000010500780c */ /* 0x001fe20003f46270 */
[----:B---3--:R-:W-:-:S02]  /*1770*/  @P0 IMAD.IADD R24, R10, 0x1, -R3 ;  /* 0x000000010a180824 */ /* 0x008fc400078e0a03 */
[----:B-1----:R-:W-:-:S04]  /*1780*/  @P1 IMAD.HI.U32 R3, R0, R11, RZ ;  /* 0x0000000b00031227 */ /* 0x002fc800078e00ff */
[----:B------:R-:W-:Y:S01]  /*1790*/  IMAD.IADD R137, R13, 0x1, R24 ;  /* 0x000000010d897824 */ /* 0x000fe200078e0218 */
[----:B--2---:R-:W-:-:S03]  /*17a0*/  @P1 SHF.R.U32.HI R7, RZ, R12, R3 ;  /* 0x0000000cff071219 */ /* 0x004fc60000011603 */
[C---:B------:R-:W-:Y:S01]  /*17b0*/  VIADD R0, R137.reuse, 0x7f ;  /* 0x0000007f89007836 */ /* 0x040fe20000000000 */
[----:B------:R-:W-:-:S04]  /*17c0*/  IADD3 R112, R137, 0x1, -R136 ;  /* 0x0000000189707810 */ /* 0x000fc80007ffe888 */
[----:B------:R-:W-:Y:S01]  /*17d0*/  SHF.R.S32.HI R3, RZ, 0x1f, R0 ;  /* 0x0000001fff037819 */ /* 0x000fe20000011400 */
[----:B------:R-:W-:-:S03]  /*17e0*/  IMAD.IADD R9, R112, 0x1, R7 ;  /* 0x0000000170097824 */ /* 0x000fc600078e0207 */
[----:B------:R-:W-:Y:S01]  /*17f0*/  LEA.HI R3, R3, R0, RZ, 0x7 ;  /* 0x0000000003037211 */ /* 0x000fe200078f38ff */
[----:B------:R-:W-:-:S03]  /*1800*/  IMAD.IADD R4, R9, 0x1, R4 ;  /* 0x0000000109047824 */ /* 0x000fc600078e0204 */
[----:B------:R-:W-:Y:S01]  /*1810*/  SHF.R.S32.HI R113, RZ, 0x7, R3 ;  /* 0x00000007ff717819 */ /* 0x000fe20000011403 */
[----:B----4-:R-:W-:Y:S06]  /*1820*/  @!P2 BRA `(.L_x_1374) ;  /* 0x000000000048a947 */ /* 0x010fec0003800000 */
        /* <DEDUP_REMOVED lines=11> */
.L_x_1376:
[----:B------:R-:W-:-:S13]  /*18e0*/  ISETP.NE.AND P0, PT, R5, 0x1, PT ;  /* 0x000000010500780c */ /* 0x000fda0003f05270 */
[----:B------:R-:W0:Y:S02]  /*18f0*/  @P0 LDC.64 R6, c[0x0][0x9e8] ;  /* 0x00027a00ff060b82 */ /* 0x000e240000000a00 */
[----:B0-----:R-:W-:-:S05]  /*1900*/  @P0 IMAD.HI.U32 R6, R0, R6, RZ ;  /* 0x0000000600060227 */ /* 0x001fca00078e00ff */
[----:B------:R-:W-:-:S07]  /*1910*/  @P0 SHF.R.U32.HI R0, RZ, R7, R6 ;  /* 0x00000007ff000219 */ /* 0x000fce0000011606 */
.L_x_1377:
[----:B------:R-:W-:Y:S05]  /*1920*/  BSYNC B0 ;  /* 0x0000000000007941 */ /* 0x000fea0003800000 */
.L_x_1375:
[----:B------:R-:W-:-:S05]  /*1930*/  IMAD R3, R0, R5, R5 ;  /* 0x0000000500037224 */ /* 0x000fca00078e0205 */
[----:B------:R-:W-:-:S07]  /*1940*/  VIMNMX R4, R4, R3, PT ;  /* 0x0000000304047248 */ /* 0x000fce0003fe0100 */
.L_x_1374:
[----:B------:R-:W0:Y:S01]  /*1950*/  @P1 LDC R0, c[0x0][0x44c] ;  /* 0x00011300ff001b82 */ /* 0x000e220000000800 */
[----:B------:R-:W-:Y:S01]  /*1960*/  IMAD.MOV.U32 R3, RZ, RZ, R14 ;  /* 0x000000ffff037224 */ /* 0x000fe200078e000e */
[----:B------:R-:W-:Y:S01]  /*1970*/  ULDC UR4, c[0x0][0x9dc] ;  /* 0x0002770000047ab9 */ /* 0x000fe20000000800 */
[----:B------:R-:W-:-:S05]  /*1980*/  IMAD.IADD R114, R137, 0x1, -R136 ;  /* 0x0000000189727824 */ /* 0x000fca00078e0a88 */
[----:B------:R-:W1:Y:S01]  /*1990*/  @P1 LDC R7, c[0x0][0x450] ;  /* 0x00011400ff071b82 */ /* 0x000e620000000800 */
[----:B0-----:R-:W-:-:S05]  /*19a0*/  @P1 IMAD.HI.U32 R0, R14, R0, RZ ;  /* 0x000000000e001227 */ /* 0x001fca00078e00ff */
[----:B-1----:R-:W-:-:S05]  /*19b0*/  @P1 SHF.R.U32.HI R3, RZ, R7, R0 ;  /* 0x00000007ff031219 */ /* 0x002fca0000011600 */
[----:B------:R-:W-:-:S04]  /*19c0*/  IMAD.IADD R0, R114, 0x1, R3 ;  /* 0x0000000172007824 */ /* 0x000fc800078e0203 */
[----:B------:R-:W-:Y:S01]  /*19d0*/  VIADD R3, R0, -UR4 ;  /* 0x8000000400037c36 */ /* 0x000fe20008000000 */
[----:B------:R-:W-:Y:S06]  /*19e0*/  @!P2 BRA `(.L_x_1378) ;  /* 0x000000000044a947 */ /* 0x000fec0003800000 */
[----:B------:R-:W-:Y:S01]  /*19f0*/  ISETP.GT.AND P0, PT, R0, -0x1, PT ;  /* 0xffffffff0000780c */ /* 0x000fe20003f04270 */
[----:B------:R-:W-:-:S12]  /*1a00*/  BSSY B0, `(.L_x_1379) ;  /* 0x000000d000007945 */ /* 0x000fd80003800000 */
        /* <DEDUP_REMOVED lines=8> */
.L_x_1380:
[----:B------:R-:W-:-:S13]  /*1a90*/  ISETP.NE.AND P0, PT, R5, 0x1, PT ;  /* 0x000000010500780c */ /* 0x000fda0003f05270 */
[----:B------:R-:W0:Y:S02]  /*1aa0*/  @P0 LDC.64 R6, c[0x0][0x9e8] ;  /* 0x00027a00ff060b82 */ /* 0x000e240000000a00 */
[----:B0-----:R-:W-:-:S05]  /*1ab0*/  @P0 IMAD.HI.U32 R6, R0, R6, RZ ;  /* 0x0000000600060227 */ /* 0x001fca00078e00ff */
[----:B------:R-:W-:-:S07]  /*1ac0*/  @P0 SHF.R.U32.HI R0, RZ, R7, R6 ;  /* 0x00000007ff000219 */ /* 0x000fce0000011606 */
.L_x_1381:
[----:B------:R-:W-:Y:S05]  /*1ad0*/  BSYNC B0 ;  /* 0x0000000000007941 */ /* 0x000fea0003800000 */
.L_x_1379:
[----:B------:R-:W-:-:S05]  /*1ae0*/  IMAD R0, R0, R5, RZ ;  /* 0x0000000500007224 */ /* 0x000fca00078e02ff */
[----:B------:R-:W-:-:S07]  /*1af0*/  VIMNMX R3, R3, R0, !PT ;  /* 0x0000000003037248 */ /* 0x000fce0007fe0100 */
.L_x_1378:
[----:B------:R-:W-:Y:S01]  /*1b00*/  VIADD R4, R4, 0x7f ;  /* 0x0000007f04047836 */ /* 0x000fe20000000000 */
[----:B------:R-:W-:-:S04]  /*1b10*/  SHF.R.S32.HI R0, RZ, 0x1f, R3 ;  /* 0x0000001fff007819 */ /* 0x000fc80000011403 */
[----:B------:R-:W-:Y:S02]  /*1b20*/  SHF.R.S32.HI R5, RZ, 0x1f, R4 ;  /* 0x0000001fff057819 */ /* 0x000fe40000011404 */
[----:B------:R-:W-:Y:S02]  /*1b30*/  LEA.HI R0, R0, R3, RZ, 0x7 ;  /* 0x0000000300007211 */ /* 0x000fe400078f38ff */
[----:B------:R-:W-:Y:S02]  /*1b40*/  LEA.HI R5, R5, R4, RZ, 0x7 ;  /* 0x0000000405057211 */ /* 0x000fe400078f38ff */
[----:B------:R-:W-:Y:S02]  /*1b50*/  SHF.R.S32.HI R3, RZ, 0x7, R0 ;  /* 0x00000007ff037819 */ /* 0x000fe40000011400 */
[----:B------:R-:W-:Y:S02]  /*1b60*/  SHF.R.S32.HI R0, RZ, 0x7, R5 ;  /* 0x00000007ff007819 */ /* 0x000fe40000011405 */
[----:B------:R-:W-:-:S02]  /*1b70*/  VIMNMX R3, RZ, R3, !PT ;  /* 0x00000003ff037248 */ /* 0x000fc40007fe0100 */
[----:B------:R-:W-:-:S03]  /*1b80*/  VIMNMX R0, R113, R0, PT ;  /* 0x0000000071007248 */ /* 0x000fc60003fe0100 */
[--C-:B------:R-:W-:Y:S02]  /*1b90*/  IMAD R3, R3, 0x80, -R13.reuse ;  /* 0x0000008003037824 */ /* 0x100fe400078e0a0d */
[----:B------:R-:W-:-:S03]  /*1ba0*/  IMAD R5, R0, 0x80, -R13 ;  /* 0x0000008000057824 */ /* 0x000fc600078e0a0d */
[----:B------:R-:W-:Y:S02]  /*1bb0*/  VIMNMX R3, RZ, R3, !PT ;  /* 0x00000003ff037248 */ /* 0x000fe40007fe0100 */
[----:B------:R-:W-:Y:S02]  /*1bc0*/  VIMNMX R0, R5, R24, PT ;  /* 0x0000001805007248 */ /* 0x000fe40003fe0100 */
[----:B------:R-:W-:Y:S02]  /*1bd0*/  SHF.R.U32.HI R83, RZ, 0x7, R3 ;  /* 0x00000007ff537819 */ /* 0x000fe40000011603 */
[----:B------:R-:W-:-:S03]  /*1be0*/  ISETP.GT.AND P0, PT, R0, R3, PT ;  /* 0x000000030000720c */ /* 0x000fc60003f04270 */
[----:B------:R-:W-:-:S10]  /*1bf0*/  IMAD.MOV.U32 R25, RZ, RZ, R83 ;  /* 0x000000ffff197224 */ /* 0x000fd400078e0053 */
[----:B------:R-:W-:-:S05]  /*1c00*/  @P0 VIADD R0, R0, 0x7f ;  /* 0x0000007f00000836 */ /* 0x000fca0000000000 */
[----:B------:R-:W-:-:S04]  /*1c10*/  @P0 SHF.R.S32.HI R3, RZ, 0x1f, R0 ;  /* 0x0000001fff030819 */ /* 0x000fc80000011400 */
[----:B------:R-:W-:-:S04]  /*1c20*/  @P0 LEA.HI R3, R3, R0, RZ, 0x7 ;  /* 0x0000000003030211 */ /* 0x000fc800078f38ff */
[----:B------:R-:W-:Y:S02]  /*1c30*/  @P0 SHF.R.S32.HI R25, RZ, 0x7, R3 ;  /* 0x00000007ff190819 */ /* 0x000fe40000011403 */
[----:B------:R-:W-:Y:S02]  /*1c40*/  PLOP3.LUT P0, PT, PT, PT, PT, 0x80, 0x0 ;  /* 0x000000000000781c */ /* 0x000fe40003f0f070 */
[----:B------:R-:W-:-:S13]  /*1c50*/  ISETP.GT.AND P1, PT, R25, R83, PT ;  /* 0x000000531900720c */ /* 0x000fda0003f24270 */
[----:B------:R-:W-:Y:S05]  /*1c60*/  @!P1 BRA `(.L_x_1382) ;  /* 0x00000050005c9947 */ /* 0x000fea0003800000 */
        /* <DEDUP_REMOVED lines=20> */
.L_x_1384:
[----:B------:R-:W-:Y:S05]  /*1db0*/  BSYNC B6 ;  /* 0x0000000000067941 */ /* 0x000fea0003800000 */
.L_x_1383:
        /* <DEDUP_REMOVED lines=20> */
.L_x_1386:
[----:B------:R-:W-:Y:S05]  /*1f00*/  BSYNC B6 ;  /* 0x0000000000067941 */ /* 0x000fea0003800000 */
.L_x_1385:
[----:B------:R-:W2:Y:S01]  /*1f10*/  LDL.64 R36, [R1+0x8] ;  /* 0x0000080001247983 */ /* 0x000ea20000100a00 */
[----:B------:R-:W-:Y:S01]  /*1f20*/  ULDC.64 UR4, c[0x0][0x9f8] ;  /* 0x00027e0000047ab9 */ /* 0x000fe20000000a00 */
[----:B------:R-:W0:Y:S01]  /*1f30*/  LDC.64 R10, c[0x0][0x300] ;  /* 0x0000c000ff0a7b82 */ /* 0x000e220000000a00 */
[----:B------:R-:W-:Y:S01]  /*1f40*/  ISETP.NE.U32.AND P0, PT, RZ, UR4, PT ;  /* 0x00000004ff007c0c */ /* 0x000fe2000bf05070 */
[----:B------:R-:W2:Y:S01]  /*1f50*/  LDL.64 R30, [R1+0x8] ;  /* 0x00000800011e7983 */ /* 0x000ea20000100a00 */
[----:B------:R-:W-:Y:S01]  /*1f60*/  IMAD.IADD R70, R70, 0x1, R27 ;  /* 0x0000000146467824 */ /* 0x000fe200078e021b */
[----:B------:R-:W-:Y:S01]  /*1f70*/  ULDC.64 UR6, c[0x0][0xa08] ;  /* 0x0002820000067ab9 */ /* 0x000fe20000000a00 */
[----:B------:R-:W-:Y:S01]  /*1f80*/  ISETP.NE.AND.EX P0, PT, RZ, UR5, PT, P0 ;  /* 0x00000005ff007c0c */ /* 0x000fe2000bf05300 */
[----:B------:R-:W3:Y:S01]  /*1f90*/  LDL.LU R28, [R1] ;  /* 0x00000000011c7983 */ /* 0x000ee20000300800 */
[----:B------:R-:W-:Y:S01]  /*1fa0*/  SHF.R.S32.HI R8, RZ, 0x1f, R74 ;  /* 0x0000001fff087819 */ /* 0x000fe2000001144a */
[----:B------:R-:W-:Y:S01]  /*1fb0*/  ULDC.64 UR4, c[0x0][0x308] ;  /* 0x0000c20000047ab9 */ /* 0x000fe20000000a00 */
[----:B------:R-:W1:Y:S01]  /*1fc0*/  S2R R20, SR_TID.X ;  /* 0x0000000000147919 */ /* 0x000e620000002100 */
[----:B------:R-:W-:Y:S01]  /*1fd0*/  SHF.R.S32.HI R23, RZ, 0x1f, R22 ;  /* 0x0000001fff177819 */ /* 0x000fe20000011416 */
[----:B------:R-:W4:Y:S01]  /*1fe0*/  LDC R35, c[0x0][0x3f4] ;  /* 0x0000fd00ff237b82 */ /* 0x000f220000000800 */
[----:B------:R-:W4:Y:S07]  /*1ff0*/  LDL R38, [R1+0x4] ;  /* 0x0000040001267983 */ /* 0x000f2e0000100800 */
[----:B------:R-:W1:Y:S02]  /*2000*/  @P0 LDC.64 R4, c[0x0][0x9f8] ;  /* 0x00027e00ff040b82 */ /* 0x000e640000000a00 */
[----:B-1----:R-:W-:-:S05]  /*2010*/  @P0 IMAD.WIDE R4, R75, 0x4, R4 ;  /* 0x000000044b040825 */ /* 0x002fca00078e0204 */
[----:B------:R1:W3:Y:S01]  /*2020*/  @P0 LDG.E R75, desc[UR38][R4.64] ;  /* 0x00000026044b0981 */ /* 0x0002e2000c1e1900 */
[----:B------:R-:W-:Y:S01]  /*2030*/  VIADD R20, R20, 0xffffff80 ;  /* 0xffffff8014147836 */ /* 0x000fe20000000000 */
[----:B------:R-:W-:Y:S01]  /*2040*/  SHF.R.S32.HI R13, RZ, 0x1f, R70 ;  /* 0x0000001fff0d7819 */ /* 0x000fe20000011446 */
[CC--:B0-----:R-:W-:Y:S01]  /*2050*/  IMAD.WIDE.U32 R6, R70.reuse, R10.reuse, RZ ;  /* 0x0000000a46067225 */ /* 0x0c1fe200078e00ff */
[----:B------:R-:W-:Y:S02]  /*2060*/  ISETP.NE.U32.AND P0, PT, RZ, UR6, PT ;  /* 0x00000006ff007c0c */ /* 0x000fe4000bf05070 */
[----:B------:R-:W-:Y:S01]  /*2070*/  SHF.R.S32.HI R9, RZ, 0x1f, R20 ;  /* 0x0000001fff097819 */ /* 0x000fe20000011414 */
[----:B------:R-:W-:Y:S01]  /*2080*/  IMAD R0, R13, R10, RZ ;  /* 0x0000000a0d007224 */ /* 0x000fe200078e02ff */
[----:B------:R-:W-:Y:S02]  /*2090*/  ISETP.NE.AND.EX P0, PT, RZ, UR7, PT, P0 ;  /* 0x00000007ff007c0c */ /* 0x000fe4000bf05300 */
[----:B------:R-:W-:Y:S01]  /*20a0*/  LEA.HI R9, R9, R20, RZ, 0x2 ;  /* 0x0000001409097211 */ /* 0x000fe200078f10ff */
[----:B------:R-:W-:Y:S01]  /*20b0*/  IMAD R3, R70, R11, R0 ;  /* 0x0000000b46037224 */ /* 0x000fe200078e0200 */
[----:B------:R-:W0:Y:S02]  /*20c0*/  S2R R20, SR_TID.X ;  /* 0x0000000000147919 */ /* 0x000e240000002100 */
[----:B------:R-:W-:Y:S01]  /*20d0*/  SHF.R.S32.HI R82, RZ, 0x2, R9 ;  /* 0x00000002ff527819 */ /* 0x000fe20000011409 */
[----:B------:R-:W-:Y:S01]  /*20e0*/  IMAD.IADD R7, R7, 0x1, R3 ;  /* 0x0000000107077824 */ /* 0x000fe200078e0203 */
[----:B------:R-:W-:Y:S01]  /*20f0*/  SHF.R.S32.HI R9, RZ, 0x1f, R9 ;  /* 0x0000001fff097819 */ /* 0x000fe20000011409 */
[----:B------:R-:W-:-:S02]  /*2100*/  IMAD R3, R8, UR4, RZ ;  /* 0x0000000408037c24 */ /* 0x000fc4000f8e02ff */
[----:B-1----:R-:W-:-:S04]  /*2110*/  IMAD.WIDE.U32 R4, R74, UR4, R6 ;  /* 0x000000044a047c25 */ /* 0x002fc8000f8e0006 */
[----:B--2---:R-:W-:Y:S01]  /*2120*/  IMAD.MOV.U32 R30, RZ, RZ, R36 ;  /* 0x000000ffff1e7224 */ /* 0x004fe200078e0024 */
[----:B0-----:R-:W-:Y:S01]  /*2130*/  SHF.R.U32.HI R34, RZ, 0x7, R20 ;  /* 0x00000007ff227819 */ /* 0x001fe20000011614 */
[----:B------:R-:W-:Y:S01]  /*2140*/  IMAD R3, R74, UR5, R3 ;  /* 0x000000054a037c24 */ /* 0x000fe2000f8e0203 */
[----:B------:R-:W-:Y:S01]  /*2150*/  ULDC.64 UR4, c[0x0][0x310] ;  /* 0x0000c40000047ab9 */ /* 0x000fe20000000a00 */
[----:B------:R-:W-:Y:S01]  /*2160*/  LEA.HI R9, R9, R82, RZ, 0x2 ;  /* 0x0000005209097211 */ /* 0x000fe200078f10ff */
[----:B------:R-:W0:Y:S01]  /*2170*/  LDC.64 R6, c[0x0][0x408] ;  /* 0x00010200ff067b82 */ /* 0x000e220000000a00 */
[----:B------:R-:W-:Y:S01]  /*2180*/  SHF.R.S32.HI R31, RZ, 0x1f, R30 ;  /* 0x0000001fff1f7819 */ /* 0x000fe2000001141e */
[----:B------:R-:W-:-:S04]  /*2190*/  IMAD.IADD R5, R5, 0x1, R3 ;  /* 0x0000000105057824 */ /* 0x000fc800078e0203 */
[----:B------:R1:W-:Y:S04]  /*21a0*/  STL [R1+0xc], R31 ;  /* 0x00000c1f01007387 */ /* 0x0003e80000100800 */
[----:B------:R-:W2:Y:S04]  /*21b0*/  LDL R37, [R1+0x10] ;  /* 0x0000100001257983 */ /* 0x000ea80000100800 */
[----:B------:R-:W2:Y:S01]  /*21c0*/  LDL R36, [R1+0x14] ;  /* 0x0000140001247983 */ /* 0x000ea20000100800 */
[----:B------:R-:W-:Y:S02]  /*21d0*/  ISETP.NE.AND P6, PT, R34, 0x1, PT ;  /* 0x000000012200780c */ /* 0x000fe40003fc5270 */
[----:B------:R-:W-:-:S02]  /*21e0*/  LOP3.LUT R9, R9, 0xfffffffc, RZ, 0xc0, !PT ;  /* 0xfffffffc09097812 */ /* 0x000fc400078ec0ff */
[----:B------:R-:W-:-:S03]  /*21f0*/  SHF.R.S32.HI R32, RZ, 0x1f, R19 ;  /* 0x0000001fff207819 */ /* 0x000fc60000011413 */
[----:B------:R-:W-:Y:S01]  /*2200*/  IMAD.IADD R82, R82, 0x1, -R9 ;  /* 0x0000000152527824 */ /* 0x000fe200078e0a09 */
[----:B---3--:R-:W-:Y:S02]  /*2210*/  SHF.R.S32.HI R0, RZ, 0x1f, R75 ;  /* 0x0000001fff007819 */ /* 0x008fe4000001144b */
[----:B------:R-:W-:Y:S02]  /*2220*/  SEL R75, R75, RZ, !P0 ;  /* 0x000000ff4b4b7207 */ /* 0x000fe40004000000 */
[----:B------:R-:W-:-:S05]  /*2230*/  SEL R15, R0, RZ, !P0 ;  /* 0x000000ff000f7207 */ /* 0x000fca0004000000 */
[----:B------:R-:W-:Y:S02]  /*2240*/  IMAD R0, R15, UR4, RZ ;  /* 0x000000040f007c24 */ /* 0x000fe4000f8e02ff */
[----:B------:R-:W-:-:S04]  /*2250*/  IMAD.WIDE.U32 R20, R75, UR4, R4 ;  /* 0x000000044b147c25 */ /* 0x000fc8000f8e0004 */
[----:B------:R-:W-:Y:S01]  /*2260*/  IMAD R3, R75, UR5, R0 ;  /* 0x000000054b037c24 */ /* 0x000fe2000f8e0200 */
[----:B------:R-:W-:Y:S05]  /*2270*/  @!P6 WARPSYNC.ALL ;  /* 0x000000000000e948 */ /* 0x000fea0003800000 */
[----:B------:R-:W-:Y:S01]  /*2280*/  ULDC.64 UR4, c[0x0][0x330] ;  /* 0x0000cc0000047ab9 */ /* 0x000fe20000000a00 */
[----:B------:R-:W-:Y:S01]  /*2290*/  VIADD R0, R22, 0x10 ;  /* 0x0000001016007836 */ /* 0x000fe20000000000 */
[----:B------:R-:W-:Y:S01]  /*22a0*/  LOP3.LUT R28, R28, 0xfffffffd, RZ, 0xc0, !PT ;  /* 0xfffffffd1c1c7812 */ /* 0x000fe200078ec0ff */
[----:B------:R-:W-:Y:S01]  /*22b0*/  IMAD R5, R8, UR4, RZ ;  /* 0x0000000408057c24 */ /* 0x000fe2000f8e02ff */
[----:B------:R-:W-:Y:S01]  /*22c0*/  ULDC.64 UR6, c[0x0][0x338] ;  /* 0x0000ce0000067ab9 */ /* 0x000fe20000000a00 */
[----:B------:R-:W-:Y:S01]  /*22d0*/  IMAD.WIDE.U32 R60, R74, UR4, R22 ;  /* 0x000000044a3c7c25 */ /* 0x000fe2000f8e0016 */
[----:B------:R-:W-:-:S02]  /*22e0*/  ULDC UR4, c[0x0][0x2f4] ;  /* 0x0000bd0000047ab9 */ /* 0x000fc40000000800 */
[----:B------:R-:W-:Y:S01]  /*22f0*/  ISETP.GE.AND P1, PT, R0, UR4, PT ;  /* 0x0000000400007c0c */ /* 0x000fe2000bf26270 */
[----:B------:R-:W-:Y:S02]  /*2300*/  IMAD R9, R74, UR5, R5 ;  /* 0x000000054a097c24 */ /* 0x000fe4000f8e0205 */
[-C--:B------:R-:W-:Y:S02]  /*2310*/  IMAD R8, R32, R10.reuse, RZ ;  /* 0x0000000a20087224 */ /* 0x080fe400078e02ff */
[----:B------:R-:W-:Y:S01]  /*2320*/  IMAD.WIDE.U32 R4, R19, R10, R22 ;  /* 0x0000000a13047225 */ /* 0x000fe200078e0016 */
[----:B------:R-:W-:-:S03]  /*2330*/  ISETP.GE.AND P0, PT, R22, UR4, PT ;  /* 0x0000000416007c0c */ /* 0x000fc6000bf06270 */
[----:B------:R-:W-:Y:S01]  /*2340*/  IMAD R95, R19, R11, R8 ;  /* 0x0000000b135f7224 */ /* 0x000fe200078e0208 */
[----:B------:R-:W-:Y:S02]  /*2350*/  SEL R8, RZ, 0xffffffff, P1 ;  /* 0xffffffffff087807 */ /* 0x000fe40000800000 */
[----:B------:R-:W-:Y:S02]  /*2360*/  IADD3 R96, P1, R20, R4, RZ ;  /* 0x0000000414607210 */ /* 0x000fe40007f3e0ff */
[----:B------:R-:W-:Y:S02]  /*2370*/  SEL R4, RZ, 0x1, P0 ;  /* 0x00000001ff047807 */ /* 0x000fe40000000000 */
[----:B------:R-:W-:Y:S01]  /*2380*/  LOP3.LUT P0, RZ, R82, 0x2, RZ, 0xc0, !PT ;  /* 0x0000000252ff7812 */ /* 0x000fe2000780c0ff */
[----:B------:R-:W-:Y:S02]  /*2390*/  IMAD.IADD R3, R21, 0x1, R3 ;  /* 0x0000000115037824 */ /* 0x000fe400078e0203 */
[----:B------:R-:W-:-:S02]  /*23a0*/  IMAD.IADD R61, R61, 0x1, R9 ;  /* 0x000000013d3d7824 */ /* 0x000fc400078e0209 */
[----:B------:R-:W-:Y:S01]  /*23b0*/  IMAD.SHL.U32 R9, R8, 0x2, RZ ;  /* 0x0000000208097824 */ /* 0x000fe200078e00ff */
[----:B------:R-:W-:Y:S01]  /*23c0*/  IADD3.X R95, R3, R5, R95, P1, !PT ;  /* 0x00000005035f7210 */ /* 0x000fe20000ffe45f */
[----:B------:R-:W-:-:S03]  /*23d0*/  VIADD R72, R22, 0x30 ;  /* 0x0000003016487836 */ /* 0x000fc60000000000 */
[----:B------:R-:W-:Y:S01]  /*23e0*/  LOP3.LUT R5, R9, 0x2, R4, 0xe2, !PT ;  /* 0x0000000209057812 */ /* 0x000fe200078ee204 */
[----:B------:R-:W-:Y:S01]  /*23f0*/  VIADD R4, R22, 0x20 ;  /* 0x0000002016047836 */ /* 0x000fe20000000000 */
[----:B------:R-:W3:Y:S01]  /*2400*/  LDC.64 R8, c[0x0][0x3f8] ;  /* 0x0000fe00ff087b82 */ /* 0x000ee20000000a00 */
[----:B------:R-:W-:Y:S01]  /*2410*/  @P0 LOP3.LUT R28, R28, 0x2, RZ, 0xfc, !PT ;  /* 0x000000021c1c0812 */ /* 0x000fe200078efcff */
[----:B0-----:R-:W-:Y:S01]  /*2420*/  IMAD R12, R32, R6, RZ ;  /* 0x00000006200c7224 */ /* 0x001fe200078e02ff */
[----:B------:R-:W-:Y:S01]  /*2430*/  ISETP.GE.AND P1, PT, R72, UR4, PT ;  /* 0x0000000448007c0c */ /* 0x000fe2000bf26270 */
[----:B------:R-:W-:Y:S01]  /*2440*/  VIADD R27, R22, 0x40 ;  /* 0x00000040161b7836 */ /* 0x000fe20000000000 */
[----:B------:R-:W-:Y:S01]  /*2450*/  ISETP.GE.AND P0, PT, R4, UR4, PT ;  /* 0x0000000404007c0c */ /* 0x000fe2000bf06270 */
[----:B------:R-:W-:Y:S01]  /*2460*/  IMAD R29, R19, R7, R12 ;  /* 0x00000007131d7224 */ /* 0x000fe200078e020c */
[----:B------:R-:W-:Y:S02]  /*2470*/  SEL R14, RZ, 0x8, P1 ;  /* 0x00000008ff0e7807 */ /* 0x000fe40000800000 */
[----:B------:R-:W-:-:S02]  /*2480*/  SEL R12, RZ, 0x4, P0 ;  /* 0x00000004ff0c7807 */ /* 0x000fc40000000000 */
[----:B------:R-:W-:Y:S02]  /*2490*/  ISETP.GE.AND P0, PT, R27, UR4, PT ;  /* 0x000000041b007c0c */ /* 0x000fe4000bf06270 */
[----:B------:R-:W-:Y:S02]  /*24a0*/  LOP3.LUT R12, R14, R5, R12, 0xfe, !PT ;  /* 0x000000050e0c7212 */ /* 0x000fe400078efe0c */
[----:B------:R-:W-:Y:S02]  /*24b0*/  SEL R5, RZ, 0x10, P0 ;  /* 0x00000010ff057807 */ /* 0x000fe40000000000 */
[----:B----4-:R-:W-:Y:S02]  /*24c0*/  ISETP.GE.AND P0, PT, R22, R35, PT ;  /* 0x000000231600720c */ /* 0x010fe40003f06270 */
[----:B------:R-:W-:Y:S02]  /*24d0*/  LOP3.LUT R12, R12, R5, RZ, 0xfc, !PT ;  /* 0x000000050c0c7212 */ /* 0x000fe400078efcff */
[----:B------:R-:W-:Y:S01]  /*24e0*/  SEL R5, R35, RZ, P0 ;  /* 0x000000ff23057207 */ /* 0x000fe20000000000 */
[----:B---3--:R-:W-:-:S04]  /*24f0*/  IMAD R14, R32, R8, RZ ;  /* 0x00000008200e7224 */ /* 0x008fc800078e02ff */
[----:B------:R-:W-:Y:S01]  /*2500*/  IMAD.IADD R5, R22, 0x1, R5 ;  /* 0x0000000116057824 */ /* 0x000fe200078e0205 */
[----:B------:R-:W-:Y:S01]  /*2510*/  ISETP.GE.AND P2, PT, R4, R35, PT ;  /* 0x000000230400720c */ /* 0x000fe20003f46270 */
[C---:B------:R-:W-:Y:S01]  /*2520*/  IMAD R33, R19.reuse, R9, R14 ;  /* 0x0000000913217224 */ /* 0x040fe200078e020e */
[----:B------:R-:W-:Y:S01]  /*2530*/  ISETP.GE.AND P1, PT, R0, R35, PT ;  /* 0x000000230000720c */ /* 0x000fe20003f26270 */
[----:B------:R-:W-:Y:S01]  /*2540*/  IMAD.WIDE.U32 R62, R19, R6, R22 ;  /* 0x00000006133e7225 */ /* 0x000fe200078e0016 */
[----:B------:R-:W-:-:S03]  /*2550*/  SHF.R.S32.HI R14, RZ, 0x1f, R5 ;  /* 0x0000001fff0e7819 */ /* 0x000fc60000011405 */
[----:B------:R-:W-:Y:S01]  /*2560*/  IMAD.WIDE.U32 R64, R19, R6, R30 ;  /* 0x0000000613407225 */ /* 0x000fe200078e001e */
[CC--:B------:R-:W-:Y:S02]  /*2570*/  LEA.HI R76, R14.reuse, R5.reuse, RZ, 0x3 ;  /* 0x000000050e4c7211 */ /* 0x0c0fe400078f18ff */
[----:B------:R-:W-:Y:S01]  /*2580*/  LEA.HI R5, R14, R5, RZ, 0x5 ;  /* 0x000000050e057211 */ /* 0x000fe200078f28ff */
[----:B------:R-:W-:Y:S01]  /*2590*/  IMAD.IADD R63, R63, 0x1, R29 ;  /* 0x000000013f3f7824 */ /* 0x000fe200078e021d */
[----:B------:R-:W-:Y:S01]  /*25a0*/  LOP3.LUT R28, R28, 0xfffffffe, RZ, 0xc0, !PT ;  /* 0xfffffffe1c1c7812 */ /* 0x000fe200078ec0ff */
[----:B------:R-:W-:Y:S01]  /*25b0*/  IMAD.IADD R65, R29, 0x1, R65 ;  /* 0x000000011d417824 */ /* 0x000fe200078e0241 */
[----:B------:R-:W-:Y:S01]  /*25c0*/  SEL R29, R35, RZ, P1 ;  /* 0x000000ff231d7207 */ /* 0x000fe20000800000 */
[-C--:B------:R-:W-:Y:S01]  /*25d0*/  IMAD.WIDE.U32 R68, R19, R8.reuse, R30 ;  /* 0x0000000813447225 */ /* 0x080fe200078e001e */
[----:B-1----:R-:W-:Y:S02]  /*25e0*/  SEL R31, R35, RZ, P2 ;  /* 0x000000ff231f7207 */ /* 0x002fe40001000000 */
[----:B------:R-:W-:Y:S01]  /*25f0*/  @P2 LOP3.LUT R28, R28, 0x1, RZ, 0xfc, !PT ;  /* 0x000000011c1c2812 */ /* 0x000fe200078efcff */
[----:B------:R-:W-:-:S04]  /*2600*/  IMAD.WIDE.U32 R66, R19, R8, R22 ;  /* 0x0000000813427225 */ /* 0x000fc800078e0016 */
[----:B------:R-:W-:Y:S01]  /*2610*/  IMAD.SHL.U32 R14, R5, 0x80, RZ ;  /* 0x00000080050e7824 */ /* 0x000fe200078e00ff */
[----:B------:R-:W-:Y:S01]  /*2620*/  LOP3.LUT R5, R38, 0x18, R76, 0xf8, !PT ;  /* 0x0000001826057812 */ /* 0x000fe200078ef84c */
[----:B------:R-:W-:Y:S02]  /*2630*/  IMAD.IADD R29, R0, 0x1, R29 ;  /* 0x00000001001d7824 */ /* 0x000fe400078e021d */
[----:B------:R-:W-:Y:S01]  /*2640*/  IMAD.IADD R31, R4, 0x1, R31 ;  /* 0x00000001041f7824 */ /* 0x000fe200078e021f */
[----:B------:R0:W-:Y:S01]  /*2650*/  STL [R1], R28 ;  /* 0x0000001c01007387 */ /* 0x0001e20000100800 */
[----:B------:R-:W-:Y:S01]  /*2660*/  IMAD.IADD R67, R67, 0x1, R33 ;  /* 0x0000000143437824 */ /* 0x000fe200078e0221 */
[----:B------:R-:W-:Y:S01]  /*2670*/  LOP3.LUT R14, R14, 0xfffff000, RZ, 0xc0, !PT ;  /* 0xfffff0000e0e7812 */ /* 0x000fe200078ec0ff */
[----:B------:R-:W-:Y:S01]  /*2680*/  IMAD.IADD R69, R33, 0x1, R69 ;  /* 0x0000000121457824 */ /* 0x000fe200078e0245 */
[----:B-----5:R-:W-:Y:S01]  /*2690*/  SHF.R.S32.HI R33, RZ, 0x1f, R106 ;  /* 0x0000001fff217819 */ /* 0x020fe2000001146a */
[----:B------:R-:W-:Y:S01]  /*26a0*/  IMAD R15, R15, UR6, RZ ;  /* 0x000000060f0f7c24 */ /* 0x000fe2000f8e02ff */
[----:B------:R-:W-:Y:S01]  /*26b0*/  SHF.R.S32.HI R30, RZ, 0x1f, R31 ;  /* 0x0000001fff1e7819 */ /* 0x000fe2000001141f */
[----:B------:R-:W-:Y:S01]  /*26c0*/  VIADD R81, R22, 0x50 ;  /* 0x0000005016517836 */ /* 0x000fe20000000000 */
[----:B------:R-:W-:-:S02]  /*26d0*/  IADD3 R70, P2, R19, R70, RZ ;  /* 0x0000004613467210 */ /* 0x000fc40007f5e0ff */
[----:B0-----:R-:W-:Y:S01]  /*26e0*/  SHF.R.S32.HI R28, RZ, 0x1f, R29 ;  /* 0x0000001fff1c7819 */ /* 0x001fe2000001141d */
[C---:B------:R-:W-:Y:S01]  /*26f0*/  IMAD R15, R75.reuse, UR7, R15 ;  /* 0x000000074b0f7c24 */ /* 0x040fe2000f8e020f */
[----:B------:R-:W-:Y:S01]  /*2700*/  LEA.HI R74, R30, R31, RZ, 0x3 ;  /* 0x0000001f1e4a7211 */ /* 0x000fe200078f18ff */
[----:B------:R-:W-:Y:S01]  /*2710*/  IMAD.WIDE.U32 R60, R75, UR6, R60 ;  /* 0x000000064b3c7c25 */ /* 0x000fe2000f8e003c */
[CC--:B------:R-:W-:Y:S02]  /*2720*/  LEA.HI R75, R28.reuse, R29.reuse, RZ, 0x3 ;  /* 0x0000001d1c4b7211 */ /* 0x0c0fe400078f18ff */
[----:B------:R-:W-:Y:S01]  /*2730*/  LEA.HI R28, R28, R29, RZ, 0x5 ;  /* 0x0000001d1c1c7211 */ /* 0x000fe200078f28ff */
[----:B------:R-:W-:Y:S01]  /*2740*/  IMAD.X R71, R32, 0x1, R13, P2 ;  /* 0x0000000120477824 */ /* 0x000fe200010e060d */
[----:B------:R-:W-:Y:S02]  /*2750*/  LEA.HI R30, R30, R31, RZ, 0x5 ;  /* 0x0000001f1e1e7211 */ /* 0x000fe400078f28ff */
[----:B------:R-:W-:Y:S01]  /*2760*/  ISETP.GE.AND P2, PT, R81, UR4, PT ;  /* 0x0000000451007c0c */ /* 0x000fe2000bf46270 */
[----:B------:R-:W-:Y:S01]  /*2770*/  IMAD.SHL.U32 R29, R28, 0x80, RZ ;  /* 0x000000801c1d7824 */ /* 0x000fe200078e00ff */
[----:B------:R-:W-:Y:S01]  /*2780*/  SHF.L.U64.HI R99, R8, 0x7, R9 ;  /* 0x0000000708637819 */ /* 0x000fe20000010209 */
[----:B------:R-:W-:Y:S01]  /*2790*/  IMAD.SHL.U32 R31, R30, 0x80, RZ ;  /* 0x000000801e1f7824 */ /* 0x000fe200078e00ff */
[----:B------:R-:W-:-:S02]  /*27a0*/  LOP3.LUT R28, R38, 0x18, R75, 0xf8, !PT ;  /* 0x00000018261c7812 */ /* 0x000fc400078ef84b */
[----:B------:R-:W-:Y:S01]  /*27b0*/  LOP3.LUT R30, R38, 0x18, R74, 0xf8, !PT ;  /* 0x00000018261e7812 */ /* 0x000fe200078ef84a */
[CC--:B------:R-:W-:Y:S01]  /*27c0*/  IMAD.WIDE.U32 R62, R106.reuse, R6.reuse, R62 ;  /* 0x000000066a3e7225 */ /* 0x0c0fe200078e003e */
[----:B------:R-:W-:Y:S02]  /*27d0*/  LOP3.LUT R29, R29, 0xfffff000, RZ, 0xc0, !PT ;  /* 0xfffff0001d1d7812 */ /* 0x000fe400078ec0ff */
[----:B------:R-:W-:Y:S01]  /*27e0*/  LOP3.LUT R31, R31, 0xfffff000, RZ, 0xc0, !PT ;  /* 0xfffff0001f1f7812 */ /* 0x000fe200078ec0ff */
[----:B------:R-:W-:Y:S01]  /*27f0*/  IMAD.WIDE.U32 R64, R106, R6, R64 ;  /* 0x000000066a407225 */ /* 0x000fe200078e0040 */
[----:B------:R-:W-:Y:S02]  /*2800*/  SHF.L.U64.HI R98, R6, 0x7, R7 ;  /* 0x0000000706627819 */ /* 0x000fe40000010207 */
[----:B------:R-:W-:Y:S01]  /*2810*/  LOP3.LUT R80, R76, 0xfffffff8, RZ, 0xc0, !PT ;  /* 0xfffffff84c507812 */ /* 0x000fe200078ec0ff */
[----:B------:R-:W-:Y:S01]  /*2820*/  IMAD.WIDE.U32 R66, R106, R8, R66 ;  /* 0x000000086a427225 */ /* 0x000fe200078e0042 */
[----:B------:R-:W-:-:S02]  /*2830*/  LOP3.LUT R79, R75, 0xfffffff8, RZ, 0xc0, !PT ;  /* 0xfffffff84b4f7812 */ /* 0x000fc400078ec0ff */
[----:B------:R-:W-:Y:S01]  /*2840*/  LOP3.LUT R77, R74, 0xfffffff8, RZ, 0xc0, !PT ;  /* 0xfffffff84a4d7812 */ /* 0x000fe200078ec0ff */
[----:B------:R-:W-:Y:S01]  /*2850*/  IMAD.WIDE.U32 R68, R106, R8, R68 ;  /* 0x000000086a447225 */ /* 0x000fe200078e0044 */
[----:B------:R-:W-:Y:S02]  /*2860*/  SHF.L.U64.HI R97, R10, 0x7, R11 ;  /* 0x000000070a617819 */ /* 0x000fe4000001020b */
[----:B------:R-:W-:Y:S01]  /*2870*/  SHF.R.S32.HI R102, RZ, 0x1f, R80 ;  /* 0x0000001fff667819 */ /* 0x000fe20000011450 */
[----:B------:R-:W-:Y:S01]  /*2880*/  VIADD R111, R34, 0x8 ;  /* 0x00000008226f7836 */ /* 0x000fe20000000000 */
[----:B------:R-:W-:Y:S01]  /*2890*/  SHF.R.S32.HI R101, RZ, 0x1f, R79 ;  /* 0x0000001fff657819 */ /* 0x000fe2000001144f */
[----:B------:R-:W-:Y:S01]  /*28a0*/  IMAD.SHL.U32 R108, R35, 0x2, RZ ;  /* 0x00000002236c7824 */ /* 0x000fe200078e00ff */
[----:B------:R-:W-:Y:S01]  /*28b0*/  SHF.R.S32.HI R100, RZ, 0x1f, R77 ;  /* 0x0000001fff647819 */ /* 0x000fe2000001144d */
[----:B------:R-:W-:Y:S01]  /*28c0*/  IMAD.IADD R94, R61, 0x1, R15 ;  /* 0x000000013d5e7824 */ /* 0x000fe200078e020f */
[----:B--2---:R-:W-:-:S04]  /*28d0*/  LOP3.LUT R5, R5, R37, RZ, 0x3c, !PT ;  /* 0x0000002505057212 */ /* 0x004fc800078e3cff */
[----:B------:R-:W-:Y:S01]  /*28e0*/  IADD3 R105, R5, R14, R36 ;  /* 0x0000000e05697210 */ /* 0x000fe20007ffe024 */
[C---:B------:R-:W-:Y:S02]  /*28f0*/  IMAD R14, R33.reuse, R6, RZ ;  /* 0x00000006210e7224 */ /* 0x040fe400078e02ff */
[----:B------:R-:W-:-:S04]  /*2900*/  IMAD R33, R33, R8, RZ ;  /* 0x0000000821217224 */ /* 0x000fc800078e02ff */
[C---:B------:R-:W-:Y:S01]  /*2910*/  IMAD R33, R106.reuse, R9, R33 ;  /* 0x000000096a217224 */ /* 0x040fe200078e0221 */
[----:B------:R-:W-:Y:S01]  /*2920*/  SEL R9, RZ, 0x20, P2 ;  /* 0x00000020ff097807 */ /* 0x000fe20001000000 */
[----:B------:R-:W-:Y:S01]  /*2930*/  IMAD R91, R106, R7, R14 ;  /* 0x000000076a5b7224 */ /* 0x000fe200078e020e */
[----:B------:R-:W-:Y:S02]  /*2940*/  LOP3.LUT R28, R28, R37, RZ, 0x3c, !PT ;  /* 0x000000251c1c7212 */ /* 0x000fe400078e3cff */
[----:B------:R-:W-:Y:S01]  /*2950*/  LOP3.LUT R13, R12, R9, RZ, 0xfc, !PT ;  /* 0x000000090c0d7212 */ /* 0x000fe200078efcff */
[----:B------:R-:W-:Y:S01]  /*2960*/  IMAD.SHL.U32 R7, R8, 0x80, RZ ;  /* 0x0000008008077824 */ /* 0x000fe200078e00ff */
[----:B------:R-:W-:Y:S01]  /*2970*/  LOP3.LUT R30, R30, R37, RZ, 0x3c, !PT ;  /* 0x000000251e1e7212 */ /* 0x000fe200078e3cff */
[----:B------:R-:W-:Y:S01]  /*2980*/  IMAD.SHL.U32 R5, R10, 0x80, RZ ;  /* 0x000000800a057824 */ /* 0x000fe200078e00ff */
[----:B------:R-:W-:Y:S01]  /*2990*/  LOP3.LUT R8, R12, 0x1, RZ, 0xc0, !PT ;  /* 0x000000010c087812 */ /* 0x000fe200078ec0ff */
[----:B------:R-:W-:Y:S01]  /*29a0*/  IMAD.IADD R93, R63, 0x1, R91 ;  /* 0x000000013f5d7824 */ /* 0x000fe200078e025b */
[C---:B------:R-:W-:Y:S01]  /*29b0*/  LOP3.LUT R9, R13.reuse, 0x2, RZ, 0xc0, !PT ;  /* 0x000000020d097812 */ /* 0x040fe200078ec0ff */
[----:B------:R-:W-:Y:S01]  /*29c0*/  IMAD.SHL.U32 R6, R6, 0x80, RZ ;  /* 0x0000008006067824 */ /* 0x000fe200078e00ff */
[----:B------:R-:W-:Y:S01]  /*29d0*/  LOP3.LUT R10, R13, 0x4, RZ, 0xc0, !PT ;  /* 0x000000040d0a7812 */ /* 0x000fe200078ec0ff */
[----:B------:R-:W-:Y:S01]  /*29e0*/  IMAD.IADD R91, R91, 0x1, R65 ;  /* 0x000000015b5b7824 */ /* 0x000fe200078e0241 */
[----:B------:R-:W-:Y:S01]  /*29f0*/  LOP3.LUT R11, R13, 0x8, RZ, 0xc0, !PT ;  /* 0x000000080d0b7812 */ /* 0x000fe200078ec0ff */
[----:B------:R-:W-:Y:S01]  /*2a00*/  IMAD.IADD R92, R67, 0x1, R33 ;  /* 0x00000001435c7824 */ /* 0x000fe200078e0221 */
[----:B------:R-:W-:Y:S01]  /*2a10*/  LOP3.LUT R12, R13, 0x10, RZ, 0xc0, !PT ;  /* 0x000000100d0c7812 */ /* 0x000fe200078ec0ff */
[----:B------:R-:W-:Y:S01]  /*2a20*/  IMAD.IADD R90, R33, 0x1, R69 ;  /* 0x00000001215a7824 */ /* 0x000fe200078e0245 */
[----:B------:R-:W-:-:S02]  /*2a30*/  IADD3 R104, R28, R29, R36 ;  /* 0x0000001d1c687210 */ /* 0x000fc40007ffe024 */
[----:B------:R-:W-:Y:S02]  /*2a40*/  IADD3 R103, R30, R31, R36 ;  /* 0x0000001f1e677210 */ /* 0x000fe40007ffe024 */
[----:B------:R-:W-:Y:S01]  /*2a50*/  LOP3.LUT R13, R13, 0x20, RZ, 0xc0, !PT ;  /* 0x000000200d0d7812 */ /* 0x000fe200078ec0ff */
[----:B------:R-:W-:Y:S06]  /*2a60*/  @!P6 BAR.SYNC.DEFER_BLOCKING 0x9, 0x100 ;  /* 0x024400000000eb1d */ /* 0x000fec0000010000 */
.L_x_1442:
[----:B---3--:R-:W2:Y:S01]  /*2a70*/  LDL R29, [R1+0x4c] ;  /* 0x00004c00011d7983 */ /* 0x008ea20000100800 */
[----:B------:R-:W0:Y:S01]  /*2a80*/  LDC.64 R86, c[0x0][0x2e8] ;  /* 0x0000ba00ff567b82 */ /* 0x000e220000000a00 */
[----:B-1----:R-:W-:Y:S01]  /*2a90*/  VIADD R28, R25, 0xffffffff ;  /* 0xffffffff191c7836 */ /* 0x002fe20000000000 */
[----:B------:R-:W-:Y:S01]  /*2aa0*/  LOP3.LUT P4, RZ, R82, 0x2, RZ, 0xc0, !PT ;  /* 0x0000000252ff7812 */ /* 0x000fe2000788c0ff */
        /* <DEDUP_REMOVED lines=8> */
[----:B------:R-:W-:-:S04]  /*2b30*/  IMAD.IADD R88, R57, 0x1, R15 ;  /* 0x0000000139587824 */ /* 0x000fc800078e020f */
[----:B------:R-:W-:Y:S01]  /*2b40*/  IMAD.X R25, R88, 0x1, R95, P2 ;  /* 0x0000000158197824 */ /* 0x000fe200010e065f */
[----:B0-----:R-:W-:Y:S02]  /*2b50*/  LEA R32, P3, R14, R86, 0x1 ;  /* 0x000000560e207211 */ /* 0x001fe400078608ff */
[----:B------:R-:W-:Y:S02]  /*2b60*/  ISETP.GT.AND P2, PT, R28, R83, PT ;  /* 0x000000531c00720c */ /* 0x000fe40003f44270 */
[----:B------:R-:W-:Y:S01]  /*2b70*/  LEA.HI.X R33, R14, R87, R25, 0x1, P3 ;  /* 0x000000570e217211 */ /* 0x000fe200018f0c19 */
[----:B------:R-:W-:Y:S01]  /*2b80*/  IMAD.MOV.U32 R25, RZ, RZ, R28 ;  /* 0x000000ffff197224 */ /* 0x000fe200078e001c */
[----:B-1----:R-:W-:Y:S01]  /*2b90*/  ISETP.GE.AND P3, PT, R107, 0x1, PT ;  /* 0x000000016b00780c */ /* 0x002fe20003f66270 */
[----:B--2---:R-:W-:-:S04]  /*2ba0*/  IMAD R15, R17, 0x3000, R29 ;  /* 0x00003000110f7824 */ /* 0x004fc800078e021d */
[C---:B------:R-:W-:Y:S02]  /*2bb0*/  VIADD R29, R15.reuse, 0x10 ;  /* 0x000000100f1d7836 */ /* 0x040fe40000000000 */
[C---:B------:R-:W-:Y:S02]  /*2bc0*/  @P4 VIADD R29, R15.reuse, 0xfffffff0 ;  /* 0xfffffff00f1d4836 */ /* 0x040fe40000000000 */
[--C-:B------:R-:W-:Y:S02]  /*2bd0*/  IMAD R78, R15, 0x2, R26.reuse ;  /* 0x000000020f4e7824 */ /* 0x100fe400078e021a */
[----:B------:R-:W-:Y:S02]  /*2be0*/  IMAD R15, R29, 0x2, R26 ;  /* 0x000000021d0f7824 */ /* 0x000fe400078e021a */
[----:B------:R-:W-:Y:S05]  /*2bf0*/  @!P3 BRA `(.L_x_1388) ;  /* 0x0000003800c0b947 */ /* 0x000fea0003800000 */
[----:B------:R-:W-:Y:S01]  /*2c00*/  ULDC.U8 UR4, c[0x0][0x410] ;  /* 0x0001040000047ab9 */ /* 0x000fe20000000000 */
[-C--:B------:R-:W-:Y:S01]  /*2c10*/  IMAD R14, R99, R28.reuse, RZ ;  /* 0x0000001c630e7224 */ /* 0x080fe200078e02ff */
[----:B------:R-:W-:Y:S01]  /*2c20*/  ISETP.NE.AND P3, PT, RZ, UR4, PT ;  /* 0x00000004ff007c0c */ /* 0x000fe2000bf65270 */
[----:B------:R-:W-:Y:S02]  /*2c30*/  IMAD R31, R98, R28, RZ ;  /* 0x0000001c621f7224 */ /* 0x000fe400078e02ff */
        /* <DEDUP_REMOVED lines=70> */
.L_x_1391:
[----:B------:R-:W-:Y:S05]  /*30a0*/  BSYNC B1 ;  /* 0x0000000000017941 */ /* 0x000fea0003800000 */
.L_x_1390:
[----:B-----5:R-:W-:Y:S01]  /*30b0*/  IMAD.MOV.U32 R14, RZ, RZ, R34 ;  /* 0x000000ffff0e7224 */ /* 0x020fe200078e0022 */
[----:B------:R-:W-:Y:S01]  /*30c0*/  UISETP.NE.AND UP0, UPT, UR37, 0x3, UPT ;  /* 0x000000032500788c */ /* 0x000fe2000bf05270 */
[----:B0-----:R-:W-:Y:S02]  /*30d0*/  IMAD.MOV.U32 R28, RZ, RZ, R35 ;  /* 0x000000ffff1c7224 */ /* 0x001fe400078e0023 */
[----:B------:R-:W-:Y:S02]  /*30e0*/  IMAD.MOV.U32 R29, RZ, RZ, R38 ;  /* 0x000000ffff1d7224 */ /* 0x000fe400078e0026 */
[----:B------:R-:W-:Y:S01]  /*30f0*/  IMAD.MOV.U32 R30, RZ, RZ, R39 ;  /* 0x000000ffff1e7224 */ /* 0x000fe200078e0027 */
[----:B------:R-:W-:Y:S01]  /*3100*/  PRMT R55, R28, 0x5410, R14 ;  /* 0x000054101c377816 */ /* 0x000fe2000000000e */
[----:B------:R-:W-:Y:S01]  /*3110*/  IMAD.MOV.U32 R14, RZ, RZ, R42 ;  /* 0x000000ffff0e7224 */ /* 0x000fe200078e002a */
[----:B------:R-:W-:Y:S01]  /*3120*/  PLOP3.LUT P3, PT, PT, PT, UP0, 0x80, 0x0 ;  /* 0x000000000000781c */ /* 0x000fe20003f6f008 */
        /* <DEDUP_REMOVED lines=30> */
[----:B------:R-:W-:Y:S02]  /*3310*/  PRMT R120, R120, 0x5410, R14 ;  /* 0x0000541078787816 */ /* 0x000fe4000000000e */
[----:B------:R-:W-:Y:S02]  /*3320*/  PRMT R117, R117, 0x5410, R29 ;  /* 0x0000541075757816 */ /* 0x000fe4000000001d */
[----:B------:R-:W-:Y:S01]  /*3330*/  PRMT R121, R28, 0x5410, R30 ;  /* 0x000054101c797816 */ /* 0x000fe2000000001e */
[----:B------:R-:W-:Y:S06]  /*3340*/  @!P3 BRA `(.L_x_1392) ;  /* 0x000000000004b947 */ /* 0x000fec0003800000 */
[----:B------:R-:W-:Y:S01]  /*3350*/  BPT.TRAP 0x1 ;  /* 0x000000040000795c */ /* 0x000fe20000300000 */
.L_x_1392:
[----:B------:R-:W-:Y:S01]  /*3360*/  IMAD R14, R17, 0x8, R2 ;  /* 0x00000008110e7824 */ /* 0x000fe200078e0202 */
[----:B------:R-:W-:Y:S01]  /*3370*/  SHF.L.U32 R85, R155, 0x1f, RZ ;  /* 0x0000001f9b557819 */ /* 0x000fe200000006ff */
[----:B------:R-:W-:Y:S03]  /*3380*/  BSSY B1, `(.L_x_1393) ;  /* 0x0000003000017945 */ /* 0x000fe60003800000 */
[----:B------:R-:W0:Y:S02]  /*3390*/  SYNCS.PHASECHK.TRANS64.TRYWAIT P5, [R14+URZ+0x2d890], R85 ;  /* 0x02d890550e0075a7 */ /* 0x000e2400080a017f */
[----:B0-----:R-:W-:Y:S05]  /*33a0*/  @!P5 BRA `(.L_x_1394) ;  /* 0x000001f00088d947 */ /* 0x001fea0003800000 */
.L_x_1756:
[----:B------:R-:W-:Y:S05]  /*33b0*/  BSYNC B1 ;  /* 0x0000000000017941 */ /* 0x000fea0003800000 */
.L_x_1393:
        /* <DEDUP_REMOVED lines=9> */
[----:B------:R-:W-:Y:S01]  /*3450*/  IMAD.MOV.U32 R53, RZ, RZ, R29 ;  /* 0x000000ffff357224 */ /* 0x000fe200078e001d */
[----:B------:R-:W-:Y:S02]  /*3460*/  SHF.R.U64 R52, R86, 0x10, R87 ;  /* 0x0000001056347819 */ /* 0x000fe40000001257 */
[----:B------:R-:W-:Y:S02]  /*3470*/  SHF.R.U64 R54, R58, 0x10, R59 ;  /* 0x000000103a367819 */ /* 0x000fe4000000123b */
[--C-:B------:R-:W-:Y:S02]  /*3480*/  HADD2.F32 R29, -RZ, R53.reuse.H1_H1 ;  /* 0x30000035ff1d7230 */ /* 0x100fe40000004100 */
[----:B------:R-:W-:Y:S02]  /*3490*/  HADD2.F32 R52, -RZ, R52.H0_H0 ;  /* 0x20000034ff347230 */ /* 0x000fe40000004100 */
[----:B------:R-:W-:Y:S02]  /*34a0*/  HADD2.F32 R53, -RZ, R53.H0_H0 ;  /* 0x20000035ff357230 */ /* 0x000fe40000004100 */
[----:B------:R-:W-:-:S02]  /*34b0*/  HADD2.F32 R54, -RZ, R54.H0_H0 ;  /* 0x20000036ff367230 */ /* 0x000fc40000004100 */
[-C--:B------:R-:W-:Y:S01]  /*34c0*/  FMUL.FTZ R58, R29, R52.reuse ;  /* 0x000000341d3a7220 */ /* 0x080fe20000410000 */
[----:B------:R-:W-:-:S03]  /*34d0*/  FMUL.FTZ R86, R53, R52 ;  /* 0x0000003435567220 */ /* 0x000fc60000410000 */
[-C--:B------:R-:W-:Y:S01]  /*34e0*/  FFMA.FTZ R52, R53, R54.reuse, -R58 ;  /* 0x0000003635347223 */ /* 0x080fe2000001083a */
[----:B------:R-:W-:Y:S01]  /*34f0*/  SHF.R.U32.HI R58, RZ, 0x10, R59 ;  /* 0x00000010ff3a7819 */ /* 0x000fe2000001163b */
[----:B------:R-:W-:Y:S01]  /*3500*/  FFMA.FTZ R29, R29, R54, R86 ;  /* 0x000000361d1d7223 */ /* 0x000fe20000010056 */
[----:B------:R-:W-:Y:S01]  /*3510*/  SHF.R.U32.HI R86, RZ, 0x10, R87 ;  /* 0x00000010ff567819 */ /* 0x000fe20000011657 */
[----:B------:R-:W-:Y:S02]  /*3520*/  IMAD.MOV.U32 R54, RZ, RZ, R31 ;  /* 0x000000ffff367224 */ /* 0x000fe400078e001f */
[----:B------:R-:W-:Y:S01]  /*3530*/  IMAD.MOV.U32 R53, RZ, RZ, R28 ;  /* 0x000000ffff357224 */ /* 0x000fe200078e001c */
[----:B------:R-:W-:Y:S01]  /*3540*/  F2FP.F16.F32.PACK_AB R29, R29, R52 ;  /* 0x000000341d1d723e */ /* 0x000fe200000000ff */
[----:B------:R-:W-:Y:S02]  /*3550*/  HADD2.F32 R28, -RZ, R86.H0_H0 ;  /* 0x20000056ff1c7230 */ /* 0x000fe40000004100 */
[----:B------:R-:W-:-:S02]  /*3560*/  HADD2.F32 R31, -RZ, R54.H1_H1 ;  /* 0x30000036ff1f7230 */ /* 0x000fc40000004100 */
[----:B------:R-:W-:Y:S02]  /*3570*/  HADD2.F32 R59, -RZ, R54.H0_H0 ;  /* 0x20000036ff3b7230 */ /* 0x000fe40000004100 */
[----:B------:R-:W-:Y:S02]  /*3580*/  HADD2.F32 R58, -RZ, R58.H0_H0 ;  /* 0x2000003aff3a7230 */ /* 0x000fe40000004100 */
[-C--:B------:R-:W-:Y:S01]  /*3590*/  FMUL.FTZ R54, R31, R28.reuse ;  /* 0x0000001c1f367220 */ /* 0x080fe20000410000 */
[----:B------:R-:W-:Y:S02]  /*35a0*/  HADD2.F32 R87, -RZ, R117.H1_H1 ;  /* 0x30000075ff577230 */ /* 0x000fe40000004100 */
[C---:B------:R-:W-:Y:S01]  /*35b0*/  FMUL.FTZ R86, R59.reuse, R28 ;  /* 0x0000001c3b567220 */ /* 0x040fe20000410000 */
[-C--:B------:R-:W-:Y:S01]  /*35c0*/  FFMA.FTZ R28, R59, R58.reuse, -R54 ;  /* 0x0000003a3b1c7223 */ /* 0x080fe20000010836 */
[----:B------:R-:W-:Y:S02]  /*35d0*/  IMAD.MOV.U32 R54, RZ, RZ, R30 ;  /* 0x000000ffff367224 */ /* 0x000fe400078e001e */
[----:B------:R-:W-:Y:S01]  /*35e0*/  FFMA.FTZ R31, R31, R58, R86 ;  /* 0x0000003a1f1f7223 */ /* 0x000fe20000010056 */
[----:B------:R-:W-:-:S02]  /*35f0*/  HADD2.F32 R30, -RZ, R53.H1_H1 ;  /* 0x30000035ff1e7230 */ /* 0x000fc40000004100 */
[----:B------:R-:W-:Y:S02]  /*3600*/  HADD2.F32 R58, -RZ, R53.H0_H0 ;  /* 0x20000035ff3a7230 */ /* 0x000fe40000004100 */
[----:B------:R-:W-:Y:S02]  /*3610*/  HADD2.F32 R59, -RZ, R117.H0_H0 ;  /* 0x20000075ff3b7230 */ /* 0x000fe40000004100 */
[-C--:B------:R-:W-:Y:S01]  /*3620*/  FMUL.FTZ R53, R30, R87.reuse ;  /* 0x000000571e357220 */ /* 0x080fe20000410000 */
[----:B------:R-:W-:Y:S02]  /*3630*/  HADD2.F32 R117, -RZ, R121.H1_H1 ;  /* 0x30000079ff757230 */ /* 0x000fe40000004100 */
[C---:B------:R-:W-:Y:S01]  /*3640*/  FMUL.FTZ R87, R58.reuse, R87 ;  /* 0x000000573a577220 */ /* 0x040fe20000410000 */
[----:B------:R-:W-:Y:S01]  /*3650*/  F2FP.F16.F32.PACK_AB R31, R31, R28 ;  /* 0x0000001c1f1f723e */ /* 0x000fe200000000ff */
[----:B------:R-:W-:Y:S01]  /*3660*/  FFMA.FTZ R53, R58, R59, -R53 ;  /* 0x0000003b3a357223 */ /* 0x000fe20000010835 */
[----:B------:R-:W-:-:S02]  /*3670*/  HADD2.F32 R58, -RZ, R54.H0_H0 ;  /* 0x20000036ff3a7230 */ /* 0x000fc40000004100 */
[----:B------:R-:W-:Y:S01]  /*3680*/  FFMA.FTZ R30, R30, R59, R87 ;  /* 0x0000003b1e1e7223 */ /* 0x000fe20000010057 */
[----:B------:R-:W-:Y:S02]  /*3690*/  HADD2.F32 R54, -RZ, R54.H1_H1 ;  /* 0x30000036ff367230 */ /* 0x000fe40000004100 */
[----:B------:R-:W-:Y:S02]  /*36a0*/  HADD2.F32 R59, -RZ, R119.H0_H0 ;  /* 0x20000077ff3b7230 */ /* 0x000fe40000004100 */
[----:B------:R-:W-:Y:S01]  /*36b0*/  F2FP.F16.F32.PACK_AB R28, R30, R53 ;  /* 0x000000351e1c723e */ /* 0x000fe200000000ff */
[-C--:B------:R-:W-:Y:S01]  /*36c0*/  FMUL.FTZ R87, R54, R117.reuse ;  /* 0x0000007536577220 */ /* 0x080fe20000410000 */
[----:B------:R-:W-:-:S03]  /*36d0*/  FMUL.FTZ R117, R58, R117 ;  /* 0x000000753a757220 */ /* 0x000fc60000410000 */
[-C--:B------:R-:W-:Y:S01]  /*36e0*/  FFMA.FTZ R87, R58, R59.reuse, -R87 ;  /* 0x0000003b3a577223 */ /* 0x080fe20000010857 */
[----:B------:R-:W-:-:S05]  /*36f0*/  FFMA.FTZ R54, R54, R59, R117 ;  /* 0x0000003b36367223 */ /* 0x000fca0000010075 */
[----:B------:R-:W-:-:S07]  /*3700*/  F2FP.F16.F32.PACK_AB R30, R54, R87 ;  /* 0x00000057361e723e */ /* 0x000fce00000000ff */
.L_x_1399:
[----:B------:R-:W-:Y:S05]  /*3710*/  BSYNC B2 ;  /* 0x0000000000027941 */ /* 0x000fea0003800000 */
.L_x_1398:
[----:B------:R1:W-:Y:S02]  /*3720*/  STG.E.128 desc[UR38][R32.64], R28 ;  /* 0x0000001c20007986 */ /* 0x0003e4000c101d26 */
.L_x_1397:
[----:B------:R-:W-:Y:S05]  /*3730*/  BSYNC B1 ;  /* 0x0000000000017941 */ /* 0x000fea0003800000 */
.L_x_1396:
        /* <DEDUP_REMOVED lines=8> */
[----:B------:R-:W-:Y:S01]  /*37c0*/  SHF.R.U64 R54, R56, 0x10, R57 ;  /* 0x0000001038367819 */ /* 0x000fe20000001239 */
[----:B------:R-:W-:Y:S01]  /*37d0*/  IMAD.MOV.U32 R52, RZ, RZ, R29 ;  /* 0x000000ffff347224 */ /* 0x000fe200078e001d */
[----:B------:R-:W-:Y:S01]  /*37e0*/  SHF.R.U64 R50, R50, 0x10, R51 ;  /* 0x0000001032327819 */ /* 0x000fe20000001233 */
[----:B------:R-:W-:Y:S01]  /*37f0*/  HADD2.F32 R58, -RZ, R120.H1_H1 ;  /* 0x30000078ff3a7230 */ /* 0x000fe20000004100 */
[----:B------:R-:W-:Y:S01]  /*3800*/  SHF.R.U32.HI R56, RZ, 0x10, R57 ;  /* 0x00000010ff387819 */ /* 0x000fe20000011639 */
[----:B------:R-:W-:Y:S02]  /*3810*/  HADD2.F32 R54, -RZ, R54.H0_H0 ;  /* 0x20000036ff367230 */ /* 0x000fe40000004100 */
[--C-:B------:R-:W-:Y:S02]  /*3820*/  HADD2.F32 R29, -RZ, R52.reuse.H1_H1 ;  /* 0x30000034ff1d7230 */ /* 0x100fe40000004100 */
[----:B------:R-:W-:Y:S02]  /*3830*/  HADD2.F32 R53, -RZ, R52.H0_H0 ;  /* 0x20000034ff357230 */ /* 0x000fe40000004100 */
[----:B------:R-:W-:-:S02]  /*3840*/  HADD2.F32 R50, -RZ, R50.H0_H0 ;  /* 0x20000032ff327230 */ /* 0x000fc40000004100 */
[-C--:B------:R-:W-:Y:S01]  /*3850*/  FMUL.FTZ R52, R29, R54.reuse ;  /* 0x000000361d347220 */ /* 0x080fe20000410000 */
[----:B------:R-:W-:Y:S02]  /*3860*/  HADD2.F32 R56, -RZ, R56.H0_H0 ;  /* 0x20000038ff387230 */ /* 0x000fe40000004100 */
[C---:B------:R-:W-:Y:S01]  /*3870*/  FMUL.FTZ R54, R53.reuse, R54 ;  /* 0x0000003635367220 */ /* 0x040fe20000410000 */
[----:B------:R-:W-:Y:S02]  /*3880*/  HADD2.F32 R121, -RZ, R121.H0_H0 ;  /* 0x20000079ff797230 */ /* 0x000fe40000004100 */
[-C--:B------:R-:W-:Y:S01]  /*3890*/  FFMA.FTZ R52, R53, R50.reuse, -R52 ;  /* 0x0000003235347223 */ /* 0x080fe20000010834 */
[----:B------:R-:W-:Y:S02]  /*38a0*/  HADD2.F32 R53, -RZ, R28.H0_H0 ;  /* 0x2000001cff357230 */ /* 0x000fe40000004100 */
[----:B------:R-:W-:Y:S01]  /*38b0*/  FFMA.FTZ R29, R29, R50, R54 ;  /* 0x000000321d1d7223 */ /* 0x000fe20000010036 */
[----:B------:R-:W-:Y:S01]  /*38c0*/  SHF.R.U32.HI R50, RZ, 0x10, R51 ;  /* 0x00000010ff327819 */ /* 0x000fe20000011633 */
[----:B------:R-:W-:-:S02]  /*38d0*/  HADD2.F32 R51, -RZ, R31.H1_H1 ;  /* 0x3000001fff337230 */ /* 0x000fc40000004100 */
[----:B------:R-:W-:Y:S01]  /*38e0*/  HADD2.F32 R31, -RZ, R31.H0_H0 ;  /* 0x2000001fff1f7230 */ /* 0x000fe20000004100 */
[----:B------:R-:W-:Y:S01]  /*38f0*/  F2FP.F16.F32.PACK_AB R29, R29, R52 ;  /* 0x000000341d1d723e */ /* 0x000fe200000000ff */
[----:B------:R-:W-:Y:S02]  /*3900*/  HADD2.F32 R50, -RZ, R50.H0_H0 ;  /* 0x20000032ff327230 */ /* 0x000fe40000004100 */
[-C--:B------:R-:W-:Y:S01]  /*3910*/  FMUL.FTZ R54, R51, R56.reuse ;  /* 0x0000003833367220 */ /* 0x080fe20000410000 */
[----:B------:R-:W-:Y:S02]  /*3920*/  HADD2.F32 R57, -RZ, R118.H1_H1 ;  /* 0x30000076ff397230 */ /* 0x000fe40000004100 */
[C---:B------:R-:W-:Y:S01]  /*3930*/  FMUL.FTZ R56, R31.reuse, R56 ;  /* 0x000000381f387220 */ /* 0x040fe20000410000 */
[-C--:B------:R-:W-:Y:S01]  /*3940*/  FFMA.FTZ R54, R31, R50.reuse, -R54 ;  /* 0x000000321f367223 */ /* 0x080fe20000010836 */
[----:B------:R-:W-:Y:S02]  /*3950*/  HADD2.F32 R31, -RZ, R28.H1_H1 ;  /* 0x3000001cff1f7230 */ /* 0x000fe40000004100 */
[----:B------:R-:W-:Y:S01]  /*3960*/  FFMA.FTZ R51, R51, R50, R56 ;  /* 0x0000003233337223 */ /* 0x000fe20000010038 */
[----:B------:R-:W-:-:S02]  /*3970*/  HADD2.F32 R50, -RZ, R118.H0_H0 ;  /* 0x20000076ff327230 */ /* 0x000fc40000004100 */
[--C-:B------:R-:W-:Y:S02]  /*3980*/  HADD2.F32 R56, -RZ, R30.reuse.H1_H1 ;  /* 0x3000001eff387230 */ /* 0x100fe40000004100 */
[-C--:B------:R-:W-:Y:S01]  /*3990*/  FMUL.FTZ R28, R31, R58.reuse ;  /* 0x0000003a1f1c7220 */ /* 0x080fe20000410000 */
[----:B------:R-:W-:Y:S02]  /*39a0*/  HADD2.F32 R30, -RZ, R30.H0_H0 ;  /* 0x2000001eff1e7230 */ /* 0x000fe40000004100 */
[----:B------:R-:W-:Y:S01]  /*39b0*/  FMUL.FTZ R58, R53, R58 ;  /* 0x0000003a353a7220 */ /* 0x000fe20000410000 */
[----:B------:R-:W-:Y:S01]  /*39c0*/  F2FP.F16.F32.PACK_AB R51, R51, R54 ;  /* 0x000000363333723e */ /* 0x000fe200000000ff */
[-C--:B------:R-:W-:Y:S01]  /*39d0*/  FFMA.FTZ R28, R53, R50.reuse, -R28 ;  /* 0x00000032351c7223 */ /* 0x080fe2000001081c */
[-C--:B------:R-:W-:Y:S01]  /*39e0*/  FMUL.FTZ R53, R56, R121.reuse ;  /* 0x0000007938357220 */ /* 0x080fe20000410000 */
[----:B------:R-:W-:Y:S01]  /*39f0*/  FMUL.FTZ R121, R30, R121 ;  /* 0x000000791e797220 */ /* 0x000fe20000410000 */
[----:B------:R-:W-:-:S02]  /*3a00*/  FFMA.FTZ R31, R31, R50, R58 ;  /* 0x000000321f1f7223 */ /* 0x000fc4000001003a */
[-C--:B------:R-:W-:Y:S01]  /*3a10*/  FFMA.FTZ R53, R30, R57.reuse, -R53 ;  /* 0x000000391e357223 */ /* 0x080fe20000010835 */
[----:B------:R-:W-:Y:S02]  /*3a20*/  FFMA.FTZ R56, R56, R57, R121 ;  /* 0x0000003938387223 */ /* 0x000fe40000010079 */
[----:B------:R-:W-:Y:S01]  /*3a30*/  F2FP.F16.F32.PACK_AB R28, R31, R28 ;  /* 0x0000001c1f1c723e */ /* 0x000fe200000000ff */
[----:B------:R-:W-:Y:S02]  /*3a40*/  IMAD.MOV.U32 R31, RZ, RZ, R51 ;  /* 0x000000ffff1f7224 */ /* 0x000fe400078e0033 */
[----:B------:R-:W-:-:S07]  /*3a50*/  F2FP.F16.F32.PACK_AB R30, R56, R53 ;  /* 0x00000035381e723e */ /* 0x000fce00000000ff */
.L_x_1403:
[----:B------:R-:W-:Y:S05]  /*3a60*/  BSYNC B2 ;  /* 0x0000000000027941 */ /* 0x000fea0003800000 */
.L_x_1402:
[----:B------:R2:W-:Y:S02]  /*3a70*/  STG.E.128 desc[UR38][R32.64+0x20], R28 ;  /* 0x0000201c20007986 */ /* 0x0005e4000c101d26 */
.L_x_1401:
[----:B------:R-:W-:Y:S05]  /*3a80*/  BSYNC B1 ;  /* 0x0000000000017941 */ /* 0x000fea0003800000 */
.L_x_1400:
        /* <DEDUP_REMOVED lines=8> */
[--C-:B------:R-:W-:Y:S01]  /*3b10*/  SHF.R.U64 R50, R46, 0x10, R47.reuse ;  /* 0x000000102e327819 */ /* 0x100fe2000000122f */
[----:B------:R-:W-:Y:S01]  /*3b20*/  HADD2.F32 R119, -RZ, R119.H1_H1 ;  /* 0x30000077ff777230 */ /* 0x000fe20000004100 */
        /* <DEDUP_REMOVED lines=15> */
[----:B------:R-:W-:Y:S01]  /*3c20*/  FMUL.FTZ R51, R47, R51 ;  /* 0x000000332f337220 */ /* 0x000fe20000410000 */
[----:B------:R-:W-:-:S02]  /*3c30*/  HADD2.F32 R120, -RZ, R120.H0_H0 ;  /* 0x20000078ff787230 */ /* 0x000fc40000004100 */
[-C--:B------:R-:W-:Y:S01]  /*3c40*/  FFMA.FTZ R29, R29, R50.reuse, -R46 ;  /* 0x000000321d1d7223 */ /* 0x080fe2000001082e */
[----:B------:R-:W-:Y:S01]  /*3c50*/  FFMA.FTZ R46, R31, R50, R52 ;  /* 0x000000321f2e7223 */ /* 0x000fe20000010034 */
[-C--:B------:R-:W-:Y:S01]  /*3c60*/  FFMA.FTZ R31, R47, R49.reuse, -R54 ;  /* 0x000000312f1f7223 */ /* 0x080fe20000010836 */
[----:B------:R-:W-:Y:S01]  /*3c70*/  FFMA.FTZ R48, R48, R49, R51 ;  /* 0x0000003130307223 */ /* 0x000fe20000010033 */
[----:B------:R-:W-:Y:S02]  /*3c80*/  HADD2.F32 R50, -RZ, R28.H1_H1 ;  /* 0x3000001cff327230 */ /* 0x000fe40000004100 */
[----:B------:R-:W-:Y:S01]  /*3c90*/  HADD2.F32 R49, -RZ, R30.H1_H1 ;  /* 0x3000001eff317230 */ /* 0x000fe20000004100 */
[----:B------:R-:W-:Y:S01]  /*3ca0*/  F2FP.F16.F32.PACK_AB R29, R46, R29 ;  /* 0x0000001d2e1d723e */ /* 0x000fe200000000ff */
[----:B------:R-:W-:Y:S02]  /*3cb0*/  HADD2.F32 R28, -RZ, R28.H0_H0 ;  /* 0x2000001cff1c7230 */ /* 0x000fe40000004100 */
[----:B------:R-:W-:Y:S01]  /*3cc0*/  FMUL.FTZ R51, R50, R119 ;  /* 0x0000007732337220 */ /* 0x000fe20000410000 */
[----:B------:R-:W-:-:S02]  /*3cd0*/  HADD2.F32 R30, -RZ, R30.H0_H0 ;  /* 0x2000001eff1e7230 */ /* 0x000fc40000004100 */
[CC--:B------:R-:W-:Y:S01]  /*3ce0*/  FMUL.FTZ R53, R49.reuse, R120.reuse ;  /* 0x0000007831357220 */ /* 0x0c0fe20000410000 */
[--C-:B------:R-:W-:Y:S02]  /*3cf0*/  HADD2.F32 R47, -RZ, R116.reuse.H0_H0 ;  /* 0x20000074ff2f7230 */ /* 0x100fe40000004100 */
[----:B------:R-:W-:Y:S01]  /*3d00*/  FMUL.FTZ R119, R28, R119 ;  /* 0x000000771c777220 */ /* 0x000fe20000410000 */
[----:B------:R-:W-:Y:S02]  /*3d10*/  HADD2.F32 R116, -RZ, R116.H1_H1 ;  /* 0x30000074ff747230 */ /* 0x000fe40000004100 */
[----:B------:R-:W-:Y:S01]  /*3d20*/  FMUL.FTZ R120, R30, R120 ;  /* 0x000000781e787220 */ /* 0x000fe20000410000 */
[----:B------:R-:W-:Y:S01]  /*3d30*/  F2FP.F16.F32.PACK_AB R31, R48, R31 ;  /* 0x0000001f301f723e */ /* 0x000fe200000000ff */
[-C--:B------:R-:W-:Y:S01]  /*3d40*/  FFMA.FTZ R51, R28, R47.reuse, -R51 ;  /* 0x0000002f1c337223 */ /* 0x080fe20000010833 */
[----:B------:R-:W-:Y:S01]  /*3d50*/  FFMA.FTZ R50, R50, R47, R119 ;  /* 0x0000002f32327223 */ /* 0x000fe20000010077 */
[-C--:B------:R-:W-:Y:S01]  /*3d60*/  FFMA.FTZ R53, R30, R116.reuse, -R53 ;  /* 0x000000741e357223 */ /* 0x080fe20000010835 */
[----:B------:R-:W-:-:S03]  /*3d70*/  FFMA.FTZ R120, R49, R116, R120 ;  /* 0x0000007431787223 */ /* 0x000fc60000010078 */
[----:B------:R-:W-:Y:S02]  /*3d80*/  F2FP.F16.F32.PACK_AB R28, R50, R51 ;  /* 0x00000033321c723e */ /* 0x000fe400000000ff */
[----:B------:R-:W-:-:S07]  /*3d90*/  F2FP.F16.F32.PACK_AB R30, R120, R53 ;  /* 0x00000035781e723e */ /* 0x000fce00000000ff */
.L_x_1407:
[----:B------:R-:W-:Y:S05]  /*3da0*/  BSYNC B2 ;  /* 0x0000000000027941 */ /* 0x000fea0003800000 */
.L_x_1406:
[----:B------:R3:W-:Y:S02]  /*3db0*/  STG.E.128 desc[UR38][R32.64+0x40], R28 ;  /* 0x0000401c20007986 */ /* 0x0007e4000c101d26 */
.L_x_1405:
[----:B------:R-:W-:Y:S05]  /*3dc0*/  BSYNC B1 ;  /* 0x0000000000017941 */ /* 0x000fea0003800000 */
.L_x_1404:
        /* <DEDUP_REMOVED lines=50> */
.L_x_1411:
[----:B------:R-:W-:Y:S05]  /*40f0*/  BSYNC B2 ;  /* 0x0000000000027941 */ /* 0x000fea0003800000 */
.L_x_1410:
[----:B------:R4:W-:Y:S02]  /*4100*/  STG.E.128 desc[UR38][R32.64+0x60], R28 ;  /* 0x0000601c20007986 */ /* 0x0009e4000c101d26 */
.L_x_1409:
[----:B------:R-:W-:Y:S05]  /*4110*/  BSYNC B1 ;  /* 0x0000000000017941 */ /* 0x000fea0003800000 */
.L_x_1408:
        /* <DEDUP_REMOVED lines=30> */
[--C-:B------:R-:W-:Y:S02]  /*4300*/  HADD2.F32 R39, -RZ, R109.reuse.H0_H0 ;  /* 0x2000006dff277230 */ /* 0x100fe40000004100 */
[----:B------:R-:W-:Y:S01]  /*4310*/  FFMA.FTZ R48, R31, R42, -R48 ;  /* 0x0000002a1f307223 */ /* 0x000fe20000010830 */
[----:B------:R-:W-:Y:S02]  /*4320*/  HADD2.F32 R109, -RZ, R109.H1_H1 ;  /* 0x3000006dff6d7230 */ /* 0x000fe40000004100 */
[--C-:B------:R-:W-:Y:S02]  /*4330*/  HADD2.F32 R30, -RZ, R38.reuse.H1_H1 ;  /* 0x30000026ff1e7230 */ /* 0x100fe40000004100 */
[----:B------:R-:W-:Y:S01]  /*4340*/  FMUL.FTZ R41, R29, R39 ;  /* 0x000000271d297220 */ /* 0x000fe20000410000 */
[----:B------:R-:W-:-:S02]  /*4350*/  HADD2.F32 R38, -RZ, R38.H0_H0 ;  /* 0x20000026ff267230 */ /* 0x000fc40000004100 */
[----:B------:R-:W-:Y:S01]  /*4360*/  FMUL.FTZ R40, R28, R39 ;  /* 0x000000271c287220 */ /* 0x000fe20000410000 */
[--C-:B------:R-:W-:Y:S02]  /*4370*/  HADD2.F32 R31, -RZ, R89.reuse.H0_H0 ;  /* 0x20000059ff1f7230 */ /* 0x100fe40000004100 */
[-C--:B------:R-:W-:Y:S01]  /*4380*/  FMUL.FTZ R39, R30, R109.reuse ;  /* 0x0000006d1e277220 */ /* 0x080fe20000410000 */
[----:B------:R-:W-:Y:S02]  /*4390*/  HADD2.F32 R89, -RZ, R89.H1_H1 ;  /* 0x30000059ff597230 */ /* 0x000fe40000004100 */
        /* <DEDUP_REMOVED lines=9> */
.L_x_1415:
[----:B------:R-:W-:Y:S05]  /*4430*/  BSYNC B2 ;  /* 0x0000000000027941 */ /* 0x000fea0003800000 */
.L_x_1414:
[----:B------:R1:W-:Y:S02]  /*4440*/  STG.E.128 desc[UR38][R32.64+0x80], R28 ;  /* 0x0000801c20007986 */ /* 0x0003e4000c101d26 */
.L_x_1413:
[----:B------:R-:W-:Y:S05]  /*4450*/  BSYNC B1 ;  /* 0x0000000000017941 */ /* 0x000fea0003800000 */
.L_x_1412:
        /* <DEDUP_REMOVED lines=48> */
.L_x_1417:
[----:B------:R-:W-:Y:S05]  /*4760*/  BSYNC B1 ;  /* 0x0000000000017941 */ /* 0x000fea0003800000 */
.L_x_1416:
[----:B------:R1:W-:Y:S01]  /*4770*/  STG.E.128 desc[UR38][R32.64+0xa0], R28 ;  /* 0x0000a01c20007986 */ /* 0x0003e2000c101d26 */
[----:B------:R-:W-:Y:S05]  /*4780*/  BRA `(.L_x_1395) ;  /* 0x00000020005c7947 */ /* 0x000fea0003800000 */
.L_x_1389:
        /* <DEDUP_REMOVED lines=46> */
.L_x_1419:
[----:B------:R-:W-:Y:S05]  /*4a70*/  BSYNC B1 ;  /* 0x0000000000017941 */ /* 0x000fea0003800000 */
.L_x_1418:
        /* <DEDUP_REMOVED lines=42> */
[----:B------:R-:W-:-:S02]  /*4d20*/  PRMT R128, R128, 0x5410, R53 ;  /* 0x0000541080807816 */ /* 0x000fc40000000035 */
[----:B------:R-:W-:Y:S02]  /*4d30*/  PRMT R132, R132, 0x5410, R14 ;  /* 0x0000541084847816 */ /* 0x000fe4000000000e */
[----:B------:R-:W-:Y:S01]  /*4d40*/  PRMT R117, R52, 0x7610, R117 ;  /* 0x0000761034757816 */ /* 0x000fe20000000075 */
[----:B------:R-:W-:Y:S06]  /*4d50*/  @!P3 BRA `(.L_x_1420) ;  /* 0x000000000004b947 */ /* 0x000fec0003800000 */
[----:B------:R-:W-:Y:S01]  /*4d60*/  BPT.TRAP 0x1 ;  /* 0x000000040000795c */ /* 0x000fe20000300000 */
.L_x_1420:
[----:B------:R-:W-:Y:S01]  /*4d70*/  IMAD R14, R17, 0x8, R2 ;  /* 0x00000008110e7824 */ /* 0x000fe200078e0202 */
[----:B------:R-:W-:Y:S01]  /*4d80*/  SHF.L.U32 R85, R155, 0x1f, RZ ;  /* 0x0000001f9b557819 */ /* 0x000fe200000006ff */
[----:B------:R-:W-:Y:S03]  /*4d90*/  BSSY B1, `(.L_x_1421) ;  /* 0x0000003000017945 */ /* 0x000fe60003800000 */
[----:B------:R-:W0:Y:S02]  /*4da0*/  SYNCS.PHASECHK.TRANS64.TRYWAIT P5, [R14+URZ+0x2d890], R85 ;  /* 0x02d890550e0075a7 */ /* 0x000e2400080a017f */
[----:B0-----:R-:W-:Y:S05]  /*4db0*/  @!P5 BRA `(.L_x_1422) ;  /* 0x000001d80018d947 */ /* 0x001fea0003800000 */
.L_x_1757:
[----:B------:R-:W-:Y:S05]  /*4dc0*/  BSYNC B1 ;  /* 0x0000000000017941 */ /* 0x000fea0003800000 */
.L_x_1421:
        /* <DEDUP_REMOVED lines=17> */
[----:B------:R-:W-:Y:S01]  /*4ee0*/  SEL R52, R108, R115, !P0 ;  /* 0x000000736c347207 */ /* 0x000fe20004000000 */
[----:B------:R-:W-:Y:S01]  /*4ef0*/  BSSY B2, `(.L_x_1425) ;  /* 0x000006f000027945 */ /* 0x000fe20003800000 */
[----:B------:R-:W-:-:S02]  /*4f00*/  ISETP.GE.AND P4, PT, R22, R107, PT ;  /* 0x0000006b1600720c */ /* 0x000fc40003f86270 */
[----:B------:R-:W-:-:S04]  /*4f10*/  SHF.R.S32.HI R53, RZ, 0x1f, R52 ;  /* 0x0000001fff357819 */ /* 0x000fc80000011434 */
[----:B------:R-:W-:-:S04]  /*4f20*/  LEA.HI R53, R53, R52, RZ, 0x4 ;  /* 0x0000003435357211 */ /* 0x000fc800078f20ff */
[----:B------:R-:W-:-:S04]  /*4f30*/  SHF.R.S32.HI R53, RZ, 0x4, R53 ;  /* 0x00000004ff357819 */ /* 0x000fc80000011435 */
[----:B------:R-:W-:-:S04]  /*4f40*/  LEA.HI.SX32 R116, R76, R53, 0x1d ;  /* 0x000000354c747211 */ /* 0x000fc800078feaff */
[----:B------:R-:W-:-:S04]  /*4f50*/  SHF.R.S32.HI R53, RZ, 0x1f, R116 ;  /* 0x0000001fff357819 */ /* 0x000fc80000011474 */
[----:B------:R-:W-:Y:S01]  /*4f60*/  LEA.HI R52, R53, R116, RZ, 0x2 ;  /* 0x0000007435347211 */ /* 0x000fe200078f10ff */
[----:B------:R-:W-:-:S04]  /*4f70*/  IMAD.SHL.U32 R116, R116, 0x8, RZ ;  /* 0x0000000874747824 */ /* 0x000fc800078e00ff */
[----:B------:R-:W-:-:S05]  /*4f80*/  IMAD.SHL.U32 R52, R52, 0x400, RZ ;  /* 0x0000040034347824 */ /* 0x000fca00078e00ff */
[----:B------:R-:W-:Y:S02]  /*4f90*/  LOP3.LUT R52, R52, 0x7ffff000, RZ, 0xc0, !PT ;  /* 0x7ffff00034347812 */ /* 0x000fe400078ec0ff */
[----:B--2---:R-:W-:-:S04]  /*4fa0*/  LOP3.LUT R53, R58, 0x18, R116, 0xf8, !PT ;  /* 0x000000183a357812 */ /* 0x004fc800078ef874 */
[----:B---3--:R-:W-:Y:S01]  /*4fb0*/  LOP3.LUT R53, R53, R55, RZ, 0x3c, !PT ;  /* 0x0000003735357212 */ /* 0x008fe200078e3cff */
[----:B------:R-:W-:-:S03]  /*4fc0*/  IMAD R55, R17, 0x3000, R105 ;  /* 0x0000300011377824 */ /* 0x000fc600078e0269 */
[----:B----4-:R-:W-:-:S05]  /*4fd0*/  IADD3 R52, R53, R52, R54 ;  /* 0x0000003435347210 */ /* 0x010fca0007ffe036 */
[----:B------:R-:W-:Y:S02]  /*4fe0*/  IMAD R53, R17, 0x3000, R52 ;  /* 0x0000300011357824 */ /* 0x000fe400078e0234 */
[--C-:B------:R-:W-:Y:S02]  /*4ff0*/  IMAD R52, R55, 0x2, R2.reuse ;  /* 0x0000000237347824 */ /* 0x100fe400078e0202 */
[----:B------:R-:W-:-:S04]  /*5000*/  IMAD R56, R53, 0x2, R2 ;  /* 0x0000000235387824 */ /* 0x000fc800078e0202 */
[----:B------:R-:W1:Y:S04]  /*5010*/  LDS.128 R52, [R52+0x15400] ;  /* 0x0154000034347984 */ /* 0x000e680000000c00 */
[----:B------:R-:W2:Y:S01]  /*5020*/  LDS.128 R56, [R56+0x15400] ;  /* 0x0154000038387984 */ /* 0x000ea20000000c00 */
[----:B------:R-:W-:Y:S05]  /*5030*/  @P4 BRA `(.L_x_1426) ;  /* 0x0000000400684947 */ /* 0x000fea0003800000 */
[----:B--2---:R-:W-:Y:S01]  /*5040*/  IMAD.MOV.U32 R119, RZ, RZ, R57 ;  /* 0x000000ffff777224 */ /* 0x004fe200078e0039 */
[----:B------:R-:W-:Y:S01]  /*5050*/  SHF.R.U64 R36, R36, 0x10, R37 ;  /* 0x0000001024247819 */ /* 0x000fe20000001225 */
[----:B-1----:R-:W-:Y:S01]  /*5060*/  IMAD.MOV.U32 R118, RZ, RZ, R53 ;  /* 0x000000ffff767224 */ /* 0x002fe200078e0035 */
[----:B------:R-:W-:Y:S01]  /*5070*/  SHF.R.U32.HI R37, RZ, 0x10, R37 ;  /* 0x00000010ff257819 */ /* 0x000fe20000011625 */
[----:B------:R-:W-:Y:S01]  /*5080*/  HADD2.F32 R117, -RZ, R117.H0_H0 ;  /* 0x20000075ff757230 */ /* 0x000fe20000004100 */
[----:B------:R-:W-:Y:S01]  /*5090*/  SHF.R.U64 R38, R38, 0x10, R39 ;  /* 0x0000001026267819 */ /* 0x000fe20000001227 */
[----:B------:R-:W-:Y:S02]  /*50a0*/  HADD2.F32 R53, -RZ, R119.H0_H0 ;  /* 0x20000077ff357230 */ /* 0x000fe40000004100 */
[----:B------:R-:W-:Y:S02]  /*50b0*/  HADD2.F32 R121, -RZ, R118.H0_H0 ;  /* 0x20000076ff797230 */ /* 0x000fe40000004100 */
[----:B------:R-:W-:-:S02]  /*50c0*/  HADD2.F32 R120, -RZ, R120.H0_H0 ;  /* 0x20000078ff787230 */ /* 0x000fc40000004100 */
[-C--:B------:R-:W-:Y:S01]  /*50d0*/  FMUL.FTZ R57, R53, R117.reuse ;  /* 0x0000007535397220 */ /* 0x080fe20000410000 */
        /* <DEDUP_REMOVED lines=12> */
[----:B------:R-:W-:-:S03]  /*51a0*/  FMUL.FTZ R120, R49, R120 ;  /* 0x0000007831787220 */ /* 0x000fc60000410000 */
[-C--:B------:R-:W-:Y:S01]  /*51b0*/  FFMA.FTZ R49, R49, R37.reuse, -R118 ;  /* 0x0000002531317223 */ /* 0x080fe20000010876 */
[----:B------:R-:W-:Y:S02]  /*51c0*/  HADD2.F32 R118, -RZ, R130.H1_H1 ;  /* 0x30000082ff767230 */ /* 0x000fe40000004100 */
[----:B------:R-:W-:Y:S01]  /*51d0*/  FFMA.FTZ R37, R48, R37, R120 ;  /* 0x0000002530257223 */ /* 0x000fe20000010078 */
[----:B------:R-:W-:Y:S02]  /*51e0*/  IMAD.MOV.U32 R48, RZ, RZ, R55 ;  /* 0x000000ffff307224 */ /* 0x000fe400078e0037 */
[----:B------:R-:W-:Y:S01]  /*51f0*/  HADD2.F32 R120, -RZ, R132.H0_H0 ;  /* 0x20000084ff787230 */ /* 0x000fe20000004100 */
[----:B------:R-:W-:Y:S01]  /*5200*/  F2FP.F16.F32.PACK_AB R49, R49, R57 ;  /* 0x000000393131723e */ /* 0x000fe200000000ff */
[----:B------:R-:W-:Y:S01]  /*5210*/  HADD2.F32 R55, -RZ, R59.H0_H0 ;  /* 0x2000003bff377230 */ /* 0x000fe20000004100 */
[----:B------:R-:W-:Y:S01]  /*5220*/  F2FP.F16.F32.PACK_AB R37, R37, R53 ;  /* 0x000000352525723e */ /* 0x000fe200000000ff */
[----:B------:R-:W-:-:S02]  /*5230*/  HADD2.F32 R119, -RZ, R48.H0_H0 ;  /* 0x20000030ff777230 */ /* 0x000fc40000004100 */
[----:B------:R-:W-:Y:S02]  /*5240*/  HADD2.F32 R48, -RZ, R48.H1_H1 ;  /* 0x30000030ff307230 */ /* 0x000fe40000004100 */
[----:B------:R-:W-:Y:S01]  /*5250*/  FMUL.FTZ R121, R55, R120 ;  /* 0x0000007837797220 */ /* 0x000fe20000410000 */
[----:B------:R-:W-:Y:S02]  /*5260*/  IMAD.MOV.U32 R53, RZ, RZ, R49 ;  /* 0x000000ffff357224 */ /* 0x000fe400078e0031 */
[----:B------:R-:W-:Y:S02]  /*5270*/  IMAD.MOV.U32 R57, RZ, RZ, R37 ;  /* 0x000000ffff397224 */ /* 0x000fe400078e0025 */
[C---:B------:R-:W-:Y:S01]  /*5280*/  FFMA.FTZ R121, R119.reuse, R118, -R121 ;  /* 0x0000007677797223 */ /* 0x040fe20000010879 */
[----:B------:R-:W-:Y:S01]  /*5290*/  FMUL.FTZ R119, R119, R120 ;  /* 0x0000007877777220 */ /* 0x000fe20000410000 */
[----:B------:R-:W-:-:S03]  /*52a0*/  HADD2.F32 R120, -RZ, R132.H1_H1 ;  /* 0x30000084ff787230 */ /* 0x000fc60000004100 */
[----:B------:R-:W-:Y:S01]  /*52b0*/  FFMA.FTZ R119, R55, R118, R119 ;  /* 0x0000007637777223 */ /* 0x000fe20000010077 */
[----:B------:R-:W-:Y:S02]  /*52c0*/  SHF.R.U32.HI R55, RZ, 0x10, R39 ;  /* 0x00000010ff377819 */ /* 0x000fe40000011627 */
[--C-:B------:R-:W-:Y:S01]  /*52d0*/  SHF.R.U64 R39, R50, 0x10, R51.reuse ;  /* 0x0000001032277819 */ /* 0x100fe20000001233 */
[----:B------:R-:W-:Y:S01]  /*52e0*/  HADD2.F32 R50, -RZ, R59.H1_H1 ;  /* 0x3000003bff327230 */ /* 0x000fe20000004100 */
[----:B------:R-:W-:Y:S01]  /*52f0*/  SHF.R.U32.HI R51, RZ, 0x10, R51 ;  /* 0x00000010ff337819 */ /* 0x000fe20000011633 */
[----:B------:R-:W-:Y:S02]  /*5300*/  HADD2.F32 R59, -RZ, R55.H0_H0 ;  /* 0x20000037ff3b7230 */ /* 0x000fe40000004100 */
        /* <DEDUP_REMOVED lines=14> */
[----:B------:R-:W-:-:S02]  /*53f0*/  FFMA.FTZ R118, R59, R51, -R118 ;  /* 0x000000333b767223 */ /* 0x000fc40000010876 */
        /* <DEDUP_REMOVED lines=9> */
[----:B------:R-:W-:-:S02]  /*5490*/  HADD2.F32 R117, -RZ, R131.H1_H1 ;  /* 0x30000083ff757230 */ /* 0x000fc40000004100 */
[----:B------:R-:W-:Y:S01]  /*54a0*/  HADD2.F32 R51, -RZ, R58.H0_H0 ;  /* 0x2000003aff337230 */ /* 0x000fe20000004100 */
[----:B------:R-:W-:Y:S01]  /*54b0*/  F2FP.F16.F32.PACK_AB R36, R36, R118 ;  /* 0x000000762424723e */ /* 0x000fe200000000ff */
[----:B------:R-:W-:Y:S01]  /*54c0*/  HADD2.F32 R52, -RZ, R130.H0_H0 ;  /* 0x20000082ff347230 */ /* 0x000fe20000004100 */
[----:B------:R-:W-:Y:S01]  /*54d0*/  F2FP.F16.F32.PACK_AB R50, R50, R120 ;  /* 0x000000783232723e */ /* 0x000fe200000000ff */
[----:B------:R-:W-:Y:S02]  /*54e0*/  HADD2.F32 R58, -RZ, R58.H1_H1 ;  /* 0x3000003aff3a7230 */ /* 0x000fe40000004100 */
[-C--:B------:R-:W-:Y:S01]  /*54f0*/  FMUL.FTZ R59, R51, R117.reuse ;  /* 0x00000075333b7220 */ /* 0x080fe20000410000 */
[----:B------:R-:W-:-:S03]  /*5500*/  FMUL.FTZ R117, R56, R117 ;  /* 0x0000007538757220 */ /* 0x000fc60000410000 */
[-C--:B------:R-:W-:Y:S01]  /*5510*/  FFMA.FTZ R59, R56, R52.reuse, -R59 ;  /* 0x00000034383b7223 */ /* 0x080fe2000001083b */
[----:B------:R-:W-:Y:S01]  /*5520*/  FFMA.FTZ R117, R51, R52, R117 ;  /* 0x0000003433757223 */ /* 0x000fe20000010075 */
[-C--:B------:R-:W-:Y:S01]  /*5530*/  FMUL.FTZ R51, R58, R39.reuse ;  /* 0x000000273a337220 */ /* 0x080fe20000410000 */
[C---:B------:R-:W-:Y:S01]  /*5540*/  FMUL.FTZ R39, R54.reuse, R39 ;  /* 0x0000002736277220 */ /* 0x040fe20000410000 */
[----:B------:R-:W-:Y:S02]  /*5550*/  IMAD.MOV.U32 R52, RZ, RZ, R36 ;  /* 0x000000ffff347224 */ /* 0x000fe400078e0024 */
[-C--:B------:R-:W-:Y:S01]  /*5560*/  FFMA.FTZ R51, R54, R38.reuse, -R51 ;  /* 0x0000002636337223 */ /* 0x080fe20000010833 */
[----:B------:R-:W-:Y:S01]  /*5570*/  FFMA.FTZ R39, R58, R38, R39 ;  /* 0x000000263a277223 */ /* 0x000fe20000010027 */
[----:B------:R-:W-:-:S03]  /*5580*/  IMAD.MOV.U32 R56, RZ, RZ, R50 ;  /* 0x000000ffff387224 */ /* 0x000fc600078e0032 */
[----:B------:R-:W-:Y:S01]  /*5590*/  F2FP.F16.F32.PACK_AB R51, R51, R59 ;  /* 0x0000003b3333723e */ /* 0x000fe200000000ff */
[----:B------:R-:W-:Y:S01]  /*55a0*/  IMAD.MOV.U32 R59, RZ, RZ, R48 ;  /* 0x000000ffff3b7224 */ /* 0x000fe200078e0030 */
[----:B------:R-:W-:-:S03]  /*55b0*/  F2FP.F16.F32.PACK_AB R39, R39, R117 ;  /* 0x000000752727723e */ /* 0x000fc600000000ff */
[----:B------:R-:W-:Y:S02]  /*55c0*/  IMAD.MOV.U32 R54, RZ, RZ, R51 ;  /* 0x000000ffff367224 */ /* 0x000fe400078e0033 */
[----:B------:R-:W-:-:S07]  /*55d0*/  IMAD.MOV.U32 R58, RZ, RZ, R39 ;  /* 0x000000ffff3a7224 */ /* 0x000fce00078e0027 */
.L_x_1426:
[----:B------:R-:W-:Y:S05]  /*55e0*/  BSYNC B2 ;  /* 0x0000000000027941 */ /* 0x000fea0003800000 */
.L_x_1425:
        /* <DEDUP_REMOVED lines=9> */
[----:B-1----:R1:W-:Y:S01]  /*5680*/  STG.E.128 desc[UR38][R36.64], R52 ;  /* 0x0000003424007986 */ /* 0x0023e2000c101d26 */
[----:B------:R-:W-:-:S05]  /*5690*/  @!P4 LEA.HI.X R39, R116, R87, R39, 0x1, P5 ;  /* 0x000000577427c211 */ /* 0x000fca00028f0c27 */
[----:B--2---:R1:W-:Y:S04]  /*56a0*/  @!P4 STG.E.128 desc[UR38][R38.64], R56 ;  /* 0x000000382600c986 */ /* 0x0043e8000c101d26 */
.L_x_1424:
[----:B------:R-:W-:Y:S05]  /*56b0*/  BSYNC B1 ;  /* 0x0000000000017941 */ /* 0x000fea0003800000 */
.L_x_1423:
[----:B------:R-:W-:Y:S01]  /*56c0*/  ISETP.NE.AND P4, PT, R9, RZ, PT ;  /* 0x000000ff0900720c */ /* 0x000fe20003f85270 */
[----:B------:R-:W-:-:S12]  /*56d0*/  BSSY B1, `(.L_x_1427) ;  /* 0x0000080000017945 */ /* 0x000fd80003800000 */
[----:B------:R-:W-:Y:S05]  /*56e0*/  @!P4 BRA `(.L_x_1428) ;  /* 0x0000000400f8c947 */ /* 0x000fea0003800000 */
[----:B------:R-:W2:Y:S04]  /*56f0*/  LDL R48, [R1+0x4] ;  /* 0x0000040001307983 */ /* 0x000ea80000100800 */
[----:B-1----:R-:W3:Y:S04]  /*5700*/  LDL R39, [R1+0x10] ;  /* 0x0000100001277983 */ /* 0x002ee80000100800 */
        /* <DEDUP_REMOVED lines=8> */
[----:B------:R-:W-:Y:S01]  /*5790*/  SHF.R.S32.HI R37, RZ, 0x1f, R36 ;  /* 0x0000001fff257819 */ /* 0x000fe20000011424 */
[----:B------:R-:W-:-:S03]  /*57a0*/  IMAD.SHL.U32 R52, R36, 0x8, RZ ;  /* 0x0000000824347824 */ /* 0x000fc600078e00ff */
[----:B------:R-:W-:-:S05]  /*57b0*/  LEA.HI R37, R37, R36, RZ, 0x2 ;  /* 0x0000002425257211 */ /* 0x000fca00078f10ff */
[----:B------:R-:W-:-:S05]  /*57c0*/  IMAD.SHL.U32 R37, R37, 0x400, RZ ;  /* 0x0000040025257824 */ /* 0x000fca00078e00ff */
[----:B------:R-:W-:Y:S02]  /*57d0*/  LOP3.LUT R37, R37, 0x7ffff000, RZ, 0xc0, !PT ;  /* 0x7ffff00025257812 */ /* 0x000fe400078ec0ff */
[----:B--2---:R-:W-:-:S04]  /*57e0*/  LOP3.LUT R36, R48, 0x18, R52, 0xf8, !PT ;  /* 0x0000001830247812 */ /* 0x004fc800078ef834 */
[----:B---3--:R-:W-:-:S04]  /*57f0*/  LOP3.LUT R36, R36, R39, RZ, 0x3c, !PT ;  /* 0x0000002724247212 */ /* 0x008fc800078e3cff */
[----:B----4-:R-:W-:Y:S01]  /*5800*/  IADD3 R36, R36, R37, R38 ;  /* 0x0000002524247210 */ /* 0x010fe20007ffe026 */
[----:B------:R-:W-:-:S04]  /*5810*/  IMAD R37, R17, 0x3000, R104 ;  /* 0x0000300011257824 */ /* 0x000fc800078e0268 */
        /* <DEDUP_REMOVED lines=9> */
[----:B------:R-:W-:Y:S01]  /*58b0*/  SHF.R.U64 R46, R46, 0x10, R47 ;  /* 0x000000102e2e7819 */ /* 0x000fe2000000122f */
[----:B------:R-:W-:Y:S01]  /*58c0*/  HADD2.F32 R56, -RZ, R129.H1_H1 ;  /* 0x30000081ff387230 */ /* 0x000fe20000004100 */
[----:B------:R-:W-:Y:S01]  /*58d0*/  SHF.R.U64 R34, R34, 0x10, R35 ;  /* 0x0000001022227819 */ /* 0x000fe20000001223 */
[----:B------:R-:W-:Y:S02]  /*58e0*/  HADD2.F32 R53, -RZ, R55.H0_H0 ;  /* 0x20000037ff357230 */ /* 0x000fe40000004100 */
[----:B------:R-:W-:Y:S02]  /*58f0*/  HADD2.F32 R54, -RZ, R49.H0_H0 ;  /* 0x20000031ff367230 */ /* 0x000fe40000004100 */
[----:B------:R-:W-:-:S02]  /*5900*/  HADD2.F32 R37, -RZ, R129.H0_H0 ;  /* 0x20000081ff257230 */ /* 0x000fc40000004100 */
[CC--:B------:R-:W-:Y:S01]  /*5910*/  FMUL.FTZ R57, R53.reuse, R56.reuse ;  /* 0x0000003835397220 */ /* 0x0c0fe20000410000 */
[----:B------:R-:W-:Y:S02]  /*5920*/  HADD2.F32 R49, -RZ, R49.H1_H1 ;  /* 0x30000031ff317230 */ /* 0x000fe40000004100 */
[C---:B------:R-:W-:Y:S01]  /*5930*/  FMUL.FTZ R56, R54.reuse, R56 ;  /* 0x0000003836387220 */ /* 0x040fe20000410000 */
[----:B------:R-:W-:Y:S02]  /*5940*/  HADD2.F32 R116, -RZ, R127.H1_H1 ;  /* 0x3000007fff747230 */ /* 0x000fe40000004100 */
[-C--:B------:R-:W-:Y:S01]  /*5950*/  FFMA.FTZ R54, R54, R37.reuse, -R57 ;  /* 0x0000002536367223 */ /* 0x080fe20000010839 */
[----:B------:R-:W-:Y:S02]  /*5960*/  HADD2.F32 R32, -RZ, R32.H0_H0 ;  /* 0x20000020ff207230 */ /* 0x000fe40000004100 */
[----:B------:R-:W-:Y:S01]  /*5970*/  FFMA.FTZ R53, R53, R37, R56 ;  /* 0x0000002535357223 */ /* 0x000fe20000010038 */
[----:B------:R-:W-:Y:S01]  /*5980*/  SHF.R.U32.HI R56, RZ, 0x10, R45 ;  /* 0x00000010ff387819 */ /* 0x000fe2000001162d */
[----:B------:R-:W-:Y:S01]  /*5990*/  HADD2.F32 R37, -RZ, R55.H1_H1 ;  /* 0x30000037ff257230 */ /* 0x000fe20000004100 */
[----:B------:R-:W-:Y:S01]  /*59a0*/  SHF.R.U32.HI R55, RZ, 0x10, R33 ;  /* 0x00000010ff377819 */ /* 0x000fe20000011621 */
[----:B------:R-:W-:-:S02]  /*59b0*/  HADD2.F32 R46, -RZ, R46.H0_H0 ;  /* 0x2000002eff2e7230 */ /* 0x000fc40000004100 */
[----:B------:R-:W-:Y:S02]  /*59c0*/  HADD2.F32 R56, -RZ, R56.H0_H0 ;  /* 0x20000038ff387230 */ /* 0x000fe40000004100 */
[----:B------:R-:W-:Y:S02]  /*59d0*/  HADD2.F32 R55, -RZ, R55.H0_H0 ;  /* 0x20000037ff377230 */ /* 0x000fe40000004100 */
[----:B------:R-:W-:Y:S02]  /*59e0*/  HADD2.F32 R34, -RZ, R34.H0_H0 ;  /* 0x20000022ff227230 */ /* 0x000fe40000004100 */
[-C--:B------:R-:W-:Y:S01]  /*59f0*/  FMUL.FTZ R57, R37, R56.reuse ;  /* 0x0000003825397220 */ /* 0x080fe20000410000 */
[----:B------:R-:W-:-:S03]  /*5a00*/  FMUL.FTZ R56, R49, R56 ;  /* 0x0000003831387220 */ /* 0x000fc60000410000 */
[-C--:B------:R-:W-:Y:S01]  /*5a10*/  FFMA.FTZ R49, R49, R55.reuse, -R57 ;  /* 0x0000003731317223 */ /* 0x080fe20000010839 */
[----:B------:R-:W-:Y:S01]  /*5a20*/  FFMA.FTZ R37, R37, R55, R56 ;  /* 0x0000003725257223 */ /* 0x000fe20000010038 */
[----:B------:R-:W-:Y:S01]  /*5a30*/  SHF.R.U64 R55, R44, 0x10, R45 ;  /* 0x000000102c377819 */ /* 0x000fe2000000122d */
[----:B------:R-:W-:Y:S02]  /*5a40*/  IMAD.MOV.U32 R44, RZ, RZ, R51 ;  /* 0x000000ffff2c7224 */ /* 0x000fe400078e0033 */
[----:B------:R-:W-:Y:S01]  /*5a50*/  HADD2.F32 R57, -RZ, R128.H1_H1 ;  /* 0x30000080ff397230 */ /* 0x000fe20000004100 */
[----:B------:R-:W-:Y:S01]  /*5a60*/  F2FP.F16.F32.PACK_AB R49, R49, R54 ;  /* 0x000000363131723e */ /* 0x000fe200000000ff */
[----:B------:R-:W-:Y:S01]  /*5a70*/  HADD2.F32 R45, -RZ, R39.H0_H0 ;  /* 0x20000027ff2d7230 */ /* 0x000fe20000004100 */
[----:B------:R-:W-:Y:S01]  /*5a80*/  F2FP.F16.F32.PACK_AB R53, R37, R53 ;  /* 0x000000352535723e */ /* 0x000fe200000000ff */
[----:B------:R-:W-:Y:S02]  /*5a90*/  HADD2.F32 R51, -RZ, R44.H0_H0 ;  /* 0x2000002cff337230 */ /* 0x000fe40000004100 */
[----:B------:R-:W-:-:S02]  /*5aa0*/  HADD2.F32 R56, -RZ, R128.H0_H0 ;  /* 0x20000080ff387230 */ /* 0x000fc40000004100 */
[----:B------:R-:W-:Y:S02]  /*5ab0*/  HADD2.F32 R55, -RZ, R55.H0_H0 ;  /* 0x20000037ff377230 */ /* 0x000fe40000004100 */
[-C--:B------:R-:W-:Y:S01]  /*5ac0*/  FMUL.FTZ R58, R51, R57.reuse ;  /* 0x00000039333a7220 */ /* 0x080fe20000410000 */
[C---:B------:R-:W-:Y:S01]  /*5ad0*/  FMUL.FTZ R57, R45.reuse, R57 ;  /* 0x000000392d397220 */ /* 0x040fe20000410000 */
[----:B------:R-:W-:Y:S02]  /*5ae0*/  IMAD.MOV.U32 R37, RZ, RZ, R49 ;  /* 0x000000ffff257224 */ /* 0x000fe400078e0031 */
[-C--:B------:R-:W-:Y:S01]  /*5af0*/  FFMA.FTZ R45, R45, R56.reuse, -R58 ;  /* 0x000000382d2d7223 */ /* 0x080fe2000001083a */
[----:B------:R-:W-:Y:S01]  /*5b00*/  FFMA.FTZ R57, R51, R56, R57 ;  /* 0x0000003833397223 */ /* 0x000fe20000010039 */
[----:B------:R-:W-:Y:S01]  /*5b10*/  SHF.R.U32.HI R56, RZ, 0x10, R47 ;  /* 0x00000010ff387819 */ /* 0x000fe2000001162f */
[----:B------:R-:W-:Y:S01]  /*5b20*/  HADD2.F32 R51, -RZ, R44.H1_H1 ;  /* 0x3000002cff337230 */ /* 0x000fe20000004100 */
[----:B------:R-:W-:Y:S01]  /*5b30*/  SHF.R.U32.HI R58, RZ, 0x10, R35 ;  /* 0x00000010ff3a7819 */ /* 0x000fe20000011623 */
[----:B------:R-:W-:-:S02]  /*5b40*/  HADD2.F32 R47, -RZ, R126.H0_H0 ;  /* 0x2000007eff2f7230 */ /* 0x000fc40000004100 */
[----:B------:R-:W-:Y:S02]  /*5b50*/  HADD2.F32 R44, -RZ, R56.H0_H0 ;  /* 0x20000038ff2c7230 */ /* 0x000fe40000004100 */
[----:B------:R-:W-:Y:S02]  /*5b60*/  HADD2.F32 R56, -RZ, R39.H1_H1 ;  /* 0x30000027ff387230 */ /* 0x000fe40000004100 */
[----:B------:R-:W-:Y:S02]  /*5b70*/  HADD2.F32 R39, -RZ, R58.H0_H0 ;  /* 0x2000003aff277230 */ /* 0x000fe40000004100 */
[-C--:B------:R-:W-:Y:S01]  /*5b80*/  FMUL.FTZ R58, R51, R44.reuse ;  /* 0x0000002c333a7220 */ /* 0x080fe20000410000 */
[----:B------:R-:W-:Y:S02]  /*5b90*/  HADD2.F32 R35, -RZ, R38.H1_H1 ;  /* 0x30000026ff237230 */ /* 0x000fe40000004100 */
[----:B------:R-:W-:Y:S01]  /*5ba0*/  FMUL.FTZ R59, R56, R44 ;  /* 0x0000002c383b7220 */ /* 0x000fe20000410000 */
[----:B------:R-:W-:-:S02]  /*5bb0*/  IMAD.MOV.U32 R49, RZ, RZ, R53 ;  /* 0x000000ffff317224 */ /* 0x000fc400078e0035 */
[-C--:B------:R-:W-:Y:S01]  /*5bc0*/  FFMA.FTZ R44, R56, R39.reuse, -R58 ;  /* 0x00000027382c7223 */ /* 0x080fe2000001083a */
[----:B------:R-:W-:Y:S02]  /*5bd0*/  HADD2.F32 R58, -RZ, R36.H0_H0 ;  /* 0x20000024ff3a7230 */ /* 0x000fe40000004100 */
[----:B------:R-:W-:Y:S01]  /*5be0*/  FFMA.FTZ R39, R51, R39, R59 ;  /* 0x0000002733277223 */ /* 0x000fe2000001003b */
[--C-:B------:R-:W-:Y:S02]  /*5bf0*/  HADD2.F32 R51, -RZ, R48.reuse.H0_H0 ;  /* 0x20000030ff337230 */ /* 0x100fe40000004100 */
[----:B------:R-:W-:Y:S01]  /*5c00*/  HADD2.F32 R48, -RZ, R48.H1_H1 ;  /* 0x30000030ff307230 */ /* 0x000fe20000004100 */
[----:B------:R-:W-:Y:S01]  /*5c10*/  F2FP.F16.F32.PACK_AB R44, R44, R45 ;  /* 0x0000002d2c2c723e */ /* 0x000fe200000000ff */
[----:B------:R-:W-:Y:S02]  /*5c20*/  HADD2.F32 R36, -RZ, R36.H1_H1 ;  /* 0x30000024ff247230 */ /* 0x000fe40000004100 */
[----:B------:R-:W-:Y:S01]  /*5c30*/  FMUL.FTZ R59, R51, R116 ;  /* 0x00000074333b7220 */ /* 0x000fe20000410000 */
[----:B------:R-:W-:-:S02]  /*5c40*/  HADD2.F32 R56, -RZ, R127.H0_H0 ;  /* 0x2000007fff387230 */ /* 0x000fc40000004100 */
[----:B------:R-:W-:Y:S01]  /*5c50*/  FMUL.FTZ R116, R58, R116 ;  /* 0x000000743a747220 */ /* 0x000fe20000410000 */
[-C--:B------:R-:W-:Y:S01]  /*5c60*/  FMUL.FTZ R33, R48, R55.reuse ;  /* 0x0000003730217220 */ /* 0x080fe20000410000 */
[C---:B------:R-:W-:Y:S02]  /*5c70*/  FMUL.FTZ R55, R36.reuse, R55 ;  /* 0x0000003724377220 */ /* 0x040fe40000410000 */
[----:B------:R-:W-:Y:S01]  /*5c80*/  FFMA.FTZ R116, R51, R56, R116 ;  /* 0x0000003833747223 */ /* 0x000fe20000010074 */
[-C--:B------:R-:W-:Y:S01]  /*5c90*/  FFMA.FTZ R33, R36, R32.reuse, -R33 ;  /* 0x0000002024217223 */ /* 0x080fe20000010821 */
[----:B------:R-:W-:Y:S01]  /*5ca0*/  FFMA.FTZ R55, R48, R32, R55 ;  /* 0x0000002030377223 */ /* 0x000fe20000010037 */
[----:B------:R-:W-:Y:S02]  /*5cb0*/  HADD2.F32 R51, -RZ, R126.H1_H1 ;  /* 0x3000007eff337230 */ /* 0x000fe40000004100 */
[----:B------:R-:W-:Y:S01]  /*5cc0*/  FFMA.FTZ R59, R58, R56, -R59 ;  /* 0x000000383a3b7223 */ /* 0x000fe2000001083b */
[----:B------:R-:W-:-:S02]  /*5cd0*/  HADD2.F32 R36, -RZ, R50.H0_H0 ;  /* 0x20000032ff247230 */ /* 0x000fc40000004100 */
[----:B------:R-:W-:Y:S01]  /*5ce0*/  HADD2.F32 R32, -RZ, R38.H0_H0 ;  /* 0x20000026ff207230 */ /* 0x000fe20000004100 */
[----:B------:R-:W-:Y:S01]  /*5cf0*/  F2FP.F16.F32.PACK_AB R116, R55, R116 ;  /* 0x000000743774723e */ /* 0x000fe200000000ff */
[----:B------:R-:W-:Y:S02]  /*5d00*/  HADD2.F32 R50, -RZ, R50.H1_H1 ;  /* 0x30000032ff327230 */ /* 0x000fe40000004100 */
[----:B------:R-:W-:Y:S01]  /*5d10*/  FMUL.FTZ R117, R36, R51 ;  /* 0x0000003324757220 */ /* 0x000fe20000410000 */
[----:B------:R-:W-:Y:S01]  /*5d20*/  F2FP.F16.F32.PACK_AB R48, R33, R59 ;  /* 0x0000003b2130723e */ /* 0x000fe200000000ff */
[C---:B------:R-:W-:Y:S02]  /*5d30*/  FMUL.FTZ R51, R32.reuse, R51 ;  /* 0x0000003320337220 */ /* 0x040fe40000410000 */
[-C--:B------:R-:W-:Y:S01]  /*5d40*/  FFMA.FTZ R32, R32, R47.reuse, -R117 ;  /* 0x0000002f20207223 */ /* 0x080fe20000010875 */
[-C--:B------:R-:W-:Y:S01]  /*5d50*/  FMUL.FTZ R38, R50, R46.reuse ;  /* 0x0000002e32267220 */ /* 0x080fe20000410000 */
[----:B------:R-:W-:Y:S01]  /*5d60*/  FFMA.FTZ R36, R36, R47, R51 ;  /* 0x0000002f24247223 */ /* 0x000fe20000010033 */
[----:B------:R-:W-:Y:S01]  /*5d70*/  FMUL.FTZ R47, R35, R46 ;  /* 0x0000002e232f7220 */ /* 0x000fe20000410000 */
[----:B------:R-:W-:Y:S01]  /*5d80*/  F2FP.F16.F32.PACK_AB R51, R39, R57 ;  /* 0x000000392733723e */ /* 0x000fe200000000ff */
[----:B------:R-:W-:Y:S01]  /*5d90*/  FFMA.FTZ R35, R35, R34, -R38 ;  /* 0x0000002223237223 */ /* 0x000fe20000010826 */
[----:B------:R-:W-:-:S02]  /*5da0*/  IMAD.MOV.U32 R39, RZ, RZ, R44 ;  /* 0x000000ffff277224 */ /* 0x000fc400078e002c */
[----:B------:R-:W-:Y:S02]  /*5db0*/  FFMA.FTZ R47, R50, R34, R47 ;  /* 0x00000022322f7223 */ /* 0x000fe4000001002f */
[----:B------:R-:W-:-:S03]  /*5dc0*/  F2FP.F16.F32.PACK_AB R38, R35, R32 ;  /* 0x000000202326723e */ /* 0x000fc600000000ff */
[----:B------:R-:W-:Y:S01]  /*5dd0*/  F2FP.F16.F32.PACK_AB R50, R47, R36 ;  /* 0x000000242f32723e */ /* 0x000fe200000000ff */
[----:B------:R-:W-:Y:S02]  /*5de0*/  IMAD.MOV.U32 R36, RZ, RZ, R48 ;  /* 0x000000ffff247224 */ /* 0x000fe400078e0030 */
[----:B------:R-:W-:-:S07]  /*5df0*/  IMAD.MOV.U32 R48, RZ, RZ, R116 ;  /* 0x000000ffff307224 */ /* 0x000fce00078e0074 */
.L_x_1430:
[----:B------:R-:W-:Y:S05]  /*5e00*/  BSYNC B2 ;  /* 0x0000000000027941 */ /* 0x000fea0003800000 */
.L_x_1429:
[----:B------:R-:W-:-:S04]  /*5e10*/  IADD3 R33, P4, P5, R20, R88, R79 ;  /* 0x0000005814217210 */ /* 0x000fc80007d9e04f */
[----:B------:R-:W-:Y:S02]  /*5e20*/  IADD3.X R34, R3, R110, R101, P4, P5 ;  /* 0x0000006e03227210 */ /* 0x000fe400027ea465 */
[----:B------:R-:W-:-:S13]  /*5e30*/  ISETP.GE.AND P4, PT, R52, R109, PT ;  /* 0x0000006d3400720c */ /* 0x000fda0003f86270 */
[--C-:B------:R-:W-:Y:S02]  /*5e40*/  @!P4 SHF.R.S32.HI R32, RZ, 0x1f, R52.reuse ;  /* 0x0000001fff20c819 */ /* 0x100fe40000011434 */
[----:B------:R-:W-:-:S04]  /*5e50*/  @!P4 IADD3 R52, P5, P6, R20, R88, R52 ;  /* 0x000000581434c210 */ /* 0x000fc80007ebe034 */
[----:B------:R-:W-:Y:S02]  /*5e60*/  @!P4 IADD3.X R35, R3, R110, R32, P5, P6 ;  /* 0x0000006e0323c210 */ /* 0x000fe40002fec420 */
[----:B------:R-:W-:-:S04]  /*5e70*/  LEA R32, P5, R33, R86, 0x1 ;  /* 0x0000005621207211 */ /* 0x000fc800078a08ff */
[----:B------:R-:W-:Y:S02]  /*5e80*/  LEA.HI.X R33, R33, R87, R34, 0x1, P5 ;  /* 0x0000005721217211 */ /* 0x000fe400028f0c22 */
[----:B------:R-:W-:-:S03]  /*5e90*/  @!P4 LEA R34, P5, R52, R86, 0x1 ;  /* 0x000000563422c211 */ /* 0x000fc600078a08ff */
[----:B-1----:R3:W-:Y:S01]  /*5ea0*/  STG.E.128 desc[UR38][R32.64], R36 ;  /* 0x0000002420007986 */ /* 0x0027e2000c101d26 */
[----:B------:R-:W-:-:S05]  /*5eb0*/  @!P4 LEA.HI.X R35, R52, R87, R35, 0x1, P5 ;  /* 0x000000573423c211 */ /* 0x000fca00028f0c23 */
[----:B--2---:R3:W-:Y:S04]  /*5ec0*/  @!P4 STG.E.128 desc[UR38][R34.64], R48 ;  /* 0x000000302200c986 */ /* 0x0047e8000c101d26 */
.L_x_1428:
[----:B------:R-:W-:Y:S05]  /*5ed0*/  BSYNC B1 ;  /* 0x0000000000017941 */ /* 0x000fea0003800000 */
.L_x_1427:
[----:B------:R-:W-:-:S13]  /*5ee0*/  ISETP.NE.AND P4, PT, R10, RZ, PT ;  /* 0x000000ff0a00720c */ /* 0x000fda0003f85270 */
[----:B------:R-:W-:Y:S05]  /*5ef0*/  @!P4 BRA `(.L_x_1395) ;  /* 0x000000080080c947 */ /* 0x000fea0003800000 */
[----:B---3--:R-:W2:Y:S04]  /*5f00*/  LDL R32, [R1] ;  /* 0x0000000001207983 */ /* 0x008ea80000100800 */
[----:B------:R-:W1:Y:S04]  /*5f10*/  LDL R35, [R1+0x4] ;  /* 0x0000040001237983 */ /* 0x000e680000100800 */
[----:B------:R-:W3:Y:S04]  /*5f20*/  LDL R34, [R1+0x10] ;  /* 0x0000100001227983 */ /* 0x000ee80000100800 */
[----:B------:R-:W4:Y:S01]  /*5f30*/  LDL R33, [R1+0x14] ;  /* 0x0000140001217983 */ /* 0x000f220000100800 */
[----:B------:R-:W-:Y:S01]  /*5f40*/  BSSY B1, `(.L_x_1431) ;  /* 0x0000071000017945 */ /* 0x000fe20003800000 */
[----:B--2---:R-:W-:-:S02]  /*5f50*/  LOP3.LUT P6, RZ, R32, 0x1, RZ, 0xc0, !PT ;  /* 0x0000000120ff7812 */ /* 0x004fc400078cc0ff */
[----:B------:R-:W-:Y:S01]  /*5f60*/  IADD3 R32, P4, P5, R20, R88, R77 ;  /* 0x0000005814207210 */ /* 0x000fe20007d9e04d */
[----:B-1----:R-:W-:Y:S02]  /*5f70*/  IMAD.MOV.U32 R36, RZ, RZ, R35 ;  /* 0x000000ffff247224 */ /* 0x002fe400078e0023 */
[----:B---3--:R-:W-:Y:S01]  /*5f80*/  IMAD.MOV.U32 R35, RZ, RZ, R34 ;  /* 0x000000ffff237224 */ /* 0x008fe200078e0022 */
[----:B------:R-:W-:Y:S01]  /*5f90*/  SEL R115, R108, R115, !P6 ;  /* 0x000000736c737207 */ /* 0x000fe20007000000 */
[----:B----4-:R-:W-:Y:S01]  /*5fa0*/  IMAD.MOV.U32 R34, RZ, RZ, R33 ;  /* 0x000000ffff227224 */ /* 0x010fe200078e0021 */
        /* <DEDUP_REMOVED lines=10> */
[----:B------:R-:W-:-:S03]  /*6050*/  LOP3.LUT R32, R36, 0x18, R47, 0xf8, !PT ;  /* 0x0000001824207812 */ /* 0x000fc600078ef82f */
[----:B------:R-:W-:Y:S01]  /*6060*/  IMAD.SHL.U32 R33, R33, 0x400, RZ ;  /* 0x0000040021217824 */ /* 0x000fe200078e00ff */
[----:B------:R-:W-:-:S04]  /*6070*/  LOP3.LUT R32, R32, R35, RZ, 0x3c, !PT ;  /* 0x0000002320207212 */ /* 0x000fc800078e3cff */
[----:B------:R-:W-:-:S04]  /*6080*/  LOP3.LUT R33, R33, 0x7ffff000, RZ, 0xc0, !PT ;  /* 0x7ffff00021217812 */ /* 0x000fc800078ec0ff */
[----:B------:R-:W-:Y:S01]  /*6090*/  IADD3 R32, R32, R33, R34 ;  /* 0x0000002120207210 */ /* 0x000fe20007ffe022 */
[----:B------:R-:W-:-:S04]  /*60a0*/  IMAD R33, R17, 0x3000, R103 ;  /* 0x0000300011217824 */ /* 0x000fc800078e0267 */
[----:B------:R-:W-:Y:S02]  /*60b0*/  IMAD R35, R17, 0x3000, R32 ;  /* 0x0000300011237824 */ /* 0x000fe400078e0220 */
[--C-:B------:R-:W-:Y:S02]  /*60c0*/  IMAD R33, R33, 0x2, R2.reuse ;  /* 0x0000000221217824 */ /* 0x100fe400078e0202 */
[----:B------:R-:W-:-:S04]  /*60d0*/  IMAD R36, R35, 0x2, R2 ;  /* 0x0000000223247824 */ /* 0x000fc800078e0202 */
[----:B------:R-:W1:Y:S04]  /*60e0*/  LDS.128 R32, [R33+0x15400] ;  /* 0x0154000021207984 */ /* 0x000e680000000c00 */
[----:B------:R-:W2:Y:S01]  /*60f0*/  LDS.128 R36, [R36+0x15400] ;  /* 0x0154000024247984 */ /* 0x000ea20000000c00 */
[----:B------:R-:W-:-:S13]  /*6100*/  ISETP.GE.AND P4, PT, R4, R107, PT ;  /* 0x0000006b0400720c */ /* 0x000fda0003f86270 */
[----:B------:R-:W-:Y:S05]  /*6110*/  @P4 BRA `(.L_x_1432) ;  /* 0x00000004004c4947 */ /* 0x000fea0003800000 */
[--C-:B------:R-:W-:Y:S01]  /*6120*/  SHF.R.U64 R28, R28, 0x10, R29.reuse ;  /* 0x000000101c1c7819 */ /* 0x100fe2000000121d */
[----:B------:R-:W-:Y:S01]  /*6130*/  HADD2.F32 R51, -RZ, R125.H1_H1 ;  /* 0x3000007dff337230 */ /* 0x000fe20000004100 */
[----:B------:R-:W-:Y:S01]  /*6140*/  SHF.R.U32.HI R46, RZ, 0x10, R29 ;  /* 0x00000010ff2e7819 */ /* 0x000fe2000001161d */
[----:B------:R-:W-:Y:S01]  /*6150*/  HADD2.F32 R49, -RZ, R123.H1_H1 ;  /* 0x3000007bff317230 */ /* 0x000fe20000004100 */
[----:B------:R-:W-:Y:S02]  /*6160*/  SHF.R.U64 R29, R40, 0x10, R41 ;  /* 0x00000010281d7819 */ /* 0x000fe40000001229 */
[--C-:B------:R-:W-:Y:S01]  /*6170*/  SHF.R.U64 R30, R30, 0x10, R31.reuse ;  /* 0x000000101e1e7819 */ /* 0x100fe2000000121f */
[----:B------:R-:W-:Y:S01]  /*6180*/  HADD2.F32 R50, -RZ, R46.H0_H0 ;  /* 0x2000002eff327230 */ /* 0x000fe20000004100 */
[----:B------:R-:W-:Y:S02]  /*6190*/  SHF.R.U32.HI R40, RZ, 0x10, R31 ;  /* 0x00000010ff287819 */ /* 0x000fe4000001161f */
[----:B------:R-:W-:-:S02]  /*61a0*/  SHF.R.U64 R31, R42, 0x10, R43 ;  /* 0x000000102a1f7819 */ /* 0x000fc4000000122b */
[----:B------:R-:W-:Y:S01]  /*61b0*/  SHF.R.U32.HI R42, RZ, 0x10, R43 ;  /* 0x00000010ff2a7819 */ /* 0x000fe2000001162b */
[----:B--2---:R-:W-:Y:S01]  /*61c0*/  IMAD.MOV.U32 R43, RZ, RZ, R37 ;  /* 0x000000ffff2b7224 */ /* 0x004fe200078e0025 */
[----:B------:R-:W-:Y:S01]  /*61d0*/  SHF.R.U32.HI R41, RZ, 0x10, R41 ;  /* 0x00000010ff297819 */ /* 0x000fe20000011629 */
[----:B-1----:R-:W-:Y:S02]  /*61e0*/  IMAD.MOV.U32 R37, RZ, RZ, R35 ;  /* 0x000000ffff257224 */ /* 0x002fe400078e0023 */
[----:B------:R-:W-:Y:S02]  /*61f0*/  HADD2.F32 R35, -RZ, R33.H0_H0 ;  /* 0x20000021ff237230 */ /* 0x000fe40000004100 */
[--C-:B------:R-:W-:Y:S02]  /*6200*/  HADD2.F32 R48, -RZ, R43.reuse.H0_H0 ;  /* 0x2000002bff307230 */ /* 0x100fe40000004100 */
[----:B------:R-:W-:Y:S02]  /*6210*/  HADD2.F32 R43, -RZ, R43.H1_H1 ;  /* 0x3000002bff2b7230 */ /* 0x000fe40000004100 */
[----:B------:R-:W-:-:S02]  /*6220*/  HADD2.F32 R52, -RZ, R41.H0_H0 ;  /* 0x20000029ff347230 */ /* 0x000fc40000004100 */
[CC--:B------:R-:W-:Y:S01]  /*6230*/  FMUL.FTZ R46, R48.reuse, R51.reuse ;  /* 0x00000033302e7220 */ /* 0x0c0fe20000410000 */
[----:B------:R-:W-:Y:S02]  /*6240*/  HADD2.F32 R41, -RZ, R33.H1_H1 ;  /* 0x30000021ff297230 */ /* 0x000fe40000004100 */
[----:B------:R-:W-:Y:S01]  /*6250*/  FMUL.FTZ R51, R35, R51 ;  /* 0x0000003323337220 */ /* 0x000fe20000410000 */
[-C--:B------:R-:W-:Y:S01]  /*6260*/  FMUL.FTZ R54, R43, R52.reuse ;  /* 0x000000342b367220 */ /* 0x080fe20000410000 */
[-C--:B------:R-:W-:Y:S01]  /*6270*/  FFMA.FTZ R33, R35, R49.reuse, -R46 ;  /* 0x0000003123217223 */ /* 0x080fe2000001082e */
[C---:B------:R-:W-:Y:S01]  /*6280*/  FMUL.FTZ R52, R41.reuse, R52 ;  /* 0x0000003429347220 */ /* 0x040fe20000410000 */
[----:B------:R-:W-:Y:S01]  /*6290*/  FFMA.FTZ R35, R48, R49, R51 ;  /* 0x0000003130237223 */ /* 0x000fe20000010033 */
[-C--:B------:R-:W-:Y:S01]  /*62a0*/  FFMA.FTZ R46, R41, R50.reuse, -R54 ;  /* 0x00000032292e7223 */ /* 0x080fe20000010836 */
[----:B------:R-:W-:Y:S02]  /*62b0*/  HADD2.F32 R49, -RZ, R39.H1_H1 ;  /* 0x30000027ff317230 */ /* 0x000fe40000004100 */
[----:B------:R-:W-:Y:S01]  /*62c0*/  FFMA.FTZ R48, R43, R50, R52 ;  /* 0x000000322b307223 */ /* 0x000fe20000010034 */
[----:B------:R-:W-:-:S02]  /*62d0*/  HADD2.F32 R52, -RZ, R124.H1_H1 ;  /* 0x3000007cff347230 */ /* 0x000fc40000004100 */
[----:B------:R-:W-:Y:S01]  /*62e0*/  HADD2.F32 R43, -RZ, R39.H0_H0 ;  /* 0x20000027ff2b7230 */ /* 0x000fe20000004100 */
[----:B------:R-:W-:Y:S01]  /*62f0*/  F2FP.F16.F32.PACK_AB R33, R46, R33 ;  /* 0x000000212e21723e */ /* 0x000fe200000000ff */
[----:B------:R-:W-:Y:S02]  /*6300*/  HADD2.F32 R54, -RZ, R42.H0_H0 ;  /* 0x2000002aff367230 */ /* 0x000fe40000004100 */
[--C-:B------:R-:W-:Y:S02]  /*6310*/  HADD2.F32 R39, -RZ, R37.reuse.H0_H0 ;  /* 0x20000025ff277230 */ /* 0x100fe40000004100 */
[----:B------:R-:W-:Y:S02]  /*6320*/  HADD2.F32 R41, -RZ, R37.H1_H1 ;  /* 0x30000025ff297230 */ /* 0x000fe40000004100 */
[----:B------:R-:W-:Y:S01]  /*6330*/  FMUL.FTZ R56, R49, R54 ;  /* 0x0000003631387220 */ /* 0x000fe20000410000 */
[----:B------:R-:W-:Y:S02]  /*6340*/  HADD2.F32 R50, -RZ, R122.H1_H1 ;  /* 0x3000007aff327230 */ /* 0x000fe40000004100 */
[----:B------:R-:W-:-:S02]  /*6350*/  HADD2.F32 R42, -RZ, R40.H0_H0 ;  /* 0x20000028ff2a7230 */ /* 0x000fc40000004100 */
[-C--:B------:R-:W-:Y:S01]  /*6360*/  FMUL.FTZ R40, R43, R52.reuse ;  /* 0x000000342b287220 */ /* 0x080fe20000410000 */
[----:B------:R-:W-:Y:S01]  /*6370*/  FMUL.FTZ R52, R39, R52 ;  /* 0x0000003427347220 */ /* 0x000fe20000410000 */
[----:B------:R-:W-:Y:S01]  /*6380*/  FMUL.FTZ R54, R41, R54 ;  /* 0x0000003629367220 */ /* 0x000fe20000410000 */
[----:B------:R-:W-:Y:S02]  /*6390*/  HADD2.F32 R124, -RZ, R124.H0_H0 ;  /* 0x2000007cff7c7230 */ /* 0x000fe40000004100 */
[----:B------:R-:W-:Y:S01]  /*63a0*/  FFMA.FTZ R37, R39, R50, -R40 ;  /* 0x0000003227257223 */ /* 0x000fe20000010828 */
[----:B------:R-:W-:Y:S01]  /*63b0*/  FFMA.FTZ R40, R41, R42, -R56 ;  /* 0x0000002a29287223 */ /* 0x000fe20000010838 */
[----:B------:R-:W-:Y:S01]  /*63c0*/  FFMA.FTZ R39, R43, R50, R52 ;  /* 0x000000322b277223 */ /* 0x000fe20000010034 */
[----:B------:R-:W-:Y:S01]  /*63d0*/  FFMA.FTZ R42, R49, R42, R54 ;  /* 0x0000002a312a7223 */ /* 0x000fe20000010036 */
[----:B------:R-:W-:Y:S02]  /*63e0*/  HADD2.F32 R52, -RZ, R125.H0_H0 ;  /* 0x2000007dff347230 */ /* 0x000fe40000004100 */
[----:B------:R-:W-:Y:S01]  /*63f0*/  HADD2.F32 R49, -RZ, R29.H0_H0 ;  /* 0x2000001dff317230 */ /* 0x000fe20000004100 */
[----:B------:R-:W-:Y:S01]  /*6400*/  F2FP.F16.F32.PACK_AB R40, R40, R37 ;  /* 0x000000252828723e */ /* 0x000fe200000000ff */
[----:B------:R-:W-:Y:S01]  /*6410*/  HADD2.F32 R41, -RZ, R36.H0_H0 ;  /* 0x20000024ff297230 */ /* 0x000fe20000004100 */
[----:B------:R-:W-:Y:S01]  /*6420*/  F2FP.F16.F32.PACK_AB R37, R48, R35 ;  /* 0x000000233025723e */ /* 0x000fe200000000ff */
[----:B------:R-:W-:Y:S01]  /*6430*/  HADD2.F32 R29, -RZ, R32.H0_H0 ;  /* 0x20000020ff1d7230 */ /* 0x000fe20000004100 */
[----:B------:R-:W-:Y:S01]  /*6440*/  F2FP.F16.F32.PACK_AB R39, R42, R39 ;  /* 0x000000272a27723e */ /* 0x000fe200000000ff */
[----:B------:R-:W-:-:S02]  /*6450*/  HADD2.F32 R36, -RZ, R36.H1_H1 ;  /* 0x30000024ff247230 */ /* 0x000fc40000004100 */
[----:B------:R-:W-:Y:S02]  /*6460*/  HADD2.F32 R32, -RZ, R32.H1_H1 ;  /* 0x30000020ff207230 */ /* 0x000fe40000004100 */
        /* <DEDUP_REMOVED lines=11> */
[----:B------:R-:W-:Y:S02]  /*6520*/  HADD2.F32 R49, -RZ, R31.H0_H0 ;  /* 0x2000001fff317230 */ /* 0x000fe40000004100 */
[----:B------:R-:W-:Y:S02]  /*6530*/  HADD2.F32 R32, -RZ, R38.H0_H0 ;  /* 0x20000026ff207230 */ /* 0x000fe40000004100 */
[----:B------:R-:W-:Y:S01]  /*6540*/  HADD2.F32 R31, -RZ, R34.H0_H0 ;  /* 0x20000022ff1f7230 */ /* 0x000fe20000004100 */
[----:B------:R-:W-:Y:S01]  /*6550*/  F2FP.F16.F32.PACK_AB R36, R36, R29 ;  /* 0x0000001d2424723e */ /* 0x000fe200000000ff */
[----:B------:R-:W-:-:S02]  /*6560*/  HADD2.F32 R38, -RZ, R38.H1_H1 ;  /* 0x30000026ff267230 */ /* 0x000fc40000004100 */
[----:B------:R-:W-:Y:S02]  /*6570*/  HADD2.F32 R34, -RZ, R34.H1_H1 ;  /* 0x30000022ff227230 */ /* 0x000fe40000004100 */
[CC--:B------:R-:W-:Y:S01]  /*6580*/  FMUL.FTZ R51, R31.reuse, R124.reuse ;  /* 0x0000007c1f337220 */ /* 0x0c0fe20000410000 */
[----:B------:R-:W-:Y:S02]  /*6590*/  HADD2.F32 R43, -RZ, R30.H0_H0 ;  /* 0x2000001eff2b7230 */ /* 0x000fe40000004100 */
[-C--:B------:R-:W-:Y:S01]  /*65a0*/  FMUL.FTZ R53, R38, R49.reuse ;  /* 0x0000003126357220 */ /* 0x080fe20000410000 */
[----:B------:R-:W-:Y:S01]  /*65b0*/  FMUL.FTZ R30, R32, R124 ;  /* 0x0000007c201e7220 */ /* 0x000fe20000410000 */
[----:B------:R-:W-:Y:S01]  /*65c0*/  FMUL.FTZ R49, R34, R49 ;  /* 0x0000003122317220 */ /* 0x000fe20000410000 */
[-C--:B------:R-:W-:Y:S01]  /*65d0*/  FFMA.FTZ R51, R32, R122.reuse, R51 ;  /* 0x0000007a20337223 */ /* 0x080fe20000010033 */
[-C--:B------:R-:W-:Y:S01]  /*65e0*/  FFMA.FTZ R53, R34, R43.reuse, -R53 ;  /* 0x0000002b22357223 */ /* 0x080fe20000010835 */
[----:B------:R-:W-:Y:S01]  /*65f0*/  FFMA.FTZ R30, R31, R122, -R30 ;  /* 0x0000007a1f1e7223 */ /* 0x000fe2000001081e */
[----:B------:R-:W-:Y:S01]  /*6600*/  FFMA.FTZ R38, R38, R43, R49 ;  /* 0x0000002b26267223 */ /* 0x000fe20000010031 */
[----:B------:R-:W-:Y:S01]  /*6610*/  F2FP.F16.F32.PACK_AB R32, R41, R28 ;  /* 0x0000001c2920723e */ /* 0x000fe200000000ff */
[----:B------:R-:W-:-:S02]  /*6620*/  IMAD.MOV.U32 R35, RZ, RZ, R40 ;  /* 0x000000ffff237224 */ /* 0x000fc400078e0028 */
[----:B------:R-:W-:Y:S02]  /*6630*/  F2FP.F16.F32.PACK_AB R34, R53, R30 ;  /* 0x0000001e3522723e */ /* 0x000fe400000000ff */
[----:B------:R-:W-:-:S07]  /*6640*/  F2FP.F16.F32.PACK_AB R38, R38, R51 ;  /* 0x000000332626723e */ /* 0x000fce00000000ff */
.L_x_1432:
[----:B------:R-:W-:Y:S05]  /*6650*/  BSYNC B1 ;  /* 0x0000000000017941 */ /* 0x000fea0003800000 */
.L_x_1431:
        /* <DEDUP_REMOVED lines=10> */
.L_x_1388:
[----:B------:R-:W-:-:S06]  /*6700*/  UISETP.NE.AND UP0, UPT, UR37, 0x3, UPT ;  /* 0x000000032500788c */ /* 0x000fcc000bf05270 */
[----:B------:R-:W-:-:S13]  /*6710*/  PLOP3.LUT P3, PT, PT, PT, UP0, 0x80, 0x0 ;  /* 0x000000000000781c */ /* 0x000fda0003f6f008 */
[----:B------:R-:W-:Y:S05]  /*6720*/  @!P3 BRA `(.L_x_1433) ;  /* 0x000000000004b947 */ /* 0x000fea0003800000 */
[----:B------:R-:W-:Y:S01]  /*6730*/  BPT.TRAP 0x1 ;  /* 0x000000040000795c */ /* 0x000fe20000300000 */
.L_x_1433:
[----:B------:R-:W-:Y:S01]  /*6740*/  IMAD R14, R17, 0x8, R2 ;  /* 0x00000008110e7824 */ /* 0x000fe200078e0202 */
[----:B------:R-:W-:Y:S01]  /*6750*/  SHF.L.U32 R85, R155, 0x1f, RZ ;  /* 0x0000001f9b557819 */ /* 0x000fe200000006ff */
[----:B------:R-:W-:Y:S01]  /*6760*/  IMAD R84, R25, -0x80, R24 ;  /* 0xffffff8019547824 */ /* 0x000fe200078e0218 */
[----:B------:R-:W-:Y:S02]  /*6770*/  BSSY B1, `(.L_x_1434) ;  /* 0x0000004000017945 */ /* 0x000fe40003800000 */
[----:B------:R-:W0:Y:S02]  /*6780*/  SYNCS.PHASECHK.TRANS64.TRYWAIT P4, [R14+URZ+0x2d890], R85 ;  /* 0x02d890550e0075a7 */ /* 0x000e24000808017f */
[----:B------:R-:W-:Y:S01]  /*6790*/  VIMNMX R84, R84, 0x80, PT ;  /* 0x0000008054547848 */ /* 0x000fe20003fe0100 */
[----:B0-----:R-:W-:Y:S06]  /*67a0*/  @!P4 BRA `(.L_x_1435) ;  /* 0x000001bc00b0c947 */ /* 0x001fec0003800000 */
.L_x_1758:
[----:B------:R-:W-:Y:S05]  /*67b0*/  BSYNC B1 ;  /* 0x0000000000017941 */ /* 0x000fea0003800000 */
.L_x_1434:
        /* <DEDUP_REMOVED lines=20> */
.L_x_1395:
[----:B------:R-:W-:Y:S05]  /*6900*/  BSYNC B0 ;  /* 0x0000000000007941 */ /* 0x000fea0003800000 */
.L_x_1387:
        /* <DEDUP_REMOVED lines=17> */
.L_x_1437:
[----:B------:R-:W-:Y:S05]  /*6a20*/  BSYNC B0 ;  /* 0x0000000000007941 */ /* 0x000fea0003800000 */
.L_x_1436:
[----:B------:R-:W2:Y:S01]  /*6a30*/  SYNCS.PHASECHK.TRANS64.TRYWAIT P3, [R14+URZ+0x2d8b0], R85 ;  /* 0x02d8b0550e0075a7 */ /* 0x000ea2000806017f */
[----:B------:R-:W-:Y:S04]  /*6a40*/  BSSY B0, `(.L_x_1438) ;  /* 0x0000002000007945 */ /* 0x000fe80003800000 */
[----:B--2---:R-:W-:Y:S05]  /*6a50*/  @!P3 BRA `(.L_x_1439) ;  /* 0x000001bc0018b947 */ /* 0x004fea0003800000 */
.L_x_1759:
[----:B------:R-:W-:Y:S05]  /*6a60*/  BSYNC B0 ;  /* 0x0000000000007941 */ /* 0x000fea0003800000 */
.L_x_1438:
        /* <DEDUP_REMOVED lines=33> */
.L_x_1441:
[----:B------:R-:W-:Y:S05]  /*6c80*/  BSYNC B0 ;  /* 0x0000000000007941 */ /* 0x000fea0003800000 */
.L_x_1440:
[----:B------:R-:W-:Y:S01]  /*6c90*/  @!PT LDS RZ, [RZ] ;  /* 0x00000000fffff984 */ /* 0x000fe20000000800 */
[----:B------:R-:W-:Y:S01]  /*6ca0*/  @!PT LDS RZ, [RZ] ;  /* 0x00000000fffff984 */ /* 0x000fe20000000800 */
[----:B------:R-:W-:Y:S01]  /*6cb0*/  @!PT LDS RZ, [RZ] ;  /* 0x00000000fffff984 */ /* 0x000fe20000000800 */
[----:B------:R-:W-:Y:S01]  /*6cc0*/  @!PT LDS RZ, [RZ] ;  /* 0x00000000fffff984 */ /* 0x000fe20000000800 */
[----:B------:R4:W-:Y:S06]  /*6cd0*/  MEMBAR.ALL.CTA ;  /* 0x0000000000007992 */ /* 0x0009ec0000008000 */
[----:B----4-:R-:W4:Y:S01]  /*6ce0*/  FENCE.VIEW.ASYNC.S ;  /* 0x00000000000073c6 */ /* 0x010f220000000000 */
[----:B0-2---:R-:W-:Y:S02]  /*6cf0*/  @!P4 VIADD R14, R14, 0x2d8c0 ;  /* 0x0002d8c00e0ec836 */ /* 0x005fe40000000000 */
[----:B------:R-:W-:-:S03]  /*6d00*/  VIADD R17, R17, 0x1 ;  /* 0x0000000111117836 */ /* 0x000fc60000000000 */
[----:B------:R-:W-:Y:S01]  /*6d10*/  @!P4 PRMT R14, RZ, 0x654, R14 ;  /* 0x00000654ff0ec816 */ /* 0x000fe2000000000e */
[----:B----4-:R0:W-:Y:S01]  /*6d20*/  BAR.SYNC.DEFER_BLOCKING R111, 0x80 ;  /* 0x0002006f0000751d */ /* 0x0101e20000010000 */
[----:B------:R-:W-:-:S04]  /*6d30*/  ISETP.NE.AND P3, PT, R17, 0x2, PT ;  /* 0x000000021100780c */ /* 0x000fc80003f65270 */
[----:B------:R-:W-:Y:S01]  /*6d40*/  SEL R17, R17, RZ, P3 ;  /* 0x000000ff11117207 */ /* 0x000fe20001800000 */
[----:B------:R2:W-:Y:S02]  /*6d50*/  @!P4 SYNCS.ARRIVE.TRANS64.RED.A1T0 RZ, [R14+URZ], RZ ;  /* 0x000000ff0effc9a7 */ /* 0x0005e4000810043f */
[----:B--2---:R-:W-:-:S04]  /*6d60*/  SEL R14, RZ, 0x1, P3 ;  /* 0x00000001ff0e7807 */ /* 0x004fc80001800000 */
[----:B------:R-:W-:Y:S01]  /*6d70*/  LOP3.LUT R155, R155, R14, RZ, 0x3c, !PT ;  /* 0x0000000e9b9b7212 */ /* 0x000fe200078e3cff */
[----:B0-----:R-:W-:Y:S06]  /*6d80*/  @P2 BRA `(.L_x_1442) ;  /* 0xffffffbc00382947 */ /* 0x001fec000383ffff */
[----:B------:R-:W0:Y:S01]  /*6d90*/  S2R R15, SR_TID.X ;  /* 0x00000000000f7919 */ /* 0x000e220000002100 */
[----:B------:R-:W-:Y:S02]  /*6da0*/  PLOP3.LUT P0, PT, PT, PT, PT, 0x8, 0x0 ;  /* 0x000000000000781c */ /* 0x000fe40003f0e170 */
[----:B0-----:R-:W-:-:S04]  /*6db0*/  SHF.R.U32.HI R15, RZ, 0x7, R15 ;  /* 0x00000007ff0f7819 */ /* 0x001fc8000001160f */
[----:B------:R-:W-:-:S13]  /*6dc0*/  ISETP.NE.AND P5, PT, R15, 0x1, PT ;  /* 0x000000010f00780c */ /* 0x000fda0003fa5270 */
[----:B------:R-:W-:Y:S06]  /*6dd0*/  @!P5 BAR.ARV 0x9, 0x100 ;  /* 0x024400000000db1d */ /* 0x000fec0000002000 */
.L_x_1382:
[----:B------:R-:W2:Y:S01]  /*6de0*/  LDL R10, [R1+0x1c] ;  /* 0x00001c00010a7983 */ /* 0x000ea20000100800 */
[----:B------:R-:W0:Y:S08]  /*6df0*/  LDC R0, c[0x0][0x448] ;  /* 0x00011200ff007b82 */ /* 0x000e300000000800 */
[----:B------:R-:W4:Y:S01]  /*6e00*/  LDC.64 R6, c[0x0][0x9e0] ;  /* 0x00027800ff067b82 */ /* 0x000f220000000a00 */
[----:B0-----:R-:W-:-:S02]  /*6e10*/  ISETP.NE.AND P1, PT, R0, 0x1, PT ;  /* 0x000000010000780c */ /* 0x001fc40003f25270 */
[----:B----4-:R-:W-:-:S11]  /*6e20*/  ISETP.GE.AND P2, PT, R7, 0x1, PT ;  /* 0x000000010700780c */ /* 0x010fd60003f46270 */
[----:B------:R-:W0:Y:S08]  /*6e30*/  @P1 LDC R0, c[0x0][0x44c] ;  /* 0x00011300ff001b82 */ /* 0x000e300000000800 */
[----:B------:R-:W4:Y:S01]  /*6e40*/  @P1 LDC R5, c[0x0][0x450] ;  /* 0x00011400ff051b82 */ /* 0x000f220000000800 */
[----:B--2---:R-:W-:-:S04]  /*6e50*/  VIADD R3, R10, 0xbf ;  /* 0x000000bf0a037836 */ /* 0x004fc80000000000 */
[----:B0-----:R-:W-:-:S05]  /*6e60*/  @P1 IMAD.HI.U32 R0, R3, R0, RZ ;  /* 0x0000000003001227 */ /* 0x001fca00078e00ff */
[----:B----4-:R-:W-:-:S05]  /*6e70*/  @P1 SHF.R.U32.HI R3, RZ, R5, R0 ;  /* 0x00000005ff031219 */ /* 0x010fca0000011600 */
[----:B------:R-:W-:Y:S01]  /*6e80*/  IMAD.IADD R5, R112, 0x1, R3 ;  /* 0x0000000170057824 */ /* 0x000fe200078e0203 */
[----:B------:R-:W-:Y:S06]  /*6e90*/  @P0 BRA `(.L_x_1443) ;  /* 0x00000000000c0947 */ /* 0x000fec0003800000 */
[----:B------:R-:W0:Y:S01]  /*6ea0*/  FENCE.VIEW.ASYNC.G ;  /* 0x00000000000073c6 */ /* 0x000e220000000100 */
[----:B------:R-:W-:Y:S05]  /*6eb0*/  WARPSYNC.ALL ;  /* 0x0000000000007948 */ /* 0x000fea0003800000 */
[----:B0-----:R-:W-:Y:S06]  /*6ec0*/  BAR.ARV 0xc, 0x200 ;  /* 0x0308000000007b1d */ /* 0x001fec0000002000 */
.L_x_1443:
[----:B------:R-:W-:Y:S01]  /*6ed0*/  IMAD.IADD R0, R5, 0x1, R6 ;  /* 0x0000000105007824 */ /* 0x000fe200078e0206 */
[----:B------:R-:W-:Y:S06]  /*6ee0*/  @!P2 BRA `(.L_x_1444) ;  /* 0x000000000048a947 */ /* 0x000fec0003800000 */
        /* <DEDUP_REMOVED lines=11> */
.L_x_1446:
[----:B------:R-:W-:-:S13]  /*6fa0*/  ISETP.NE.AND P0, PT, R7, 0x1, PT ;  /* 0x000000010700780c */ /* 0x000fda0003f05270 */
[----:B------:R-:W0:Y:S02]  /*6fb0*/  @P0 LDC.64 R4, c[0x0][0x9e8] ;  /* 0x00027a00ff040b82 */ /* 0x000e240000000a00 */
[----:B0-----:R-:W-:-:S05]  /*6fc0*/  @P0 IMAD.HI.U32 R4, R3, R4, RZ ;  /* 0x0000000403040227 */ /* 0x001fca00078e00ff */
[----:B------:R-:W-:-:S07]  /*6fd0*/  @P0 SHF.R.U32.HI R3, RZ, R5, R4 ;  /* 0x00000005ff030219 */ /* 0x000fce0000011604 */
.L_x_1447:
[----:B------:R-:W-:Y:S05]  /*6fe0*/  BSYNC B0 ;  /* 0x0000000000007941 */ /* 0x000fea0003800000 */
.L_x_1445:
[----:B------:R-:W-:-:S05]  /*6ff0*/  IMAD R3, R3, R7, R7 ;  /* 0x0000000703037224 */ /* 0x000fca00078e0207 */
[----:B------:R-:W-:-:S07]  /*7000*/  VIMNMX R0, R0, R3, PT ;  /* 0x0000000300007248 */ /* 0x000fce0003fe0100 */
.L_x_1444:
[----:B------:R-:W0:Y:S01]  /*7010*/  @P1 LDC R4, c[0x0][0x44c] ;  /* 0x00011300ff041b82 */ /* 0x000e220000000800 */
[----:B------:R-:W-:Y:S01]  /*7020*/  VIADD R0, R0, 0x7f ;  /* 0x0000007f00007836 */ /* 0x000fe20000000000 */
[----:B------:R-:W-:Y:S01]  /*7030*/  ULDC UR4, c[0x0][0x9dc] ;  /* 0x0002770000047ab9 */ /* 0x000fe20000000800 */
[----:B------:R-:W-:-:S03]  /*7040*/  IMAD.MOV.U32 R5, RZ, RZ, R10 ;  /* 0x000000ffff057224 */ /* 0x000fc600078e000a */
[----:B------:R-:W-:Y:S02]  /*7050*/  SHF.R.S32.HI R3, RZ, 0x1f, R0 ;  /* 0x0000001fff037819 */ /* 0x000fe40000011400 */
[----:B------:R-:W2:Y:S02]  /*7060*/  @P1 LDC R9, c[0x0][0x450] ;  /* 0x00011400ff091b82 */ /* 0x000ea40000000800 */
[----:B------:R-:W-:-:S04]  /*7070*/  LEA.HI R3, R3, R0, RZ, 0x7 ;  /* 0x0000000003037211 */ /* 0x000fc800078f38ff */
[----:B------:R-:W-:-:S04]  /*7080*/  SHF.R.S32.HI R88, RZ, 0x7, R3 ;  /* 0x00000007ff587819 */ /* 0x000fc80000011403 */
[----:B------:R-:W-:Y:S01]  /*7090*/  VIMNMX R88, R113, R88, PT ;  /* 0x0000005871587248 */ /* 0x000fe20003fe0100 */
[----:B0-----:R-:W-:-:S05]  /*70a0*/  @P1 IMAD.HI.U32 R4, R10, R4, RZ ;  /* 0x000000040a041227 */ /* 0x001fca00078e00ff */
[----:B--2---:R-:W-:-:S05]  /*70b0*/  @P1 SHF.R.U32.HI R5, RZ, R9, R4 ;  /* 0x00000009ff051219 */ /* 0x004fca0000011604 */
        /* <DEDUP_REMOVED lines=13> */
.L_x_1450:
[----:B------:R-:W-:-:S13]  /*7190*/  ISETP.NE.AND P0, PT, R7, 0x1, PT ;  /* 0x000000010700780c */ /* 0x000fda0003f05270 */
[----:B------:R-:W0:Y:S02]  /*71a0*/  @P0 LDC.64 R4, c[0x0][0x9e8] ;  /* 0x00027a00ff040b82 */ /* 0x000e240000000a00 */
[----:B0-----:R-:W-:-:S05]  /*71b0*/  @P0 IMAD.HI.U32 R4, R0, R4, RZ ;  /* 0x0000000400040227 */ /* 0x001fca00078e00ff */
[----:B------:R-:W-:-:S07]  /*71c0*/  @P0 SHF.R.U32.HI R0, RZ, R5, R4 ;  /* 0x00000005ff000219 */ /* 0x000fce0000011604 */
.L_x_1451:
[----:B------:R-:W-:Y:S05]  /*71d0*/  BSYNC B0 ;  /* 0x0000000000007941 */ /* 0x000fea0003800000 */
.L_x_1449:
[----:B------:R-:W-:-:S05]  /*71e0*/  IMAD R0, R0, R7, RZ ;  /* 0x0000000700007224 */ /* 0x000fca00078e02ff */
[----:B------:R-:W-:-:S07]  /*71f0*/  VIMNMX R3, R3, R0, !PT ;  /* 0x0000000003037248 */ /* 0x000fce0007fe0100 */
.L_x_1448:
[----:B------:R-:W-:Y:S01]  /*7200*/  SHF.R.S32.HI R0, RZ, 0x1f, R3 ;  /* 0x0000001fff007819 */ /* 0x000fe20000011403 */
[----:B------:R-:W-:Y:S01]  /*7210*/  IMAD.MOV.U32 R20, RZ, RZ, RZ ;  /* 0x000000ffff147224 */ /* 0x000fe200078e00ff */
[----:B------:R-:W-:Y:S02]  /*7220*/  PLOP3.LUT P0, PT, PT, PT, PT, 0x80, 0x0 ;  /* 0x000000000000781c */ /* 0x000fe40003f0f070 */
[----:B------:R-:W-:Y:S02]  /*7230*/  CS2R R134, SRZ ;  /* 0x0000000000867805 */ /* 0x000fe4000001ff00 */
[----:B------:R-:W-:Y:S01]  /*7240*/  LEA.HI R0, R0, R3, RZ, 0x7 ;  /* 0x0000000300007211 */ /* 0x000fe200078f38ff */
[----:B------:R-:W-:Y:S01]  /*7250*/  IMAD.MOV.U32 R3, RZ, RZ, RZ ;  /* 0x000000ffff037224 */ /* 0x000fe200078e00ff */
[----:B------:R-:W-:Y:S02]  /*7260*/  CS2R R132, SRZ ;  /* 0x0000000000847805 */ /* 0x000fe4000001ff00 */
[----:B------:R-:W-:-:S02]  /*7270*/  CS2R R130, SRZ ;  /* 0x0000000000827805 */ /* 0x000fc4000001ff00 */
[----:B------:R-:W-:Y:S02]  /*7280*/  SHF.R.S32.HI R0, RZ, 0x7, R0 ;  /* 0x00000007ff007819 */ /* 0x000fe40000011400 */
[----:B------:R-:W-:Y:S02]  /*7290*/  CS2R R128, SRZ ;  /* 0x0000000000807805 */ /* 0x000fe4000001ff00 */
[----:B------:R-:W-:Y:S02]  /*72a0*/  CS2R R126, SRZ ;  /* 0x00000000007e7805 */ /* 0x000fe4000001ff00 */
[----:B------:R-:W-:Y:S02]  /*72b0*/  CS2R R124, SRZ ;  /* 0x00000000007c7805 */ /* 0x000fe4000001ff00 */
[----:B------:R-:W-:Y:S02]  /*72c0*/  VIMNMX R4, RZ, R0, !PT ;  /* 0x00000000ff047248 */ /* 0x000fe40007fe0100 */
[----:B------:R-:W-:-:S02]  /*72d0*/  CS2R R122, SRZ ;  /* 0x00000000007a7805 */ /* 0x000fc4000001ff00 */
[----:B------:R-:W-:Y:S02]  /*72e0*/  CS2R R120, SRZ ;  /* 0x0000000000787805 */ /* 0x000fe4000001ff00 */
[----:B------:R-:W-:Y:S02]  /*72f0*/  CS2R R118, SRZ ;  /* 0x0000000000767805 */ /* 0x000fe4000001ff00 */
[----:B------:R-:W-:Y:S01]  /*7300*/  ISETP.GT.AND P1, PT, R88, R4, PT ;  /* 0x000000045800720c */ /* 0x000fe20003f24270 */
[----:B------:R0:W-:Y:S01]  /*7310*/  STL [R1+0x48], R4 ;  /* 0x0000480401007387 */ /* 0x0001e20000100800 */
[----:B------:R-:W-:Y:S01]  /*7320*/  CS2R R116, SRZ ;  /* 0x0000000000747805 */ /* 0x000fe2000001ff00 */
[----:B------:R-:W-:Y:S01]  /*7330*/  IMAD.MOV.U32 R34, RZ, RZ, RZ ;  /* 0x000000ffff227224 */ /* 0x000fe200078e00ff */
[----:B------:R-:W-:Y:S01]  /*7340*/  CS2R R112, SRZ ;  /* 0x0000000000707805 */ /* 0x000fe2000001ff00 */
[----:B---3--:R-:W-:Y:S01]  /*7350*/  IMAD.MOV.U32 R33, RZ, RZ, RZ ;  /* 0x000000ffff217224 */ /* 0x008fe200078e00ff */
[----:B-1----:R-:W-:Y:S01]  /*7360*/  CS2R R110, SRZ ;  /* 0x00000000006e7805 */ /* 0x002fe2000001ff00 */
        /* <DEDUP_REMOVED lines=13> */
[----:B0-----:R-:W-:Y:S06]  /*7440*/  @!P1 BRA `(.L_x_1452) ;  /* 0x00000110009c9947 */ /* 0x001fec0003800000 */
[----:B------:R-:W-:-:S03]  /*7450*/  UMOV UR4, 0xffffffff ;  /* 0xffffffff00047882 */ /* 0x000fc60000000000 */
[----:B------:R-:W-:Y:S05]  /*7460*/  BRA.DIV UR4, `(.L_x_1453) ;  /* 0x000001b204a87947 */ /* 0x000fea000b800000 */
[----:B------:R-:W0:Y:S02]  /*7470*/  S2R R0, SR_TID.X ;  /* 0x0000000000007919 */ /* 0x000e240000002100 */
[----:B0-----:R-:W-:-:S05]  /*7480*/  VIADD R3, R0, 0xffffff80 ;  /* 0xffffff8000037836 */ /* 0x001fca0000000000 */
[----:B------:R-:W-:-:S04]  /*7490*/  SHF.R.S32.HI R0, RZ, 0x1f, R3 ;  /* 0x0000001fff007819 */ /* 0x000fc80000011403 */
[----:B------:R-:W-:-:S04]  /*74a0*/  LEA.HI R0, R0, R3, RZ, 0x7 ;  /* 0x0000000300007211 */ /* 0x000fc800078f38ff */
[----:B------:R-:W-:-:S05]  /*74b0*/  SHF.R.S32.HI R0, RZ, 0x7, R0 ;  /* 0x00000007ff007819 */ /* 0x000fca0000011400 */
[----:B------:R0:W1:Y:S02]  /*74c0*/  SHFL.IDX PT, R156, R0, RZ, 0x1f ;  /* 0x00001fff009c7589 */ /* 0x00006400000e0000 */
.L_x_1762:
[----:B01----:R-:W-:Y:S01]  /*74d0*/  IMAD.HI R0, R156, 0x55555556, RZ ;  /* 0x555555569c007827 */ /* 0x003fe200078e02ff */
[----:B------:R-:W-:Y:S04]  /*74e0*/  BSSY B6, `(.L_x_1454) ;  /* 0x000001f000067945 */ /* 0x000fe80003800000 */
[----:B------:R-:W-:-:S05]  /*74f0*/  LEA.HI R3, R0, R0, RZ, 0x1 ;  /* 0x0000000000037211 */ /* 0x000fca00078f08ff */
[----:B------:R-:W-:Y:S02]  /*7500*/  IMAD R4, R3, -0x3, R156 ;  /* 0xfffffffd03047824 */ /* 0x000fe400078e029c */
[----:B------:R-:W-:Y:S02]  /*7510*/  VIADD R3, R2, 0x21800 ;  /* 0x0002180002037836 */ /* 0x000fe40000000000 */
[----:B------:R-:W-:Y:S01]  /*7520*/  IMAD R0, R4, 0x1000, R2 ;  /* 0x0000100004007824 */ /* 0x000fe200078e0202 */
[----:B------:R0:W-:Y:S02]  /*7530*/  STL [R1+0x28], R4 ;  /* 0x0000280401007387 */ /* 0x0001e40000100800 */
[----:B------:R-:W-:Y:S01]  /*7540*/  LOP3.LUT P0, RZ, R3, 0x3ff, RZ, 0xc0, !PT ;  /* 0x000003ff03ff7812 */ /* 0x000fe2000780c0ff */
[----:B------:R-:W-:-:S05]  /*7550*/  VIADD R0, R0, 0xc400 ;  /* 0x0000c40000007836 */ /* 0x000fca0000000000 */
[----:B------:R-:W-:Y:S01]  /*7560*/  SHF.R.U32.HI R0, RZ, 0x4, R0 ;  /* 0x00000004ff007819 */ /* 0x000fe20000011600 */
[----:B0-----:R-:W-:-:S03]  /*7570*/  IMAD R4, R4, 0x2000, R3 ;  /* 0x0000200004047824 */ /* 0x001fc600078e0203 */
[----:B------:R-:W-:Y:S02]  /*7580*/  LOP3.LUT R44, R0, 0x3fff, RZ, 0xc0, !PT ;  /* 0x00003fff002c7812 */ /* 0x000fe400078ec0ff */
[----:B------:R-:W-:-:S04]  /*7590*/  SHF.R.U32.HI R4, RZ, 0x4, R4 ;  /* 0x00000004ff047819 */ /* 0x000fc80000011604 */
[----:B------:R-:W-:-:S05]  /*75a0*/  LOP3.LUT R3, R4, 0x3fff, RZ, 0xc0, !PT ;  /* 0x00003fff04037812 */ /* 0x000fca00078ec0ff */
[----:B------:R0:W-:Y:S01]  /*75b0*/  STL [R1+0x3c], R3 ;  /* 0x00003c0301007387 */ /* 0x0001e20000100800 */
[----:B------:R-:W-:Y:S05]  /*75c0*/  @!P0 BRA `(.L_x_1455) ;  /* 0x0000000000408947 */ /* 0x000fea0003800000 */
[----:B------:R-:W-:Y:S01]  /*75d0*/  MOV R0, 0x0 ;  /* 0x0000000000007802 */ /* 0x000fe20000000f00 */
[----:B------:R-:W-:Y:S01]  /*75e0*/  ULDC.64 UR4, c[0x4][0xa8] ;  /* 0x01002a0000047ab9 */ /* 0x000fe20000000a00 */
[----:B------:R-:W-:Y:S01]  /*75f0*/  ULDC.64 UR6, c[0x4][0xb0] ;  /* 0x01002c0000067ab9 */ /* 0x000fe20000000a00 */
[----:B------:R-:W-:Y:S01]  /*7600*/  IMAD.U32 R4, RZ, RZ, UR4 ;  /* 0x00000004ff047e24 */ /* 0x000fe2000f8e00ff */
[----:B------:R1:W2:Y:S01]  /*7610*/  LDC.64 R14, c[0x4][R0] ;  /* 0x01000000000e7b82 */ /* 0x0002a20000000a00 */
        /* <DEDUP_REMOVED lines=9> */
[----:B------:R-:W-:-:S07]  /*76b0*/  LEPC R20, `(.L_x_1455) ;  /* 0x000000001014794e */ /* 0x000fce0000000000 */
[----:B0-2--5:R-:W-:Y:S05]  /*76c0*/  CALL.ABS.NOINC R14 ;  /* 0x000000000e007343 */ /* 0x025fea0003c00000 */
.L_x_1455:
[----:B------:R-:W-:Y:S05]  /*76d0*/  BSYNC B6 ;  /* 0x0000000000067941 */ /* 0x000fea0003800000 */
.L_x_1454:
[----:B------:R-:W-:Y:S02]  /*76e0*/  ULDC UR4, c[0x0][0x3f4] ;  /* 0x0000fd0000047ab9 */ /* 0x000fe40000000800 */
[----:B------:R-:W-:-:S13]  /*76f0*/  ISETP.LT.AND P0, PT, RZ, UR4, PT ;  /* 0x00000004ff007c0c */ /* 0x000fda000bf01270 */
[----:B------:R-:W-:Y:S05]  /*7700*/  @P0 BRA `(.L_x_1456) ;  /* 0x0000000000400947 */ /* 0x000fea0003800000 */
[----:B------:R-:W2:Y:S02]  /*7710*/  LDL R20, [R1+0x58] ;  /* 0x0000580001147983 */ /* 0x000ea40000100800 */
[----:B--2---:R-:W-:-:S04]  /*7720*/  LEA.HI R0, R20, R20, RZ, 0x1 ;  /* 0x0000001414007211 */ /* 0x004fc800078f08ff */
[----:B------:R-:W-:-:S05]  /*7730*/  LOP3.LUT R0, R0, 0xfffffffe, RZ, 0xc0, !PT ;  /* 0xfffffffe00007812 */ /* 0x000fca00078ec0ff */
[----:B------:R-:W-:-:S05]  /*7740*/  IMAD.IADD R0, R20, 0x1, -R0 ;  /* 0x0000000114007824 */ /* 0x000fca00078e0a00 */
[----:B0-----:R-:W-:-:S04]  /*7750*/  SHF.L.U32 R3, R0, 0x1f, RZ ;  /* 0x0000001f00037819 */ /* 0x001fc800000006ff */
[----:B------:R0:W1:Y:S03]  /*7760*/  SYNCS.PHASECHK.TRANS64.TRYWAIT P0, [R2+URZ+0x2d800], R3 ;  /* 0x02d80003020075a7 */ /* 0x000066000800017f */
[----:B-1----:R-:W-:Y:S05]  /*7770*/  @!P0 NANOSLEEP.SYNCS 0x989680 ;  /* 0x009896800000895d */ /* 0x002fea0003900000 */
[----:B------:R-:W1:Y:S01]  /*7780*/  @!P0 SYNCS.PHASECHK.TRANS64 P0, [R2+URZ+0x2d800], R3 ;  /* 0x02d80003020085a7 */ /* 0x000e62000800007f */
[----:B------:R-:W-:Y:S04]  /*7790*/  BSSY B0, `(.L_x_1457) ;  /* 0x0000006000007945 */ /* 0x000fe80003800000 */
[----:B-1----:R-:W-:Y:S05]  /*77a0*/  @P0 BRA `(.L_x_1458) ;  /* 0x0000000000100947 */ /* 0x002fea0003800000 */
.L_x_1459:
[----:B-1----:R1:W2:Y:S02]  /*77b0*/  SYNCS.PHASECHK.TRANS64.TRYWAIT P0, [R2+URZ+0x2d800], R3 ;  /* 0x02d80003020075a7 */ /* 0x0022a4000800017f */
[----:B--2---:R-:W-:Y:S05]  /*77c0*/  @!P0 NANOSLEEP.SYNCS 0x989680 ;  /* 0x009896800000895d */ /* 0x004fea0003900000 */
[----:B------:R-:W2:Y:S02]  /*77d0*/  @!P0 SYNCS.PHASECHK.TRANS64 P0, [R2+URZ+0x2d800], R3 ;  /* 0x02d80003020085a7 */ /* 0x000ea4000800007f */
[----:B--2---:R-:W-:Y:S05]  /*77e0*/  @!P0 BRA `(.L_x_1459) ;  /* 0xfffffffc00f08947 */ /* 0x004fea000383ffff */
.L_x_1458:
[----:B------:R-:W-:Y:S05]  /*77f0*/  BSYNC B0 ;  /* 0x0000000000007941 */ /* 0x000fea0003800000 */
.L_x_1457:
[----:B------:R-:W-:Y:S05]  /*7800*/  BRA `(.L_x_1460) ;  /* 0x0000003c00887947 */ /* 0x000fea0003800000 */
.L_x_1456:
[----:B------:R-:W-:Y:S01]  /*7810*/  ULOP3.LUT UP0, URZ, UR40, 0x1bf, URZ, 0xc0, !UPT ;  /* 0x000001bf283f7892 */ /* 0x000fe2000f80c03f */
[----:B-----5:R-:W-:Y:S01]  /*7820*/  SHF.R.S32.HI R0, RZ, 0x1f, R106 ;  /* 0x0000001fff007819 */ /* 0x020fe2000001146a */
[----:B------:R-:W-:Y:S01]  /*7830*/  ULDC.64 UR4, c[0x0][0x3f8] ;  /* 0x0000fe0000047ab9 */ /* 0x000fe20000000a00 */
[----:B------:R-:W-:Y:S01]  /*7840*/  ULDC.64 UR6, c[0x0][0x408] ;  /* 0x0001020000067ab9 */ /* 0x000fe20000000a00 */
[----:B------:R-:W-:Y:S02]  /*7850*/  IMAD.WIDE.U32 R24, R106, UR4, RZ ;  /* 0x000000046a187c25 */ /* 0x000fe4000f8e00ff */
[----:B------:R-:W-:Y:S02]  /*7860*/  PLOP3.LUT P0, PT, PT, PT, UP0, 0x80, 0x0 ;  /* 0x000000000000781c */ /* 0x000fe40003f0f008 */
[C---:B0-----:R-:W-:Y:S02]  /*7870*/  IMAD R3, R0.reuse, UR4, RZ ;  /* 0x0000000400037c24 */ /* 0x041fe4000f8e02ff */
[----:B------:R-:W-:-:S02]  /*7880*/  IMAD R5, R0, UR6, RZ ;  /* 0x0000000600057c24 */ /* 0x000fc4000f8e02ff */
[C---:B------:R-:W-:Y:S02]  /*7890*/  IMAD R3, R106.reuse, UR5, R3 ;  /* 0x000000056a037c24 */ /* 0x040fe4000f8e0203 */
[C---:B------:R-:W-:Y:S02]  /*78a0*/  IMAD R5, R106.reuse, UR7, R5 ;  /* 0x000000076a057c24 */ /* 0x040fe4000f8e0205 */
[----:B------:R-:W-:-:S04]  /*78b0*/  IMAD.WIDE.U32 R106, R106, UR6, RZ ;  /* 0x000000066a6a7c25 */ /* 0x000fc8000f8e00ff */
[----:B------:R-:W-:Y:S02]  /*78c0*/  IMAD.IADD R27, R3, 0x1, R25 ;  /* 0x00000001031b7824 */ /* 0x000fe400078e0219 */
[----:B------:R-:W-:Y:S01]  /*78d0*/  IMAD.IADD R29, R5, 0x1, R107 ;  /* 0x00000001051d7824 */ /* 0x000fe200078e026b */
[----:B------:R-:W-:Y:S06]  /*78e0*/  @!P0 BRA `(.L_x_1461) ;  /* 0x0000000000408947 */ /* 0x000fec0003800000 */
        /* <DEDUP_REMOVED lines=16> */
.L_x_1461:
[----:B------:R-:W2:Y:S01]  /*79f0*/  LDL R20, [R1+0x1c] ;  /* 0x00001c0001147983 */ /* 0x000ea20000100800 */
[----:B------:R-:W-:Y:S01]  /*7a00*/  ULDC.U8 UR4, c[0x0][0x410] ;  /* 0x0001040000047ab9 */ /* 0x000fe20000000000 */
[----:B------:R-:W-:Y:S01]  /*7a10*/  BSSY B0, `(.L_x_1462) ;  /* 0x00003b9000007945 */ /* 0x000fe20003800000 */
[----:B------:R-:W-:Y:S01]  /*7a20*/  ISETP.NE.AND P0, PT, RZ, UR4, PT ;  /* 0x00000004ff007c0c */ /* 0x000fe2000bf05270 */
[----:B--2---:R-:W-:-:S12]  /*7a30*/  IMAD.IADD R10, R19, 0x1, R20 ;  /* 0x00000001130a7824 */ /* 0x004fd800078e0214 */
[----:B------:R-:W-:Y:S05]  /*7a40*/  @!P0 BRA `(.L_x_1463) ;  /* 0x0000001c00788947 */ /* 0x000fea0003800000 */
[----:B------:R-:W0:Y:S01]  /*7a50*/  LDC R21, c[0x0][0x448] ;  /* 0x00011200ff157b82 */ /* 0x000e220000000800 */
[----:B------:R-:W-:Y:S01]  /*7a60*/  ULDC.64 UR4, c[0x0][0x3f8] ;  /* 0x0000fe0000047ab9 */ /* 0x000fe20000000a00 */
[----:B------:R-:W-:Y:S01]  /*7a70*/  ULDC.64 UR6, c[0x0][0x408] ;  /* 0x0001020000067ab9 */ /* 0x000fe20000000a00 */
[----:B------:R-:W-:Y:S02]  /*7a80*/  IMAD.MOV.U32 R6, RZ, RZ, R24 ;  /* 0x000000ffff067224 */ /* 0x000fe400078e0018 */
[----:B------:R-:W-:Y:S02]  /*7a90*/  IMAD.MOV.U32 R7, RZ, RZ, R27 ;  /* 0x000000ffff077224 */ /* 0x000fe400078e001b */
[----:B------:R-:W-:Y:S02]  /*7aa0*/  IMAD.MOV.U32 R8, RZ, RZ, R106 ;  /* 0x000000ffff087224 */ /* 0x000fe400078e006a */
[----:B------:R-:W-:Y:S01]  /*7ab0*/  IMAD.MOV.U32 R9, RZ, RZ, R29 ;  /* 0x000000ffff097224 */ /* 0x000fe200078e001d */
[----:B0-----:R-:W-:-:S13]  /*7ac0*/  ISETP.NE.AND P0, PT, R21, 0x1, PT ;  /* 0x000000011500780c */ /* 0x001fda0003f05270 */
[----:B------:R-:W0:Y:S08]  /*7ad0*/  @P0 LDC R3, c[0x0][0x44c] ;  /* 0x00011300ff030b82 */ /* 0x000e300000000800 */
[----:B------:R-:W1:Y:S01]  /*7ae0*/  @P0 LDC R5, c[0x0][0x450] ;  /* 0x00011400ff050b82 */ /* 0x000e620000000800 */
[----:B0-----:R-:W-:-:S04]  /*7af0*/  @P0 IMAD.HI.U32 R0, R10, R3, RZ ;  /* 0x000000030a000227 */ /* 0x001fc800078e00ff */
[----:B------:R-:W-:Y:S01]  /*7b00*/  IMAD.MOV.U32 R3, RZ, RZ, R10 ;  /* 0x000000ffff037224 */ /* 0x000fe200078e000a */
[----:B-1----:R-:W-:-:S04]  /*7b10*/  @P0 SHF.R.U32.HI R3, RZ, R5, R0 ;  /* 0x00000005ff030219 */ /* 0x002fc80000011600 */
[----:B------:R-:W-:Y:S01]  /*7b20*/  SHF.R.S32.HI R0, RZ, 0x1f, R3 ;  /* 0x0000001fff007819 */ /* 0x000fe20000011403 */
[----:B------:R-:W-:-:S04]  /*7b30*/  IMAD.WIDE.U32 R6, R3, UR4, R6 ;  /* 0x0000000403067c25 */ /* 0x000fc8000f8e0006 */
[C---:B------:R-:W-:Y:S02]  /*7b40*/  IMAD R4, R0.reuse, UR4, RZ ;  /* 0x0000000400047c24 */ /* 0x040fe4000f8e02ff */
[----:B------:R-:W-:Y:S02]  /*7b50*/  IMAD R0, R0, UR6, RZ ;  /* 0x0000000600007c24 */ /* 0x000fe4000f8e02ff */
[C---:B------:R-:W-:Y:S01]  /*7b60*/  IMAD R13, R3.reuse, UR5, R4 ;  /* 0x00000005030d7c24 */ /* 0x040fe2000f8e0204 */
[----:B------:R-:W-:Y:S01]  /*7b70*/  ULDC.64 UR4, c[0x0][0x3e8] ;  /* 0x0000fa0000047ab9 */ /* 0x000fe20000000a00 */
[----:B------:R-:W-:-:S04]  /*7b80*/  IMAD.WIDE.U32 R8, R3, UR6, R8 ;  /* 0x0000000603087c25 */ /* 0x000fc8000f8e0008 */
[----:B------:R-:W-:Y:S01]  /*7b90*/  IMAD R5, R3, UR7, R0 ;  /* 0x0000000703057c24 */ /* 0x000fe2000f8e0200 */
[----:B------:R-:W-:Y:S01]  /*7ba0*/  ULDC.64 UR6, c[0x0][0x400] ;  /* 0x0001000000067ab9 */ /* 0x000fe20000000a00 */
[----:B------:R-:W-:Y:S01]  /*7bb0*/  IMAD.IADD R13, R7, 0x1, R13 ;  /* 0x00000001070d7824 */ /* 0x000fe200078e020d */
[----:B------:R-:W-:Y:S01]  /*7bc0*/  LEA R0, P0, R6, UR4, 0x1 ;  /* 0x0000000406007c11 */ /* 0x000fe2000f8008ff */
[----:B------:R-:W-:Y:S01]  /*7bd0*/  IMAD.IADD R5, R9, 0x1, R5 ;  /* 0x0000000109057824 */ /* 0x000fe200078e0205 */
[----:B------:R-:W-:Y:S01]  /*7be0*/  LEA R4, P1, R8, UR6, 0x1 ;  /* 0x0000000608047c11 */ /* 0x000fe2000f8208ff */
[----:B------:R-:W-:Y:S01]  /*7bf0*/  UMOV UR4, 0xffffffff ;  /* 0xffffffff00047882 */ /* 0x000fe20000000000 */
[----:B------:R-:W-:Y:S02]  /*7c00*/  LEA.HI.X R13, R6, UR5, R13, 0x1, P0 ;  /* 0x00000005060d7c11 */ /* 0x000fe400080f0c0d */
[----:B------:R-:W-:Y:S01]  /*7c10*/  LEA.HI.X R5, R8, UR7, R5, 0x1, P1 ;  /* 0x0000000708057c11 */ /* 0x000fe200088f0c05 */
[----:B------:R-:W-:Y:S08]  /*7c20*/  BRA.DIV UR4, `(.L_x_1464) ;  /* 0x000001aa04f87947 */ /* 0x000ff0000b800000 */
[----:B------:R0:W1:Y:S04]  /*7c30*/  SHFL.IDX PT, R3, R13, RZ, 0x1e1f ;  /* 0x001e1fff0d037589 */ /* 0x00006800000e0000 */
[----:B------:R-:W2:Y:S04]  /*7c40*/  SHFL.IDX PT, R0, R0, RZ, 0x1e1f ;  /* 0x001e1fff00007589 */ /* 0x000ea800000e0000 */
[----:B------:R-:W3:Y:S04]  /*7c50*/  SHFL.IDX PT, R5, R5, RZ, 0x1e1f ;  /* 0x001e1fff05057589 */ /* 0x000ee800000e0000 */
[----:B------:R0:W4:Y:S02]  /*7c60*/  SHFL.IDX PT, R14, R4, RZ, 0x1e1f ;  /* 0x001e1fff040e7589 */ /* 0x00012400000e0000 */
.L_x_1768:
[----:B------:R-:W5:Y:S01]  /*7c70*/  LDL R54, [R1+0x58] ;  /* 0x0000580001367983 */ /* 0x000f620000100800 */
[----:B------:R-:W-:Y:S01]  /*7c80*/  IMAD R6, R136, R21, RZ ;  /* 0x0000001588067224 */ /* 0x000fe200078e02ff */
[----:B------:R-:W-:Y:S01]  /*7c90*/  BSSY B1, `(.L_x_1465) ;  /* 0x0000060000017945 */ /* 0x000fe20003800000 */
[----:B------:R-:W-:Y:S02]  /*7ca0*/  CS2R R38, SRZ ;  /* 0x0000000000267805 */ /* 0x000fe4000001ff00 */
[----:B------:R-:W-:Y:S01]  /*7cb0*/  CS2R R34, SRZ ;  /* 0x0000000000227805 */ /* 0x000fe2000001ff00 */
[----:B------:R-:W-:Y:S01]  /*7cc0*/  IMAD R73, R73, -0xc0, R6 ;  /* 0xffffff4049497824 */ /* 0x000fe200078e0206 */
[----:B------:R-:W-:Y:S02]  /*7cd0*/  ISETP.GE.AND P1, PT, R10, R6, PT ;  /* 0x000000060a00720c */ /* 0x000fe40003f26270 */
[----:B------:R-:W-:Y:S02]  /*7ce0*/  CS2R R30, SRZ ;  /* 0x00000000001e7805 */ /* 0x000fe4000001ff00 */
[----:B------:R-:W-:-:S02]  /*7cf0*/  CS2R R26, SRZ ;  /* 0x00000000001a7805 */ /* 0x000fc4000001ff00 */
[----:B0-----:R-:W-:Y:S02]  /*7d00*/  CS2R R12, SRZ ;  /* 0x00000000000c7805 */ /* 0x001fe4000001ff00 */
        /* <DEDUP_REMOVED lines=32> */
[-C--:B----4-:R-:W-:Y:S02]  /*7f10*/  @!P4 IADD3 R8, P2, R14, R9.reuse, RZ ;  /* 0x000000090e08c210 */ /* 0x090fe40007f5e0ff */
[----:B------:R-:W-:-:S03]  /*7f20*/  @!P4 IADD3 R6, P1, R0, R9, RZ ;  /* 0x000000090006c210 */ /* 0x000fc60007f3e0ff */
[--C-:B------:R-:W-:Y:S01]  /*7f30*/  @!P4 IMAD.X R9, R5, 0x1, R4.reuse, P2 ;  /* 0x000000010509c824 */ /* 0x100fe200010e0604 */
[C---:B------:R-:W-:Y:S01]  /*7f40*/  ISETP.GE.AND P2, PT, R40.reuse, UR4, PT ;  /* 0x0000000428007c0c */ /* 0x040fe2000bf46270 */
[----:B-1----:R-:W-:Y:S01]  /*7f50*/  @!P4 IMAD.X R7, R3, 0x1, R4, P1 ;  /* 0x000000010307c824 */ /* 0x002fe200008e0604 */
[----:B------:R-:W-:Y:S01]  /*7f60*/  SHF.R.S32.HI R4, RZ, 0x1f, R41 ;  /* 0x0000001fff047819 */ /* 0x000fe20000011429 */
[----:B------:R-:W-:Y:S01]  /*7f70*/  IMAD.SHL.U32 R47, R41, 0x2, RZ ;  /* 0x00000002292f7824 */ /* 0x000fe200078e00ff */
[----:B------:R0:W5:Y:S01]  /*7f80*/  @!P4 LD.E.64 R34, desc[UR38][R8.64] ;  /* 0x000000260822c980 */ /* 0x000162000c101b00 */
[----:B------:R-:W-:Y:S01]  /*7f90*/  ISETP.GE.AND P1, PT, R15, UR4, PT ;  /* 0x000000040f007c0c */ /* 0x000fe2000bf26270 */
[----:B------:R-:W-:Y:S01]  /*7fa0*/  IMAD.SHL.U32 R49, R40, 0x2, RZ ;  /* 0x0000000228317824 */ /* 0x000fe200078e00ff */
[----:B------:R-:W-:Y:S01]  /*7fb0*/  SHF.L.U64.HI R4, R41, 0x1, R4 ;  /* 0x0000000129047819 */ /* 0x000fe20000010204 */
[----:B------:R1:W5:Y:S01]  /*7fc0*/  @!P4 LD.E.64 R32, desc[UR38][R6.64] ;  /* 0x000000260620c980 */ /* 0x000362000c101b00 */
[----:B------:R-:W-:-:S02]  /*7fd0*/  @!P3 IADD3 R46, P4, R14, R47, RZ ;  /* 0x0000002f0e2eb210 */ /* 0x000fc40007f9e0ff */
[----:B------:R-:W-:Y:S02]  /*7fe0*/  SHF.R.S32.HI R11, RZ, 0x1f, R40 ;  /* 0x0000001fff0b7819 */ /* 0x000fe40000011428 */
[----:B------:R-:W-:Y:S01]  /*7ff0*/  @!P3 IADD3 R42, P5, R0, R47, RZ ;  /* 0x0000002f002ab210 */ /* 0x000fe20007fbe0ff */
[--C-:B------:R-:W-:Y:S01]  /*8000*/  @!P3 IMAD.X R47, R5, 0x1, R4.reuse, P4 ;  /* 0x00000001052fb824 */ /* 0x100fe200020e0604 */
[----:B0-----:R-:W-:Y:S01]  /*8010*/  SHF.L.U64.HI R8, R40, 0x1, R11 ;  /* 0x0000000128087819 */ /* 0x001fe2000001020b */
[----:B------:R-:W-:Y:S01]  /*8020*/  IMAD.SHL.U32 R41, R15, 0x2, RZ ;  /* 0x000000020f297824 */ /* 0x000fe200078e00ff */
[-C--:B------:R-:W-:Y:S01]  /*8030*/  @!P2 IADD3 R48, P4, R14, R49.reuse, RZ ;  /* 0x000000310e30a210 */ /* 0x080fe20007f9e0ff */
[----:B------:R-:W-:Y:S01]  /*8040*/  @!P3 IMAD.X R43, R3, 0x1, R4, P5 ;  /* 0x00000001032bb824 */ /* 0x000fe200028e0604 */
[----:B------:R-:W-:Y:S01]  /*8050*/  SHF.R.S32.HI R10, RZ, 0x1f, R15 ;  /* 0x0000001fff0a7819 */ /* 0x000fe2000001140f */
[----:B------:R-:W5:Y:S01]  /*8060*/  @!P3 LD.E.64 R30, desc[UR38][R46.64] ;  /* 0x000000262e1eb980 */ /* 0x000f62000c101b00 */
[C---:B-1----:R-:W-:Y:S01]  /*8070*/  @!P2 IADD3 R6, P5, R0.reuse, R49, RZ ;  /* 0x000000310006a210 */ /* 0x042fe20007fbe0ff */
[----:B------:R-:W-:Y:S01]  /*8080*/  @!P2 IMAD.X R49, R5, 0x1, R8, P4 ;  /* 0x000000010531a824 */ /* 0x000fe200020e0608 */
        /* <DEDUP_REMOVED lines=14> */
[----:B------:R-:W-:Y:S02]  /*8170*/  @!P5 IMAD.MOV.U32 R9, RZ, RZ, R3 ;  /* 0x000000ffff09d224 */ /* 0x000fe400078e0003 */
        /* <DEDUP_REMOVED lines=17> */
.L_x_1466:
[----:B------:R-:W-:Y:S05]  /*8290*/  BSYNC B1 ;  /* 0x0000000000017941 */ /* 0x000fea0003800000 */
.L_x_1465:
[----:B-1---5:R-:W-:Y:S01]  /*82a0*/  IMAD.MOV.U32 R3, RZ, RZ, R39 ;  /* 0x000000ffff037224 */ /* 0x022fe200078e0027 */
[----:B------:R-:W-:Y:S01]  /*82b0*/  LOP3.LUT R45, R45, 0xfffffffe, RZ, 0xc0, !PT ;  /* 0xfffffffe2d2d7812 */ /* 0x000fe200078ec0ff */
[----:B--2---:R-:W-:Y:S01]  /*82c0*/  IMAD.MOV.U32 R0, RZ, RZ, R38 ;  /* 0x000000ffff007224 */ /* 0x004fe200078e0026 */
[----:B------:R-:W-:Y:S01]  /*82d0*/  BSSY B1, `(.L_x_1467) ;  /* 0x000002b000017945 */ /* 0x000fe20003800000 */
[----:B------:R-:W-:Y:S01]  /*82e0*/  IMAD.MOV.U32 R4, RZ, RZ, R34 ;  /* 0x000000ffff047224 */ /* 0x000fe200078e0022 */
[----:B------:R-:W-:Y:S01]  /*82f0*/  PRMT R47, R47, 0x5410, R3 ;  /* 0x000054102f2f7816 */ /* 0x000fe20000000003 */
[----:B------:R-:W-:Y:S01]  /*8300*/  IMAD.IADD R3, R54, 0x1, -R45 ;  /* 0x0000000136037824 */ /* 0x000fe200078e0a2d */
[----:B------:R-:W-:Y:S01]  /*8310*/  PRMT R50, R0, 0x7610, R50 ;  /* 0x0000761000327816 */ /* 0x000fe20000000032 */
[----:B------:R-:W-:Y:S01]  /*8320*/  IMAD.MOV.U32 R0, RZ, RZ, R35 ;  /* 0x000000ffff007224 */ /* 0x000fe200078e0023 */
[----:B------:R-:W-:Y:S01]  /*8330*/  PRMT R58, R4, 0x7610, R58 ;  /* 0x00007610043a7816 */ /* 0x000fe2000000003a */
[----:B------:R-:W-:Y:S01]  /*8340*/  IMAD.MOV.U32 R4, RZ, RZ, R30 ;  /* 0x000000ffff047224 */ /* 0x000fe200078e001e */
[----:B------:R-:W-:Y:S01]  /*8350*/  SHF.L.U32 R3, R3, 0x1f, RZ ;  /* 0x0000001f03037819 */ /* 0x000fe200000006ff */
[----:B---3--:R-:W-:Y:S01]  /*8360*/  IMAD.MOV.U32 R5, RZ, RZ, R31 ;  /* 0x000000ffff057224 */ /* 0x008fe200078e001f */
[----:B------:R-:W-:Y:S01]  /*8370*/  PRMT R47, R0, 0x7610, R47 ;  /* 0x00007610002f7816 */ /* 0x000fe2000000002f */
[----:B------:R-:W-:Y:S01]  /*8380*/  IMAD.MOV.U32 R0, RZ, RZ, R26 ;  /* 0x000000ffff007224 */ /* 0x000fe200078e001a */
[----:B------:R-:W1:Y:S01]  /*8390*/  SYNCS.PHASECHK.TRANS64.TRYWAIT P1, [R2+URZ+0x2d800], R3 ;  /* 0x02d80003020075a7 */ /* 0x000e62000802017f */
        /* <DEDUP_REMOVED lines=8> */
[----:B0-----:R-:W-:Y:S01]  /*8420*/  PRMT R40, R5, 0x5410, R6 ;  /* 0x0000541005287816 */ /* 0x001fe20000000006 */
[----:B------:R-:W-:Y:S02]  /*8430*/  IMAD.MOV.U32 R5, RZ, RZ, R36 ;  /* 0x000000ffff057224 */ /* 0x000fe400078e0024 */
[----:B------:R-:W-:Y:S01]  /*8440*/  IMAD.MOV.U32 R6, RZ, RZ, R37 ;  /* 0x000000ffff067224 */ /* 0x000fe200078e0025 */
[----:B----4-:R-:W-:Y:S01]  /*8450*/  PRMT R14, R0, 0x5410, R4 ;  /* 0x00005410000e7816 */ /* 0x010fe20000000004 */
        /* <DEDUP_REMOVED lines=17> */
[----:B-1----:R-:W-:Y:S06]  /*8570*/  @!P1 BRA `(.L_x_1468) ;  /* 0x000001a400109947 */ /* 0x002fec0003800000 */
.L_x_1769:
[----:B------:R-:W-:Y:S05]  /*8580*/  BSYNC B1 ;  /* 0x0000000000017941 */ /* 0x000fea0003800000 */
.L_x_1467:
        /* <DEDUP_REMOVED lines=9> */
[----:B------:R-:W5:Y:S01]  /*8620*/  LDL R6, [R1+0x40] ;  /* 0x0000400001067983 */ /* 0x000f620000100800 */
[----:B------:R-:W1:Y:S01]  /*8630*/  S2R R5, SR_TID.X ;  /* 0x0000000000057919 */ /* 0x000e620000002100 */
[----:B------:R-:W-:Y:S01]  /*8640*/  BSSY B1, `(.L_x_1470) ;  /* 0x000003d000017945 */ /* 0x000fe20003800000 */
[----:B-1----:R-:W-:-:S05]  /*8650*/  VIADD R5, R5, 0xffffff80 ;  /* 0xffffff8005057836 */ /* 0x002fca0000000000 */
[----:B------:R-:W-:-:S04]  /*8660*/  SHF.R.S32.HI R0, RZ, 0x1f, R5 ;  /* 0x0000001fff007819 */ /* 0x000fc80000011405 */
[----:B------:R-:W-:-:S04]  /*8670*/  LEA.HI R0, R0, R5, RZ, 0x2 ;  /* 0x0000000500007211 */ /* 0x000fc800078f10ff */
[--C-:B------:R-:W-:Y:S02]  /*8680*/  SHF.R.S32.HI R5, RZ, 0x2, R0.reuse ;  /* 0x00000002ff057819 */ /* 0x100fe40000011400 */
[----:B------:R-:W-:-:S04]  /*8690*/  SHF.R.S32.HI R0, RZ, 0x1f, R0 ;  /* 0x0000001fff007819 */ /* 0x000fc80000011400 */
[----:B------:R-:W-:-:S04]  /*86a0*/  LEA.HI R0, R0, R5, RZ, 0x2 ;  /* 0x0000000500007211 */ /* 0x000fc800078f10ff */
[----:B------:R-:W-:-:S05]  /*86b0*/  LOP3.LUT R0, R0, 0xfffffffc, RZ, 0xc0, !PT ;  /* 0xfffffffc00007812 */ /* 0x000fca00078ec0ff */
[----:B------:R-:W-:-:S05]  /*86c0*/  IMAD.IADD R5, R5, 0x1, -R0 ;  /* 0x0000000105057824 */ /* 0x000fca00078e0a00 */
[----:B------:R-:W-:Y:S02]  /*86d0*/  LOP3.LUT P0, RZ, R5, 0x2, RZ, 0xc0, !PT ;  /* 0x0000000205ff7812 */ /* 0x000fe4000780c0ff */
[----:B--2---:R-:W-:Y:S01]  /*86e0*/  ISETP.GE.AND P6, PT, R54, R4, PT ;  /* 0x000000043600720c */ /* 0x004fe20003fc6270 */
[----:B0-----:R-:W-:-:S04]  /*86f0*/  IMAD R3, R53, 0x2, R2 ;  /* 0x0000000235037824 */ /* 0x001fc800078e0202 */
[----:B------:R-:W-:Y:S01]  /*8700*/  VIADD R0, R3, 0x20 ;  /* 0x0000002003007836 */ /* 0x000fe20000000000 */
[-C--:B---3--:R-:W-:Y:S02]  /*8710*/  ISETP.GE.AND P1, PT, R52, R4.reuse, PT ;  /* 0x000000043400720c */ /* 0x088fe40003f26270 */
[-C--:B----4-:R-:W-:Y:S02]  /*8720*/  ISETP.GE.AND P2, PT, R51, R4.reuse, PT ;  /* 0x000000043300720c */ /* 0x090fe40003f46270 */
[-C--:B-----5:R-:W-:Y:S02]  /*8730*/  ISETP.GE.AND P3, PT, R49, R4.reuse, PT ;  /* 0x000000043100720c */ /* 0x0a0fe40003f66270 */
[-C--:B------:R-:W-:Y:S02]  /*8740*/  ISETP.GE.AND P4, PT, R7, R4.reuse, PT ;  /* 0x000000040700720c */ /* 0x080fe40003f86270 */
[----:B------:R-:W-:Y:S01]  /*8750*/  ISETP.GE.AND P5, PT, R6, R4, PT ;  /* 0x000000040600720c */ /* 0x000fe20003fa6270 */
[----:B------:R-:W-:-:S12]  /*8760*/  @P6 BRA `(.L_x_1471) ;  /* 0x0000000000a86947 */ /* 0x000fd80003800000 */
[----:B------:R-:W0:Y:S01]  /*8770*/  LDS.128 R4, [R3+0xc400] ;  /* 0x00c4000003047984 */ /* 0x000e220000000c00 */
        /* <DEDUP_REMOVED lines=20> */
[----:B------:R-:W-:Y:S02]  /*88c0*/  HADD2.F32 R6, -RZ, R5.H0_H0 ;  /* 0x20000005ff067230 */ /* 0x000fe40000004100 */
        /* <DEDUP_REMOVED lines=20> */
.L_x_1471:
[----:B------:R-:W-:Y:S05]  /*8a10*/  BSYNC B1 ;  /* 0x0000000000017941 */ /* 0x000fea0003800000 */
.L_x_1470:
[----:B------:R-:W-:Y:S01]  /*8a20*/  BSSY B1, `(.L_x_1472) ;  /* 0x000002d000017945 */ /* 0x000fe20003800000 */
[----:B------:R-:W-:-:S03]  /*8a30*/  @P0 VIADD R0, R3, 0xffffffe0 ;  /* 0xffffffe003000836 */ /* 0x000fc60000000000 */
[----:B------:R-:W-:Y:S05]  /*8a40*/  @P1 BRA `(.L_x_1473) ;  /* 0x0000000000a81947 */ /* 0x000fea0003800000 */
[----:B0-----:R-:W0:Y:S01]  /*8a50*/  LDS.128 R4, [R0+0xc400] ;  /* 0x00c4000000047984 */ /* 0x001e220000000c00 */
        /* <DEDUP_REMOVED lines=8> */
[----:B------:R-:W-:-:S02]  /*8ae0*/  HADD2.F32 R47, -RZ, R47.H0_H0 ;  /* 0x2000002fff2f7230 */ /* 0x000fc40000004100 */
        /* <DEDUP_REMOVED lines=15> */
[----:B------:R-:W-:-:S02]  /*8be0*/  HADD2.F32 R34, -RZ, R59.H1_H1 ;  /* 0x3000003bff227230 */ /* 0x000fc40000004100 */
[----:B------:R-:W-:Y:S01]  /*8bf0*/  FFMA.FTZ R37, R7, R38, R50 ;  /* 0x0000002607257223 */ /* 0x000fe20000010032 */
[----:B------:R-:W-:Y:S02]  /*8c00*/  HADD2.F32 R35, -RZ, R51.H0_H0 ;  /* 0x20000033ff237230 */ /* 0x000fe40000004100 */
[C---:B------:R-:W-:Y:S01]  /*8c10*/  FMUL.FTZ R39, R33.reuse, R47 ;  /* 0x0000002f21277220 */ /* 0x040fe20000410000 */
[----:B------:R-:W-:Y:S02]  /*8c20*/  HADD2.F32 R4, -RZ, R53.H0_H0 ;  /* 0x20000035ff047230 */ /* 0x000fe40000004100 */
[-C--:B------:R-:W-:Y:S01]  /*8c30*/  FMUL.FTZ R38, R33, R34.reuse ;  /* 0x0000002221267220 */ /* 0x080fe20000410000 */
        /* <DEDUP_REMOVED lines=11> */
.L_x_1473:
[----:B------:R-:W-:Y:S05]  /*8cf0*/  BSYNC B1 ;  /* 0x0000000000017941 */ /* 0x000fea0003800000 */
.L_x_1472:
[----:B------:R-:W-:Y:S04]  /*8d00*/  BSSY B1, `(.L_x_1474) ;  /* 0x000002c000017945 */ /* 0x000fe80003800000 */
[----:B------:R-:W-:Y:S05]  /*8d10*/  @P2 BRA `(.L_x_1475) ;  /* 0x0000000000a82947 */ /* 0x000fea0003800000 */
[----:B01----:R-:W0:Y:S01]  /*8d20*/  LDS.128 R4, [R3+0xf400] ;  /* 0x00f4000003047984 */ /* 0x003e220000000c00 */
[----:B------:R-:W-:Y:S01]  /*8d30*/  SHF.R.U32.HI R34, RZ, 0x10, R31 ;  /* 0x00000010ff227819 */ /* 0x000fe2000001161f */
[--C-:B------:R-:W-:Y:S01]  /*8d40*/  HADD2.F32 R32, -RZ, R46.reuse.H1_H1 ;  /* 0x3000002eff207230 */ /* 0x100fe20000004100 */
[----:B------:R-:W-:Y:S01]  /*8d50*/  SHF.R.U32.HI R33, RZ, 0x10, R29 ;  /* 0x00000010ff217819 */ /* 0x000fe2000001161d */
        /* <DEDUP_REMOVED lines=8> */
[CC--:B------:R-:W-:Y:S01]  /*8de0*/  FMUL.FTZ R35, R31.reuse, R34.reuse ;  /* 0x000000221f237220 */ /* 0x0c0fe20000410000 */
[----:B------:R-:W-:Y:S01]  /*8df0*/  FMUL.FTZ R31, R31, R33 ;  /* 0x000000211f1f7220 */ /* 0x000fe20000410000 */
[----:B------:R-:W-:Y:S02]  /*8e00*/  HADD2.F32 R4, -RZ, R4.H1_H1 ;  /* 0x30000004ff047230 */ /* 0x000fe40000004100 */
[--C-:B------:R-:W-:Y:S02]  /*8e10*/  HADD2.F32 R28, -RZ, R6.reuse.H0_H0 ;  /* 0x20000006ff1c7230 */ /* 0x100fe40000004100 */
[----:B------:R-:W-:Y:S01]  /*8e20*/  FFMA.FTZ R38, R30, R34, R31 ;  /* 0x000000221e267223 */ /* 0x000fe2000001001f */
[----:B------:R-:W-:-:S02]  /*8e30*/  HADD2.F32 R29, -RZ, R6.H1_H1 ;  /* 0x30000006ff1d7230 */ /* 0x000fc40000004100 */
[----:B------:R-:W-:Y:S01]  /*8e40*/  FMUL.FTZ R36, R4, R46 ;  /* 0x0000002e04247220 */ /* 0x000fe20000410000 */
[----:B------:R-:W-:Y:S02]  /*8e50*/  HADD2.F32 R31, -RZ, R45.H1_H1 ;  /* 0x3000002dff1f7230 */ /* 0x000fe40000004100 */
[----:B------:R-:W-:Y:S01]  /*8e60*/  FFMA.FTZ R37, R30, R33, -R35 ;  /* 0x000000211e257223 */ /* 0x000fe20000010823 */
[----:B------:R-:W-:Y:S02]  /*8e70*/  HADD2.F32 R6, -RZ, R5.H0_H0 ;  /* 0x20000005ff067230 */ /* 0x000fe40000004100 */
[-C--:B------:R-:W-:Y:S01]  /*8e80*/  FMUL.FTZ R34, R4, R32.reuse ;  /* 0x0000002004227220 */ /* 0x080fe20000410000 */
[----:B------:R-:W-:Y:S02]  /*8e90*/  HADD2.F32 R45, -RZ, R45.H0_H0 ;  /* 0x2000002dff2d7230 */ /* 0x000fe40000004100 */
        /* <DEDUP_REMOVED lines=18> */
.L_x_1475:
[----:B------:R-:W-:Y:S05]  /*8fc0*/  BSYNC B1 ;  /* 0x0000000000017941 */ /* 0x000fea0003800000 */
.L_x_1474:
[----:B------:R-:W-:Y:S04]  /*8fd0*/  BSSY B1, `(.L_x_1476) ;  /* 0x000002c000017945 */ /* 0x000fe80003800000 */
[----:B------:R-:W-:Y:S05]  /*8fe0*/  @P3 BRA `(.L_x_1477) ;  /* 0x0000000000a83947 */ /* 0x000fea0003800000 */
[----:B012---:R-:W0:Y:S01]  /*8ff0*/  LDS.128 R4, [R0+0xf400] ;  /* 0x00f4000000047984 */ /* 0x007e220000000c00 */
[----:B------:R-:W-:Y:S01]  /*9000*/  SHF.R.U32.HI R29, RZ, 0x10, R25 ;  /* 0x00000010ff1d7819 */ /* 0x000fe20000011619 */
[----:B------:R-:W-:Y:S01]  /*9010*/  HADD2.F32 R28, -RZ, R43.H0_H0 ;  /* 0x2000002bff1c7230 */ /* 0x000fe20000004100 */
[--C-:B------:R-:W-:Y:S01]  /*9020*/  SHF.R.U32.HI R31, RZ, 0x10, R27.reuse ;  /* 0x00000010ff1f7819 */ /* 0x100fe2000001161b */
[--C-:B------:R-:W-:Y:S01]  /*9030*/  HADD2.F32 R30, -RZ, R42.reuse.H0_H0 ;  /* 0x2000002aff1e7230 */ /* 0x100fe20000004100 */
        /* <DEDUP_REMOVED lines=24> */
[C---:B------:R-:W-:Y:S01]  /*91c0*/  FMUL.FTZ R29, R25.reuse, R42 ;  /* 0x0000002a191d7220 */ /* 0x040fe20000410000 */
[-C--:B------:R-:W-:Y:S01]  /*91d0*/  FMUL.FTZ R31, R25, R43.reuse ;  /* 0x0000002b191f7220 */ /* 0x080fe20000410000 */
        /* <DEDUP_REMOVED lines=11> */
.L_x_1477:
[----:B------:R-:W-:Y:S05]  /*9290*/  BSYNC B1 ;  /* 0x0000000000017941 */ /* 0x000fea0003800000 */
.L_x_1476:
[----:B------:R-:W-:Y:S04]  /*92a0*/  BSSY B1, `(.L_x_1478) ;  /* 0x000002c000017945 */ /* 0x000fe80003800000 */
[----:B------:R-:W-:Y:S05]  /*92b0*/  @P4 BRA `(.L_x_1479) ;  /* 0x0000000000a84947 */ /* 0x000fea0003800000 */
[----:B0123--:R-:W0:Y:S01]  /*92c0*/  LDS.128 R4, [R3+0x12400] ;  /* 0x0124000003047984 */ /* 0x00fe220000000c00 */
[----:B------:R-:W-:Y:S01]  /*92d0*/  SHF.R.U32.HI R25, RZ, 0x10, R21 ;  /* 0x00000010ff197819 */ /* 0x000fe20000011615 */
[----:B------:R-:W-:Y:S01]  /*92e0*/  HADD2.F32 R24, -RZ, R41.H0_H0 ;  /* 0x20000029ff187230 */ /* 0x000fe20000004100 */
[----:B------:R-:W-:Y:S01]  /*92f0*/  SHF.R.U32.HI R27, RZ, 0x10, R13 ;  /* 0x00000010ff1b7819 */ /* 0x000fe2000001160d */
        /* <DEDUP_REMOVED lines=38> */
.L_x_1479:
[----:B------:R-:W-:Y:S05]  /*9560*/  BSYNC B1 ;  /* 0x0000000000017941 */ /* 0x000fea0003800000 */
.L_x_1478:
        /* <DEDUP_REMOVED lines=44> */
.L_x_1463:
[----:B------:R-:W2:Y:S01]  /*9830*/  LDL R12, [R1+0x30] ;  /* 0x00003000010c7983 */ /* 0x000ea20000100800 */
[----:B------:R-:W0:Y:S01]  /*9840*/  LDC R25, c[0x0][0x448] ;  /* 0x00011200ff197b82 */ /* 0x000e220000000800 */
[----:B------:R-:W-:Y:S01]  /*9850*/  ULDC.64 UR4, c[0x0][0x3f8] ;  /* 0x0000fe0000047ab9 */ /* 0x000fe20000000a00 */
[----:B------:R-:W-:Y:S01]  /*9860*/  ULDC.64 UR6, c[0x0][0x408] ;  /* 0x0001020000067ab9 */ /* 0x000fe20000000a00 */
[----:B------:R-:W3:Y:S04]  /*9870*/  LDL R11, [R1+0x2c] ;  /* 0x00002c00010b7983 */ /* 0x000ee80000100800 */
[----:B------:R-:W2:Y:S01]  /*9880*/  LDL.64 R14, [R1+0x8] ;  /* 0x00000800010e7983 */ /* 0x000ea20000100a00 */
[----:B------:R-:W-:Y:S02]  /*9890*/  IMAD.MOV.U32 R6, RZ, RZ, R24 ;  /* 0x000000ffff067224 */ /* 0x000fe400078e0018 */
[----:B------:R-:W-:-:S02]  /*98a0*/  IMAD.MOV.U32 R7, RZ, RZ, R27 ;  /* 0x000000ffff077224 */ /* 0x000fc400078e001b */
        /* <DEDUP_REMOVED lines=24> */
[----:B--2---:R-:W-:-:S02]  /*9a30*/  IMAD.IADD R47, R14, 0x1, R12 ;  /* 0x000000010e2f7824 */ /* 0x004fc400078e020c */
[----:B---3--:R-:W-:-:S03]  /*9a40*/  IMAD.IADD R20, R14, 0x1, R11 ;  /* 0x000000010e147824 */ /* 0x008fc600078e020b */
[----:B------:R-:W-:Y:S02]  /*9a50*/  SHF.R.S32.HI R48, RZ, 0x1f, R47 ;  /* 0x0000001fff307819 */ /* 0x000fe4000001142f */
[----:B------:R-:W-:Y:S02]  /*9a60*/  SHF.R.S32.HI R21, RZ, 0x1f, R20 ;  /* 0x0000001fff157819 */ /* 0x000fe40000011414 */
[----:B------:R-:W-:Y:S02]  /*9a70*/  LEA.HI R49, R48, R47, RZ, 0x3 ;  /* 0x0000002f30317211 */ /* 0x000fe400078f18ff */
[----:B------:R-:W-:Y:S02]  /*9a80*/  LEA.HI R45, R21, R20, RZ, 0x3 ;  /* 0x00000014152d7211 */ /* 0x000fe400078f18ff */
[----:B------:R-:W-:Y:S02]  /*9a90*/  SHF.R.S32.HI R50, RZ, 0x3, R49 ;  /* 0x00000003ff327819 */ /* 0x000fe40000011431 */
[----:B------:R-:W-:Y:S01]  /*9aa0*/  SHF.R.S32.HI R46, RZ, 0x3, R45 ;  /* 0x00000003ff2e7819 */ /* 0x000fe2000001142d */
[----:B------:R-:W-:Y:S06]  /*9ab0*/  BRA.DIV UR4, `(.L_x_1480) ;  /* 0x0000018e04d47947 */ /* 0x000fec000b800000 */
[----:B------:R-:W0:Y:S04]  /*9ac0*/  SHFL.IDX PT, R3, R13, RZ, 0x1e1f ;  /* 0x001e1fff0d037589 */ /* 0x000e2800000e0000 */
[----:B------:R-:W1:Y:S04]  /*9ad0*/  SHFL.IDX PT, R0, R0, RZ, 0x1e1f ;  /* 0x001e1fff00007589 */ /* 0x000e6800000e0000 */
[----:B------:R-:W2:Y:S04]  /*9ae0*/  SHFL.IDX PT, R5, R5, RZ, 0x1e1f ;  /* 0x001e1fff05057589 */ /* 0x000ea800000e0000 */
[----:B------:R3:W4:Y:S01]  /*9af0*/  SHFL.IDX PT, R14, R4, RZ, 0x1e1f ;  /* 0x001e1fff040e7589 */ /* 0x00072200000e0000 */
[----:B0-----:R-:W-:-:S02]  /*9b00*/  IMAD.MOV.U32 R37, RZ, RZ, R3 ;  /* 0x000000ffff257224 */ /* 0x001fc400078e0003 */
[----:B-1-3--:R-:W-:-:S07]  /*9b10*/  IMAD.MOV.U32 R36, RZ, RZ, R0 ;  /* 0x000000ffff247224 */ /* 0x00afce00078e0000 */
.L_x_1775:
[----:B------:R-:W3:Y:S01]  /*9b20*/  LDL R54, [R1+0x58] ;  /* 0x0000580001367983 */ /* 0x000ee20000100800 */
[----:B------:R-:W-:Y:S01]  /*9b30*/  IMAD R25, R136, R25, RZ ;  /* 0x0000001988197224 */ /* 0x000fe200078e02ff */
[----:B------:R-:W-:Y:S01]  /*9b40*/  BSSY B1, `(.L_x_1481) ;  /* 0x0000035000017945 */ /* 0x000fe20003800000 */
[----:B----4-:R-:W-:Y:S01]  /*9b50*/  IMAD.MOV.U32 R38, RZ, RZ, R14 ;  /* 0x000000ffff267224 */ /* 0x010fe200078e000e */
[----:B------:R-:W-:Y:S01]  /*9b60*/  CS2R R6, SRZ ;  /* 0x0000000000067805 */ /* 0x000fe2000001ff00 */
[----:B------:R-:W-:Y:S01]  /*9b70*/  IMAD R73, R73, -0xc0, R25 ;  /* 0xffffff4049497824 */ /* 0x000fe200078e0219 */
[----:B------:R-:W-:Y:S01]  /*9b80*/  ISETP.GE.AND P1, PT, R10, R25, PT ;  /* 0x000000190a00720c */ /* 0x000fe20003f26270 */
[----:B--2---:R-:W-:Y:S01]  /*9b90*/  IMAD.MOV.U32 R39, RZ, RZ, R5 ;  /* 0x000000ffff277224 */ /* 0x004fe200078e0005 */
[----:B------:R-:W-:Y:S02]  /*9ba0*/  CS2R R4, SRZ ;  /* 0x0000000000047805 */ /* 0x000fe4000001ff00 */
[----:B------:R-:W-:-:S02]  /*9bb0*/  CS2R R8, SRZ ;  /* 0x0000000000087805 */ /* 0x000fc4000001ff00 */
[----:B------:R-:W-:Y:S02]  /*9bc0*/  VIMNMX R0, R73, 0xc0, PT ;  /* 0x000000c049007848 */ /* 0x000fe40003fe0100 */
[----:B------:R-:W-:Y:S02]  /*9bd0*/  CS2R R10, SRZ ;  /* 0x00000000000a7805 */ /* 0x000fe4000001ff00 */
[----:B------:R-:W-:Y:S02]  /*9be0*/  CS2R R12, SRZ ;  /* 0x00000000000c7805 */ /* 0x000fe4000001ff00 */
[----:B------:R-:W-:Y:S02]  /*9bf0*/  CS2R R14, SRZ ;  /* 0x00000000000e7805 */ /* 0x000fe4000001ff00 */
[----:B------:R-:W-:Y:S02]  /*9c00*/  ISETP.GE.AND P0, PT, R19, R0, PT ;  /* 0x000000001300720c */ /* 0x000fe40003f06270 */
[----:B------:R-:W-:-:S02]  /*9c10*/  CS2R R24, SRZ ;  /* 0x0000000000187805 */ /* 0x000fc4000001ff00 */
[----:B------:R-:W-:Y:S02]  /*9c20*/  CS2R R26, SRZ ;  /* 0x00000000001a7805 */ /* 0x000fe4000001ff00 */
[----:B------:R-:W-:Y:S02]  /*9c30*/  CS2R R28, SRZ ;  /* 0x00000000001c7805 */ /* 0x000fe4000001ff00 */
[----:B------:R-:W-:Y:S02]  /*9c40*/  CS2R R30, SRZ ;  /* 0x00000000001e7805 */ /* 0x000fe4000001ff00 */
[----:B------:R-:W-:Y:S02]  /*9c50*/  CS2R R32, SRZ ;  /* 0x0000000000207805 */ /* 0x000fe4000001ff00 */
[----:B------:R-:W-:Y:S02]  /*9c60*/  CS2R R34, SRZ ;  /* 0x0000000000227805 */ /* 0x000fe4000001ff00 */
[----:B---3--:R-:W-:Y:S01]  /*9c70*/  LEA.HI R0, R54, R54, RZ, 0x1 ;  /* 0x0000003636007211 */ /* 0x008fe200078f08ff */
[----:B------:R-:W-:Y:S06]  /*9c80*/  @P1 BRA `(.L_x_1482) ;  /* 0x0000000000801947 */ /* 0x000fec0003800000 */
[C---:B------:R-:W-:Y:S01]  /*9c90*/  VIADD R3, R22.reuse, 0x10 ;  /* 0x0000001016037836 */ /* 0x040fe20000000000 */
[----:B------:R-:W-:Y:S01]  /*9ca0*/  ULDC UR4, c[0x0][0x3f4] ;  /* 0x0000fd0000047ab9 */ /* 0x000fe20000000800 */
[C---:B------:R-:W-:Y:S01]  /*9cb0*/  VIADD R4, R22.reuse, 0x20 ;  /* 0x0000002016047836 */ /* 0x040fe20000000000 */
[----:B------:R-:W-:Y:S02]  /*9cc0*/  ISETP.GE.AND P1, PT, R22, UR4, PT ;  /* 0x0000000416007c0c */ /* 0x000fe4000bf26270 */
[----:B------:R-:W-:Y:S02]  /*9cd0*/  CS2R R24, SRZ ;  /* 0x0000000000187805 */ /* 0x000fe4000001ff00 */
[----:B------:R-:W-:Y:S02]  /*9ce0*/  ISETP.GE.AND P2, PT, R3, UR4, PT ;  /* 0x0000000403007c0c */ /* 0x000fe4000bf46270 */
[----:B------:R-:W-:Y:S02]  /*9cf0*/  CS2R R26, SRZ ;  /* 0x00000000001a7805 */ /* 0x000fe4000001ff00 */
[----:B------:R-:W-:-:S02]  /*9d00*/  ISETP.GE.AND P3, PT, R4, UR4, PT ;  /* 0x0000000404007c0c */ /* 0x000fc4000bf66270 */
[----:B------:R-:W-:Y:S02]  /*9d10*/  CS2R R4, SRZ ;  /* 0x0000000000047805 */ /* 0x000fe4000001ff00 */
[----:B------:R-:W-:Y:S02]  /*9d20*/  CS2R R6, SRZ ;  /* 0x0000000000067805 */ /* 0x000fe4000001ff00 */
[----:B------:R-:W-:Y:S01]  /*9d30*/  CS2R R28, SRZ ;  /* 0x00000000001c7805 */ /* 0x000fe2000001ff00 */
[----:B------:R-:W-:-:S04]  /*9d40*/  @!P1 IMAD.WIDE R12, R22, 0x2, R36 ;  /* 0x00000002160c9825 */ /* 0x000fc800078e0224 */
[----:B------:R-:W-:Y:S01]  /*9d50*/  @!P2 IMAD.SHL.U32 R3, R50, 0x8, RZ ;  /* 0x000000083203a824 */ /* 0x000fe200078e00ff */
[----:B------:R0:W5:Y:S01]  /*9d60*/  @!P1 LD.E.128 R24, desc[UR38][R12.64] ;  /* 0x000000260c189980 */ /* 0x000162000c101d00 */
[----:B------:R-:W-:Y:S01]  /*9d70*/  @!P3 IMAD.SHL.U32 R53, R46, 0x8, RZ ;  /* 0x000000082e35b824 */ /* 0x000fe200078e00ff */
[----:B------:R-:W-:Y:S01]  /*9d80*/  CS2R R30, SRZ ;  /* 0x00000000001e7805 */ /* 0x000fe2000001ff00 */
[--C-:B------:R-:W-:Y:S01]  /*9d90*/  @!P2 IMAD.WIDE R40, R3, 0x2, R36.reuse ;  /* 0x000000020328a825 */ /* 0x100fe200078e0224 */
[----:B------:R-:W-:Y:S02]  /*9da0*/  CS2R R8, SRZ ;  /* 0x0000000000087805 */ /* 0x000fe4000001ff00 */
[----:B------:R-:W-:Y:S02]  /*9db0*/  CS2R R10, SRZ ;  /* 0x00000000000a7805 */ /* 0x000fe4000001ff00 */
[----:B------:R-:W-:Y:S01]  /*9dc0*/  CS2R R32, SRZ ;  /* 0x0000000000207805 */ /* 0x000fe2000001ff00 */
[----:B------:R-:W-:Y:S01]  /*9dd0*/  @!P3 IMAD.WIDE R42, R53, 0x2, R36 ;  /* 0x00000002352ab825 */ /* 0x000fe200078e0224 */
[----:B------:R-:W-:-:S02]  /*9de0*/  CS2R R34, SRZ ;  /* 0x0000000000227805 */ /* 0x000fc4000001ff00 */
[----:B------:R-:W-:Y:S02]  /*9df0*/  CS2R R14, SRZ ;  /* 0x00000000000e7805 */ /* 0x000fe4000001ff00 */
[----:B0-----:R-:W-:Y:S01]  /*9e00*/  CS2R R12, SRZ ;  /* 0x00000000000c7805 */ /* 0x001fe2000001ff00 */
[--C-:B------:R-:W-:Y:S01]  /*9e10*/  @!P2 IMAD.WIDE R36, R3, 0x2, R38.reuse ;  /* 0x000000020324a825 */ /* 0x100fe200078e0226 */
[----:B------:R0:W5:Y:S03]  /*9e20*/  @!P2 LD.E.128 R28, desc[UR38][R40.64] ;  /* 0x00000026281ca980 */ /* 0x000166000c101d00 */
[--C-:B------:R-:W-:Y:S01]  /*9e30*/  @!P3 IMAD.WIDE R52, R53, 0x2, R38.reuse ;  /* 0x000000023534b825 */ /* 0x100fe200078e0226 */
[----:B------:R0:W5:Y:S03]  /*9e40*/  @!P2 LD.E.128 R8, desc[UR38][R36.64] ;  /* 0x000000262408a980 */ /* 0x000166000c101d00 */
[----:B------:R-:W-:Y:S01]  /*9e50*/  @!P1 IMAD.WIDE R38, R22, 0x2, R38 ;  /* 0x0000000216269825 */ /* 0x000fe200078e0226 */
[----:B------:R0:W5:Y:S04]  /*9e60*/  @!P3 LD.E.128 R32, desc[UR38][R42.64] ;  /* 0x000000262a20b980 */ /* 0x000168000c101d00 */
[----:B------:R0:W5:Y:S04]  /*9e70*/  @!P1 LD.E.128 R4, desc[UR38][R38.64] ;  /* 0x0000002626049980 */ /* 0x000168000c101d00 */
[----:B------:R0:W5:Y:S02]  /*9e80*/  @!P3 LD.E.128 R12, desc[UR38][R52.64] ;  /* 0x00000026340cb980 */ /* 0x000164000c101d00 */
.L_x_1482:
[----:B------:R-:W-:Y:S05]  /*9e90*/  BSYNC B1 ;  /* 0x0000000000017941 */ /* 0x000fea0003800000 */
.L_x_1481:
        /* <DEDUP_REMOVED lines=43> */
[----:B0-----:R-:W-:Y:S06]  /*a150*/  @!P1 BRA `(.L_x_1484) ;  /* 0x0000018800a09947 */ /* 0x001fec0003800000 */
.L_x_1776:
[----:B------:R-:W-:Y:S05]  /*a160*/  BSYNC B1 ;  /* 0x0000000000017941 */ /* 0x000fea0003800000 */
.L_x_1483:
        /* <DEDUP_REMOVED lines=13> */
[----:B------:R-:W0:Y:S01]  /*a240*/  S2R R37, SR_TID.X ;  /* 0x0000000000257919 */ /* 0x000e220000002100 */
[----:B-----5:R-:W-:Y:S01]  /*a250*/  LOP3.LUT R36, R79, 0x18, R22, 0xf8, !PT ;  /* 0x000000184f247812 */ /* 0x020fe200078ef816 */
[----:B------:R-:W-:Y:S01]  /*a260*/  HADD2.F32 R69, -RZ, R69.H0_H0 ;  /* 0x20000045ff457230 */ /* 0x000fe20000004100 */
[--C-:B------:R-:W-:Y:S01]  /*a270*/  SHF.R.U64 R24, R24, 0x10, R25.reuse ;  /* 0x0000001018187819 */ /* 0x100fe20000001219 */
[----:B------:R-:W-:Y:S01]  /*a280*/  HADD2.F32 R67, -RZ, R67.H0_H0 ;  /* 0x20000043ff437230 */ /* 0x000fe20000004100 */
[----:B------:R-:W-:Y:S01]  /*a290*/  LOP3.LUT R36, R36, R77, RZ, 0x3c, !PT ;  /* 0x0000004d24247212 */ /* 0x000fe200078e3cff */
[----:B------:R-:W-:Y:S01]  /*a2a0*/  HADD2.F32 R68, -RZ, R68.H0_H0 ;  /* 0x20000044ff447230 */ /* 0x000fe20000004100 */
[----:B------:R-:W-:Y:S02]  /*a2b0*/  SHF.R.U32.HI R66, RZ, 0x10, R25 ;  /* 0x00000010ff427819 */ /* 0x000fe40000011619 */
[--C-:B------:R-:W-:Y:S01]  /*a2c0*/  SHF.R.U64 R25, R4, 0x10, R5.reuse ;  /* 0x0000001004197819 */ /* 0x100fe20000001205 */
[----:B------:R-:W-:Y:S01]  /*a2d0*/  IMAD.IADD R38, R78, 0x1, R36 ;  /* 0x000000014e267824 */ /* 0x000fe200078e0224 */
[----:B------:R-:W-:-:S02]  /*a2e0*/  SHF.R.U32.HI R70, RZ, 0x10, R5 ;  /* 0x00000010ff467819 */ /* 0x000fc40000011605 */
[----:B------:R-:W-:Y:S01]  /*a2f0*/  SHF.R.U64 R5, R6, 0x10, R7 ;  /* 0x0000001006057819 */ /* 0x000fe20000001207 */
[----:B------:R-:W-:Y:S01]  /*a300*/  HADD2.F32 R25, -RZ, R25.H0_H0 ;  /* 0x20000019ff197230 */ /* 0x000fe20000004100 */
[----:B------:R-:W-:Y:S01]  /*a310*/  SHF.R.U64 R4, R26, 0x10, R27 ;  /* 0x000000101a047819 */ /* 0x000fe2000000121b */
[----:B------:R-:W-:Y:S01]  /*a320*/  HADD2.F32 R70, -RZ, R70.H0_H0 ;  /* 0x20000046ff467230 */ /* 0x000fe20000004100 */
[----:B------:R-:W-:Y:S02]  /*a330*/  SHF.R.U32.HI R74, RZ, 0x10, R7 ;  /* 0x00000010ff4a7819 */ /* 0x000fe40000011607 */
[----:B------:R-:W-:Y:S01]  /*a340*/  SHF.R.U32.HI R27, RZ, 0x10, R27 ;  /* 0x00000010ff1b7819 */ /* 0x000fe2000001161b */
        /* <DEDUP_REMOVED lines=9> */
[----:B------:R-:W-:Y:S02]  /*a3e0*/  LOP3.LUT R36, R79, 0x18, R0, 0xf8, !PT ;  /* 0x000000184f247812 */ /* 0x000fe400078ef800 */
[----:B------:R-:W-:Y:S01]  /*a3f0*/  LEA R0, R38, UR40, 0x1 ;  /* 0x0000002826007c11 */ /* 0x000fe2000f8e08ff */
[----:B------:R-:W-:Y:S01]  /*a400*/  IMAD R40, R37, 0x1800, R78 ;  /* 0x0000180025287824 */ /* 0x000fe200078e024e */
[----:B------:R-:W-:-:S03]  /*a410*/  LOP3.LUT R41, R36, R77, RZ, 0x3c, !PT ;  /* 0x0000004d24297212 */ /* 0x000fc600078e3cff */
[----:B------:R-:W0:Y:S02]  /*a420*/  LDS.128 R36, [R0] ;  /* 0x0000000000247984 */ /* 0x000e240000000c00 */
[----:B------:R-:W-:-:S04]  /*a430*/  IMAD.IADD R41, R40, 0x1, R41 ;  /* 0x0000000128297824 */ /* 0x000fc800078e0229 */
[----:B------:R-:W-:-:S05]  /*a440*/  IMAD R55, R41, 0x2, R2 ;  /* 0x0000000229377824 */ /* 0x000fca00078e0202 */
[----:B------:R-:W1:Y:S01]  /*a450*/  LDS.128 R40, [R55+0xc400] ;  /* 0x00c4000037287984 */ /* 0x000e620000000c00 */
[--C-:B0-----:R-:W-:Y:S02]  /*a460*/  HADD2.F32 R26, -RZ, R37.reuse.H0_H0 ;  /* 0x20000025ff1a7230 */ /* 0x101fe40000004100 */
[----:B------:R-:W-:Y:S02]  /*a470*/  HADD2.F32 R62, -RZ, R37.H1_H1 ;  /* 0x30000025ff3e7230 */ /* 0x000fe40000004100 */
[----:B------:R-:W-:Y:S02]  /*a480*/  HADD2.F32 R61, -RZ, R36.H0_H0 ;  /* 0x20000024ff3d7230 */ /* 0x000fe40000004100 */
[--C-:B------:R-:W-:Y:S02]  /*a490*/  HADD2.F32 R7, -RZ, R39.reuse.H0_H0 ;  /* 0x20000027ff077230 */ /* 0x100fe40000004100 */
[----:B------:R-:W-:Y:S02]  /*a4a0*/  HADD2.F32 R37, -RZ, R38.H0_H0 ;  /* 0x20000026ff257230 */ /* 0x000fe40000004100 */
[----:B------:R-:W-:-:S02]  /*a4b0*/  HADD2.F32 R39, -RZ, R39.H1_H1 ;  /* 0x30000027ff277230 */ /* 0x000fc40000004100 */
[--C-:B-1----:R-:W-:Y:S02]  /*a4c0*/  HADD2.F32 R6, -RZ, R41.reuse.H0_H0 ;  /* 0x20000029ff067230 */ /* 0x102fe40000004100 */
[----:B------:R-:W-:Y:S02]  /*a4d0*/  HADD2.F32 R63, -RZ, R41.H1_H1 ;  /* 0x30000029ff3f7230 */ /* 0x000fe40000004100 */
[----:B------:R-:W-:Y:S02]  /*a4e0*/  HADD2.F32 R41, -RZ, R40.H0_H0 ;  /* 0x20000028ff297230 */ /* 0x000fe40000004100 */
[C---:B------:R-:W-:Y:S01]  /*a4f0*/  FMUL.FTZ R71, R6.reuse, R69 ;  /* 0x0000004506477220 */ /* 0x040fe20000410000 */
[-C--:B------:R-:W-:Y:S01]  /*a500*/  FMUL.FTZ R73, R6, R67.reuse ;  /* 0x0000004306497220 */ /* 0x080fe20000410000 */
[----:B------:R-:W-:Y:S02]  /*a510*/  HADD2.F32 R64, -RZ, R42.H0_H0 ;  /* 0x2000002aff407230 */ /* 0x000fe40000004100 */
[----:B------:R-:W-:Y:S01]  /*a520*/  FFMA.FTZ R6, R26, R67, -R71 ;  /* 0x000000431a067223 */ /* 0x000fe20000010847 */
[----:B------:R-:W-:-:S02]  /*a530*/  HADD2.F32 R67, -RZ, R66.H0_H0 ;  /* 0x20000042ff437230 */ /* 0x000fc40000004100 */
[----:B------:R-:W-:Y:S01]  /*a540*/  FMUL.FTZ R71, R63, R70 ;  /* 0x000000463f477220 */ /* 0x000fe20000410000 */
[----:B------:R-:W-:Y:S02]  /*a550*/  HADD2.F32 R66, -RZ, R72.H0_H0 ;  /* 0x20000048ff427230 */ /* 0x000fe40000004100 */
[----:B------:R-:W-:Y:S01]  /*a560*/  FFMA.FTZ R26, R26, R69, R73 ;  /* 0x000000451a1a7223 */ /* 0x000fe20000010049 */
[----:B------:R-:W-:Y:S01]  /*a570*/  FMUL.FTZ R72, R41, R68 ;  /* 0x0000004429487220 */ /* 0x000fe20000410000 */
[-C--:B------:R-:W-:Y:S01]  /*a580*/  FMUL.FTZ R69, R63, R67.reuse ;  /* 0x000000433f457220 */ /* 0x080fe20000410000 */
[----:B------:R-:W-:Y:S01]  /*a590*/  FFMA.FTZ R71, R62, R67, -R71 ;  /* 0x000000433e477223 */ /* 0x000fe20000010847 */
[-C--:B------:R-:W-:Y:S01]  /*a5a0*/  FMUL.FTZ R67, R41, R66.reuse ;  /* 0x0000004229437220 */ /* 0x080fe20000410000 */
[----:B------:R-:W-:Y:S02]  /*a5b0*/  HADD2.F32 R63, -RZ, R60.H1_H1 ;  /* 0x3000003cff3f7230 */ /* 0x000fe40000004100 */
[----:B------:R-:W-:Y:S01]  /*a5c0*/  FFMA.FTZ R72, R61, R66, -R72 ;  /* 0x000000423d487223 */ /* 0x000fe20000010848 */
[----:B------:R-:W-:-:S02]  /*a5d0*/  HADD2.F32 R41, -RZ, R75.H0_H0 ;  /* 0x2000004bff297230 */ /* 0x000fc40000004100 */
[----:B------:R-:W-:Y:S01]  /*a5e0*/  FFMA.FTZ R69, R62, R70, R69 ;  /* 0x000000463e457223 */ /* 0x000fe20000010045 */
[----:B------:R-:W-:Y:S02]  /*a5f0*/  HADD2.F32 R65, -RZ, R43.H0_H0 ;  /* 0x2000002bff417230 */ /* 0x000fe40000004100 */
[----:B------:R-:W-:Y:S01]  /*a600*/  FFMA.FTZ R67, R61, R68, R67 ;  /* 0x000000443d437223 */ /* 0x000fe20000010043 */
[----:B------:R-:W-:Y:S02]  /*a610*/  HADD2.F32 R66, -RZ, R60.H0_H0 ;  /* 0x2000003cff427230 */ /* 0x000fe40000004100 */
[C---:B------:R-:W-:Y:S01]  /*a620*/  FMUL.FTZ R68, R64.reuse, R63 ;  /* 0x0000003f40447220 */ /* 0x040fe20000410000 */
[----:B------:R-:W-:Y:S02]  /*a630*/  HADD2.F32 R62, -RZ, R75.H1_H1 ;  /* 0x3000004bff3e7230 */ /* 0x000fe40000004100 */
[----:B------:R-:W-:Y:S01]  /*a640*/  FMUL.FTZ R70, R64, R41 ;  /* 0x0000002940467220 */ /* 0x000fe20000410000 */
[----:B------:R-:W-:-:S02]  /*a650*/  HADD2.F32 R64, -RZ, R74.H0_H0 ;  /* 0x2000004aff407230 */ /* 0x000fc40000004100 */
[C---:B------:R-:W-:Y:S01]  /*a660*/  FMUL.FTZ R74, R65.reuse, R66 ;  /* 0x00000042414a7220 */ /* 0x040fe20000410000 */
[----:B------:R-:W-:Y:S02]  /*a670*/  HADD2.F32 R43, -RZ, R43.H1_H1 ;  /* 0x3000002bff2b7230 */ /* 0x000fe40000004100 */
[-C--:B------:R-:W-:Y:S01]  /*a680*/  FMUL.FTZ R65, R65, R62.reuse ;  /* 0x0000003e41417220 */ /* 0x080fe20000410000 */
[----:B------:R-:W-:Y:S02]  /*a690*/  HADD2.F32 R60, -RZ, R27.H0_H0 ;  /* 0x2000001bff3c7230 */ /* 0x000fe40000004100 */
[----:B------:R-:W-:Y:S01]  /*a6a0*/  FFMA.FTZ R74, R7, R62, -R74 ;  /* 0x0000003e074a7223 */ /* 0x000fe2000001084a */
[----:B------:R-:W-:Y:S02]  /*a6b0*/  HADD2.F32 R40, -RZ, R40.H1_H1 ;  /* 0x30000028ff287230 */ /* 0x000fe40000004100 */
[----:B------:R-:W-:Y:S01]  /*a6c0*/  FMUL.FTZ R76, R43, R64 ;  /* 0x000000402b4c7220 */ /* 0x000fe20000410000 */
[----:B------:R-:W-:-:S02]  /*a6d0*/  HADD2.F32 R42, -RZ, R42.H1_H1 ;  /* 0x3000002aff2a7230 */ /* 0x000fc40000004100 */
[----:B------:R-:W-:Y:S01]  /*a6e0*/  FFMA.FTZ R65, R7, R66, R65 ;  /* 0x0000004207417223 */ /* 0x000fe20000010041 */
[-C--:B------:R-:W-:Y:S01]  /*a6f0*/  FMUL.FTZ R62, R43, R60.reuse ;  /* 0x0000003c2b3e7220 */ /* 0x080fe20000410000 */
[----:B------:R-:W-:Y:S02]  /*a700*/  HADD2.F32 R27, -RZ, R5.H0_H0 ;  /* 0x20000005ff1b7230 */ /* 0x000fe40000004100 */
[C---:B------:R-:W-:Y:S01]  /*a710*/  FFMA.FTZ R68, R37.reuse, R41, -R68 ;  /* 0x0000002925447223 */ /* 0x040fe20000010844 */
[----:B------:R-:W-:Y:S02]  /*a720*/  HADD2.F32 R7, -RZ, R24.H0_H0 ;  /* 0x20000018ff077230 */ /* 0x000fe40000004100 */
[----:B------:R-:W-:Y:S01]  /*a730*/  FFMA.FTZ R70, R37, R63, R70 ;  /* 0x0000003f25467223 */ /* 0x000fe20000010046 */
[----:B------:R-:W-:Y:S02]  /*a740*/  HADD2.F32 R5, -RZ, R4.H0_H0 ;  /* 0x20000004ff057230 */ /* 0x000fe40000004100 */
[----:B------:R-:W-:Y:S01]  /*a750*/  FFMA.FTZ R43, R39, R60, -R76 ;  /* 0x0000003c272b7223 */ /* 0x000fe2000001084c */
[----:B------:R-:W-:-:S02]  /*a760*/  HADD2.F32 R36, -RZ, R36.H1_H1 ;  /* 0x30000024ff247230 */ /* 0x000fc40000004100 */
[----:B------:R-:W-:Y:S01]  /*a770*/  FFMA.FTZ R62, R39, R64, R62 ;  /* 0x00000040273e7223 */ /* 0x000fe2000001003e */
[----:B------:R-:W-:Y:S02]  /*a780*/  HADD2.F32 R38, -RZ, R38.H1_H1 ;  /* 0x30000026ff267230 */ /* 0x000fe40000004100 */
[----:B------:R-:W-:Y:S01]  /*a790*/  FMUL.FTZ R37, R40, R25 ;  /* 0x0000001928257220 */ /* 0x000fe20000410000 */
[----:B------:R-:W-:Y:S01]  /*a7a0*/  FMUL.FTZ R39, R42, R27 ;  /* 0x0000001b2a277220 */ /* 0x000fe20000410000 */
[----:B------:R-:W-:Y:S01]  /*a7b0*/  FMUL.FTZ R40, R40, R7 ;  /* 0x0000000728287220 */ /* 0x000fe20000410000 */
[----:B------:R-:W-:Y:S01]  /*a7c0*/  FMUL.FTZ R42, R42, R5 ;  /* 0x000000052a2a7220 */ /* 0x000fe20000410000 */
[----:B------:R-:W-:Y:S01]  /*a7d0*/  FFMA.FTZ R37, R36, R7, -R37 ;  /* 0x0000000724257223 */ /* 0x000fe20000010825 */
[----:B------:R-:W-:Y:S01]  /*a7e0*/  FFMA.FTZ R39, R38, R5, -R39 ;  /* 0x0000000526277223 */ /* 0x000fe20000010827 */
[----:B------:R-:W-:Y:S01]  /*a7f0*/  FFMA.FTZ R24, R36, R25, R40 ;  /* 0x0000001924187223 */ /* 0x000fe20000010028 */
[----:B------:R-:W-:Y:S01]  /*a800*/  FFMA.FTZ R41, R38, R27, R42 ;  /* 0x0000001b26297223 */ /* 0x000fe2000001002a */
[----:B------:R-:W-:-:S02]  /*a810*/  F2FP.F16.F32.PACK_AB R5, R71, R6 ;  /* 0x000000064705723e */ /* 0x000fc400000000ff */
[----:B------:R-:W-:Y:S02]  /*a820*/  F2FP.F16.F32.PACK_AB R7, R43, R74 ;  /* 0x0000004a2b07723e */ /* 0x000fe400000000ff */
[----:B------:R-:W-:Y:S02]  /*a830*/  F2FP.F16.F32.PACK_AB R25, R69, R26 ;  /* 0x0000001a4519723e */ /* 0x000fe400000000ff */
[----:B------:R-:W-:Y:S02]  /*a840*/  F2FP.F16.F32.PACK_AB R4, R37, R72 ;  /* 0x000000482504723e */ /* 0x000fe400000000ff */
[----:B------:R-:W-:Y:S02]  /*a850*/  F2FP.F16.F32.PACK_AB R6, R39, R68 ;  /* 0x000000442706723e */ /* 0x000fe400000000ff */
[----:B------:R-:W-:Y:S02]  /*a860*/  F2FP.F16.F32.PACK_AB R27, R62, R65 ;  /* 0x000000413e1b723e */ /* 0x000fe400000000ff */
[----:B------:R-:W-:Y:S01]  /*a870*/  F2FP.F16.F32.PACK_AB R24, R24, R67 ;  /* 0x000000431818723e */ /* 0x000fe200000000ff */
[----:B------:R0:W-:Y:S01]  /*a880*/  STS.128 [R0], R4 ;  /* 0x0000000400007388 */ /* 0x0001e20000000c00 */
[----:B------:R-:W-:-:S05]  /*a890*/  F2FP.F16.F32.PACK_AB R26, R41, R70 ;  /* 0x00000046291a723e */ /* 0x000fca00000000ff */
[----:B------:R0:W-:Y:S02]  /*a8a0*/  STS.128 [R55+0xc400], R24 ;  /* 0x00c4001837007388 */ /* 0x0001e40000000c00 */
.L_x_1486:
[----:B------:R-:W-:Y:S05]  /*a8b0*/  BSYNC B1 ;  /* 0x0000000000017941 */ /* 0x000fea0003800000 */
.L_x_1485:
[----:B------:R-:W-:Y:S04]  /*a8c0*/  BSSY B1, `(.L_x_1487) ;  /* 0x0000067000017945 */ /* 0x000fe80003800000 */
[----:B------:R-:W-:Y:S05]  /*a8d0*/  @P1 BRA `(.L_x_1488) ;  /* 0x0000000400941947 */ /* 0x000fea0003800000 */
[----:B------:R-:W-:Y:S01]  /*a8e0*/  LEA.HI R50, R3, R50, RZ, 0x1d ;  /* 0x0000003203327211 */ /* 0x000fe200078fe8ff */
[----:B------:R-:W-:Y:S01]  /*a8f0*/  HADD2.F32 R37, -RZ, R58.H1_H1 ;  /* 0x3000003aff257230 */ /* 0x000fe20000004100 */
[----:B------:R-:W-:Y:S01]  /*a900*/  LEA.HI R47, R48, R47, RZ, 0x5 ;  /* 0x0000002f302f7211 */ /* 0x000fe200078f28ff */
[--C-:B------:R-:W-:Y:S01]  /*a910*/  HADD2.F32 R39, -RZ, R56.reuse.H1_H1 ;  /* 0x30000038ff277230 */ /* 0x100fe20000004100 */
[----:B0-----:R-:W-:Y:S01]  /*a920*/  SHF.R.S32.HI R5, RZ, 0x1f, R50 ;  /* 0x0000001fff057819 */ /* 0x001fe20000011432 */
[----:B------:R-:W-:Y:S01]  /*a930*/  HADD2.F32 R56, -RZ, R56.H0_H0 ;  /* 0x20000038ff387230 */ /* 0x000fe20000004100 */
[----:B------:R-:W-:Y:S01]  /*a940*/  SHF.R.S32.HI R47, RZ, 0x5, R47 ;  /* 0x00000005ff2f7819 */ /* 0x000fe2000001142f */
[----:B------:R-:W-:Y:S01]  /*a950*/  HADD2.F32 R58, -RZ, R58.H0_H0 ;  /* 0x2000003aff3a7230 */ /* 0x000fe20000004100 */
[----:B------:R-:W-:Y:S01]  /*a960*/  LEA.HI R5, R5, R50, RZ, 0x2 ;  /* 0x0000003205057211 */ /* 0x000fe200078f10ff */
[----:B------:R-:W-:Y:S01]  /*a970*/  IMAD.SHL.U32 R50, R50, 0x8, RZ ;  /* 0x0000000832327824 */ /* 0x000fe200078e00ff */
[----:B-----5:R-:W-:Y:S01]  /*a980*/  LOP3.LUT R49, R79, 0x18, R49, 0xf8, !PT ;  /* 0x000000184f317812 */ /* 0x020fe200078ef831 */
[----:B------:R-:W-:Y:S01]  /*a990*/  IMAD R47, R47, 0x1800, R78 ;  /* 0x000018002f2f7824 */ /* 0x000fe200078e024e */
[----:B------:R-:W-:-:S02]  /*a9a0*/  SHF.R.S32.HI R5, RZ, 0x2, R5 ;  /* 0x00000002ff057819 */ /* 0x000fc40000011405 */
[----:B------:R-:W-:Y:S02]  /*a9b0*/  LOP3.LUT R50, R79, 0x18, R50, 0xf8, !PT ;  /* 0x000000184f327812 */ /* 0x000fe400078ef832 */
[-C--:B------:R-:W-:Y:S01]  /*a9c0*/  LOP3.LUT R0, R49, R77.reuse, RZ, 0x3c, !PT ;  /* 0x0000004d31007212 */ /* 0x080fe200078e3cff */
[----:B------:R-:W-:Y:S01]  /*a9d0*/  IMAD R24, R5, 0x1800, R78 ;  /* 0x0000180005187824 */ /* 0x000fe200078e024e */
[----:B------:R-:W-:Y:S02]  /*a9e0*/  LOP3.LUT R25, R50, R77, RZ, 0x3c, !PT ;  /* 0x0000004d32197212 */ /* 0x000fe400078e3cff */
[--C-:B------:R-:W-:Y:S01]  /*a9f0*/  SHF.R.U64 R61, R28, 0x10, R29.reuse ;  /* 0x000000101c3d7819 */ /* 0x100fe2000000121d */
[----:B------:R-:W-:Y:S01]  /*aa00*/  IMAD.IADD R0, R47, 0x1, R0 ;  /* 0x000000012f007824 */ /* 0x000fe200078e0200 */
[----:B------:R-:W-:Y:S01]  /*aa10*/  SHF.R.U32.HI R40, RZ, 0x10, R29 ;  /* 0x00000010ff287819 */ /* 0x000fe2000001161d */
[----:B------:R-:W-:Y:S01]  /*aa20*/  IMAD.IADD R25, R24, 0x1, R25 ;  /* 0x0000000118197824 */ /* 0x000fe200078e0219 */
[----:B------:R-:W-:-:S02]  /*aa30*/  SHF.R.U32.HI R38, RZ, 0x10, R9 ;  /* 0x00000010ff267819 */ /* 0x000fc40000011609 */
[----:B------:R-:W-:Y:S01]  /*aa40*/  LEA R0, R0, UR40, 0x1 ;  /* 0x0000002800007c11 */ /* 0x000fe2000f8e08ff */
[----:B------:R-:W-:Y:S01]  /*aa50*/  IMAD R36, R25, 0x2, R2 ;  /* 0x0000000219247824 */ /* 0x000fe200078e0202 */
[----:B------:R-:W-:Y:S01]  /*aa60*/  SHF.R.U64 R55, R8, 0x10, R9 ;  /* 0x0000001008377819 */ /* 0x000fe20000001209 */
[----:B------:R-:W-:Y:S01]  /*aa70*/  HADD2.F32 R38, -RZ, R38.H0_H0 ;  /* 0x20000026ff267230 */ /* 0x000fe20000004100 */
[--C-:B------:R-:W-:Y:S01]  /*aa80*/  SHF.R.U64 R60, R30, 0x10, R31.reuse ;  /* 0x000000101e3c7819 */ /* 0x100fe2000000121f */
[----:B------:R-:W0:Y:S01]  /*aa90*/  LDS.128 R4, [R0] ;  /* 0x0000000000047984 */ /* 0x000e220000000c00 */
[----:B------:R-:W-:Y:S02]  /*aaa0*/  SHF.R.U32.HI R48, RZ, 0x10, R31 ;  /* 0x00000010ff307819 */ /* 0x000fe4000001161f */
[--C-:B------:R-:W-:Y:S01]  /*aab0*/  SHF.R.U32.HI R47, RZ, 0x10, R11.reuse ;  /* 0x00000010ff2f7819 */ /* 0x100fe2000001160b */
[----:B------:R-:W1:Y:S01]  /*aac0*/  LDS.128 R24, [R36+0xc400] ;  /* 0x00c4000024187984 */ /* 0x000e620000000c00 */
[----:B------:R-:W-:Y:S01]  /*aad0*/  SHF.R.U64 R49, R10, 0x10, R11 ;  /* 0x000000100a317819 */ /* 0x000fe2000000120b */
[----:B0-----:R-:W-:-:S02]  /*aae0*/  HADD2.F32 R8, -RZ, R5.H0_H0 ;  /* 0x20000005ff087230 */ /* 0x001fc40000004100 */
        /* <DEDUP_REMOVED lines=11> */
[----:B------:R-:W-:Y:S01]  /*aba0*/  FMUL.FTZ R42, R29, R28 ;  /* 0x0000001c1d2a7220 */ /* 0x000fe20000410000 */
[----:B------:R-:W-:Y:S01]  /*abb0*/  FMUL.FTZ R8, R25, R56 ;  /* 0x0000003819087220 */ /* 0x000fe20000410000 */
[----:B------:R-:W-:Y:S01]  /*abc0*/  FFMA.FTZ R40, R9, R28, -R40 ;  /* 0x0000001c09287223 */ /* 0x000fe20000010828 */
[----:B------:R-:W-:Y:S01]  /*abd0*/  FMUL.FTZ R25, R25, R58 ;  /* 0x0000003a19197220 */ /* 0x000fe20000410000 */
[----:B------:R-:W-:Y:S01]  /*abe0*/  FFMA.FTZ R42, R9, R38, R42 ;  /* 0x00000026092a7223 */ /* 0x000fe2000001002a */
[----:B------:R-:W-:-:S02]  /*abf0*/  HADD2.F32 R30, -RZ, R26.H0_H0 ;  /* 0x2000001aff1e7230 */ /* 0x000fc40000004100 */
[C---:B------:R-:W-:Y:S01]  /*ac00*/  FFMA.FTZ R58, R5.reuse, R58, -R8 ;  /* 0x0000003a053a7223 */ /* 0x040fe20000010808 */
[----:B------:R-:W-:Y:S02]  /*ac10*/  HADD2.F32 R31, -RZ, R27.H0_H0 ;  /* 0x2000001bff1f7230 */ /* 0x000fe40000004100 */
[----:B------:R-:W-:Y:S01]  /*ac20*/  FFMA.FTZ R56, R5, R56, R25 ;  /* 0x0000003805387223 */ /* 0x000fe20000010019 */
[----:B------:R-:W-:Y:S02]  /*ac30*/  HADD2.F32 R29, -RZ, R57.H0_H0 ;  /* 0x20000039ff1d7230 */ /* 0x000fe40000004100 */
[----:B------:R-:W-:Y:S02]  /*ac40*/  HADD2.F32 R9, -RZ, R59.H0_H0 ;  /* 0x2000003bff097230 */ /* 0x000fe40000004100 */
[----:B------:R-:W-:Y:S02]  /*ac50*/  HADD2.F32 R38, -RZ, R57.H1_H1 ;  /* 0x30000039ff267230 */ /* 0x000fe40000004100 */
[----:B------:R-:W-:Y:S01]  /*ac60*/  FMUL.FTZ R5, R30, R29 ;  /* 0x0000001d1e057220 */ /* 0x000fe20000410000 */
[----:B------:R-:W-:-:S02]  /*ac70*/  HADD2.F32 R8, -RZ, R59.H1_H1 ;  /* 0x3000003bff087230 */ /* 0x000fc40000004100 */
[----:B------:R-:W-:Y:S01]  /*ac80*/  FMUL.FTZ R25, R30, R9 ;  /* 0x000000091e197220 */ /* 0x000fe20000410000 */
[----:B------:R-:W-:Y:S02]  /*ac90*/  HADD2.F32 R28, -RZ, R48.H0_H0 ;  /* 0x20000030ff1c7230 */ /* 0x000fe40000004100 */
[C---:B------:R-:W-:Y:S01]  /*aca0*/  FMUL.FTZ R48, R31.reuse, R38 ;  /* 0x000000261f307220 */ /* 0x040fe20000410000 */
[----:B------:R-:W-:Y:S02]  /*acb0*/  HADD2.F32 R11, -RZ, R7.H0_H0 ;  /* 0x20000007ff0b7230 */ /* 0x000fe40000004100 */
[-C--:B------:R-:W-:Y:S01]  /*acc0*/  FMUL.FTZ R31, R31, R8.reuse ;  /* 0x000000081f1f7220 */ /* 0x080fe20000410000 */
[----:B------:R-:W-:Y:S02]  /*acd0*/  HADD2.F32 R10, -RZ, R6.H0_H0 ;  /* 0x20000006ff0a7230 */ /* 0x000fe40000004100 */
[----:B------:R-:W-:Y:S02]  /*ace0*/  HADD2.F32 R27, -RZ, R27.H1_H1 ;  /* 0x3000001bff1b7230 */ /* 0x000fe40000004100 */
[----:B------:R-:W-:Y:S01]  /*acf0*/  FFMA.FTZ R48, R11, R8, -R48 ;  /* 0x000000080b307223 */ /* 0x000fe20000010830 */
[----:B------:R-:W-:-:S02]  /*ad00*/  HADD2.F32 R30, -RZ, R47.H0_H0 ;  /* 0x2000002fff1e7230 */ /* 0x000fc40000004100 */
[----:B------:R-:W-:Y:S01]  /*ad10*/  FFMA.FTZ R38, R11, R38, R31 ;  /* 0x000000260b267223 */ /* 0x000fe2000001001f */
[----:B------:R-:W-:Y:S02]  /*ad20*/  HADD2.F32 R7, -RZ, R7.H1_H1 ;  /* 0x30000007ff077230 */ /* 0x000fe40000004100 */
[C---:B------:R-:W-:Y:S01]  /*ad30*/  FFMA.FTZ R37, R10.reuse, R9, -R5 ;  /* 0x000000090a257223 */ /* 0x040fe20000010805 */
[----:B------:R-:W-:Y:S02]  /*ad40*/  HADD2.F32 R24, -RZ, R24.H1_H1 ;  /* 0x30000018ff187230 */ /* 0x000fe40000004100 */
[C---:B------:R-:W-:Y:S01]  /*ad50*/  FMUL.FTZ R50, R27.reuse, R30 ;  /* 0x0000001e1b327220 */ /* 0x040fe20000410000 */
[----:B------:R-:W-:Y:S01]  /*ad60*/  FMUL.FTZ R8, R27, R28 ;  /* 0x0000001c1b087220 */ /* 0x000fe20000410000 */
[----:B------:R-:W-:Y:S02]  /*ad70*/  HADD2.F32 R11, -RZ, R55.H0_H0 ;  /* 0x20000037ff0b7230 */ /* 0x000fe40000004100 */
[----:B------:R-:W-:Y:S01]  /*ad80*/  FFMA.FTZ R10, R10, R29, R25 ;  /* 0x0000001d0a0a7223 */ /* 0x000fe20000010019 */
[----:B------:R-:W-:-:S02]  /*ad90*/  HADD2.F32 R5, -RZ, R61.H0_H0 ;  /* 0x2000003dff057230 */ /* 0x000fc40000004100 */
[C---:B------:R-:W-:Y:S01]  /*ada0*/  FFMA.FTZ R39, R7.reuse, R28, -R50 ;  /* 0x0000001c07277223 */ /* 0x040fe20000010832 */
[----:B------:R-:W-:Y:S02]  /*adb0*/  HADD2.F32 R26, -RZ, R26.H1_H1 ;  /* 0x3000001aff1a7230 */ /* 0x000fe40000004100 */
[----:B------:R-:W-:Y:S01]  /*adc0*/  FFMA.FTZ R47, R7, R30, R8 ;  /* 0x0000001e072f7223 */ /* 0x000fe20000010008 */
[----:B------:R-:W-:Y:S02]  /*add0*/  HADD2.F32 R25, -RZ, R49.H0_H0 ;  /* 0x20000031ff197230 */ /* 0x000fe40000004100 */
[C---:B------:R-:W-:Y:S01]  /*ade0*/  FMUL.FTZ R7, R24.reuse, R11 ;  /* 0x0000000b18077220 */ /* 0x040fe20000410000 */
[----:B------:R-:W-:Y:S02]  /*adf0*/  HADD2.F32 R9, -RZ, R60.H0_H0 ;  /* 0x2000003cff097230 */ /* 0x000fe40000004100 */
[----:B------:R-:W-:Y:S01]  /*ae00*/  FMUL.FTZ R24, R24, R5 ;  /* 0x0000000518187220 */ /* 0x000fe20000410000 */
[----:B------:R-:W-:-:S02]  /*ae10*/  HADD2.F32 R4, -RZ, R4.H1_H1 ;  /* 0x30000004ff047230 */ /* 0x000fc40000004100 */
[C---:B------:R-:W-:Y:S01]  /*ae20*/  FMUL.FTZ R31, R26.reuse, R25 ;  /* 0x000000191a1f7220 */ /* 0x040fe20000410000 */
[----:B------:R-:W-:Y:S02]  /*ae30*/  HADD2.F32 R6, -RZ, R6.H1_H1 ;  /* 0x30000006ff067230 */ /* 0x000fe40000004100 */
[----:B------:R-:W-:Y:S01]  /*ae40*/  FMUL.FTZ R26, R26, R9 ;  /* 0x000000091a1a7220 */ /* 0x000fe20000410000 */
[C---:B------:R-:W-:Y:S01]  /*ae50*/  FFMA.FTZ R29, R4.reuse, R11, R24 ;  /* 0x0000000b041d7223 */ /* 0x040fe20000010018 */
[----:B------:R-:W-:Y:S01]  /*ae60*/  FFMA.FTZ R27, R4, R5, -R7 ;  /* 0x00000005041b7223 */ /* 0x000fe20000010807 */
[C---:B------:R-:W-:Y:S01]  /*ae70*/  FFMA.FTZ R24, R6.reuse, R9, -R31 ;  /* 0x0000000906187223 */ /* 0x040fe2000001081f */
[----:B------:R-:W-:Y:S01]  /*ae80*/  FFMA.FTZ R25, R6, R25, R26 ;  /* 0x0000001906197223 */ /* 0x000fe2000001001a */
[----:B------:R-:W-:Y:S02]  /*ae90*/  F2FP.F16.F32.PACK_AB R7, R39, R48 ;  /* 0x000000302707723e */ /* 0x000fe400000000ff */
        /* <DEDUP_REMOVED lines=9> */
.L_x_1488:
[----:B------:R-:W-:Y:S05]  /*af30*/  BSYNC B1 ;  /* 0x0000000000017941 */ /* 0x000fea0003800000 */
.L_x_1487:
[----:B------:R-:W-:Y:S05]  /*af40*/  @P2 BRA `(.L_x_1469) ;  /* 0x0000000400942947 */ /* 0x000fea0003800000 */
[----:B------:R-:W-:Y:S01]  /*af50*/  LEA.HI R3, R3, R46, RZ, 0x1d ;  /* 0x0000002e03037211 */ /* 0x000fe200078fe8ff */
[----:B0-----:R-:W-:Y:S01]  /*af60*/  HADD2.F32 R27, -RZ, R53.H1_H1 ;  /* 0x30000035ff1b7230 */ /* 0x001fe20000004100 */
[----:B------:R-:W-:Y:S01]  /*af70*/  LEA.HI R20, R21, R20, RZ, 0x5 ;  /* 0x0000001415147211 */ /* 0x000fe200078f28ff */
[--C-:B------:R-:W-:Y:S01]  /*af80*/  HADD2.F32 R29, -RZ, R51.reuse.H1_H1 ;  /* 0x30000033ff1d7230 */ /* 0x100fe20000004100 */
[----:B-1----:R-:W-:Y:S01]  /*af90*/  SHF.R.S32.HI R0, RZ, 0x1f, R3 ;  /* 0x0000001fff007819 */ /* 0x002fe20000011403 */
[----:B------:R-:W-:Y:S01]  /*afa0*/  HADD2.F32 R26, -RZ, R51.H0_H0 ;  /* 0x20000033ff1a7230 */ /* 0x000fe20000004100 */
[----:B------:R-:W-:Y:S02]  /*afb0*/  SHF.R.S32.HI R20, RZ, 0x5, R20 ;  /* 0x00000005ff147819 */ /* 0x000fe40000011414 */
        /* <DEDUP_REMOVED lines=9> */
[----:B------:R-:W-:Y:S01]  /*b050*/  SHF.R.U32.HI R28, RZ, 0x10, R13 ;  /* 0x00000010ff1c7819 */ /* 0x000fe2000001160d */
[----:B------:R-:W-:Y:S01]  /*b060*/  IMAD.IADD R20, R20, 0x1, R45 ;  /* 0x0000000114147824 */ /* 0x000fe200078e022d */
[----:B------:R-:W-:Y:S01]  /*b070*/  SHF.R.U64 R39, R32, 0x10, R33 ;  /* 0x0000001020277819 */ /* 0x000fe20000001221 */
[----:B------:R-:W-:Y:S01]  /*b080*/  IMAD.IADD R3, R8, 0x1, R3 ;  /* 0x0000000108037824 */ /* 0x000fe200078e0203 */
[----:B------:R-:W-:Y:S01]  /*b090*/  SHF.R.U64 R36, R12, 0x10, R13 ;  /* 0x000000100c247819 */ /* 0x000fe2000000120d */
[----:B------:R-:W-:Y:S01]  /*b0a0*/  HADD2.F32 R28, -RZ, R28.H0_H0 ;  /* 0x2000001cff1c7230 */ /* 0x000fe20000004100 */
[----:B------:R-:W-:Y:S01]  /*b0b0*/  LEA R0, R20, UR40, 0x1 ;  /* 0x0000002814007c11 */ /* 0x000fe2000f8e08ff */
[----:B------:R-:W-:Y:S01]  /*b0c0*/  IMAD R3, R3, 0x2, R2 ;  /* 0x0000000203037824 */ /* 0x000fe200078e0202 */
[----:B------:R-:W-:-:S02]  /*b0d0*/  SHF.R.U32.HI R32, RZ, 0x10, R33 ;  /* 0x00000010ff207819 */ /* 0x000fc40000011621 */
[--C-:B------:R-:W-:Y:S01]  /*b0e0*/  SHF.R.U64 R38, R34, 0x10, R35.reuse ;  /* 0x0000001022267819 */ /* 0x100fe20000001223 */
[----:B------:R-:W0:Y:S01]  /*b0f0*/  LDS.128 R4, [R0] ;  /* 0x0000000000047984 */ /* 0x000e220000000c00 */
[----:B------:R-:W-:Y:S02]  /*b100*/  SHF.R.U32.HI R37, RZ, 0x10, R35 ;  /* 0x00000010ff257819 */ /* 0x000fe40000011623 */
[--C-:B------:R-:W-:Y:S01]  /*b110*/  SHF.R.U32.HI R34, RZ, 0x10, R15.reuse ;  /* 0x00000010ff227819 */ /* 0x100fe2000001160f */
[----:B------:R-:W1:Y:S01]  /*b120*/  LDS.128 R8, [R3+0xc400] ;  /* 0x00c4000003087984 */ /* 0x000e620000000c00 */
[----:B------:R-:W-:Y:S01]  /*b130*/  SHF.R.U64 R35, R14, 0x10, R15 ;  /* 0x000000100e237819 */ /* 0x000fe2000000120f */
[--C-:B0-----:R-:W-:Y:S02]  /*b140*/  HADD2.F32 R12, -RZ, R5.reuse.H0_H0 ;  /* 0x20000005ff0c7230 */ /* 0x101fe40000004100 */
[----:B------:R-:W-:Y:S02]  /*b150*/  HADD2.F32 R13, -RZ, R5.H1_H1 ;  /* 0x30000005ff0d7230 */ /* 0x000fe40000004100 */
[----:B-1----:R-:W-:-:S02]  /*b160*/  HADD2.F32 R20, -RZ, R9.H0_H0 ;  /* 0x20000009ff147230 */ /* 0x002fc40000004100 */
[----:B------:R-:W-:Y:S02]  /*b170*/  HADD2.F32 R21, -RZ, R9.H1_H1 ;  /* 0x30000009ff157230 */ /* 0x000fe40000004100 */
[----:B------:R-:W-:Y:S02]  /*b180*/  HADD2.F32 R9, -RZ, R8.H0_H0 ;  /* 0x20000008ff097230 */ /* 0x000fe40000004100 */
[C---:B------:R-:W-:Y:S01]  /*b190*/  FMUL.FTZ R31, R20.reuse, R29 ;  /* 0x0000001d141f7220 */ /* 0x040fe20000410000 */
[-C--:B------:R-:W-:Y:S01]  /*b1a0*/  FMUL.FTZ R33, R20, R27.reuse ;  /* 0x0000001b14217220 */ /* 0x080fe20000410000 */
[----:B------:R-:W-:Y:S02]  /*b1b0*/  HADD2.F32 R20, -RZ, R32.H0_H0 ;  /* 0x20000020ff147230 */ /* 0x000fe40000004100 */
[----:B------:R-:W-:Y:S01]  /*b1c0*/  FMUL.FTZ R30, R21, R28 ;  /* 0x0000001c151e7220 */ /* 0x000fe20000410000 */
[C---:B------:R-:W-:Y:S01]  /*b1d0*/  FFMA.FTZ R31, R12.reuse, R27, -R31 ;  /* 0x0000001b0c1f7223 */ /* 0x040fe2000001081f */
[----:B------:R-:W-:Y:S01]  /*b1e0*/  FFMA.FTZ R33, R12, R29, R33 ;  /* 0x0000001d0c217223 */ /* 0x000fe20000010021 */
[----:B------:R-:W-:-:S02]  /*b1f0*/  HADD2.F32 R12, -RZ, R53.H0_H0 ;  /* 0x20000035ff0c7230 */ /* 0x000fc40000004100 */
[-C--:B------:R-:W-:Y:S01]  /*b200*/  FMUL.FTZ R32, R21, R20.reuse ;  /* 0x0000001415207220 */ /* 0x080fe20000410000 */
[----:B------:R-:W-:Y:S02]  /*b210*/  HADD2.F32 R5, -RZ, R4.H0_H0 ;  /* 0x20000004ff057230 */ /* 0x000fe40000004100 */
[----:B------:R-:W-:Y:S01]  /*b220*/  FFMA.FTZ R30, R13, R20, -R30 ;  /* 0x000000140d1e7223 */ /* 0x000fe2000001081e */
[----:B------:R-:W-:Y:S02]  /*b230*/  HADD2.F32 R24, -RZ, R10.H0_H0 ;  /* 0x2000000aff187230 */ /* 0x000fe40000004100 */
[C---:B------:R-:W-:Y:S01]  /*b240*/  FMUL.FTZ R20, R9.reuse, R26 ;  /* 0x0000001a09147220 */ /* 0x040fe20000410000 */
[----:B------:R-:W-:Y:S02]  /*b250*/  HADD2.F32 R21, -RZ, R52.H0_H0 ;  /* 0x20000034ff157230 */ /* 0x000fe40000004100 */
[----:B------:R-:W-:Y:S01]  /*b260*/  FMUL.FTZ R29, R9, R12 ;  /* 0x0000000c091d7220 */ /* 0x000fe20000410000 */
[----:B------:R-:W-:-:S02]  /*b270*/  HADD2.F32 R9, -RZ, R54.H0_H0 ;  /* 0x20000036ff097230 */ /* 0x000fc40000004100 */
[C---:B------:R-:W-:Y:S01]  /*b280*/  FFMA.FTZ R27, R5.reuse, R12, -R20 ;  /* 0x0000000c051b7223 */ /* 0x040fe20000010814 */
[----:B------:R-:W-:Y:S02]  /*b290*/  HADD2.F32 R14, -RZ, R6.H0_H0 ;  /* 0x20000006ff0e7230 */ /* 0x000fe40000004100 */
[----:B------:R-:W-:Y:S01]  /*b2a0*/  FFMA.FTZ R29, R5, R26, R29 ;  /* 0x0000001a051d7223 */ /* 0x000fe2000001001d */
[--C-:B------:R-:W-:Y:S02]  /*b2b0*/  HADD2.F32 R25, -RZ, R11.reuse.H0_H0 ;  /* 0x2000000bff197230 */ /* 0x100fe40000004100 */
[----:B------:R-:W-:Y:S01]  /*b2c0*/  FFMA.FTZ R32, R13, R28, R32 ;  /* 0x0000001c0d207223 */ /* 0x000fe20000010020 */
[----:B------:R-:W-:Y:S02]  /*b2d0*/  HADD2.F32 R11, -RZ, R11.H1_H1 ;  /* 0x3000000bff0b7230 */ /* 0x000fe40000004100 */
[----:B------:R-:W-:Y:S01]  /*b2e0*/  FMUL.FTZ R5, R24, R21 ;  /* 0x0000001518057220 */ /* 0x000fe20000410000 */
[----:B------:R-:W-:-:S02]  /*b2f0*/  HADD2.F32 R52, -RZ, R52.H1_H1 ;  /* 0x30000034ff347230 */ /* 0x000fc40000004100 */
[-C--:B------:R-:W-:Y:S01]  /*b300*/  FMUL.FTZ R13, R24, R9.reuse ;  /* 0x00000009180d7220 */ /* 0x080fe20000410000 */
[----:B------:R-:W-:Y:S02]  /*b310*/  HADD2.F32 R20, -RZ, R34.H0_H0 ;  /* 0x20000022ff147230 */ /* 0x000fe40000004100 */
[C---:B------:R-:W-:Y:S01]  /*b320*/  FFMA.FTZ R24, R14.reuse, R9, -R5 ;  /* 0x000000090e187223 */ /* 0x040fe20000010805 */
[----:B------:R-:W-:Y:S02]  /*b330*/  HADD2.F32 R12, -RZ, R37.H0_H0 ;  /* 0x20000025ff0c7230 */ /* 0x000fe40000004100 */
[----:B------:R-:W-:Y:S01]  /*b340*/  FMUL.FTZ R26, R25, R52 ;  /* 0x00000034191a7220 */ /* 0x000fe20000410000 */
[----:B------:R-:W-:Y:S02]  /*b350*/  HADD2.F32 R54, -RZ, R54.H1_H1 ;  /* 0x30000036ff367230 */ /* 0x000fe40000004100 */
[----:B------:R-:W-:Y:S01]  /*b360*/  FFMA.FTZ R14, R14, R21, R13 ;  /* 0x000000150e0e7223 */ /* 0x000fe2000001000d */
[----:B------:R-:W-:-:S02]  /*b370*/  HADD2.F32 R15, -RZ, R7.H0_H0 ;  /* 0x20000007ff0f7230 */ /* 0x000fc40000004100 */
[C---:B------:R-:W-:Y:S01]  /*b380*/  FMUL.FTZ R28, R11.reuse, R20 ;  /* 0x000000140b1c7220 */ /* 0x040fe20000410000 */
[----:B------:R-:W-:Y:S02]  /*b390*/  HADD2.F32 R7, -RZ, R7.H1_H1 ;  /* 0x30000007ff077230 */ /* 0x000fe40000004100 */
[----:B------:R-:W-:Y:S01]  /*b3a0*/  FMUL.FTZ R34, R11, R12 ;  /* 0x0000000c0b227220 */ /* 0x000fe20000410000 */
[----:B------:R-:W-:Y:S02]  /*b3b0*/  HADD2.F32 R8, -RZ, R8.H1_H1 ;  /* 0x30000008ff087230 */ /* 0x000fe40000004100 */
[-C--:B------:R-:W-:Y:S01]  /*b3c0*/  FMUL.FTZ R25, R25, R54.reuse ;  /* 0x0000003619197220 */ /* 0x080fe20000410000 */
[----:B------:R-:W-:Y:S02]  /*b3d0*/  HADD2.F32 R10, -RZ, R10.H1_H1 ;  /* 0x3000000aff0a7230 */ /* 0x000fe40000004100 */
[----:B------:R-:W-:Y:S01]  /*b3e0*/  FFMA.FTZ R26, R15, R54, -R26 ;  /* 0x000000360f1a7223 */ /* 0x000fe2000001081a */
[----:B------:R-:W-:-:S02]  /*b3f0*/  HADD2.F32 R11, -RZ, R36.H0_H0 ;  /* 0x20000024ff0b7230 */ /* 0x000fc40000004100 */
[----:B------:R-:W-:Y:S01]  /*b400*/  FFMA.FTZ R25, R15, R52, R25 ;  /* 0x000000340f197223 */ /* 0x000fe20000010019 */
[----:B------:R-:W-:Y:S02]  /*b410*/  HADD2.F32 R13, -RZ, R35.H0_H0 ;  /* 0x20000023ff0d7230 */ /* 0x000fe40000004100 */
[C---:B------:R-:W-:Y:S01]  /*b420*/  FFMA.FTZ R21, R7.reuse, R12, -R28 ;  /* 0x0000000c07157223 */ /* 0x040fe2000001081c */
[----:B------:R-:W-:Y:S02]  /*b430*/  HADD2.F32 R5, -RZ, R39.H0_H0 ;  /* 0x20000027ff057230 */ /* 0x000fe40000004100 */
[----:B------:R-:W-:Y:S01]  /*b440*/  FFMA.FTZ R34, R7, R20, R34 ;  /* 0x0000001407227223 */ /* 0x000fe20000010022 */
[----:B------:R-:W-:Y:S02]  /*b450*/  HADD2.F32 R9, -RZ, R38.H0_H0 ;  /* 0x20000026ff097230 */ /* 0x000fe40000004100 */
[----:B------:R-:W-:Y:S01]  /*b460*/  FMUL.FTZ R7, R8, R11 ;  /* 0x0000000b08077220 */ /* 0x000fe20000410000 */
[----:B------:R-:W-:-:S02]  /*b470*/  HADD2.F32 R4, -RZ, R4.H1_H1 ;  /* 0x30000004ff047230 */ /* 0x000fc40000004100 */
[----:B------:R-:W-:Y:S01]  /*b480*/  FMUL.FTZ R15, R10, R13 ;  /* 0x0000000d0a0f7220 */ /* 0x000fe20000410000 */
[----:B------:R-:W-:Y:S02]  /*b490*/  HADD2.F32 R6, -RZ, R6.H1_H1 ;  /* 0x30000006ff067230 */ /* 0x000fe40000004100 */
[----:B------:R-:W-:Y:S01]  /*b4a0*/  FMUL.FTZ R12, R8, R5 ;  /* 0x00000005080c7220 */ /* 0x000fe20000410000 */
[----:B------:R-:W-:Y:S01]  /*b4b0*/  FMUL.FTZ R10, R10, R9 ;  /* 0x000000090a0a7220 */ /* 0x000fe20000410000 */
[----:B------:R-:W-:Y:S01]  /*b4c0*/  FFMA.FTZ R8, R4, R5, -R7 ;  /* 0x0000000504087223 */ /* 0x000fe20000010807 */
        /* <DEDUP_REMOVED lines=13> */
.L_x_1469:
[----:B------:R-:W-:Y:S05]  /*b5a0*/  BSYNC B0 ;  /* 0x0000000000007941 */ /* 0x000fea0003800000 */
.L_x_1462:
        /* <DEDUP_REMOVED lines=8> */
.L_x_1460:
[----:B0--3--:R-:W-:-:S05]  /*b630*/  IMAD.U32 R0, RZ, RZ, UR37 ;  /* 0x00000025ff007e24 */ /* 0x009fca000f8e00ff */
[----:B------:R-:W-:-:S13]  /*b640*/  ISETP.NE.AND P0, PT, R0, 0x3, PT ;  /* 0x000000030000780c */ /* 0x000fda0003f05270 */
[----:B------:R-:W-:Y:S05]  /*b650*/  @!P0 BRA `(.L_x_1489) ;  /* 0x0000000000048947 */ /* 0x000fea0003800000 */
[----:B------:R-:W-:Y:S01]  /*b660*/  BPT.TRAP 0x1 ;  /* 0x000000040000795c */ /* 0x000fe20000300000 */
.L_x_1489:
[----:B------:R-:W-:Y:S01]  /*b670*/  IMAD R11, R16, 0x8, R2 ;  /* 0x00000008100b7824 */ /* 0x000fe200078e0202 */
[----:B------:R-:W-:-:S04]  /*b680*/  SHF.L.U32 R0, R18, 0x1f, RZ ;  /* 0x0000001f12007819 */ /* 0x000fc800000006ff */
[----:B------:R0:W3:Y:S01]  /*b690*/  SYNCS.PHASECHK.TRANS64.TRYWAIT P2, [R11+URZ+0x2d830], R0 ;  /* 0x02d830000b0075a7 */ /* 0x0000e2000804017f */
[----:B------:R-:W-:Y:S05]  /*b6a0*/  @!P0 BRA `(.L_x_1490) ;  /* 0x0000000000048947 */ /* 0x000fea0003800000 */
[----:B------:R-:W-:Y:S01]  /*b6b0*/  BPT.TRAP 0x1 ;  /* 0x000000040000795c */ /* 0x000fe20000300000 */
.L_x_1490:
[----:B-12-4-:R-:W1:Y:S02]  /*b6c0*/  S2R R3, SR_TID.X ;  /* 0x0000000000037919 */ /* 0x016e640000002100 */
[----:B-1----:R-:W-:-:S04]  /*b6d0*/  LOP3.LUT R3, R3, 0x7f, RZ, 0xc0, !PT ;  /* 0x0000007f03037812 */ /* 0x002fc800078ec0ff */
[----:B------:R-:W-:Y:S01]  /*b6e0*/  ISETP.NE.AND P1, PT, R3, RZ, PT ;  /* 0x000000ff0300720c */ /* 0x000fe20003f25270 */
[----:B---3--:R-:W-:-:S12]  /*b6f0*/  @P2 BRA `(.L_x_1491) ;  /* 0x0000000000082947 */ /* 0x008fd80003800000 */
[----:B------:R-:W1:Y:S02]  /*b700*/  SYNCS.PHASECHK.TRANS64.TRYWAIT P2, [R11+URZ+0x2d830], R0 ;  /* 0x02d830000b0075a7 */ /* 0x000e64000804017f */
[----:B-1----:R-:W-:Y:S05]  /*b710*/  @!P2 BRA `(.L_x_1492) ;  /* 0x000001740044a947 */ /* 0x002fea0003800000 */
.L_x_1491:
[----:B------:R-:W-:Y:S05]  /*b720*/  WARPSYNC.ALL ;  /* 0x0000000000007948 */ /* 0x000fea0003800000 */
[----:B01----:R-:W-:Y:S01]  /*b730*/  VIADD R0, R2, 0x15400 ;  /* 0x0001540002007836 */ /* 0x003fe20000000000 */
[----:B------:R-:W2:Y:S04]  /*b740*/  LDL R8, [R1+0x44] ;  /* 0x0000440001087983 */ /* 0x000ea80000100800 */
[----:B------:R-:W-:Y:S01]  /*b750*/  SHF.R.U32.HI R0, RZ, 0x4, R0 ;  /* 0x00000004ff007819 */ /* 0x000fe20000011600 */
[----:B------:R-:W2:Y:S01]  /*b760*/  LDL R89, [R1+0x1c] ;  /* 0x00001c0001597983 */ /* 0x000ea20000100800 */
[----:B------:R-:W-:Y:S01]  /*b770*/  IMAD.MOV.U32 R13, RZ, RZ, -0x7fffffe0 ;  /* 0x80000020ff0d7424 */ /* 0x000fe200078e00ff */
[----:B------:R-:W-:Y:S01]  /*b780*/  LOP3.LUT R12, R44, 0x10000, RZ, 0xfc, !PT ;  /* 0x000100002c0c7812 */ /* 0x000fe200078efcff */
[----:B------:R-:W-:Y:S01]  /*b790*/  IMAD.MOV.U32 R5, RZ, RZ, -0x7fffffe0 ;  /* 0x80000020ff057424 */ /* 0x000fe200078e00ff */
[----:B------:R-:W-:Y:S01]  /*b7a0*/  LOP3.LUT R0, R0, 0x3fff, RZ, 0xc0, !PT ;  /* 0x00003fff00007812 */ /* 0x000fe200078ec0ff */
[----:B-----5:R-:W-:Y:S01]  /*b7b0*/  WARPGROUP.ARRIVE ;  /* 0x00000000000079c5 */ /* 0x020fe20000000000 */
[C---:B------:R-:W-:Y:S01]  /*b7c0*/  R2UR UR4, R12.reuse ;  /* 0x000000000c0472ca */ /* 0x040fe200000e0000 */
[----:B------:R-:W-:Y:S01]  /*b7d0*/  VIADD R152, R12, 0x2 ;  /* 0x000000020c987836 */ /* 0x000fe20000000000 */
[----:B------:R-:W-:Y:S01]  /*b7e0*/  LOP3.LUT R157, R0, 0x10000, RZ, 0xfc, !PT ;  /* 0x00010000009d7812 */ /* 0x000fe200078efcff */
[----:B------:R-:W-:Y:S01]  /*b7f0*/  IMAD.MOV.U32 R153, RZ, RZ, -0x7fffffe0 ;  /* 0x80000020ff997424 */ /* 0x000fe200078e00ff */
[----:B------:R-:W-:Y:S01]  /*b800*/  R2UR UR5, R13 ;  /* 0x000000000d0572ca */ /* 0x000fe200000e0000 */
[----:B------:R-:W-:Y:S01]  /*b810*/  IMAD.MOV.U32 R7, RZ, RZ, -0x7fffffe0 ;  /* 0x80000020ff077424 */ /* 0x000fe200078e00ff */
[----:B------:R-:W-:Y:S01]  /*b820*/  R2UR UR7, R5 ;  /* 0x00000000050772ca */ /* 0x000fe200000e0000 */
[----:B------:R-:W-:Y:S01]  /*b830*/  IMAD R4, R16, 0x600, R157 ;  /* 0x0000060010047824 */ /* 0x000fe200078e029d */
[----:B------:R-:W0:Y:S01]  /*b840*/  LDC R0, c[0x0][0x448] ;  /* 0x00011200ff007b82 */ /* 0x000e220000000800 */
[----:B------:R-:W-:-:S02]  /*b850*/  VIADD R150, R12, 0x300 ;  /* 0x000003000c967836 */ /* 0x000fc40000000000 */
[C---:B------:R-:W-:Y:S01]  /*b860*/  VIADD R6, R4.reuse, 0x2 ;  /* 0x0000000204067836 */ /* 0x040fe20000000000 */
[----:B------:R-:W-:Y:S01]  /*b870*/  R2UR UR6, R4 ;  /* 0x00000000040672ca */ /* 0x000fe200000e0000 */
[----:B------:R-:W-:Y:S02]  /*b880*/  IMAD.MOV.U32 R151, RZ, RZ, -0x7fffffe0 ;  /* 0x80000020ff977424 */ /* 0x000fe400078e00ff */
[C---:B------:R-:W-:Y:S02]  /*b890*/  VIADD R148, R12.reuse, 0x302 ;  /* 0x000003020c947836 */ /* 0x040fe40000000000 */
[----:B------:R-:W-:Y:S02]  /*b8a0*/  IMAD.MOV.U32 R149, RZ, RZ, -0x7fffffe0 ;  /* 0x80000020ff957424 */ /* 0x000fe400078e00ff */
[----:B------:R-:W-:Y:S02]  /*b8b0*/  VIADD R146, R12, 0x600 ;  /* 0x000006000c927836 */ /* 0x000fe40000000000 */
[----:B------:R-:W-:-:S02]  /*b8c0*/  IMAD.MOV.U32 R147, RZ, RZ, -0x7fffffe0 ;  /* 0x80000020ff937424 */ /* 0x000fc400078e00ff */
[----:B------:R-:W-:Y:S02]  /*b8d0*/  VIADD R14, R12, 0x602 ;  /* 0x000006020c0e7836 */ /* 0x000fe40000000000 */
[----:B------:R-:W-:Y:S01]  /*b8e0*/  HGMMA.64x128x16.F32 R24, gdesc[UR4], RZ, !UPT, gsb0 ;  /* 0x01e00000041879f0 */ /* 0x000fe2000c0008ff */
[----:B------:R-:W-:Y:S01]  /*b8f0*/  R2UR UR4, R152 ;  /* 0x00000000980472ca */ /* 0x000fe200000e0000 */
[----:B------:R-:W-:Y:S01]  /*b900*/  IMAD.MOV.U32 R15, RZ, RZ, -0x7fffffe0 ;  /* 0x80000020ff0f7424 */ /* 0x000fe200078e00ff */
[----:B------:R-:W-:Y:S01]  /*b910*/  R2UR UR5, R153 ;  /* 0x00000000990572ca */ /* 0x000fe200000e0000 */
[----:B------:R-:W-:Y:S01]  /*b920*/  IMAD.MOV.U32 R5, RZ, RZ, -0x7fffffe0 ;  /* 0x80000020ff057424 */ /* 0x000fe200078e00ff */
[----:B------:R-:W-:Y:S01]  /*b930*/  R2UR UR6, R6 ;  /* 0x00000000060672ca */ /* 0x000fe200000e0000 */
[----:B------:R-:W-:Y:S01]  /*b940*/  VIADD R6, R4, 0x200 ;  /* 0x0000020004067836 */ /* 0x000fe20000000000 */
[----:B------:R-:W-:Y:S01]  /*b950*/  R2UR UR7, R7 ;  /* 0x00000000070772ca */ /* 0x000fe200000e0000 */
[----:B------:R-:W-:Y:S01]  /*b960*/  IMAD.MOV.U32 R7, RZ, RZ, -0x7fffffe0 ;  /* 0x80000020ff077424 */ /* 0x000fe200078e00ff */
[----:B0-----:R-:W-:-:S13]  /*b970*/  ISETP.NE.AND P2, PT, R0, 0x1, PT ;  /* 0x000000010000780c */ /* 0x001fda0003f45270 */
[----:B------:R-:W0:Y:S08]  /*b980*/  @P2 LDC R0, c[0x0][0x44c] ;  /* 0x00011300ff002b82 */ /* 0x000e300000000800 */
[----:B------:R-:W1:Y:S01]  /*b990*/  @P2 LDC R3, c[0x0][0x450] ;  /* 0x00011400ff032b82 */ /* 0x000e620000000800 */
[----:B------:R-:W-:Y:S02]  /*b9a0*/  WARPGROUP.DEPBAR.LE gsb0, 0x0 ;  /* 0x00008000000079c5 */ /* 0x000fe40000010000 */
[----:B------:R-:W-:-:S06]  /*b9b0*/  WARPGROUP.ARRIVE ;  /* 0x00000000000079c5 */ /* 0x000fcc0000000000 */
[----:B------:R-:W-:Y:S01]  /*b9c0*/  HGMMA.64x128x16.F32 R24, gdesc[UR4], R24, gsb0 ;  /* 0x01e00000041879f0 */ /* 0x000fe20008000818 */
[----:B------:R-:W-:Y:S02]  /*b9d0*/  R2UR UR4, R150 ;  /* 0x00000000960472ca */ /* 0x000fe400000e0000 */
[----:B------:R-:W-:Y:S02]  /*b9e0*/  R2UR UR5, R151 ;  /* 0x00000000970572ca */ /* 0x000fe400000e0000 */
[----:B------:R-:W-:Y:S01]  /*b9f0*/  R2UR UR6, R6 ;  /* 0x00000000060672ca */ /* 0x000fe200000e0000 */
[----:B------:R-:W-:Y:S01]  /*ba00*/  VIADD R6, R4, 0x202 ;  /* 0x0000020204067836 */ /* 0x000fe20000000000 */
[----:B------:R-:W-:Y:S01]  /*ba10*/  R2UR UR7, R7 ;  /* 0x00000000070772ca */ /* 0x000fe200000e0000 */
[----:B------:R-:W-:Y:S02]  /*ba20*/  IMAD.MOV.U32 R7, RZ, RZ, -0x7fffffe0 ;  /* 0x80000020ff077424 */ /* 0x000fe400078e00ff */
[----:B--2---:R-:W-:-:S04]  /*ba30*/  IMAD.IADD R9, R8, 0x1, R89 ;  /* 0x0000000108097824 */ /* 0x004fc800078e0259 */
[----:B0-----:R-:W-:Y:S01]  /*ba40*/  @P2 IMAD.HI.U32 R0, R9, R0, RZ ;  /* 0x0000000009002227 */ /* 0x001fe200078e00ff */
[----:B------:R-:W-:Y:S02]  /*ba50*/  WARPGROUP.DEPBAR.LE gsb0, 0x0 ;  /* 0x00008000000079c5 */ /* 0x000fe40000010000 */
[----:B------:R-:W-:Y:S02]  /*ba60*/  WARPGROUP.ARRIVE ;  /* 0x00000000000079c5 */ /* 0x000fe40000000000 */
[----:B-1----:R-:W-:Y:S01]  /*ba70*/  @P2 SHF.R.U32.HI R9, RZ, R3, R0 ;  /* 0x00000003ff092219 */ /* 0x002fe20000011600 */
[----:B------:R-:W-:Y:S02]  /*ba80*/  IMAD.MOV.U32 R3, RZ, RZ, -0x80 ;  /* 0xffffff80ff037424 */ /* 0x000fe400078e00ff */
[----:B------:R-:W-:Y:S01]  /*ba90*/  @!P1 VIADD R0, R11, 0x2d840 ;  /* 0x0002d8400b009836 */ /* 0x000fe20000000000 */
[----:B------:R-:W-:Y:S01]  /*baa0*/  HGMMA.64x128x16.F32 R24, gdesc[UR4], R24, gsb0 ;  /* 0x01e00000041879f0 */ /* 0x000fe20008000818 */
[----:B------:R-:W-:Y:S01]  /*bab0*/  R2UR UR4, R148 ;  /* 0x00000000940472ca */ /* 0x000fe200000e0000 */
[----:B------:R-:W0:Y:S01]  /*bac0*/  SHFL.IDX PT, R20, R9, RZ, 0x1c1f ;  /* 0x001c1fff09147589 */ /* 0x000e2200000e0000 */
[----:B------:R-:W-:Y:S01]  /*bad0*/  R2UR UR5, R149 ;  /* 0x00000000950572ca */ /* 0x000fe200000e0000 */
[----:B------:R-:W-:Y:S01]  /*bae0*/  IMAD R8, R88, R3, 0x80 ;  /* 0x0000008058087424 */ /* 0x000fe200078e0203 */
[----:B------:R-:W-:Y:S01]  /*baf0*/  R2UR UR6, R6 ;  /* 0x00000000060672ca */ /* 0x000fe200000e0000 */
[C---:B------:R-:W-:Y:S01]  /*bb00*/  VIADD R6, R4.reuse, 0x400 ;  /* 0x0000040004067836 */ /* 0x040fe20000000000 */
[----:B------:R-:W-:Y:S01]  /*bb10*/  R2UR UR7, R7 ;  /* 0x00000000070772ca */ /* 0x000fe200000e0000 */
[----:B------:R-:W-:Y:S01]  /*bb20*/  IMAD.MOV.U32 R7, RZ, RZ, -0x7fffffe0 ;  /* 0x80000020ff077424 */ /* 0x000fe200078e00ff */
[----:B------:R-:W-:Y:S01]  /*bb30*/  @!P1 PRMT R0, RZ, 0x654, R0 ;  /* 0x00000654ff009816 */ /* 0x000fe20000000000 */
[----:B------:R-:W-:-:S02]  /*bb40*/  VIADD R4, R4, 0x402 ;  /* 0x0000040204047836 */ /* 0x000fc40000000000 */
[----:B------:R-:W-:-:S04]  /*bb50*/  VIADD R3, R8, 0x1 ;  /* 0x0000000108037836 */ /* 0x000fc80000000000 */
[----:B------:R-:W-:-:S05]  /*bb60*/  IMAD R3, R138, -0x2, R3 ;  /* 0xfffffffe8a037824 */ /* 0x000fca00078e0203 */
[----:B------:R-:W-:Y:S01]  /*bb70*/  IADD3 R3, -R136, R3, R137 ;  /* 0x0000000388037210 */ /* 0x000fe20007ffe189 */
[----:B------:R-:W-:Y:S02]  /*bb80*/  WARPGROUP.DEPBAR.LE gsb0, 0x0 ;  /* 0x00008000000079c5 */ /* 0x000fe40000010000 */
[----:B------:R-:W-:-:S06]  /*bb90*/  WARPGROUP.ARRIVE ;  /* 0x00000000000079c5 */ /* 0x000fcc0000000000 */
[----:B------:R-:W-:Y:S01]  /*bba0*/  HGMMA.64x128x16.F32 R24, gdesc[UR4], R24, gsb0 ;  /* 0x01e00000041879f0 */ /* 0x000fe20008000818 */
[----:B------:R-:W-:Y:S02]  /*bbb0*/  R2UR UR4, R146 ;  /* 0x00000000920472ca */ /* 0x000fe400000e0000 */
[----:B------:R-:W-:Y:S02]  /*bbc0*/  R2UR UR5, R147 ;  /* 0x00000000930572ca */ /* 0x000fe400000e0000 */
[----:B------:R-:W-:Y:S02]  /*bbd0*/  R2UR UR6, R6 ;  /* 0x00000000060672ca */ /* 0x000fe400000e0000 */
[----:B------:R-:W-:Y:S01]  /*bbe0*/  R2UR UR7, R7 ;  /* 0x00000000070772ca */ /* 0x000fe200000e0000 */
[----:B------:R-:W-:-:S04]  /*bbf0*/  IMAD.IADD R7, R137, 0x1, R8 ;  /* 0x0000000189077824 */ /* 0x000fc800078e0208 */
[----:B------:R-:W-:Y:S01]  /*bc00*/  IMAD R7, R138, -0x2, R7 ;  /* 0xfffffffe8a077824 */ /* 0x000fe200078e0207 */
[----:B------:R-:W-:Y:S02]  /*bc10*/  WARPGROUP.DEPBAR.LE gsb0, 0x0 ;  /* 0x00008000000079c5 */ /* 0x000fe40000010000 */
[----:B------:R-:W-:-:S06]  /*bc20*/  WARPGROUP.ARRIVE ;  /* 0x00000000000079c5 */ /* 0x000fcc0000000000 */
[----:B------:R-:W-:Y:S01]  /*bc30*/  HGMMA.64x128x16.F32 R24, gdesc[UR4], R24, gsb0 ;  /* 0x01e00000041879f0 */ /* 0x000fe20008000818 */
[----:B------:R-:W-:Y:S02]  /*bc40*/  R2UR UR4, R14 ;  /* 0x000000000e0472ca */ /* 0x000fe400000e0000 */
[----:B------:R-:W-:Y:S02]  /*bc50*/  R2UR UR5, R15 ;  /* 0x000000000f0572ca */ /* 0x000fe400000e0000 */
[----:B------:R-:W-:Y:S02]  /*bc60*/  R2UR UR6, R4 ;  /* 0x00000000040672ca */ /* 0x000fe400000e0000 */
[----:B------:R-:W-:Y:S02]  /*bc70*/  R2UR UR7, R5 ;  /* 0x00000000050772ca */ /* 0x000fe400000e0000 */
[----:B------:R-:W-:Y:S01]  /*bc80*/  LEA R4, R88, 0xffffff80, 0x7 ;  /* 0xffffff8058047811 */ /* 0x000fe200078e38ff */
[----:B------:R-:W-:-:S02]  /*bc90*/  WARPGROUP.DEPBAR.LE gsb0, 0x0 ;  /* 0x00008000000079c5 */ /* 0x000fc40000010000 */
[----:B------:R-:W-:-:S08]  /*bca0*/  WARPGROUP.ARRIVE ;  /* 0x00000000000079c5 */ /* 0x000fd00000000000 */
[----:B------:R-:W-:Y:S01]  /*bcb0*/  HGMMA.64x128x16.F32 R24, gdesc[UR4], R24, gsb0 ;  /* 0x01e00000041879f0 */ /* 0x000fe20008000818 */
[----:B------:R-:W-:Y:S01]  /*bcc0*/  ULDC.64 UR4, c[0x0][0x9e0] ;  /* 0x0002780000047ab9 */ /* 0x000fe20000000a00 */
[----:B------:R-:W-:Y:S01]  /*bcd0*/  ULDC UR6, c[0x0][0x9dc] ;  /* 0x0002770000067ab9 */ /* 0x000fe20000000800 */
[----:B------:R-:W-:Y:S01]  /*bce0*/  UISETP.GE.AND UP0, UPT, UR5, 0x1, UPT ;  /* 0x000000010500788c */ /* 0x000fe2000bf06270 */
[----:B------:R-:W-:Y:S02]  /*bcf0*/  IMAD.U32 R10, RZ, RZ, UR6 ;  /* 0x00000006ff0a7e24 */ /* 0x000fe4000f8e00ff */
[----:B------:R-:W-:-:S03]  /*bd00*/  VIADD R6, R3, UR4 ;  /* 0x0000000403067c36 */ /* 0x000fc60008000000 */
[----:B------:R-:W-:Y:S01]  /*bd10*/  PLOP3.LUT P3, PT, PT, PT, UP0, 0x40, 0x0 ;  /* 0x000000000000781c */ /* 0x000fe20003f6e808 */
[----:B------:R-:W-:Y:S02]  /*bd20*/  WARPGROUP.DEPBAR.LE gsb0, 0x0 ;  /* 0x00008000000079c5 */ /* 0x000fe40000010000 */
[----:B------:R1:W-:Y:S02]  /*bd30*/  @!P1 SYNCS.ARRIVE.TRANS64.RED.A1T0 RZ, [R0+URZ], RZ ;  /* 0x000000ff00ff99a7 */ /* 0x0003e4000810043f */
[----:B-1----:R-:W-:-:S05]  /*bd40*/  LOP3.LUT R0, RZ, R10, RZ, 0x33, !PT ;  /* 0x0000000aff007212 */ /* 0x002fca00078e33ff */
[----:B------:R-:W-:Y:S01]  /*bd50*/  IMAD.IADD R5, R3, 0x1, R0 ;  /* 0x0000000103057824 */ /* 0x000fe200078e0200 */
[----:B0-----:R-:W-:-:S03]  /*bd60*/  VIADDMNMX R3, R20, R6, R7, PT ;  /* 0x0000000614037246 */ /* 0x001fc60003800107 */
[----:B------:R-:W-:Y:S01]  /*bd70*/  IMAD.IADD R0, R5, 0x1, R20 ;  /* 0x0000000105007824 */ /* 0x000fe200078e0214 */
[----:B------:R-:W-:Y:S06]  /*bd80*/  @P3 BRA `(.L_x_1493) ;  /* 0x0000000000583947 */ /* 0x000fec0003800000 */
[----:B------:R-:W-:Y:S01]  /*bd90*/  IADD3 R11, -R136, R137, R20 ;  /* 0x00000089880b7210 */ /* 0x000fe20007ffe114 */
[----:B------:R-:W-:Y:S03]  /*bda0*/  BSSY B0, `(.L_x_1494) ;  /* 0x0000010000007945 */ /* 0x000fe60003800000 */
        /* <DEDUP_REMOVED lines=10> */
.L_x_1495:
[----:B------:R-:W-:-:S06]  /*be50*/  UISETP.NE.AND UP1, UPT, UR5, 0x1, UPT ;  /* 0x000000010500788c */ /* 0x000fcc000bf25270 */
[----:B------:R-:W-:-:S05]  /*be60*/  PLOP3.LUT P3, PT, PT, PT, UP1, 0x80, 0x0 ;  /* 0x000000000000781c */ /* 0x000fca0003f6f018 */
[----:B------:R-:W-:-:S08]  /*be70*/  @UP1 ULDC.64 UR6, c[0x0][0x9e8] ;  /* 0x00027a0000061ab9 */ /* 0x000fd00000000a00 */
[----:B------:R-:W-:-:S05]  /*be80*/  @P3 IMAD.HI.U32 R20, R11, UR6, RZ ;  /* 0x000000060b143c27 */ /* 0x000fca000f8e00ff */
[----:B------:R-:W-:-:S07]  /*be90*/  @P3 SHF.R.U32.HI R11, RZ, UR7, R20 ;  /* 0x00000007ff0b3c19 */ /* 0x000fce0008011614 */
.L_x_1496:
[----:B------:R-:W-:Y:S05]  /*bea0*/  BSYNC B0 ;  /* 0x0000000000007941 */ /* 0x000fea0003800000 */
.L_x_1494:
[----:B------:R-:W-:-:S04]  /*beb0*/  IMAD R11, R11, UR5, -R4 ;  /* 0x000000050b0b7c24 */ /* 0x000fc8000f8e0a04 */
[----:B------:R-:W-:-:S05]  /*bec0*/  IMAD R11, R138, -0x2, R11 ;  /* 0xfffffffe8a0b7824 */ /* 0x000fca00078e020b */
[----:B------:R-:W-:Y:S02]  /*bed0*/  VIMNMX R0, R0, R11, !PT ;  /* 0x0000000b00007248 */ /* 0x000fe40007fe0100 */
[----:B------:R-:W-:-:S07]  /*bee0*/  VIADDMNMX R3, R11, UR5, R3, PT ;  /* 0x000000050b037c46 */ /* 0x000fce000b800103 */
.L_x_1493:
[----:B------:R-:W2:Y:S01]  /*bef0*/  LDL.LU R11, [R1] ;  /* 0x00000000010b7983 */ /* 0x000ea20000300800 */
[C---:B------:R-:W-:Y:S02]  /*bf00*/  ISETP.GE.AND P3, PT, R8.reuse, 0x2, PT ;  /* 0x000000020800780c */ /* 0x040fe40003f66270 */
[----:B------:R-:W-:Y:S02]  /*bf10*/  ISETP.GE.AND P5, PT, R8, 0x9, PT ;  /* 0x000000090800780c */ /* 0x000fe40003fa6270 */
[----:B------:R-:W-:-:S04]  /*bf20*/  ISETP.GT.AND P4, PT, R0, 0x1, !P3 ;  /* 0x000000010000780c */ /* 0x000fc80005f84270 */
[----:B------:R-:W-:-:S04]  /*bf30*/  ISETP.LT.OR P4, PT, R3, 0x2, P4 ;  /* 0x000000020300780c */ /* 0x000fc80002781670 */
[----:B------:R-:W-:Y:S02]  /*bf40*/  FSEL R25, R25, -INF , !P4 ;  /* 0xff80000019197808 */ /* 0x000fe40006000000 */
[----:B------:R-:W-:-:S04]  /*bf50*/  ISETP.GT.AND P4, PT, R0, 0x8, !P5 ;  /* 0x000000080000780c */ /* 0x000fc80006f84270 */
[----:B------:R-:W-:-:S04]  /*bf60*/  ISETP.LT.OR P4, PT, R3, 0x9, P4 ;  /* 0x000000090300780c */ /* 0x000fc80002781670 */
[----:B------:R-:W-:Y:S02]  /*bf70*/  FSEL R28, R28, -INF , !P4 ;  /* 0xff8000001c1c7808 */ /* 0x000fe40006000000 */
[----:B--2---:R-:W-:-:S04]  /*bf80*/  LOP3.LUT R11, R11, 0xfffffffd, RZ, 0xc0, !PT ;  /* 0xfffffffd0b0b7812 */ /* 0x004fc800078ec0ff */
[----:B------:R-:W-:Y:S02]  /*bf90*/  @P5 LOP3.LUT R11, R11, 0x2, RZ, 0xfc, !PT ;  /* 0x000000020b0b5812 */ /* 0x000fe400078efcff */
[----:B------:R-:W-:Y:S02]  /*bfa0*/  ISETP.GE.AND P5, PT, R8, 0xa, PT ;  /* 0x0000000a0800780c */ /* 0x000fe40003fa6270 */
[----:B------:R-:W-:Y:S02]  /*bfb0*/  LOP3.LUT R11, R11, 0xfffffffb, RZ, 0xc0, !PT ;  /* 0xfffffffb0b0b7812 */ /* 0x000fe400078ec0ff */
[----:B------:R-:W-:-:S04]  /*bfc0*/  ISETP.GT.AND P4, PT, R0, 0x9, !P5 ;  /* 0x000000090000780c */ /* 0x000fc80006f84270 */
[----:B------:R-:W-:-:S04]  /*bfd0*/  ISETP.LT.OR P4, PT, R3, 0xa, P4 ;  /* 0x0000000a0300780c */ /* 0x000fc80002781670 */
[----:B------:R-:W-:Y:S02]  /*bfe0*/  FSEL R29, R29, -INF , !P4 ;  /* 0xff8000001d1d7808 */ /* 0x000fe40006000000 */
        /* <DEDUP_REMOVED lines=169> */
[----:B------:R-:W0:Y:S02]  /*ca80*/  SHFL.IDX PT, R0, R9, 0x1, 0x1c1f ;  /* 0x003c1f0009007f89 */ /* 0x000e2400000e0000 */
[----:B------:R-:W-:Y:S02]  /*ca90*/  ISETP.LT.OR P6, PT, R3, 0x7a, P6 ;  /* 0x0000007a0300780c */ /* 0x000fe400037c1670 */
[----:B------:R1:W-:Y:S02]  /*caa0*/  STL [R1], R11 ;  /* 0x0000000b01007387 */ /* 0x0003e40000100800 */
[----:B------:R-:W-:-:S02]  /*cab0*/  FSEL R85, R85, -INF , !P6 ;  /* 0xff80000055557808 */ /* 0x000fc40007000000 */
[----:B------:R-:W-:Y:S02]  /*cac0*/  PLOP3.LUT P6, PT, PT, PT, UP0, 0x40, 0x0 ;  /* 0x000000000000781c */ /* 0x000fe40003fce808 */
[----:B0-----:R-:W-:Y:S01]  /*cad0*/  VIADDMNMX R6, R0, R6, R7, PT ;  /* 0x0000000600067246 */ /* 0x001fe20003800107 */
[----:B------:R-:W-:-:S10]  /*cae0*/  IMAD.IADD R5, R5, 0x1, R0 ;  /* 0x0000000105057824 */ /* 0x000fd400078e0200 */
[----:B-1----:R-:W-:Y:S05]  /*caf0*/  @P6 BRA `(.L_x_1497) ;  /* 0x0000000000606947 */ /* 0x002fea0003800000 */
        /* <DEDUP_REMOVED lines=13> */
.L_x_1499:
[----:B------:R-:W-:-:S06]  /*cbd0*/  UISETP.NE.AND UP1, UPT, UR5, 0x1, UPT ;  /* 0x000000010500788c */ /* 0x000fcc000bf25270 */
[----:B------:R-:W-:-:S05]  /*cbe0*/  PLOP3.LUT P6, PT, PT, PT, UP1, 0x80, 0x0 ;  /* 0x000000000000781c */ /* 0x000fca0003fcf018 */
[----:B------:R-:W-:-:S08]  /*cbf0*/  @UP1 ULDC.64 UR6, c[0x0][0x9e8] ;  /* 0x00027a0000061ab9 */ /* 0x000fd00000000a00 */
[----:B------:R-:W-:Y:S01]  /*cc00*/  @P6 IMAD.HI.U32 R0, R3, UR6, RZ ;  /* 0x0000000603006c27 */ /* 0x000fe2000f8e00ff */
[----:B------:R-:W-:-:S13]  /*cc10*/  PLOP3.LUT P6, PT, PT, PT, UP1, 0x80, 0x0 ;  /* 0x000000000000781c */ /* 0x000fda0003fcf018 */
[----:B------:R-:W-:-:S07]  /*cc20*/  @P6 SHF.R.U32.HI R3, RZ, UR7, R0 ;  /* 0x00000007ff036c19 */ /* 0x000fce0008011600 */
.L_x_1500:
[----:B------:R-:W-:Y:S05]  /*cc30*/  BSYNC B0 ;  /* 0x0000000000007941 */ /* 0x000fea0003800000 */
.L_x_1498:
[----:B------:R-:W-:-:S04]  /*cc40*/  IMAD R3, R3, UR5, -R4 ;  /* 0x0000000503037c24 */ /* 0x000fc8000f8e0a04 */
[----:B------:R-:W-:-:S05]  /*cc50*/  IMAD R3, R138, -0x2, R3 ;  /* 0xfffffffe8a037824 */ /* 0x000fca00078e0203 */
[----:B------:R-:W-:Y:S02]  /*cc60*/  VIMNMX R5, R5, R3, !PT ;  /* 0x0000000305057248 */ /* 0x000fe40007fe0100 */
[----:B------:R-:W-:-:S07]  /*cc70*/  VIADDMNMX R6, R3, UR5, R6, PT ;  /* 0x0000000503067c46 */ /* 0x000fce000b800106 */
.L_x_1497:
[----:B------:R-:W-:Y:S01]  /*cc80*/  ISETP.GT.AND P3, PT, R5, 0x1, !P3 ;  /* 0x000000010500780c */ /* 0x000fe20005f64270 */
[----:B------:R-:W-:Y:S01]  /*cc90*/  ULDC UR41, c[0x0][0x988] ;  /* 0x0002620000297ab9 */ /* 0x000fe20000000800 */
[----:B------:R-:W-:Y:S01]  /*cca0*/  LOP3.LUT P6, RZ, R11, 0x2000000, RZ, 0xc0, !PT ;  /* 0x020000000bff7812 */ /* 0x000fe200078cc0ff */
[----:B------:R-:W2:Y:S01]  /*ccb0*/  LDL R91, [R1+0x20] ;  /* 0x00002000015b7983 */ /* 0x000ea20000100800 */
        /* <DEDUP_REMOVED lines=28> */
[C---:B------:R-:W-:Y:S02]  /*ce80*/  ISETP.LT.OR P3, PT, R6.reuse, 0x12, P3 ;  /* 0x000000120600780c */ /* 0x040fe40001f61670 */
[----:B------:R-:W-:Y:S02]  /*ce90*/  FMNMX.FTZ R3, R49, R0, !PT ;  /* 0x0000000031037209 */ /* 0x000fe40007810000 */
[----:B------:R-:W-:Y:S02]  /*cea0*/  FSEL R35, R35, -INF , !P3 ;  /* 0xff80000023237808 */ /* 0x000fe40005800000 */
[----:B------:R-:W-:Y:S02]  /*ceb0*/  ISETP.GT.AND P3, PT, R5, 0x18, !P6 ;  /* 0x000000180500780c */ /* 0x000fe40007764270 */
[----:B------:R-:W-:Y:S02]  /*cec0*/  LOP3.LUT P6, RZ, R11, 0x4000, RZ, 0xc0, !PT ;  /* 0x000040000bff7812 */ /* 0x000fe400078cc0ff */
        /* <DEDUP_REMOVED lines=42> */
[----:B------:R-:W-:-:S03]  /*d170*/  ISETP.LT.OR P3, PT, R6, 0x31, P3 ;  /* 0x000000310600780c */ /* 0x000fc60001f61670 */
[----:B------:R-:W0:Y:S01]  /*d180*/  SHFL.BFLY PT, R3, R4, 0x2, 0x1f ;  /* 0x0c401f0004037f89 */ /* 0x000e2200000e0000 */
[----:B------:R-:W-:Y:S02]  /*d190*/  FSEL R50, R50, -INF , !P3 ;  /* 0xff80000032327808 */ /* 0x000fe40005800000 */
[----:B------:R-:W-:-:S04]  /*d1a0*/  LOP3.LUT P3, RZ, R11, 0x40000, RZ, 0xc0, !PT ;  /* 0x000400000bff7812 */ /* 0x000fc8000786c0ff */
[----:B------:R-:W-:-:S04]  /*d1b0*/  ISETP.GT.AND P3, PT, R5, 0x31, !P3 ;  /* 0x000000310500780c */ /* 0x000fc80005f64270 */
[----:B------:R-:W-:-:S04]  /*d1c0*/  ISETP.LT.OR P3, PT, R6, 0x32, P3 ;  /* 0x000000320600780c */ /* 0x000fc80001f61670 */
[----:B------:R-:W-:Y:S02]  /*d1d0*/  FSEL R51, R51, -INF , !P3 ;  /* 0xff80000033337808 */ /* 0x000fe40005800000 */
[----:B------:R-:W-:-:S04]  /*d1e0*/  LOP3.LUT P3, RZ, R11, 0x20000, RZ, 0xc0, !PT ;  /* 0x000200000bff7812 */ /* 0x000fc8000786c0ff */
[----:B------:R-:W-:Y:S02]  /*d1f0*/  ISETP.GT.AND P3, PT, R5, 0x38, !P3 ;  /* 0x000000380500780c */ /* 0x000fe40005f64270 */
[----:B0-----:R-:W-:Y:S02]  /*d200*/  FMNMX.FTZ R7, R4, R3, !PT ;  /* 0x0000000304077209 */ /* 0x001fe40007810000 */
        /* <DEDUP_REMOVED lines=11> */
[----:B------:R-:W-:Y:S01]  /*d2c0*/  FMUL.FTZ R3, R0, UR41 ;  /* 0x0000002900037c20 */ /* 0x000fe20008410000 */
[----:B------:R-:W-:Y:S02]  /*d2d0*/  FSEL R58, R58, -INF , !P3 ;  /* 0xff8000003a3a7808 */ /* 0x000fe40005800000 */
[----:B------:R-:W-:Y:S02]  /*d2e0*/  ISETP.GT.AND P3, PT, R5, 0x41, !P6 ;  /* 0x000000410500780c */ /* 0x000fe40007764270 */
[----:B------:R-:W-:Y:S02]  /*d2f0*/  LOP3.LUT P6, RZ, R11, 0x8, RZ, 0xc0, !PT ;  /* 0x000000080bff7812 */ /* 0x000fe400078cc0ff */
        /* <DEDUP_REMOVED lines=49> */
[----:B------:R-:W-:Y:S02]  /*d610*/  LOP3.LUT P6, RZ, R11, 0x10000000, RZ, 0xc0, !PT ;  /* 0x100000000bff7812 */ /* 0x000fe400078cc0ff */
[----:B------:R-:W-:-:S04]  /*d620*/  ISETP.LT.OR P3, PT, R6, 0x1, P3 ;  /* 0x000000010600780c */ /* 0x000fc80001f61670 */
[----:B------:R-:W-:-:S04]  /*d630*/  FSEL R26, R26, -INF , !P3 ;  /* 0xff8000001a1a7808 */ /* 0x000fc80005800000 */
        /* <DEDUP_REMOVED lines=23> */
[--C-:B------:R-:W-:Y:S01]  /*d7b0*/  FFMA.FTZ R8, R28, UR41, -R3.reuse ;  /* 0x000000291c087c23 */ /* 0x100fe20008010803 */
[--C-:B------:R-:W-:Y:S02]  /*d7c0*/  FFMA.FTZ R28, R32, UR41, -R3.reuse ;  /* 0x00000029201c7c23 */ /* 0x100fe40008010803 */
[----:B------:R-:W-:Y:S01]  /*d7d0*/  FMNMX.FTZ R20, R74, R11, !PT ;  /* 0x0000000b4a147209 */ /* 0x000fe20007810000 */
[----:B------:R-:W-:-:S03]  /*d7e0*/  FFMA.FTZ R32, R37, UR41, -R3 ;  /* 0x0000002925207c23 */ /* 0x000fc60008010803 */
[----:B------:R-:W-:Y:S02]  /*d7f0*/  FMNMX.FTZ R37, R75, R20, !PT ;  /* 0x000000144b257209 */ /* 0x000fe40007810000 */
[C---:B------:R-:W-:Y:S02]  /*d800*/  ISETP.GT.AND P4, PT, R5.reuse, 0x71, !P4 ;  /* 0x000000710500780c */ /* 0x040fe40006784270 */
[----:B------:R-:W-:Y:S02]  /*d810*/  FMNMX.FTZ R20, R78, R37, !PT ;  /* 0x000000254e147209 */ /* 0x000fe40007810000 */
[C---:B------:R-:W-:Y:S02]  /*d820*/  ISETP.GT.AND P5, PT, R5.reuse, 0x78, !P5 ;  /* 0x000000780500780c */ /* 0x040fe40006fa4270 */
[----:B------:R-:W-:Y:S02]  /*d830*/  ISETP.GT.AND P3, PT, R5, 0x79, !P6 ;  /* 0x000000790500780c */ /* 0x000fe40007764270 */
[----:B------:R-:W-:-:S02]  /*d840*/  ISETP.LT.OR P4, PT, R6, 0x72, P4 ;  /* 0x000000720600780c */ /* 0x000fc40002781670 */
[----:B------:R-:W-:Y:S02]  /*d850*/  FMNMX.FTZ R5, R79, R20, !PT ;  /* 0x000000144f057209 */ /* 0x000fe40007810000 */
[----:B------:R-:W-:Y:S02]  /*d860*/  ISETP.LT.OR P5, PT, R6, 0x79, P5 ;  /* 0x000000790600780c */ /* 0x000fe40002fa1670 */
[----:B------:R-:W-:Y:S02]  /*d870*/  FSEL R83, R83, -INF , !P4 ;  /* 0xff80000053537808 */ /* 0x000fe40006000000 */
[----:B------:R-:W-:Y:S02]  /*d880*/  FMNMX.FTZ R20, R82, R5, !PT ;  /* 0x0000000552147209 */ /* 0x000fe40007810000 */
[----:B------:R-:W-:Y:S02]  /*d890*/  ISETP.LT.OR P3, PT, R6, 0x7a, P3 ;  /* 0x0000007a0600780c */ /* 0x000fe40001f61670 */
[----:B------:R-:W-:-:S02]  /*d8a0*/  FSEL R86, R86, -INF , !P5 ;  /* 0xff80000056567808 */ /* 0x000fc40006800000 */
[----:B------:R-:W-:Y:S02]  /*d8b0*/  FMNMX.FTZ R5, R83, R20, !PT ;  /* 0x0000001453057209 */ /* 0x000fe40007810000 */
[----:B------:R-:W-:Y:S02]  /*d8c0*/  FSEL R87, R87, -INF , !P3 ;  /* 0xff80000057577808 */ /* 0x000fe40005800000 */
[----:B------:R-:W-:-:S04]  /*d8d0*/  FMNMX.FTZ R6, R86, R5, !PT ;  /* 0x0000000556067209 */ /* 0x000fc80007810000 */
[----:B------:R-:W-:-:S05]  /*d8e0*/  FMNMX.FTZ R6, R87, R6, !PT ;  /* 0x0000000657067209 */ /* 0x000fca0007810000 */
[----:B------:R-:W0:Y:S01]  /*d8f0*/  SHFL.BFLY PT, R5, R6, 0x2, 0x1f ;  /* 0x0c401f0006057f89 */ /* 0x000e2200000e0000 */
[--C-:B------:R-:W-:Y:S01]  /*d900*/  FFMA.FTZ R9, R25, UR41, -R3.reuse ;  /* 0x0000002919097c23 */ /* 0x100fe20008010803 */
[--C-:B------:R-:W-:Y:S01]  /*d910*/  FFMA.FTZ R25, R33, UR41, -R3.reuse ;  /* 0x0000002921197c23 */ /* 0x100fe20008010803 */
[--C-:B------:R-:W-:Y:S01]  /*d920*/  FFMA.FTZ R33, R40, UR41, -R3.reuse ;  /* 0x0000002928217c23 */ /* 0x100fe20008010803 */
[--C-:B------:R-:W-:Y:S01]  /*d930*/  FFMA.FTZ R92, R45, UR41, -R3.reuse ;  /* 0x000000292d5c7c23 */ /* 0x100fe20008010803 */
[----:B------:R-:W-:Y:S01]  /*d940*/  FFMA.FTZ R45, R65, UR41, -R3 ;  /* 0x00000029412d7c23 */ /* 0x000fe20008010803 */
[----:B0-----:R-:W-:-:S05]  /*d950*/  FMNMX.FTZ R40, R6, R5, !PT ;  /* 0x0000000506287209 */ /* 0x001fca0007810000 */
[----:B------:R-:W0:Y:S01]  /*d960*/  SHFL.BFLY PT, R65, R40, 0x1, 0x1f ;  /* 0x0c201f0028417f89 */ /* 0x000e2200000e0000 */
[--C-:B------:R-:W-:Y:S01]  /*d970*/  FFMA.FTZ R24, R24, UR41, -R3.reuse ;  /* 0x0000002918187c23 */ /* 0x100fe20008010803 */
[----:B------:R-:W-:Y:S01]  /*d980*/  MUFU.EX2 R9, R9 ;  /* 0x0000000900097308 */ /* 0x000fe20000000800 */
[--C-:B------:R-:W-:Y:S01]  /*d990*/  FFMA.FTZ R90, R41, UR41, -R3.reuse ;  /* 0x00000029295a7c23 */ /* 0x100fe20008010803 */
[--C-:B------:R-:W-:Y:S01]  /*d9a0*/  FFMA.FTZ R21, R29, UR41, -R3.reuse ;  /* 0x000000291d157c23 */ /* 0x100fe20008010803 */
[--C-:B------:R-:W-:Y:S01]  /*d9b0*/  FFMA.FTZ R41, R44, UR41, -R3.reuse ;  /* 0x000000292c297c23 */ /* 0x100fe20008010803 */
[----:B------:R-:W-:-:S04]  /*d9c0*/  FFMA.FTZ R44, R64, UR41, -R3 ;  /* 0x00000029402c7c23 */ /* 0x000fc80008010803 */
[----:B------:R-:W1:Y:S01]  /*d9d0*/  MUFU.EX2 R24, R24 ;  /* 0x0000001800187308 */ /* 0x000e620000000800 */
[--C-:B------:R-:W-:Y:S01]  /*d9e0*/  FFMA.FTZ R64, R77, UR41, -R3.reuse ;  /* 0x000000294d407c23 */ /* 0x100fe20008010803 */
[----:B------:R-:W-:-:S06]  /*d9f0*/  FFMA.FTZ R56, R56, UR41, -R3 ;  /* 0x0000002938387c23 */ /* 0x000fcc0008010803 */
[----:B------:R-:W3:Y:S01]  /*da00*/  MUFU.EX2 R8, R8 ;  /* 0x0000000800087308 */ /* 0x000ee20000000800 */
[----:B0-----:R-:W-:-:S07]  /*da10*/  FMNMX.FTZ R6, R40, R65, !PT ;  /* 0x0000004128067209 */ /* 0x001fce0007810000 */
[----:B------:R-:W0:Y:S01]  /*da20*/  MUFU.EX2 R21, R21 ;  /* 0x0000001500157308 */ /* 0x000e220000000800 */
[C---:B------:R-:W-:Y:S01]  /*da30*/  FSETP.NEU.FTZ.AND P3, PT, R6.reuse, -INF , PT ;  /* 0xff8000000600780b */ /* 0x040fe20003f7d000 */
[----:B------:R-:W-:Y:S01]  /*da40*/  FMUL.FTZ R77, R6, UR41 ;  /* 0x00000029064d7c20 */ /* 0x000fe20008410000 */
[----:B------:R-:W-:-:S04]  /*da50*/  FFMA.FTZ R29, R36, UR41, -R3 ;  /* 0x00000029241d7c23 */ /* 0x000fc80008010803 */
[----:B------:R-:W-:Y:S01]  /*da60*/  FSEL R77, R77, RZ, P3 ;  /* 0x000000ff4d4d7208 */ /* 0x000fe20001800000 */
[----:B------:R-:W4:Y:S01]  /*da70*/  MUFU.EX2 R28, R28 ;  /* 0x0000001c001c7308 */ /* 0x000f220000000800 */
[--C-:B------:R-:W-:Y:S01]  /*da80*/  FFMA.FTZ R36, R48, UR41, -R3.reuse ;  /* 0x0000002930247c23 */ /* 0x100fe20008010803 */
[----:B------:R-:W-:Y:S02]  /*da90*/  FFMA.FTZ R48, R68, UR41, -R3 ;  /* 0x0000002944307c23 */ /* 0x000fe40008010803 */
[--C-:B------:R-:W-:Y:S01]  /*daa0*/  FFMA.FTZ R65, R26, UR41, -R77.reuse ;  /* 0x000000291a417c23 */ /* 0x100fe2000801084d */
[----:B------:R-:W-:-:S03]  /*dab0*/  FFMA.FTZ R68, R27, UR41, -R77 ;  /* 0x000000291b447c23 */ /* 0x000fc6000801084d */
[----:B------:R5:W-:Y:S01]  /*dac0*/  MUFU.EX2 R37, R56 ;  /* 0x0000003800257308 */ /* 0x000be20000000800 */
[----:B------:R-:W-:Y:S01]  /*dad0*/  FFMA.FTZ R53, R53, UR41, -R3 ;  /* 0x0000002935357c23 */ /* 0x000fe20008010803 */
[----:B------:R-:W-:Y:S01]  /*dae0*/  FFMA.FTZ R27, R30, UR41, -R77 ;  /* 0x000000291e1b7c23 */ /* 0x000fe2000801084d */
[----:B-----5:R-:W-:Y:S01]  /*daf0*/  FFMA.FTZ R56, R73, UR41, -R3 ;  /* 0x0000002949387c23 */ /* 0x020fe20008010803 */
[----:B------:R-:W-:-:S04]  /*db00*/  FFMA.FTZ R73, R46, UR41, -R77 ;  /* 0x000000292e497c23 */ /* 0x000fc8000801084d */
[----:B------:R-:W5:Y:S01]  /*db10*/  MUFU.EX2 R25, R25 ;  /* 0x0000001900197308 */ /* 0x000f620000000800 */
[----:B------:R-:W-:Y:S01]  /*db20*/  FFMA.FTZ R46, R55, UR41, -R77 ;  /* 0x00000029372e7c23 */ /* 0x000fe2000801084d */
[----:B-1----:R-:W-:Y:S01]  /*db30*/  FADD.FTZ R55, R24, R9 ;  /* 0x0000000918377221 */ /* 0x002fe20000010000 */
[----:B------:R-:W-:Y:S01]  /*db40*/  FFMA.FTZ R5, R80, UR41, -R3 ;  /* 0x0000002950057c23 */ /* 0x000fe20008010803 */
[----:B------:R-:W-:Y:S02]  /*db50*/  FFMA.FTZ R80, R43, UR41, -R77 ;  /* 0x000000292b507c23 */ /* 0x000fe4000801084d */
[----:B---3--:R-:W-:Y:S02]  /*db60*/  FADD.FTZ R26, R8, R55 ;  /* 0x00000037081a7221 */ /* 0x008fe40000010000 */
[----:B------:R-:W1:Y:S01]  /*db70*/  MUFU.EX2 R29, R29 ;  /* 0x0000001d001d7308 */ /* 0x000e620000000800 */
[--C-:B------:R-:W-:Y:S01]  /*db80*/  FFMA.FTZ R43, R54, UR41, -R77.reuse ;  /* 0x00000029362b7c23 */ /* 0x100fe2000801084d */
[----:B------:R-:W-:Y:S01]  /*db90*/  FFMA.FTZ R54, R63, UR41, -R77 ;  /* 0x000000293f367c23 */ /* 0x000fe2000801084d */
[----:B0-----:R-:W-:-:S05]  /*dba0*/  FADD.FTZ R63, R21, R26 ;  /* 0x0000001a153f7221 */ /* 0x001fca0000010000 */
[----:B------:R0:W-:Y:S01]  /*dbb0*/  MUFU.EX2 R11, R53 ;  /* 0x00000035000b7308 */ /* 0x0001e20000000800 */
[----:B----4-:R-:W-:-:S07]  /*dbc0*/  FADD.FTZ R30, R28, R63 ;  /* 0x0000003f1c1e7221 */ /* 0x010fce0000010000 */
[----:B------:R-:W-:Y:S01]  /*dbd0*/  MUFU.EX2 R65, R65 ;  /* 0x0000004100417308 */ /* 0x000fe20000000800 */
[----:B0-----:R-:W-:Y:S01]  /*dbe0*/  FFMA.FTZ R53, R72, UR41, -R3 ;  /* 0x0000002948357c23 */ /* 0x001fe20008010803 */
[----:B------:R-:W-:-:S06]  /*dbf0*/  FFMA.FTZ R72, R31, UR41, -R77 ;  /* 0x000000291f487c23 */ /* 0x000fcc000801084d */
[----:B------:R-:W0:Y:S01]  /*dc00*/  MUFU.EX2 R68, R68 ;  /* 0x0000004400447308 */ /* 0x000e220000000800 */
[----:B------:R-:W-:-:S07]  /*dc10*/  FFMA.FTZ R31, R34, UR41, -R77 ;  /* 0x00000029221f7c23 */ /* 0x000fce000801084d */
[----:B------:R-:W3:Y:S01]  /*dc20*/  MUFU.EX2 R32, R32 ;  /* 0x0000002000207308 */ /* 0x000ee20000000800 */
[----:B------:R-:W-:-:S07]  /*dc30*/  FFMA.FTZ R40, R84, UR41, -R3 ;  /* 0x0000002954287c23 */ /* 0x000fce0008010803 */
[----:B------:R-:W4:Y:S01]  /*dc40*/  MUFU.EX2 R27, R27 ;  /* 0x0000001b001b7308 */ /* 0x000f220000000800 */
[----:B-----5:R-:W-:Y:S01]  /*dc50*/  FADD.FTZ R30, R25, R30 ;  /* 0x0000001e191e7221 */ /* 0x020fe20000010000 */
[----:B------:R-:W-:-:S06]  /*dc60*/  FFMA.FTZ R84, R47, UR41, -R77 ;  /* 0x000000292f547c23 */ /* 0x000fcc000801084d */
[----:B------:R-:W5:Y:S01]  /*dc70*/  MUFU.EX2 R33, R33 ;  /* 0x0000002100217308 */ /* 0x000f620000000800 */
[--C-:B------:R-:W-:Y:S01]  /*dc80*/  FFMA.FTZ R47, R58, UR41, -R77.reuse ;  /* 0x000000293a2f7c23 */ /* 0x100fe2000801084d */
[----:B------:R-:W-:-:S06]  /*dc90*/  FFMA.FTZ R58, R67, UR41, -R77 ;  /* 0x00000029433a7c23 */ /* 0x000fcc000801084d */
[----:B------:R-:W2:Y:S01]  /*dca0*/  MUFU.EX2 R72, R72 ;  /* 0x0000004800487308 */ /* 0x000ea20000000800 */
[----:B-1----:R-:W-:-:S07]  /*dcb0*/  FADD.FTZ R67, R29, R30 ;  /* 0x0000001e1d437221 */ /* 0x002fce0000010000 */
[----:B------:R-:W1:Y:S01]  /*dcc0*/  MUFU.EX2 R90, R90 ;  /* 0x0000005a005a7308 */ /* 0x000e620000000800 */
[----:B0-----:R-:W-:-:S07]  /*dcd0*/  FADD.FTZ R26, R65, R68 ;  /* 0x00000044411a7221 */ /* 0x001fce0000010000 */
[----:B------:R-:W0:Y:S01]  /*dce0*/  MUFU.EX2 R31, R31 ;  /* 0x0000001f001f7308 */ /* 0x000e220000000800 */
[----:B---3--:R-:W-:-:S07]  /*dcf0*/  FADD.FTZ R30, R32, R67 ;  /* 0x00000043201e7221 */ /* 0x008fce0000010000 */
[----:B------:R-:W3:Y:S01]  /*dd00*/  MUFU.EX2 R41, R41 ;  /* 0x0000002900297308 */ /* 0x000ee20000000800 */
[----:B----4-:R-:W-:-:S07]  /*dd10*/  FADD.FTZ R63, R27, R26 ;  /* 0x0000001a1b3f7221 */ /* 0x010fce0000010000 */
[----:B------:R-:W4:Y:S01]  /*dd20*/  MUFU.EX2 R92, R92 ;  /* 0x0000005c005c7308 */ /* 0x000f220000000800 */
[----:B-----5:R-:W-:Y:S01]  /*dd30*/  FADD.FTZ R67, R33, R30 ;  /* 0x0000001e21437221 */ /* 0x020fe20000010000 */
[----:B--2---:R-:W-:-:S03]  /*dd40*/  FADD.FTZ R26, R72, R63 ;  /* 0x0000003f481a7221 */ /* 0x004fc60000010000 */
[----:B-1----:R-:W-:Y:S01]  /*dd50*/  FADD.FTZ R34, R90, R67 ;  /* 0x000000435a227221 */ /* 0x002fe20000010000 */
[----:B0-----:R-:W-:Y:S01]  /*dd60*/  FADD.FTZ R63, R31, R26 ;  /* 0x0000001a1f3f7221 */ /* 0x001fe20000010000 */
[----:B------:R-:W-:Y:S02]  /*dd70*/  F2FP.F16.F32.PACK_AB R26, R21, R8 ;  /* 0x00000008151a723e */ /* 0x000fe400000000ff */
[----:B---3--:R-:W-:Y:S01]  /*dd80*/  FADD.FTZ R21, R41, R34 ;  /* 0x0000002229157221 */ /* 0x008fe20000010000 */
[----:B----4-:R-:W-:Y:S02]  /*dd90*/  F2FP.F16.F32.PACK_AB R34, R92, R41 ;  /* 0x000000295c22723e */ /* 0x010fe400000000ff */
[----:B------:R-:W2:Y:S01]  /*dda0*/  LDL R41, [R1+0x24] ;  /* 0x0000240001297983 */ /* 0x000ea20000100800 */
[--C-:B------:R-:W-:Y:S01]  /*ddb0*/  FFMA.FTZ R4, R52, UR41, -R3.reuse ;  /* 0x0000002934047c23 */ /* 0x100fe20008010803 */
[--C-:B------:R-:W-:Y:S01]  /*ddc0*/  FFMA.FTZ R52, R57, UR41, -R3.reuse ;  /* 0x0000002939347c23 */ /* 0x100fe20008010803 */
[----:B------:R-:W-:Y:S01]  /*ddd0*/  FFMA.FTZ R57, R76, UR41, -R3 ;  /* 0x000000294c397c23 */ /* 0x000fe20008010803 */
[--C-:B------:R-:W-:Y:S01]  /*dde0*/  FFMA.FTZ R76, R35, UR41, -R77.reuse ;  /* 0x00000029234c7c23 */ /* 0x100fe2000801084d */
[----:B------:R-:W-:Y:S01]  /*ddf0*/  FFMA.FTZ R35, R38, UR41, -R77 ;  /* 0x0000002926237c23 */ /* 0x000fe2000801084d */
[----:B------:R-:W-:Y:S01]  /*de00*/  FFMA.FTZ R49, R49, UR41, -R3 ;  /* 0x0000002931317c23 */ /* 0x000fe20008010803 */
[----:B------:R-:W-:-:S03]  /*de10*/  FFMA.FTZ R38, R39, UR41, -R77 ;  /* 0x0000002927267c23 */ /* 0x000fc6000801084d */
[----:B------:R-:W0:Y:S08]  /*de20*/  MUFU.EX2 R76, R76 ;  /* 0x0000004c004c7308 */ /* 0x000e300000000800 */
[----:B------:R1:W-:Y:S08]  /*de30*/  MUFU.EX2 R7, R49 ;  /* 0x0000003100077308 */ /* 0x0003f00000000800 */
[----:B------:R-:W3:Y:S01]  /*de40*/  MUFU.EX2 R35, R35 ;  /* 0x0000002300237308 */ /* 0x000ee20000000800 */
[----:B-1----:R-:W-:Y:S01]  /*de50*/  FFMA.FTZ R49, R69, UR41, -R3 ;  /* 0x0000002945317c23 */ /* 0x002fe20008010803 */
[----:B------:R-:W-:-:S06]  /*de60*/  FFMA.FTZ R69, R42, UR41, -R77 ;  /* 0x000000292a457c23 */ /* 0x000fcc000801084d */
[----:B------:R-:W1:Y:S01]  /*de70*/  MUFU.EX2 R38, R38 ;  /* 0x0000002600267308 */ /* 0x000e620000000800 */
[----:B0-----:R-:W-:-:S07]  /*de80*/  FADD.FTZ R30, R76, R63 ;  /* 0x0000003f4c1e7221 */ /* 0x001fce0000010000 */
[----:B------:R-:W0:Y:S01]  /*de90*/  MUFU.EX2 R69, R69 ;  /* 0x0000004500457308 */ /* 0x000e220000000800 */
[----:B------:R-:W-:-:S07]  /*dea0*/  F2FP.F16.F32.PACK_AB R24, R9, R24 ;  /* 0x000000180918723e */ /* 0x000fce00000000ff */
[----:B------:R-:W4:Y:S01]  /*deb0*/  MUFU.EX2 R36, R36 ;  /* 0x0000002400247308 */ /* 0x000f220000000800 */
[----:B---3--:R-:W-:Y:S01]  /*dec0*/  FADD.FTZ R9, R35, R30 ;  /* 0x0000001e23097221 */ /* 0x008fe20000010000 */
[----:B------:R-:W-:-:S06]  /*ded0*/  FFMA.FTZ R39, R50, UR41, -R77 ;  /* 0x0000002932277c23 */ /* 0x000fcc000801084d */
[----:B------:R-:W3:Y:S01]  /*dee0*/  MUFU.EX2 R80, R80 ;  /* 0x0000005000507308 */ /* 0x000ee20000000800 */
[--C-:B------:R-:W-:Y:S01]  /*def0*/  FFMA.FTZ R42, R51, UR41, -R77.reuse ;  /* 0x00000029332a7c23 */ /* 0x100fe2000801084d */
[----:B------:R-:W-:Y:S01]  /*df00*/  FFMA.FTZ R51, R62, UR41, -R77 ;  /* 0x000000293e337c23 */ /* 0x000fe2000801084d */
[----:B-1----:R-:W-:-:S05]  /*df10*/  FADD.FTZ R62, R38, R9 ;  /* 0x00000009263e7221 */ /* 0x002fca0000010000 */
[----:B------:R-:W1:Y:S01]  /*df20*/  MUFU.EX2 R73, R73 ;  /* 0x0000004900497308 */ /* 0x000e620000000800 */
[----:B------:R-:W-:-:S07]  /*df30*/  FADD.FTZ R21, R92, R21 ;  /* 0x000000155c157221 */ /* 0x000fce0000010000 */
[----:B------:R-:W5:Y:S01]  /*df40*/  MUFU.EX2 R4, R4 ;  /* 0x0000000400047308 */ /* 0x000f620000000800 */
[----:B------:R-:W-:Y:S01]  /*df50*/  FFMA.FTZ R55, R66, UR41, -R77 ;  /* 0x0000002942377c23 */ /* 0x000fe2000801084d */
[----:B0-----:R-:W-:-:S06]  /*df60*/  FADD.FTZ R9, R69, R62 ;  /* 0x0000003e45097221 */ /* 0x001fcc0000010000 */
[----:B------:R-:W0:Y:S01]  /*df70*/  MUFU.EX2 R84, R84 ;  /* 0x0000005400547308 */ /* 0x000e220000000800 */
[----:B----4-:R-:W-:Y:S01]  /*df80*/  FADD.FTZ R66, R36, R21 ;  /* 0x0000001524427221 */ /* 0x010fe20000010000 */
[----:B------:R-:W-:Y:S01]  /*df90*/  FFMA.FTZ R60, R60, UR41, -R3 ;  /* 0x000000293c3c7c23 */ /* 0x000fe20008010803 */
[----:B---3--:R-:W-:-:S05]  /*dfa0*/  FADD.FTZ R62, R80, R9 ;  /* 0x00000009503e7221 */ /* 0x008fca0000010000 */
[----:B------:R-:W3:Y:S01]  /*dfb0*/  MUFU.EX2 R39, R39 ;  /* 0x0000002700277308 */ /* 0x000ee20000000800 */
[----:B------:R-:W-:Y:S01]  /*dfc0*/  FADD.FTZ R21, R7, R66 ;  /* 0x0000004207157221 */ /* 0x000fe20000010000 */
[----:B------:R-:W-:Y:S01]  /*dfd0*/  FFMA.FTZ R61, R61, UR41, -R3 ;  /* 0x000000293d3d7c23 */ /* 0x000fe20008010803 */
[----:B-1----:R-:W-:-:S05]  /*dfe0*/  FADD.FTZ R9, R73, R62 ;  /* 0x0000003e49097221 */ /* 0x002fca0000010000 */
[----:B------:R-:W1:Y:S01]  /*dff0*/  MUFU.EX2 R42, R42 ;  /* 0x0000002a002a7308 */ /* 0x000e620000000800 */
[----:B------:R-:W-:Y:S01]  /*e000*/  F2FP.F16.F32.PACK_AB R30, R32, R29 ;  /* 0x0000001d201e723e */ /* 0x000fe200000000ff */
[----:B-----5:R-:W-:-:S06]  /*e010*/  FADD.FTZ R62, R4, R21 ;  /* 0x00000015043e7221 */ /* 0x020fcc0000010000 */
[----:B------:R-:W4:Y:S01]  /*e020*/  MUFU.EX2 R52, R52 ;  /* 0x0000003400347308 */ /* 0x000f220000000800 */
[----:B------:R-:W-:Y:S02]  /*e030*/  F2FP.F16.F32.PACK_AB R29, R76, R31 ;  /* 0x0000001f4c1d723e */ /* 0x000fe400000000ff */
[----:B------:R-:W-:-:S05]  /*e040*/  F2FP.F16.F32.PACK_AB R31, R38, R35 ;  /* 0x00000023261f723e */ /* 0x000fca00000000ff */
[----:B------:R-:W5:Y:S01]  /*e050*/  MUFU.EX2 R43, R43 ;  /* 0x0000002b002b7308 */ /* 0x000f620000000800 */
[----:B0-----:R-:W-:Y:S01]  /*e060*/  FADD.FTZ R38, R84, R9 ;  /* 0x0000000954267221 */ /* 0x001fe20000010000 */
[----:B------:R-:W-:Y:S01]  /*e070*/  FFMA.FTZ R50, R59, UR41, -R77 ;  /* 0x000000293b327c23 */ /* 0x000fe2000801084d */
[----:B------:R-:W-:-:S05]  /*e080*/  FADD.FTZ R62, R11, R62 ;  /* 0x0000003e0b3e7221 */ /* 0x000fca0000010000 */
[----:B------:R-:W0:Y:S01]  /*e090*/  MUFU.EX2 R60, R60 ;  /* 0x0000003c003c7308 */ /* 0x000e220000000800 */
[----:B---3--:R-:W-:Y:S01]  /*e0a0*/  FADD.FTZ R9, R39, R38 ;  /* 0x0000002627097221 */ /* 0x008fe20000010000 */
[----:B------:R-:W-:-:S06]  /*e0b0*/  FADD.FTZ R21, R37, R62 ;  /* 0x0000003e25157221 */ /* 0x000fcc0000010000 */
[----:B------:R-:W3:Y:S08]  /*e0c0*/  MUFU.EX2 R46, R46 ;  /* 0x0000002e002e7308 */ /* 0x000ef00000000800 */
[----:B------:R-:W3:Y:S01]  /*e0d0*/  MUFU.EX2 R61, R61 ;  /* 0x0000003d003d7308 */ /* 0x000ee20000000800 */
[----:B-1----:R-:W-:Y:S01]  /*e0e0*/  FADD.FTZ R38, R42, R9 ;  /* 0x000000092a267221 */ /* 0x002fe20000010000 */
[----:B----4-:R-:W-:-:S06]  /*e0f0*/  FADD.FTZ R21, R52, R21 ;  /* 0x0000001534157221 */ /* 0x010fcc0000010000 */
[----:B------:R-:W1:Y:S08]  /*e100*/  MUFU.EX2 R47, R47 ;  /* 0x0000002f002f7308 */ /* 0x000e700000000800 */
[----:B------:R-:W4:Y:S01]  /*e110*/  MUFU.EX2 R44, R44 ;  /* 0x0000002c002c7308 */ /* 0x000f220000000800 */
[----:B-----5:R-:W-:Y:S01]  /*e120*/  FADD.FTZ R9, R43, R38 ;  /* 0x000000262b097221 */ /* 0x020fe20000010000 */
[----:B------:R-:W-:-:S06]  /*e130*/  F2FP.F16.F32.PACK_AB R28, R25, R28 ;  /* 0x0000001c191c723e */ /* 0x000fcc00000000ff */
[----:B------:R-:W5:Y:S01]  /*e140*/  MUFU.EX2 R50, R50 ;  /* 0x0000003200327308 */ /* 0x000f620000000800 */
[----:B0-----:R-:W-:Y:S01]  /*e150*/  FADD.FTZ R66, R60, R21 ;  /* 0x000000153c427221 */ /* 0x001fe20000010000 */
[----:B------:R-:W-:-:S06]  /*e160*/  F2FP.F16.F32.PACK_AB R25, R68, R65 ;  /* 0x000000414419723e */ /* 0x000fcc00000000ff */
[----:B------:R-:W0:Y:S01]  /*e170*/  MUFU.EX2 R45, R45 ;  /* 0x0000002d002d7308 */ /* 0x000e220000000800 */
[----:B------:R-:W-:Y:S01]  /*e180*/  F2FP.F16.F32.PACK_AB R27, R72, R27 ;  /* 0x0000001b481b723e */ /* 0x000fe200000000ff */
[----:B---3--:R-:W-:-:S06]  /*e190*/  FADD.FTZ R62, R46, R9 ;  /* 0x000000092e3e7221 */ /* 0x008fcc0000010000 */
[----:B------:R-:W3:Y:S01]  /*e1a0*/  MUFU.EX2 R51, R51 ;  /* 0x0000003300337308 */ /* 0x000ee20000000800 */
[----:B------:R-:W-:-:S07]  /*e1b0*/  FADD.FTZ R9, R61, R66 ;  /* 0x000000423d097221 */ /* 0x000fce0000010000 */
[----:B------:R-:W3:Y:S01]  /*e1c0*/  MUFU.EX2 R48, R48 ;  /* 0x0000003000307308 */ /* 0x000ee20000000800 */
[----:B------:R-:W-:Y:S01]  /*e1d0*/  STSM.16.M88.4 [R139+0x21800], R24 ;  /* 0x021800188b007844 */ /* 0x000fe20000000200 */
[----:B------:R-:W-:Y:S01]  /*e1e0*/  F2FP.F16.F32.PACK_AB R36, R7, R36 ;  /* 0x000000240724723e */ /* 0x000fe200000000ff */
[----:B-1----:R-:W-:-:S05]  /*e1f0*/  FADD.FTZ R7, R47, R62 ;  /* 0x0000003e2f077221 */ /* 0x002fca0000010000 */
[----:B------:R-:W1:Y:S01]  /*e200*/  MUFU.EX2 R54, R54 ;  /* 0x0000003600367308 */ /* 0x000e620000000800 */
[----:B------:R4:W-:Y:S01]  /*e210*/  STSM.16.M88.4 [R91], R28 ;  /* 0x0000001c5b007844 */ /* 0x0009e20000000200 */
[----:B------:R-:W-:-:S06]  /*e220*/  FFMA.FTZ R59, R70, UR41, -R77 ;  /* 0x00000029463b7c23 */ /* 0x000fcc000801084d */
[----:B------:R-:W1:Y:S01]  /*e230*/  MUFU.EX2 R49, R49 ;  /* 0x0000003100317308 */ /* 0x000e620000000800 */
[----:B------:R-:W-:Y:S01]  /*e240*/  FFMA.FTZ R20, R81, UR41, -R3 ;  /* 0x0000002951147c23 */ /* 0x000fe20008010803 */
[--C-:B------:R-:W-:Y:S01]  /*e250*/  FFMA.FTZ R71, R71, UR41, -R77.reuse ;  /* 0x0000002947477c23 */ /* 0x100fe2000801084d */
[--C-:B------:R-:W-:Y:S01]  /*e260*/  FFMA.FTZ R74, R74, UR41, -R77.reuse ;  /* 0x000000294a4a7c23 */ /* 0x100fe2000801084d */
[----:B------:R-:W-:-:S04]  /*e270*/  FFMA.FTZ R75, R75, UR41, -R77 ;  /* 0x000000294b4b7c23 */ /* 0x000fc8000801084d */
[----:B------:R-:W1:Y:S01]  /*e280*/  MUFU.EX2 R55, R55 ;  /* 0x0000003700377308 */ /* 0x000e620000000800 */
[----:B----4-:R-:W-:Y:S01]  /*e290*/  FADD.FTZ R28, R44, R9 ;  /* 0x000000092c1c7221 */ /* 0x010fe20000010000 */
[--C-:B------:R-:W-:Y:S01]  /*e2a0*/  FFMA.FTZ R78, R78, UR41, -R77.reuse ;  /* 0x000000294e4e7c23 */ /* 0x100fe2000801084d */
[--C-:B------:R-:W-:Y:S01]  /*e2b0*/  FFMA.FTZ R79, R79, UR41, -R77.reuse ;  /* 0x000000294f4f7c23 */ /* 0x100fe2000801084d */
[--C-:B------:R-:W-:Y:S01]  /*e2c0*/  FFMA.FTZ R82, R82, UR41, -R77.reuse ;  /* 0x0000002952527c23 */ /* 0x100fe2000801084d */
[----:B------:R-:W-:-:S03]  /*e2d0*/  FFMA.FTZ R83, R83, UR41, -R77 ;  /* 0x0000002953537c23 */ /* 0x000fc6000801084d */
[----:B------:R-:W4:Y:S01]  /*e2e0*/  MUFU.EX2 R53, R53 ;  /* 0x0000003500357308 */ /* 0x000f220000000800 */
[----:B------:R-:W-:Y:S01]  /*e2f0*/  FFMA.FTZ R86, R86, UR41, -R77 ;  /* 0x0000002956567c23 */ /* 0x000fe2000801084d */
[----:B------:R-:W-:Y:S01]  /*e300*/  F2FP.F16.F32.PACK_AB R38, R11, R4 ;  /* 0x000000040b26723e */ /* 0x000fe200000000ff */
[----:B------:R-:W-:Y:S01]  /*e310*/  FFMA.FTZ R3, R85, UR41, -R3 ;  /* 0x0000002955037c23 */ /* 0x000fe20008010803 */
[----:B------:R-:W-:Y:S01]  /*e320*/  FFMA.FTZ R77, R87, UR41, -R77 ;  /* 0x00000029574d7c23 */ /* 0x000fe2000801084d */
[----:B-----5:R-:W-:Y:S01]  /*e330*/  FADD.FTZ R4, R50, R7 ;  /* 0x0000000732047221 */ /* 0x020fe20000010000 */
[----:B0-----:R-:W-:Y:S02]  /*e340*/  FADD.FTZ R9, R45, R28 ;  /* 0x0000001c2d097221 */ /* 0x001fe40000010000 */
[----:B------:R-:W0:Y:S01]  /*e350*/  MUFU.EX2 R58, R58 ;  /* 0x0000003a003a7308 */ /* 0x000e220000000800 */
[----:B---3--:R-:W-:Y:S01]  /*e360*/  FADD.FTZ R7, R51, R4 ;  /* 0x0000000433077221 */ /* 0x008fe20000010000 */
[----:B------:R-:W-:-:S06]  /*e370*/  FADD.FTZ R28, R48, R9 ;  /* 0x00000009301c7221 */ /* 0x000fcc0000010000 */
[----:B------:R-:W3:Y:S01]  /*e380*/  MUFU.EX2 R56, R56 ;  /* 0x0000003800387308 */ /* 0x000ee20000000800 */
[----:B-1----:R-:W-:Y:S01]  /*e390*/  FADD.FTZ R4, R54, R7 ;  /* 0x0000000736047221 */ /* 0x002fe20000010000 */
[----:B------:R-:W-:-:S06]  /*e3a0*/  FADD.FTZ R28, R49, R28 ;  /* 0x0000001c311c7221 */ /* 0x000fcc0000010000 */
[----:B------:R-:W-:Y:S08]  /*e3b0*/  MUFU.EX2 R57, R57 ;  /* 0x0000003900397308 */ /* 0x000ff00000000800 */
[----:B------:R-:W1:Y:S08]  /*e3c0*/  MUFU.EX2 R59, R59 ;  /* 0x0000003b003b7308 */ /* 0x000e700000000800 */
[----:B------:R-:W-:Y:S01]  /*e3d0*/  MUFU.EX2 R8, R71 ;  /* 0x0000004700087308 */ /* 0x000fe20000000800 */
[----:B------:R-:W-:-:S07]  /*e3e0*/  F2FP.F16.F32.PACK_AB R32, R90, R33 ;  /* 0x000000215a20723e */ /* 0x000fce00000000ff */
[----:B------:R-:W5:Y:S01]  /*e3f0*/  MUFU.EX2 R64, R64 ;  /* 0x0000004000407308 */ /* 0x000f620000000800 */
[----:B------:R-:W-:-:S07]  /*e400*/  F2FP.F16.F32.PACK_AB R24, R52, R37 ;  /* 0x000000253418723e */ /* 0x000fce00000000ff */
[----:B------:R-:W-:Y:S01]  /*e410*/  MUFU.EX2 R74, R74 ;  /* 0x0000004a004a7308 */ /* 0x000fe20000000800 */
[----:B------:R-:W-:-:S07]  /*e420*/  FADD.FTZ R7, R55, R4 ;  /* 0x0000000437077221 */ /* 0x000fce0000010000 */
[----:B------:R-:W-:Y:S08]  /*e430*/  MUFU.EX2 R5, R5 ;  /* 0x0000000500057308 */ /* 0x000ff00000000800 */
[----:B------:R-:W2:Y:S08]  /*e440*/  MUFU.EX2 R75, R75 ;  /* 0x0000004b004b7308 */ /* 0x000eb00000000800 */
[----:B------:R-:W-:Y:S08]  /*e450*/  MUFU.EX2 R78, R78 ;  /* 0x0000004e004e7308 */ /* 0x000ff00000000800 */
[----:B------:R-:W2:Y:S01]  /*e460*/  MUFU.EX2 R79, R79 ;  /* 0x0000004f004f7308 */ /* 0x000ea20000000800 */
[----:B------:R-:W-:Y:S01]  /*e470*/  F2FP.F16.F32.PACK_AB R33, R80, R69 ;  /* 0x000000455021723e */ /* 0x000fe200000000ff */
[----:B------:R-:W2:Y:S06]  /*e480*/  @P2 LDC R11, c[0x0][0x44c] ;  /* 0x00011300ff0b2b82 */ /* 0x000eac0000000800 */
[----:B------:R-:W2:Y:S01]  /*e490*/  MUFU.EX2 R20, R20 ;  /* 0x0000001400147308 */ /* 0x000ea20000000800 */
[----:B------:R-:W-:-:S07]  /*e4a0*/  F2FP.F16.F32.PACK_AB R35, R84, R73 ;  /* 0x000000495423723e */ /* 0x000fce00000000ff */
[----:B------:R-:W-:Y:S01]  /*e4b0*/  MUFU.EX2 R40, R40 ;  /* 0x0000002800287308 */ /* 0x000fe20000000800 */
[----:B------:R-:W-:-:S07]  /*e4c0*/  F2FP.F16.F32.PACK_AB R37, R42, R39 ;  /* 0x000000272a25723e */ /* 0x000fce00000000ff */
[----:B------:R-:W2:Y:S01]  /*e4d0*/  MUFU.EX2 R3, R3 ;  /* 0x0000000300037308 */ /* 0x000ea20000000800 */
[----:B----4-:R-:W-:-:S07]  /*e4e0*/  FADD.FTZ R9, R53, R28 ;  /* 0x0000001c35097221 */ /* 0x010fce0000010000 */
[----:B------:R-:W-:Y:S08]  /*e4f0*/  MUFU.EX2 R82, R82 ;  /* 0x0000005200527308 */ /* 0x000ff00000000800 */
[----:B------:R-:W4:Y:S08]  /*e500*/  MUFU.EX2 R83, R83 ;  /* 0x0000005300537308 */ /* 0x000f300000000800 */
[----:B------:R-:W-:Y:S08]  /*e510*/  MUFU.EX2 R86, R86 ;  /* 0x0000005600567308 */ /* 0x000ff00000000800 */
[----:B------:R-:W4:Y:S01]  /*e520*/  MUFU.EX2 R77, R77 ;  /* 0x0000004d004d7308 */ /* 0x000f220000000800 */
[----:B------:R-:W-:Y:S01]  /*e530*/  F2FP.F16.F32.PACK_AB R39, R46, R43 ;  /* 0x0000002b2e27723e */ /* 0x000fe200000000ff */
[----:B0-----:R-:W-:Y:S01]  /*e540*/  FADD.FTZ R4, R58, R7 ;  /* 0x000000073a047221 */ /* 0x001fe20000010000 */
[----:B------:R-:W-:-:S02]  /*e550*/  F2FP.F16.F32.PACK_AB R26, R61, R60 ;  /* 0x0000003c3d1a723e */ /* 0x000fc400000000ff */
[----:B------:R-:W-:Y:S02]  /*e560*/  F2FP.F16.F32.PACK_AB R25, R50, R47 ;  /* 0x0000002f3219723e */ /* 0x000fe400000000ff */
[----:B------:R-:W-:Y:S01]  /*e570*/  F2FP.F16.F32.PACK_AB R27, R54, R51 ;  /* 0x00000033361b723e */ /* 0x000fe200000000ff */
[----:B---3--:R-:W-:Y:S01]  /*e580*/  FADD.FTZ R28, R56, R9 ;  /* 0x00000009381c7221 */ /* 0x008fe20000010000 */
[----:B------:R0:W-:Y:S01]  /*e590*/  STSM.16.M88.4 [R141], R32 ;  /* 0x000000208d007844 */ /* 0x0001e20000000200 */
[----:B-1----:R-:W-:-:S03]  /*e5a0*/  FADD.FTZ R7, R59, R4 ;  /* 0x000000043b077221 */ /* 0x002fc60000010000 */
[----:B------:R1:W-:Y:S01]  /*e5b0*/  STSM.16.M88.4 [R140], R36 ;  /* 0x000000248c007844 */ /* 0x0003e20000000200 */
[----:B------:R-:W-:Y:S01]  /*e5c0*/  FADD.FTZ R9, R57, R28 ;  /* 0x0000001c39097221 */ /* 0x000fe20000010000 */
[----:B------:R-:W-:Y:S02]  /*e5d0*/  F2FP.F16.F32.PACK_AB R28, R56, R53 ;  /* 0x00000035381c723e */ /* 0x000fe400000000ff */
[----:B------:R3:W-:Y:S01]  /*e5e0*/  STSM.16.M88.4 [R139+0x27800], R24 ;  /* 0x027800188b007844 */ /* 0x0007e20000000200 */
[----:B-----5:R-:W-:Y:S02]  /*e5f0*/  F2FP.F16.F32.PACK_AB R30, R64, R57 ;  /* 0x00000039401e723e */ /* 0x020fe400000000ff */
[----:B--2---:R-:W-:Y:S02]  /*e600*/  F2FP.F16.F32.PACK_AB R29, R75, R74 ;  /* 0x0000004a4b1d723e */ /* 0x004fe400000000ff */
[----:B------:R-:W-:Y:S01]  /*e610*/  F2FP.F16.F32.PACK_AB R31, R79, R78 ;  /* 0x0000004e4f1f723e */ /* 0x000fe200000000ff */
[----:B------:R-:W-:Y:S01]  /*e620*/  FADD.FTZ R7, R8, R7 ;  /* 0x0000000708077221 */ /* 0x000fe20000010000 */
[----:B0-----:R-:W-:-:S02]  /*e630*/  F2FP.F16.F32.PACK_AB R32, R20, R5 ;  /* 0x000000051420723e */ /* 0x001fc400000000ff */
[----:B------:R-:W-:Y:S01]  /*e640*/  F2FP.F16.F32.PACK_AB R34, R3, R40 ;  /* 0x000000280322723e */ /* 0x000fe200000000ff */
[----:B-1----:R-:W0:Y:S01]  /*e650*/  @P2 LDC R38, c[0x0][0x450] ;  /* 0x00011400ff262b82 */ /* 0x002e220000000800 */
[----:B----4-:R-:W-:Y:S02]  /*e660*/  F2FP.F16.F32.PACK_AB R33, R83, R82 ;  /* 0x000000525321723e */ /* 0x010fe400000000ff */
[----:B---3--:R-:W-:Y:S02]  /*e670*/  F2FP.F16.F32.PACK_AB R24, R45, R44 ;  /* 0x0000002c2d18723e */ /* 0x008fe400000000ff */
[----:B------:R-:W-:Y:S02]  /*e680*/  F2FP.F16.F32.PACK_AB R26, R49, R48 ;  /* 0x00000030311a723e */ /* 0x000fe400000000ff */
[----:B------:R-:W-:Y:S02]  /*e690*/  F2FP.F16.F32.PACK_AB R25, R58, R55 ;  /* 0x000000373a19723e */ /* 0x000fe400000000ff */
[----:B------:R-:W-:-:S02]  /*e6a0*/  F2FP.F16.F32.PACK_AB R27, R8, R59 ;  /* 0x0000003b081b723e */ /* 0x000fc400000000ff */
[----:B------:R-:W-:Y:S01]  /*e6b0*/  F2FP.F16.F32.PACK_AB R35, R77, R86 ;  /* 0x000000564d23723e */ /* 0x000fe200000000ff */
[----:B------:R-:W-:Y:S02]  /*e6c0*/  FADD.FTZ R4, R74, R7 ;  /* 0x000000074a047221 */ /* 0x000fe40000010000 */
[----:B------:R1:W-:Y:S04]  /*e6d0*/  STSM.16.M88.4 [R41], R24 ;  /* 0x0000001829007844 */ /* 0x0003e80000000200 */
[----:B------:R1:W-:Y:S04]  /*e6e0*/  STSM.16.M88.4 [R141+0x6000], R28 ;  /* 0x0060001c8d007844 */ /* 0x0003e80000000200 */
[----:B------:R1:W-:Y:S01]  /*e6f0*/  STSM.16.M88.4 [R140+0x6000], R32 ;  /* 0x006000208c007844 */ /* 0x0003e20000000200 */
[----:B------:R-:W-:Y:S01]  /*e700*/  FADD.FTZ R7, R75, R4 ;  /* 0x000000044b077221 */ /* 0x000fe20000010000 */
[----:B------:R2:W-:Y:S06]  /*e710*/  MEMBAR.ALL.CTA ;  /* 0x0000000000007992 */ /* 0x0005ec0000008000 */
[----:B--2---:R-:W2:Y:S01]  /*e720*/  FENCE.VIEW.ASYNC.S ;  /* 0x00000000000073c6 */ /* 0x004ea20000000000 */
[----:B------:R-:W-:Y:S01]  /*e730*/  FADD.FTZ R4, R78, R7 ;  /* 0x000000074e047221 */ /* 0x000fe20000010000 */
[----:B------:R-:W-:Y:S01]  /*e740*/  FADD.FTZ R36, R64, R9 ;  /* 0x0000000940247221 */ /* 0x000fe20000010000 */
[----:B------:R-:W-:-:S02]  /*e750*/  PLOP3.LUT P3, PT, PT, PT, UP0, 0x40, 0x0 ;  /* 0x000000000000781c */ /* 0x000fc40003f6e808 */
[----:B------:R-:W-:Y:S01]  /*e760*/  FADD.FTZ R79, R79, R4 ;  /* 0x000000044f4f7221 */ /* 0x000fe20000010000 */
[----:B------:R-:W-:-:S04]  /*e770*/  @P2 IMAD.HI.U32 R11, R89, R11, RZ ;  /* 0x0000000b590b2227 */ /* 0x000fc800078e00ff */
[----:B------:R-:W-:Y:S01]  /*e780*/  FADD.FTZ R5, R5, R36 ;  /* 0x0000002405057221 */ /* 0x000fe20000010000 */
[----:B------:R-:W-:Y:S01]  /*e790*/  FADD.FTZ R82, R82, R79 ;  /* 0x0000004f52527221 */ /* 0x000fe20000010000 */
[----:B------:R-:W-:Y:S02]  /*e7a0*/  IMAD.MOV.U32 R7, RZ, RZ, R89 ;  /* 0x000000ffff077224 */ /* 0x000fe400078e0059 */
[----:B------:R-:W-:Y:S01]  /*e7b0*/  FADD.FTZ R5, R20, R5 ;  /* 0x0000000514057221 */ /* 0x000fe20000010000 */
[----:B0-----:R-:W-:Y:S01]  /*e7c0*/  @P2 SHF.R.U32.HI R7, RZ, R38, R11 ;  /* 0x00000026ff072219 */ /* 0x001fe2000001160b */
[----:B------:R-:W-:Y:S02]  /*e7d0*/  FADD.FTZ R83, R83, R82 ;  /* 0x0000005253537221 */ /* 0x000fe40000010000 */
[----:B------:R-:W-:Y:S02]  /*e7e0*/  FADD.FTZ R40, R40, R5 ;  /* 0x0000000528287221 */ /* 0x000fe40000010000 */
[----:B------:R-:W-:Y:S01]  /*e7f0*/  FADD.FTZ R4, R86, R83 ;  /* 0x0000005356047221 */ /* 0x000fe20000010000 */
[----:B------:R-:W-:-:S02]  /*e800*/  IMAD.IADD R114, R114, 0x1, R7 ;  /* 0x0000000172727824 */ /* 0x000fc400078e0207 */
[----:B------:R-:W-:Y:S01]  /*e810*/  FADD.FTZ R5, R3, R40 ;  /* 0x0000002803057221 */ /* 0x000fe20000010000 */
[----:B------:R-:W-:Y:S02]  /*e820*/  VIADD R3, R88, 0xfffffffe ;  /* 0xfffffffe58037836 */ /* 0x000fe40000000000 */
[----:B------:R-:W-:Y:S01]  /*e830*/  FADD.FTZ R4, R77, R4 ;  /* 0x000000044d047221 */ /* 0x000fe20000010000 */
[----:B------:R-:W-:Y:S01]  /*e840*/  VIADD R7, R114, UR4 ;  /* 0x0000000472077c36 */ /* 0x000fe20008000000 */
[----:B--2---:R-:W-:Y:S01]  /*e850*/  NOP ;  /* 0x0000000000007918 */ /* 0x004fe20000000000 */
[----:B-1----:R-:W-:Y:S05]  /*e860*/  @P3 BRA `(.L_x_1501) ;  /* 0x0000000000543947 */ /* 0x002fea0003800000 */
[C---:B------:R-:W-:Y:S01]  /*e870*/  ISETP.GT.AND P3, PT, R114.reuse, RZ, PT ;  /* 0x000000ff7200720c */ /* 0x040fe20003f64270 */
[----:B------:R-:W-:Y:S01]  /*e880*/  BSSY B0, `(.L_x_1502) ;  /* 0x0000010000007945 */ /* 0x000fe20003800000 */
[----:B------:R-:W-:-:S11]  /*e890*/  VIADD R8, R114, 0xffffffff ;  /* 0xffffffff72087836 */ /* 0x000fd60000000000 */
[----:B------:R-:W-:Y:S05]  /*e8a0*/  @P3 BRA `(.L_x_1503) ;  /* 0x0000000000203947 */ /* 0x000fea0003800000 */
[----:B------:R-:W-:Y:S01]  /*e8b0*/  UISETP.NE.AND UP1, UPT, UR5, 0x1, UPT ;  /* 0x000000010500788c */ /* 0x000fe2000bf25270 */
[----:B------:R-:W-:-:S05]  /*e8c0*/  IMAD.MOV R8, RZ, RZ, -R114 ;  /* 0x000000ffff087224 */ /* 0x000fca00078e0a72 */
[----:B------:R-:W-:-:S05]  /*e8d0*/  PLOP3.LUT P3, PT, PT, PT, UP1, 0x80, 0x0 ;  /* 0x000000000000781c */ /* 0x000fca0003f6f018 */
[----:B------:R-:W-:-:S08]  /*e8e0*/  @UP1 ULDC.64 UR6, c[0x0][0x9e8] ;  /* 0x00027a0000061ab9 */ /* 0x000fd00000000a00 */
[----:B------:R-:W-:-:S05]  /*e8f0*/  @P3 IMAD.HI.U32 R9, R8, UR6, RZ ;  /* 0x0000000608093c27 */ /* 0x000fca000f8e00ff */
[----:B------:R-:W-:-:S04]  /*e900*/  @P3 SHF.R.U32.HI R8, RZ, UR7, R9 ;  /* 0x00000007ff083c19 */ /* 0x000fc80008011609 */
[----:B------:R-:W-:Y:S01]  /*e910*/  LOP3.LUT R8, RZ, R8, RZ, 0x33, !PT ;  /* 0x00000008ff087212 */ /* 0x000fe200078e33ff */
[----:B------:R-:W-:Y:S06]  /*e920*/  BRA `(.L_x_1504) ;  /* 0x0000000000147947 */ /* 0x000fec0003800000 */
.L_x_1503:
[----:B------:R-:W-:-:S06]  /*e930*/  UISETP.NE.AND UP1, UPT, UR5, 0x1, UPT ;  /* 0x000000010500788c */ /* 0x000fcc000bf25270 */
[----:B------:R-:W-:-:S05]  /*e940*/  PLOP3.LUT P3, PT, PT, PT, UP1, 0x80, 0x0 ;  /* 0x000000000000781c */ /* 0x000fca0003f6f018 */
[----:B------:R-:W-:-:S08]  /*e950*/  @UP1 ULDC.64 UR6, c[0x0][0x9e8] ;  /* 0x00027a0000061ab9 */ /* 0x000fd00000000a00 */
[----:B------:R-:W-:-:S05]  /*e960*/  @P3 IMAD.HI.U32 R9, R8, UR6, RZ ;  /* 0x0000000608093c27 */ /* 0x000fca000f8e00ff */
[----:B------:R-:W-:-:S07]  /*e970*/  @P3 SHF.R.U32.HI R8, RZ, UR7, R9 ;  /* 0x00000007ff083c19 */ /* 0x000fce0008011609 */
.L_x_1504:
[----:B------:R-:W-:Y:S05]  /*e980*/  BSYNC B0 ;  /* 0x0000000000007941 */ /* 0x000fea0003800000 */
.L_x_1502:
[----:B------:R-:W-:-:S04]  /*e990*/  IMAD.U32 R9, RZ, RZ, UR5 ;  /* 0x00000005ff097e24 */ /* 0x000fc8000f8e00ff */
[----:B------:R-:W-:-:S05]  /*e9a0*/  IMAD R8, R8, R9, UR5 ;  /* 0x0000000508087e24 */ /* 0x000fca000f8e0209 */
[----:B------:R-:W-:-:S07]  /*e9b0*/  VIMNMX R7, R7, R8, PT ;  /* 0x0000000807077248 */ /* 0x000fce0003fe0100 */
.L_x_1501:
[----:B------:R-:W2:Y:S01]  /*e9c0*/  LDL R9, [R1+0x48] ;  /* 0x0000480001097983 */ /* 0x000ea20000100800 */
[----:B------:R-:W-:Y:S01]  /*e9d0*/  SHF.R.S32.HI R8, RZ, 0x1f, R7 ;  /* 0x0000001fff087819 */ /* 0x000fe20000011407 */
[----:B------:R-:W-:Y:S01]  /*e9e0*/  ULDC UR42, c[0x0][0x9e4] ;  /* 0x00027900002a7ab9 */ /* 0x000fe20000000800 */
[----:B------:R-:W-:Y:S01]  /*e9f0*/  ULDC UR5, c[0x0][0x9e4] ;  /* 0x0002790000057ab9 */ /* 0x000fe20000000800 */
[----:B------:R-:W-:Y:S01]  /*ea00*/  ULDC UR43, c[0x0][0x9dc] ;  /* 0x00027700002b7ab9 */ /* 0x000fe20000000800 */
[----:B------:R-:W-:Y:S01]  /*ea10*/  LEA.HI R8, R8, R7, RZ, 0x7 ;  /* 0x0000000708087211 */ /* 0x000fe200078f38ff */
[----:B------:R-:W-:Y:S01]  /*ea20*/  ULDC UR49, c[0x0][0x9dc] ;  /* 0x0002770000317ab9 */ /* 0x000fe20000000800 */
[----:B------:R-:W-:Y:S01]  /*ea30*/  ULDC UR4, c[0x0][0x988] ;  /* 0x0002620000047ab9 */ /* 0x000fe20000000800 */
[----:B------:R-:W-:Y:S01]  /*ea40*/  ULDC UR7, c[0x0][0x988] ;  /* 0x0002620000077ab9 */ /* 0x000fe20000000800 */
[----:B------:R-:W-:Y:S01]  /*ea50*/  SHF.R.S32.HI R8, RZ, 0x7, R8 ;  /* 0x00000007ff087819 */ /* 0x000fe20000011408 */
[----:B------:R-:W-:Y:S01]  /*ea60*/  ULDC UR6, c[0x0][0x988] ;  /* 0x0002620000067ab9 */ /* 0x000fe20000000800 */
[----:B------:R-:W-:Y:S01]  /*ea70*/  ULDC UR50, c[0x0][0x9e0] ;  /* 0x0002780000327ab9 */ /* 0x000fe20000000800 */
[----:B------:R-:W-:Y:S01]  /*ea80*/  ULDC UR48, c[0x0][0x9e0] ;  /* 0x0002780000307ab9 */ /* 0x000fe20000000800 */
        /* <DEDUP_REMOVED lines=24> */
[----:B--2---:R-:W-:-:S04]  /*ec10*/  VIMNMX R9, R9, R8, !PT ;  /* 0x0000000809097248 */ /* 0x004fc80007fe0100 */
[----:B------:R-:W-:Y:S01]  /*ec20*/  ISETP.GE.AND P3, PT, R3, R9, PT ;  /* 0x000000090300720c */ /* 0x000fe20003f66270 */
[----:B------:R0:W-:-:S12]  /*ec30*/  STL [R1+0x18], R9 ;  /* 0x0000180901007387 */ /* 0x0001d80000100800 */
[----:B0-----:R-:W-:Y:S05]  /*ec40*/  @!P3 BRA `(.L_x_1505) ;  /* 0x000000340004b947 */ /* 0x001fea0003800000 */
[----:B------:R-:W-:-:S07]  /*ec50*/  IMAD.MOV.U32 R135, RZ, RZ, RZ ;  /* 0x000000ffff877224 */ /* 0x000fce00078e00ff */
.L_x_1523:
[----:B------:R-:W-:Y:S01]  /*ec60*/  ISETP.NE.AND P3, PT, R156, RZ, PT ;  /* 0x000000ff9c00720c */ /* 0x000fe20003f65270 */
[----:B------:R-:W-:Y:S01]  /*ec70*/  VIADD R20, R16, 0x1 ;  /* 0x0000000110147836 */ /* 0x000fe20000000000 */
[----:B------:R-:W-:Y:S05]  /*ec80*/  YIELD ;  /* 0x0000000000007946 */ /* 0x000fea0003800000 */
[----:B------:R-:W-:-:S04]  /*ec90*/  ISETP.NE.AND P4, PT, R20, 0x2, PT ;  /* 0x000000021400780c */ /* 0x000fc80003f85270 */
[----:B------:R-:W-:Y:S02]  /*eca0*/  SEL R7, RZ, 0x1, P4 ;  /* 0x00000001ff077807 */ /* 0x000fe40002000000 */
[----:B------:R-:W-:Y:S02]  /*ecb0*/  SEL R20, R20, RZ, P4 ;  /* 0x000000ff14147207 */ /* 0x000fe40002000000 */
[----:B------:R-:W-:Y:S01]  /*ecc0*/  LOP3.LUT R7, R18, R7, RZ, 0x3c, !PT ;  /* 0x0000000712077212 */ /* 0x000fe200078e3cff */
[----:B------:R-:W-:Y:S06]  /*ecd0*/  @P3 BRA `(.L_x_1506) ;  /* 0x0000000000303947 */ /* 0x000fec0003800000 */
[----:B------:R-:W-:Y:S05]  /*ece0*/  @!P0 BRA `(.L_x_1507) ;  /* 0x0000000000048947 */ /* 0x000fea0003800000 */
[----:B------:R-:W-:Y:S01]  /*ecf0*/  BPT.TRAP 0x1 ;  /* 0x000000040000795c */ /* 0x000fe20000300000 */
.L_x_1507:
[----:B------:R-:W-:Y:S01]  /*ed00*/  IMAD R9, R20, 0x8, R2 ;  /* 0x0000000814097824 */ /* 0x000fe200078e0202 */
[----:B------:R-:W-:-:S04]  /*ed10*/  SHF.L.U32 R8, R7, 0x1f, RZ ;  /* 0x0000001f07087819 */ /* 0x000fc800000006ff */
[----:B------:R0:W1:Y:S01]  /*ed20*/  SYNCS.PHASECHK.TRANS64.TRYWAIT P4, [R9+URZ+0x2d830], R8 ;  /* 0x02d83008090075a7 */ /* 0x000062000808017f */
[----:B------:R-:W-:Y:S05]  /*ed30*/  @!P0 BRA `(.L_x_1508) ;  /* 0x0000000000048947 */ /* 0x000fea0003800000 */
[----:B------:R-:W-:Y:S01]  /*ed40*/  BPT.TRAP 0x1 ;  /* 0x000000040000795c */ /* 0x000fe20000300000 */
.L_x_1508:
[----:B------:R-:W-:Y:S04]  /*ed50*/  BSSY B0, `(.L_x_1506) ;  /* 0x0000004000007945 */ /* 0x000fe80003800000 */
[----:B-1----:R-:W-:Y:S05]  /*ed60*/  @P4 BRA `(.L_x_1509) ;  /* 0x0000000000084947 */ /* 0x002fea0003800000 */
[----:B------:R-:W1:Y:S02]  /*ed70*/  SYNCS.PHASECHK.TRANS64.TRYWAIT P4, [R9+URZ+0x2d830], R8 ;  /* 0x02d83008090075a7 */ /* 0x000e64000808017f */
[----:B-1----:R-:W-:Y:S05]  /*ed80*/  @!P4 BRA `(.L_x_1510) ;  /* 0x0000013c00bcc947 */ /* 0x002fea0003800000 */
.L_x_1509:
[----:B------:R-:W-:Y:S05]  /*ed90*/  BSYNC B0 ;  /* 0x0000000000007941 */ /* 0x000fea0003800000 */
.L_x_1506:
[----:B01----:R-:W0:Y:S01]  /*eda0*/  S2R R8, SR_TID.X ;  /* 0x0000000000087919 */ /* 0x003e220000002100 */
[----:B------:R-:W-:Y:S05]  /*edb0*/  WARPSYNC.ALL ;  /* 0x0000000000007948 */ /* 0x000fea0003800000 */
[----:B------:R-:W-:Y:S01]  /*edc0*/  IMAD.MOV.U32 R9, RZ, RZ, -0x7fffffe0 ;  /* 0x80000020ff097424 */ /* 0x000fe200078e00ff */
[----:B------:R-:W-:Y:S01]  /*edd0*/  R2UR UR8, R12 ;  /* 0x000000000c0872ca */ /* 0x000fe200000e0000 */
[----:B------:R-:W-:Y:S01]  /*ede0*/  IMAD.MOV.U32 R25, RZ, RZ, -0x7fffffe0 ;  /* 0x80000020ff197424 */ /* 0x000fe200078e00ff */
[----:B------:R-:W-:Y:S01]  /*edf0*/  R2UR UR9, R13 ;  /* 0x000000000d0972ca */ /* 0x000fe200000e0000 */
[----:B------:R-:W-:Y:S01]  /*ee00*/  IMAD.MOV.U32 R27, RZ, RZ, -0x7fffffe0 ;  /* 0x80000020ff1b7424 */ /* 0x000fe200078e00ff */
[----:B------:R-:W-:Y:S01]  /*ee10*/  R2UR UR11, R9 ;  /* 0x00000000090b72ca */ /* 0x000fe200000e0000 */
[----:B------:R-:W-:Y:S01]  /*ee20*/  IMAD.MOV.U32 R11, RZ, RZ, -0x7fffffe0 ;  /* 0x80000020ff0b7424 */ /* 0x000fe200078e00ff */
[----:B------:R-:W-:-:S02]  /*ee30*/  R2UR UR15, R25 ;  /* 0x00000000190f72ca */ /* 0x000fc400000e0000 */
[----:B------:R-:W-:Y:S02]  /*ee40*/  R2UR UR23, R25 ;  /* 0x00000000191772ca */ /* 0x000fe400000e0000 */
[----:B------:R-:W-:Y:S02]  /*ee50*/  R2UR UR27, R27 ;  /* 0x000000001b1b72ca */ /* 0x000fe400000e0000 */
[----:B------:R-:W-:Y:S02]  /*ee60*/  R2UR UR12, R152 ;  /* 0x00000000980c72ca */ /* 0x000fe400000e0000 */
[----:B------:R-:W-:Y:S02]  /*ee70*/  R2UR UR13, R153 ;  /* 0x00000000990d72ca */ /* 0x000fe400000e0000 */
[----:B------:R-:W-:Y:S02]  /*ee80*/  R2UR UR19, R11 ;  /* 0x000000000b1372ca */ /* 0x000fe400000e0000 */
[----:B------:R-:W-:-:S02]  /*ee90*/  R2UR UR16, R150 ;  /* 0x00000000961072ca */ /* 0x000fc400000e0000 */
[----:B------:R-:W-:Y:S02]  /*eea0*/  R2UR UR17, R151 ;  /* 0x00000000971172ca */ /* 0x000fe400000e0000 */
[----:B------:R-:W-:Y:S02]  /*eeb0*/  R2UR UR20, R148 ;  /* 0x00000000941472ca */ /* 0x000fe400000e0000 */
[----:B------:R-:W-:Y:S02]  /*eec0*/  R2UR UR21, R149 ;  /* 0x00000000951572ca */ /* 0x000fe400000e0000 */
[----:B0-----:R-:W-:Y:S01]  /*eed0*/  SHF.R.U32.HI R10, RZ, 0x7, R8 ;  /* 0x00000007ff0a7819 */ /* 0x001fe20000011608 */
[----:B------:R-:W-:Y:S01]  /*eee0*/  IMAD R8, R20, 0x600, R157 ;  /* 0x0000060014087824 */ /* 0x000fe200078e029d */
[----:B------:R-:W-:Y:S02]  /*eef0*/  R2UR UR24, R146 ;  /* 0x00000000921872ca */ /* 0x000fe400000e0000 */
[----:B------:R-:W-:Y:S01]  /*ef00*/  R2UR UR25, R147 ;  /* 0x00000000931972ca */ /* 0x000fe200000e0000 */
[----:B------:R-:W-:Y:S01]  /*ef10*/  VIADD R21, R10, 0x8 ;  /* 0x000000080a157836 */ /* 0x000fe20000000000 */
[C---:B------:R-:W-:Y:S01]  /*ef20*/  R2UR UR10, R8.reuse ;  /* 0x00000000080a72ca */ /* 0x040fe200000e0000 */
[C---:B------:R-:W-:Y:S01]  /*ef30*/  VIADD R24, R8.reuse, 0x2 ;  /* 0x0000000208187836 */ /* 0x040fe20000000000 */
[----:B------:R-:W-:Y:S01]  /*ef40*/  R2UR UR31, R9 ;  /* 0x00000000091f72ca */ /* 0x000fe200000e0000 */
[C---:B------:R-:W-:Y:S01]  /*ef50*/  VIADD R26, R8.reuse, 0x400 ;  /* 0x00000400081a7836 */ /* 0x040fe20000000000 */
[----:B------:R0:W-:Y:S01]  /*ef60*/  BAR.SYNC.DEFER_BLOCKING R21, 0x100 ;  /* 0x000400150000751d */ /* 0x0001e20000010000 */
[----:B------:R-:W-:Y:S01]  /*ef70*/  VIADD R10, R8, 0x200 ;  /* 0x00000200080a7836 */ /* 0x000fe20000000000 */
[----:B------:R-:W-:Y:S01]  /*ef80*/  R2UR UR14, R24 ;  /* 0x00000000180e72ca */ /* 0x000fe200000e0000 */
[----:B------:R-:W-:Y:S01]  /*ef90*/  VIADD R24, R8, 0x202 ;  /* 0x0000020208187836 */ /* 0x000fe20000000000 */
[----:B------:R-:W-:Y:S01]  /*efa0*/  R2UR UR26, R26 ;  /* 0x000000001a1a72ca */ /* 0x000fe200000e0000 */
[----:B------:R-:W-:Y:S01]  /*efb0*/  VIADD R8, R8, 0x402 ;  /* 0x0000040208087836 */ /* 0x000fe20000000000 */
[----:B------:R-:W-:-:S02]  /*efc0*/  R2UR UR18, R10 ;  /* 0x000000000a1272ca */ /* 0x000fc400000e0000 */
[----:B------:R-:W-:Y:S02]  /*efd0*/  R2UR UR22, R24 ;  /* 0x00000000181672ca */ /* 0x000fe400000e0000 */
[----:B------:R-:W-:Y:S02]  /*efe0*/  R2UR UR30, R8 ;  /* 0x00000000081e72ca */ /* 0x000fe400000e0000 */
[----:B------:R-:W-:Y:S02]  /*eff0*/  R2UR UR28, R14 ;  /* 0x000000000e1c72ca */ /* 0x000fe400000e0000 */
[----:B------:R-:W-:Y:S01]  /*f000*/  R2UR UR29, R15 ;  /* 0x000000000f1d72ca */ /* 0x000fe200000e0000 */
        /* <DEDUP_REMOVED lines=21> */
.L_x_1512:
[----:B------:R-:W-:Y:S01]  /*f160*/  SHF.L.U32 R8, R18, 0x1f, RZ ;  /* 0x0000001f12087819 */ /* 0x000fe200000006ff */
[----:B------:R-:W-:-:S04]  /*f170*/  IMAD R9, R16, 0x8, R2 ;  /* 0x0000000810097824 */ /* 0x000fc800078e0202 */
[----:B------:R0:W1:Y:S01]  /*f180*/  SYNCS.PHASECHK.TRANS64.TRYWAIT P3, [R9+URZ+0x2d850], R8 ;  /* 0x02d85008090075a7 */ /* 0x000062000806017f */
[----:B------:R-:W-:Y:S05]  /*f190*/  @!P0 BRA `(.L_x_1513) ;  /* 0x0000000000048947 */ /* 0x000fea0003800000 */
[----:B------:R-:W-:Y:S01]  /*f1a0*/  BPT.TRAP 0x1 ;  /* 0x000000040000795c */ /* 0x000fe20000300000 */
.L_x_1513:
[----:B-1----:R-:W-:Y:S05]  /*f1b0*/  @P3 BRA `(.L_x_1511) ;  /* 0x0000000000083947 */ /* 0x002fea0003800000 */
[----:B------:R-:W1:Y:S02]  /*f1c0*/  SYNCS.PHASECHK.TRANS64.TRYWAIT P3, [R9+URZ+0x2d850], R8 ;  /* 0x02d85008090075a7 */ /* 0x000e64000806017f */
[----:B-1----:R-:W-:Y:S05]  /*f1d0*/  @!P3 BRA `(.L_x_1514) ;  /* 0x0000013800bcb947 */ /* 0x002fea0003800000 */
.L_x_1511:
[----:B------:R-:W2:Y:S01]  /*f1e0*/  LDL R21, [R1+0x1c] ;  /* 0x00001c0001157983 */ /* 0x000ea20000100800 */
[----:B01----:R-:W0:Y:S03]  /*f1f0*/  @P2 LDC R9, c[0x0][0x44c] ;  /* 0x00011300ff092b82 */ /* 0x003e260000000800 */
[----:B------:R-:W2:Y:S04]  /*f200*/  LDL R18, [R1+0x44] ;  /* 0x0000440001127983 */ /* 0x000ea80000100800 */
[----:B------:R-:W3:Y:S01]  /*f210*/  LDL R10, [R1+0x28] ;  /* 0x00002800010a7983 */ /* 0x000ee20000100800 */
[----:B------:R-:W1:Y:S01]  /*f220*/  @P2 LDC R8, c[0x0][0x450] ;  /* 0x00011400ff082b82 */ /* 0x000e620000000800 */
[----:B------:R-:W-:Y:S05]  /*f230*/  WARPSYNC.ALL ;  /* 0x0000000000007948 */ /* 0x000fea0003800000 */
[----:B------:R-:W-:Y:S01]  /*f240*/  WARPGROUP.ARRIVE ;  /* 0x00000000000079c5 */ /* 0x000fe20000000000 */
[----:B------:R-:W-:Y:S01]  /*f250*/  UMOV UR9, 0x40000040 ;  /* 0x4000004000097882 */ /* 0x000fe20000000000 */
[----:B------:R-:W-:-:S04]  /*f260*/  IMAD.MOV.U32 R11, RZ, RZ, -0x7fffffe0 ;  /* 0x80000020ff0b7424 */ /* 0x000fc800078e00ff */
[----:B------:R-:W4:Y:S01]  /*f270*/  S2R R142, SR_TID.X ;  /* 0x00000000008e7919 */ /* 0x000f220000002100 */
[----:B------:R-:W-:Y:S01]  /*f280*/  IMAD.SHL.U32 R144, R3, 0x80, RZ ;  /* 0x0000008003907824 */ /* 0x000fe200078e00ff */
[----:B----4-:R-:W-:Y:S01]  /*f290*/  ISETP.GE.U32.AND P3, PT, R142, 0x180, PT ;  /* 0x000001808e00780c */ /* 0x010fe20003f66070 */
[----:B--2---:R-:W-:Y:S01]  /*f2a0*/  IMAD.IADD R18, R18, 0x1, R21 ;  /* 0x0000000112127824 */ /* 0x004fe200078e0215 */
[----:B------:R-:W-:Y:S02]  /*f2b0*/  SHF.R.U32.HI R21, RZ, 0x7, R142 ;  /* 0x00000007ff157819 */ /* 0x000fe4000001168e */
[----:B------:R-:W-:Y:S01]  /*f2c0*/  IADD3 R142, -R144, 0x1, RZ ;  /* 0x00000001908e7810 */ /* 0x000fe20007ffe1ff */
[----:B0-----:R-:W-:-:S04]  /*f2d0*/  @P2 IMAD.HI.U32 R9, R18, R9, RZ ;  /* 0x0000000912092227 */ /* 0x001fc800078e00ff */
[----:B------:R-:W-:Y:S01]  /*f2e0*/  IMAD R142, R138, -0x2, R142 ;  /* 0xfffffffe8a8e7824 */ /* 0x000fe200078e028e */
[----:B-1----:R-:W-:Y:S01]  /*f2f0*/  @P2 SHF.R.U32.HI R18, RZ, R8, R9 ;  /* 0x00000008ff122219 */ /* 0x002fe20000011609 */
[----:B---3--:R-:W-:Y:S02]  /*f300*/  IMAD R9, R10, 0x2000, R2 ;  /* 0x000020000a097824 */ /* 0x008fe400078e0202 */
[----:B------:R-:W-:Y:S01]  /*f310*/  VIADD R8, R2, 0x400 ;  /* 0x0000040002087836 */ /* 0x000fe20000000000 */
[----:B------:R-:W-:Y:S01]  /*f320*/  IADD3 R142, -R136, R142, R137 ;  /* 0x0000008e888e7210 */ /* 0x000fe20007ffe189 */
[----:B------:R-:W0:Y:S01]  /*f330*/  SHFL.IDX PT, R145, R18, RZ, 0x1c1f ;  /* 0x001c1fff12917589 */ /* 0x000e2200000e0000 */
[----:B------:R-:W-:Y:S01]  /*f340*/  R2UR UR8, R9 ;  /* 0x00000000090872ca */ /* 0x000fe200000e0000 */
[----:B------:R-:W-:Y:S01]  /*f350*/  IMAD.MOV.U32 R9, RZ, RZ, -0x7fffffe0 ;  /* 0x80000020ff097424 */ /* 0x000fe200078e00ff */
[----:B------:R-:W-:-:S04]  /*f360*/  SHF.R.U32.HI R8, RZ, 0x4, R8 ;  /* 0x00000004ff087819 */ /* 0x000fc80000011608 */
[----:B------:R-:W-:Y:S02]  /*f370*/  LOP3.LUT R8, R8, 0x3fff, RZ, 0xc0, !PT ;  /* 0x00003fff08087812 */ /* 0x000fe400078ec0ff */
[----:B------:R-:W-:Y:S01]  /*f380*/  R2UR UR11, R9 ;  /* 0x00000000090b72ca */ /* 0x000fe200000e0000 */
[----:B------:R-:W-:Y:S01]  /*f390*/  IMAD.MOV.U32 R9, RZ, RZ, -0x7fffffe0 ;  /* 0x80000020ff097424 */ /* 0x000fe200078e00ff */
[----:B------:R-:W-:-:S03]  /*f3a0*/  LOP3.LUT R8, R8, 0x2000000, RZ, 0xfc, !PT ;  /* 0x0200000008087812 */ /* 0x000fc600078efcff */
[----:B------:R-:W-:Y:S02]  /*f3b0*/  UIADD3 UR8, UR8, 0x21800, URZ ;  /* 0x0002180008087890 */ /* 0x000fe4000fffe03f */
[----:B------:R-:W-:Y:S02]  /*f3c0*/  IMAD R8, R16, 0x600, R8 ;  /* 0x0000060010087824 */ /* 0x000fe400078e0208 */
[----:B------:R-:W-:Y:S02]  /*f3d0*/  USHF.R.U32.HI UR8, URZ, 0x4, UR8 ;  /* 0x000000043f087899 */ /* 0x000fe40008011608 */
[C---:B------:R-:W-:Y:S01]  /*f3e0*/  VIADD R10, R8.reuse, 0x40 ;  /* 0x00000040080a7836 */ /* 0x040fe20000000000 */
[----:B------:R-:W-:Y:S01]  /*f3f0*/  R2UR UR10, R8 ;  /* 0x00000000080a72ca */ /* 0x000fe200000e0000 */
[----:B------:R-:W-:-:S04]  /*f400*/  ULOP3.LUT UR8, UR8, 0x3fff, URZ, 0xc0, !UPT ;  /* 0x00003fff08087892 */ /* 0x000fc8000f8ec03f */
[----:B------:R-:W-:-:S07]  /*f410*/  ULOP3.LUT UR12, UR8, 0x10000, URZ, 0xfc, !UPT ;  /* 0x00010000080c7892 */ /* 0x000fce000f8efc3f */
[----:B------:R-:W-:Y:S02]  /*f420*/  UMOV UR8, UR12 ;  /* 0x0000000c00087c82 */ /* 0x000fe40008000000 */
[----:B------:R-:W-:Y:S01]  /*f430*/  HGMMA.64x96x16.F32 R88, gdesc[UR8].tnspB, R88, gsb0 ;  /* 0x41600000085879f0 */ /* 0x000fe20008000858 */
[----:B------:R-:W-:Y:S01]  /*f440*/  R2UR UR10, R10 ;  /* 0x000000000a0a72ca */ /* 0x000fe200000e0000 */
[----:B------:R-:W-:Y:S01]  /*f450*/  UIADD3 UR8, UR12, 0x2, URZ ;  /* 0x000000020c087890 */ /* 0x000fe2000fffe03f */
[----:B------:R-:W-:Y:S01]  /*f460*/  R2UR UR11, R11 ;  /* 0x000000000b0b72ca */ /* 0x000fe200000e0000 */
[----:B------:R-:W-:Y:S01]  /*f470*/  UMOV UR9, 0x40000040 ;  /* 0x4000004000097882 */ /* 0x000fe20000000000 */
[----:B------:R-:W-:Y:S02]  /*f480*/  VIADD R10, R8, 0x80 ;  /* 0x00000080080a7836 */ /* 0x000fe40000000000 */
[----:B------:R-:W-:Y:S01]  /*f490*/  IMAD.MOV.U32 R11, RZ, RZ, -0x7fffffe0 ;  /* 0x80000020ff0b7424 */ /* 0x000fe200078e00ff */
[----:B------:R-:W-:-:S02]  /*f4a0*/  WARPGROUP.DEPBAR.LE gsb0, 0x0 ;  /* 0x00008000000079c5 */ /* 0x000fc40000010000 */
[----:B------:R-:W-:-:S06]  /*f4b0*/  WARPGROUP.ARRIVE ;  /* 0x00000000000079c5 */ /* 0x000fcc0000000000 */
[----:B------:R-:W-:Y:S01]  /*f4c0*/  HGMMA.64x96x16.F32 R88, gdesc[UR8].tnspB, R88, gsb0 ;  /* 0x41600000085879f0 */ /* 0x000fe20008000858 */
[----:B------:R-:W-:Y:S01]  /*f4d0*/  R2UR UR10, R10 ;  /* 0x000000000a0a72ca */ /* 0x000fe200000e0000 */
[----:B------:R-:W-:Y:S01]  /*f4e0*/  UIADD3 UR8, UR12, 0x4, URZ ;  /* 0x000000040c087890 */ /* 0x000fe2000fffe03f */
[----:B------:R-:W-:Y:S01]  /*f4f0*/  R2UR UR11, R11 ;  /* 0x000000000b0b72ca */ /* 0x000fe200000e0000 */
[----:B------:R-:W-:Y:S01]  /*f500*/  UMOV UR9, 0x40000040 ;  /* 0x4000004000097882 */ /* 0x000fe20000000000 */
[----:B------:R-:W-:Y:S02]  /*f510*/  VIADD R10, R8, 0xc0 ;  /* 0x000000c0080a7836 */ /* 0x000fe40000000000 */
[----:B------:R-:W-:Y:S01]  /*f520*/  IMAD.MOV.U32 R11, RZ, RZ, -0x7fffffe0 ;  /* 0x80000020ff0b7424 */ /* 0x000fe200078e00ff */
[----:B------:R-:W-:Y:S02]  /*f530*/  WARPGROUP.DEPBAR.LE gsb0, 0x0 ;  /* 0x00008000000079c5 */ /* 0x000fe40000010000 */
        /* <DEDUP_REMOVED lines=24> */
[C---:B------:R-:W-:Y:S02]  /*f6c0*/  VIADD R10, R8.reuse, 0x180 ;  /* 0x00000180080a7836 */ /* 0x040fe40000000000 */
[----:B------:R-:W-:Y:S02]  /*f6d0*/  IMAD.MOV.U32 R11, RZ, RZ, -0x7fffffe0 ;  /* 0x80000020ff0b7424 */ /* 0x000fe400078e00ff */
[----:B------:R-:W-:Y:S01]  /*f6e0*/  VIADD R8, R8, 0x1c0 ;  /* 0x000001c008087836 */ /* 0x000fe20000000000 */
[----:B------:R-:W-:-:S02]  /*f6f0*/  WARPGROUP.DEPBAR.LE gsb0, 0x0 ;  /* 0x00008000000079c5 */ /* 0x000fc40000010000 */
[----:B------:R-:W-:-:S06]  /*f700*/  WARPGROUP.ARRIVE ;  /* 0x00000000000079c5 */ /* 0x000fcc0000000000 */
[----:B------:R-:W-:Y:S01]  /*f710*/  HGMMA.64x96x16.F32 R88, gdesc[UR8].tnspB, R88, gsb0 ;  /* 0x41600000085879f0 */ /* 0x000fe20008000858 */
[----:B------:R-:W-:Y:S01]  /*f720*/  R2UR UR10, R10 ;  /* 0x000000000a0a72ca */ /* 0x000fe200000e0000 */
[----:B------:R-:W-:Y:S01]  /*f730*/  UIADD3 UR8, UR12, 0x604, URZ ;  /* 0x000006040c087890 */ /* 0x000fe2000fffe03f */
[----:B------:R-:W-:Y:S01]  /*f740*/  R2UR UR11, R11 ;  /* 0x000000000b0b72ca */ /* 0x000fe200000e0000 */
[----:B------:R-:W-:Y:S01]  /*f750*/  UMOV UR9, 0x40000040 ;  /* 0x4000004000097882 */ /* 0x000fe20000000000 */
[----:B------:R-:W-:-:S05]  /*f760*/  IMAD.U32 R10, RZ, RZ, UR43 ;  /* 0x0000002bff0a7e24 */ /* 0x000fca000f8e00ff */
[----:B------:R-:W-:-:S05]  /*f770*/  LOP3.LUT R143, RZ, R10, RZ, 0x33, !PT ;  /* 0x0000000aff8f7212 */ /* 0x000fca00078e33ff */
[----:B------:R-:W-:Y:S02]  /*f780*/  IMAD.IADD R143, R143, 0x1, R142 ;  /* 0x000000018f8f7824 */ /* 0x000fe400078e028e */
[----:B------:R-:W-:Y:S02]  /*f790*/  VIADD R142, R142, UR50 ;  /* 0x000000328e8e7c36 */ /* 0x000fe40008000000 */
[----:B0-----:R-:W-:Y:S01]  /*f7a0*/  IMAD.IADD R11, R145, 0x1, R143 ;  /* 0x00000001910b7824 */ /* 0x001fe200078e028f */
        /* <DEDUP_REMOVED lines=8> */
[----:B------:R-:W-:Y:S02]  /*f830*/  @!P1 IMAD R9, R20, 0x8, R2 ;  /* 0x0000000814099824 */ /* 0x000fe400078e0202 */
[----:B------:R-:W-:Y:S01]  /*f840*/  IMAD.IADD R21, R145, 0x1, R142 ;  /* 0x0000000191157824 */ /* 0x000fe200078e028e */
[----:B------:R-:W-:Y:S01]  /*f850*/  SEL R8, R8, 0x9, !P3 ;  /* 0x0000000908087807 */ /* 0x000fe20005800000 */
[----:B------:R-:W-:Y:S01]  /*f860*/  @!P1 VIADD R9, R9, 0x2d840 ;  /* 0x0002d84009099836 */ /* 0x000fe20000000000 */
[----:B------:R-:W-:-:S04]  /*f870*/  PLOP3.LUT P3, PT, PT, PT, UP0, 0x40, 0x0 ;  /* 0x000000000000781c */ /* 0x000fc80003f6e808 */
[----:B------:R-:W-:Y:S01]  /*f880*/  @!P1 PRMT R9, RZ, 0x654, R9 ;  /* 0x00000654ff099816 */ /* 0x000fe20000000009 */
[----:B------:R-:W-:Y:S02]  /*f890*/  WARPGROUP.DEPBAR.LE gsb0, 0x0 ;  /* 0x00008000000079c5 */ /* 0x000fe40000010000 */
[----:B------:R-:W-:-:S06]  /*f8a0*/  WARPGROUP.ARRIVE ;  /* 0x00000000000079c5 */ /* 0x000fcc0000000000 */
[----:B------:R-:W-:Y:S03]  /*f8b0*/  HGMMA.64x96x16.F32 R88, gdesc[UR8].tnspB, R88, gsb0 ;  /* 0x41600000085879f0 */ /* 0x000fe60008000858 */
[----:B------:R-:W-:Y:S02]  /*f8c0*/  WARPGROUP.DEPBAR.LE gsb0, 0x0 ;  /* 0x00008000000079c5 */ /* 0x000fe40000010000 */
[----:B------:R0:W-:Y:S06]  /*f8d0*/  BAR.ARV R8, 0x100 ;  /* 0x000400080000751d */ /* 0x0001ec0000002000 */
[----:B------:R0:W-:Y:S01]  /*f8e0*/  @!P1 SYNCS.ARRIVE.TRANS64.RED.A1T0 RZ, [R9+URZ], RZ ;  /* 0x000000ff09ff99a7 */ /* 0x0001e2000810043f */
[----:B------:R-:W-:Y:S05]  /*f8f0*/  @P3 BRA `(.L_x_1515) ;  /* 0x0000000000583947 */ /* 0x000fea0003800000 */
[----:B------:R-:W-:Y:S01]  /*f900*/  IADD3 R145, -R136, R137, R145 ;  /* 0x0000008988917210 */ /* 0x000fe20007ffe191 */
[----:B------:R-:W-:Y:S03]  /*f910*/  BSSY B0, `(.L_x_1516) ;  /* 0x0000010000007945 */ /* 0x000fe60003800000 */
        /* <DEDUP_REMOVED lines=10> */
.L_x_1517:
[----:B------:R-:W-:-:S05]  /*f9c0*/  IMAD.U32 R154, RZ, RZ, UR42 ;  /* 0x0000002aff9a7e24 */ /* 0x000fca000f8e00ff */
[----:B------:R-:W-:-:S13]  /*f9d0*/  ISETP.NE.AND P3, PT, R154, 0x1, PT ;  /* 0x000000019a00780c */ /* 0x000fda0003f65270 */
[----:B0-----:R-:W0:Y:S02]  /*f9e0*/  @P3 LDC.64 R8, c[0x0][0x9e8] ;  /* 0x00027a00ff083b82 */ /* 0x001e240000000a00 */
[----:B0-----:R-:W-:-:S05]  /*f9f0*/  @P3 IMAD.HI.U32 R8, R145, R8, RZ ;  /* 0x0000000891083227 */ /* 0x001fca00078e00ff */
[----:B------:R-:W-:-:S07]  /*fa00*/  @P3 SHF.R.U32.HI R145, RZ, R9, R8 ;  /* 0x00000009ff913219 */ /* 0x000fce0000011608 */
.L_x_1518:
[----:B------:R-:W-:Y:S05]  /*fa10*/  BSYNC B0 ;  /* 0x0000000000007941 */ /* 0x000fea0003800000 */
.L_x_1516:
[----:B------:R-:W-:-:S04]  /*fa20*/  IMAD R145, R145, R154, -R144 ;  /* 0x0000009a91917224 */ /* 0x000fc800078e0a90 */
[----:B------:R-:W-:-:S05]  /*fa30*/  IMAD R145, R138, -0x2, R145 ;  /* 0xfffffffe8a917824 */ /* 0x000fca00078e0291 */
[----:B------:R-:W-:Y:S02]  /*fa40*/  VIMNMX R11, R11, R145, !PT ;  /* 0x000000910b0b7248 */ /* 0x000fe40007fe0100 */
[----:B------:R-:W-:-:S07]  /*fa50*/  VIADDMNMX R21, R145, R154, R21, PT ;  /* 0x0000009a91157246 */ /* 0x000fce0003800115 */
.L_x_1515:
[----:B------:R-:W-:Y:S01]  /*fa60*/  ISETP.GT.AND P3, PT, R3, -0x1, PT ;  /* 0xffffffff0300780c */ /* 0x000fe20003f64270 */
[----:B------:R-:W1:Y:S03]  /*fa70*/  SHFL.IDX PT, R18, R18, 0x1, 0x1c1f ;  /* 0x003c1f0012127f89 */ /* 0x000e6600000e0000 */
[C---:B------:R-:W-:Y:S02]  /*fa80*/  ISETP.GT.AND P4, PT, R11.reuse, RZ, P3 ;  /* 0x000000ff0b00720c */ /* 0x040fe40001f84270 */
[----:B------:R-:W-:Y:S02]  /*fa90*/  ISETP.GT.AND P5, PT, R11, 0x1, P3 ;  /* 0x000000010b00780c */ /* 0x000fe40001fa4270 */
[C---:B------:R-:W-:Y:S02]  /*faa0*/  ISETP.LT.OR P4, PT, R21.reuse, 0x1, P4 ;  /* 0x000000011500780c */ /* 0x040fe40002781670 */
[----:B------:R-:W-:-:S02]  /*fab0*/  ISETP.LT.OR P5, PT, R21, 0x2, P5 ;  /* 0x000000021500780c */ /* 0x000fc40002fa1670 */
[----:B------:R-:W-:Y:S02]  /*fac0*/  FSEL R24, R24, -INF , !P4 ;  /* 0xff80000018187808 */ /* 0x000fe40006000000 */
[----:B------:R-:W-:Y:S02]  /*fad0*/  ISETP.GT.AND P4, PT, R11, 0x8, P3 ;  /* 0x000000080b00780c */ /* 0x000fe40001f84270 */
[----:B------:R-:W-:Y:S02]  /*fae0*/  FSEL R25, R25, -INF , !P5 ;  /* 0xff80000019197808 */ /* 0x000fe40006800000 */
[----:B------:R-:W-:Y:S02]  /*faf0*/  ISETP.LT.OR P4, PT, R21, 0x9, P4 ;  /* 0x000000091500780c */ /* 0x000fe40002781670 */
[----:B------:R-:W-:Y:S02]  /*fb00*/  ISETP.GT.AND P5, PT, R11, 0x9, P3 ;  /* 0x000000090b00780c */ /* 0x000fe40001fa4270 */
[----:B------:R-:W-:-:S02]  /*fb10*/  FSEL R28, R28, -INF , !P4 ;  /* 0xff8000001c1c7808 */ /* 0x000fc40006000000 */
[----:B------:R-:W-:Y:S01]  /*fb20*/  ISETP.GT.AND P4, PT, R11, 0x10, P3 ;  /* 0x000000100b00780c */ /* 0x000fe20001f84270 */
[--C-:B-1----:R-:W-:Y:S01]  /*fb30*/  IMAD.IADD R142, R142, 0x1, R18.reuse ;  /* 0x000000018e8e7824 */ /* 0x102fe200078e0212 */
[----:B------:R-:W-:Y:S01]  /*fb40*/  ISETP.LT.OR P5, PT, R21, 0xa, P5 ;  /* 0x0000000a1500780c */ /* 0x000fe20002fa1670 */
[----:B------:R-:W-:Y:S01]  /*fb50*/  IMAD.IADD R143, R143, 0x1, R18 ;  /* 0x000000018f8f7824 */ /* 0x000fe200078e0212 */
[----:B------:R-:W-:Y:S02]  /*fb60*/  ISETP.LT.OR P4, PT, R21, 0x11, P4 ;  /* 0x000000111500780c */ /* 0x000fe40002781670 */
[----:B------:R-:W-:Y:S02]  /*fb70*/  FSEL R29, R29, -INF , !P5 ;  /* 0xff8000001d1d7808 */ /* 0x000fe40006800000 */
[----:B------:R-:W-:Y:S02]  /*fb80*/  FSEL R32, R32, -INF , !P4 ;  /* 0xff80000020207808 */ /* 0x000fe40006000000 */
[----:B------:R-:W-:-:S02]  /*fb90*/  ISETP.GT.AND P4, PT, R11, 0x18, P3 ;  /* 0x000000180b00780c */ /* 0x000fc40001f84270 */
[----:B------:R-:W-:Y:S02]  /*fba0*/  ISETP.GT.AND P5, PT, R11, 0x11, P3 ;  /* 0x000000110b00780c */ /* 0x000fe40001fa4270 */
[C---:B------:R-:W-:Y:S02]  /*fbb0*/  ISETP.LT.OR P4, PT, R21.reuse, 0x19, P4 ;  /* 0x000000191500780c */ /* 0x040fe40002781670 */
[----:B------:R-:W-:Y:S02]  /*fbc0*/  ISETP.LT.OR P5, PT, R21, 0x12, P5 ;  /* 0x000000121500780c */ /* 0x000fe40002fa1670 */
[----:B------:R-:W-:Y:S02]  /*fbd0*/  FSEL R36, R36, -INF , !P4 ;  /* 0xff80000024247808 */ /* 0x000fe40006000000 */
[----:B------:R-:W-:Y:S02]  /*fbe0*/  ISETP.GT.AND P4, PT, R11, 0x20, P3 ;  /* 0x000000200b00780c */ /* 0x000fe40001f84270 */
[----:B------:R-:W-:-:S02]  /*fbf0*/  FSEL R33, R33, -INF , !P5 ;  /* 0xff80000021217808 */ /* 0x000fc40006800000 */
[----:B------:R-:W-:Y:S02]  /*fc00*/  ISETP.LT.OR P4, PT, R21, 0x21, P4 ;  /* 0x000000211500780c */ /* 0x000fe40002781670 */
[C---:B------:R-:W-:Y:S02]  /*fc10*/  ISETP.GT.AND P5, PT, R11.reuse, 0x19, P3 ;  /* 0x000000190b00780c */ /* 0x040fe40001fa4270 */
[----:B------:R-:W-:Y:S02]  /*fc20*/  FSEL R40, R40, -INF , !P4 ;  /* 0xff80000028287808 */ /* 0x000fe40006000000 */
[----:B------:R-:W-:Y:S02]  /*fc30*/  ISETP.GT.AND P4, PT, R11, 0x28, P3 ;  /* 0x000000280b00780c */ /* 0x000fe40001f84270 */
[C---:B------:R-:W-:Y:S02]  /*fc40*/  ISETP.LT.OR P5, PT, R21.reuse, 0x1a, P5 ;  /* 0x0000001a1500780c */ /* 0x040fe40002fa1670 */
[----:B------:R-:W-:-:S02]  /*fc50*/  ISETP.LT.OR P4, PT, R21, 0x29, P4 ;  /* 0x000000291500780c */ /* 0x000fc40002781670 */
[----:B------:R-:W-:Y:S02]  /*fc60*/  FSEL R37, R37, -INF , !P5 ;  /* 0xff80000025257808 */ /* 0x000fe40006800000 */
        /* <DEDUP_REMOVED lines=60> */
[----:B------:R-:W-:Y:S02]  /*10030*/  ISETP.GT.AND P5, PT, R11, 0x71, P3 ;  /* 0x000000710b00780c */ /* 0x000fe40001fa4270 */
[----:B------:R-:W-:Y:S02]  /*10040*/  FSEL R84, R84, -INF , !P4 ;  /* 0xff80000054547808 */ /* 0x000fe40006000000 */
[----:B------:R-:W-:Y:S02]  /*10050*/  PLOP3.LUT P4, PT, PT, PT, UP0, 0x40, 0x0 ;  /* 0x000000000000781c */ /* 0x000fe40003f8e808 */
[----:B------:R-:W-:-:S04]  /*10060*/  ISETP.LT.OR P5, PT, R21, 0x72, P5 ;  /* 0x000000721500780c */ /* 0x000fc80002fa1670 */
[----:B------:R-:W-:Y:S02]  /*10070*/  FSEL R81, R81, -INF , !P5 ;  /* 0xff80000051517808 */ /* 0x000fe40006800000 */
[----:B------:R-:W-:-:S04]  /*10080*/  ISETP.GT.AND P5, PT, R11, 0x79, P3 ;  /* 0x000000790b00780c */ /* 0x000fc80001fa4270 */
[----:B------:R-:W-:-:S04]  /*10090*/  ISETP.LT.OR P5, PT, R21, 0x7a, P5 ;  /* 0x0000007a1500780c */ /* 0x000fc80002fa1670 */
[----:B------:R-:W-:Y:S01]  /*100a0*/  FSEL R85, R85, -INF , !P5 ;  /* 0xff80000055557808 */ /* 0x000fe20006800000 */
[----:B------:R-:W-:Y:S08]  /*100b0*/  @P4 BRA `(.L_x_1519) ;  /* 0x0000000000584947 */ /* 0x000ff00003800000 */
        /* <DEDUP_REMOVED lines=12> */
.L_x_1521:
[----:B------:R-:W-:-:S05]  /*10180*/  IMAD.U32 R11, RZ, RZ, UR42 ;  /* 0x0000002aff0b7e24 */ /* 0x000fca000f8e00ff */
[----:B------:R-:W-:-:S13]  /*10190*/  ISETP.NE.AND P4, PT, R11, 0x1, PT ;  /* 0x000000010b00780c */ /* 0x000fda0003f85270 */
[----:B0-----:R-:W0:Y:S02]  /*101a0*/  @P4 LDC.64 R8, c[0x0][0x9e8] ;  /* 0x00027a00ff084b82 */ /* 0x001e240000000a00 */
[----:B0-----:R-:W-:-:S05]  /*101b0*/  @P4 IMAD.HI.U32 R8, R18, R8, RZ ;  /* 0x0000000812084227 */ /* 0x001fca00078e00ff */
[----:B------:R-:W-:-:S07]  /*101c0*/  @P4 SHF.R.U32.HI R18, RZ, R9, R8 ;  /* 0x00000009ff124219 */ /* 0x000fce0000011608 */
.L_x_1522:
[----:B------:R-:W-:Y:S05]  /*101d0*/  BSYNC B0 ;  /* 0x0000000000007941 */ /* 0x000fea0003800000 */
.L_x_1520:
[----:B------:R-:W-:-:S04]  /*101e0*/  IMAD R18, R18, R11, -R144 ;  /* 0x0000000b12127224 */ /* 0x000fc800078e0a90 */
[----:B------:R-:W-:-:S05]  /*101f0*/  IMAD R18, R138, -0x2, R18 ;  /* 0xfffffffe8a127824 */ /* 0x000fca00078e0212 */
[----:B------:R-:W-:Y:S02]  /*10200*/  VIMNMX R143, R143, R18, !PT ;  /* 0x000000128f8f7248 */ /* 0x000fe40007fe0100 */
[----:B------:R-:W-:-:S07]  /*10210*/  VIADDMNMX R142, R18, R11, R142, PT ;  /* 0x0000000b128e7246 */ /* 0x000fce000380018e */
.L_x_1519:
[----:B0-----:R-:W-:Y:S01]  /*10220*/  @!P1 IMAD R8, R16, 0x8, R2 ;  /* 0x0000000810089824 */ /* 0x001fe200078e0202 */
[----:B------:R-:W2:Y:S01]  /*10230*/  LDL R144, [R1+0x20] ;  /* 0x0000200001907983 */ /* 0x000ea20000100800 */
[----:B------:R-:W-:Y:S02]  /*10240*/  UMOV UR41, UR7 ;  /* 0x0000000700297c82 */ /* 0x000fe40008000000 */
[----:B------:R-:W-:-:S05]  /*10250*/  @!P1 VIADD R8, R8, 0x2d860 ;  /* 0x0002d86008089836 */ /* 0x000fca0000000000 */
[----:B------:R-:W-:-:S04]  /*10260*/  @!P1 PRMT R8, RZ, 0x654, R8 ;  /* 0x00000654ff089816 */ /* 0x000fc80000000008 */
[----:B------:R0:W-:Y:S02]  /*10270*/  @!P1 SYNCS.ARRIVE.TRANS64.RED.A1T0 RZ, [R8+URZ], RZ ;  /* 0x000000ff08ff99a7 */ /* 0x0001e4000810043f */
[----:B0-----:R-:W-:-:S04]  /*10280*/  FMNMX.FTZ R8, R24, R0, !PT ;  /* 0x0000000018087209 */ /* 0x001fc80007810000 */
        /* <DEDUP_REMOVED lines=34> */
[----:B0-----:R-:W-:-:S04]  /*104b0*/  FMNMX.FTZ R8, R8, R9, !PT ;  /* 0x0000000908087209 */ /* 0x001fc80007810000 */
[----:B------:R-:W-:-:S04]  /*104c0*/  FSETP.NEU.FTZ.AND P4, PT, R8, -INF , PT ;  /* 0xff8000000800780b */ /* 0x000fc80003f9d000 */
[----:B------:R-:W-:-:S05]  /*104d0*/  FSEL R9, R8, RZ, P4 ;  /* 0x000000ff08097208 */ /* 0x000fca0002000000 */
[----:B------:R-:W-:Y:S01]  /*104e0*/  FADD.FTZ R9, -R9, R0 ;  /* 0x0000000009097221 */ /* 0x000fe20000010100 */
[----:B------:R-:W-:-:S03]  /*104f0*/  FMUL.FTZ R0, R8, UR41 ;  /* 0x0000002908007c20 */ /* 0x000fc60008410000 */
[----:B------:R-:W-:Y:S02]  /*10500*/  FMUL.FTZ R9, R9, UR41 ;  /* 0x0000002909097c20 */ /* 0x000fe40008410000 */
[----:B------:R-:W-:Y:S02]  /*10510*/  FSEL R0, R0, RZ, P4 ;  /* 0x000000ff00007208 */ /* 0x000fe40002000000 */
[----:B------:R-:W-:Y:S02]  /*10520*/  ISETP.GT.AND P4, PT, R143, 0x1, P3 ;  /* 0x000000018f00780c */ /* 0x000fe40001f84270 */
[----:B------:R-:W-:Y:S01]  /*10530*/  MUFU.EX2 R9, R9 ;  /* 0x0000000900097308 */ /* 0x000fe20000000800 */
[--C-:B------:R-:W-:Y:S01]  /*10540*/  FFMA.FTZ R24, R24, UR41, -R0.reuse ;  /* 0x0000002918187c23 */ /* 0x100fe20008010800 */
[----:B------:R-:W-:Y:S01]  /*10550*/  ISETP.LT.OR P5, PT, R142, 0x2, P4 ;  /* 0x000000028e00780c */ /* 0x000fe200027a1670 */
[--C-:B------:R-:W-:Y:S01]  /*10560*/  FFMA.FTZ R25, R25, UR41, -R0.reuse ;  /* 0x0000002919197c23 */ /* 0x100fe20008010800 */
[----:B------:R-:W-:Y:S01]  /*10570*/  ISETP.GT.AND P4, PT, R143, 0x8, P3 ;  /* 0x000000088f00780c */ /* 0x000fe20001f84270 */
[--C-:B------:R-:W-:Y:S01]  /*10580*/  FFMA.FTZ R28, R28, UR41, -R0.reuse ;  /* 0x000000291c1c7c23 */ /* 0x100fe20008010800 */
[----:B------:R-:W-:Y:S01]  /*10590*/  FSEL R27, R27, -INF , !P5 ;  /* 0xff8000001b1b7808 */ /* 0x000fe20006800000 */
[--C-:B------:R-:W-:Y:S01]  /*105a0*/  FFMA.FTZ R29, R29, UR41, -R0.reuse ;  /* 0x000000291d1d7c23 */ /* 0x100fe20008010800 */
[----:B------:R-:W-:Y:S01]  /*105b0*/  ISETP.GT.AND P5, PT, R143, 0x9, P3 ;  /* 0x000000098f00780c */ /* 0x000fe20001fa4270 */
[----:B------:R-:W0:Y:S01]  /*105c0*/  MUFU.EX2 R24, R24 ;  /* 0x0000001800187308 */ /* 0x000e220000000800 */
[----:B------:R-:W-:Y:S01]  /*105d0*/  ISETP.LT.OR P4, PT, R142, 0x9, P4 ;  /* 0x000000098e00780c */ /* 0x000fe20002781670 */
[--C-:B------:R-:W-:Y:S01]  /*105e0*/  FFMA.FTZ R32, R32, UR41, -R0.reuse ;  /* 0x0000002920207c23 */ /* 0x100fe20008010800 */
[----:B------:R-:W-:Y:S01]  /*105f0*/  ISETP.LT.OR P5, PT, R142, 0xa, P5 ;  /* 0x0000000a8e00780c */ /* 0x000fe20002fa1670 */
[--C-:B------:R-:W-:Y:S01]  /*10600*/  FFMA.FTZ R33, R33, UR41, -R0.reuse ;  /* 0x0000002921217c23 */ /* 0x100fe20008010800 */
[----:B------:R-:W-:Y:S01]  /*10610*/  FSEL R30, R30, -INF , !P4 ;  /* 0xff8000001e1e7808 */ /* 0x000fe20006000000 */
[--C-:B------:R-:W-:Y:S01]  /*10620*/  FFMA.FTZ R36, R36, UR41, -R0.reuse ;  /* 0x0000002924247c23 */ /* 0x100fe20008010800 */
[----:B------:R-:W-:Y:S01]  /*10630*/  FSEL R31, R31, -INF , !P5 ;  /* 0xff8000001f1f7808 */ /* 0x000fe20006800000 */
[----:B------:R-:W1:Y:S01]  /*10640*/  MUFU.EX2 R25, R25 ;  /* 0x0000001900197308 */ /* 0x000e620000000800 */
[----:B------:R-:W-:Y:S01]  /*10650*/  ISETP.GT.AND P5, PT, R143, 0x11, P3 ;  /* 0x000000118f00780c */ /* 0x000fe20001fa4270 */
[--C-:B------:R-:W-:Y:S01]  /*10660*/  FFMA.FTZ R37, R37, UR41, -R0.reuse ;  /* 0x0000002925257c23 */ /* 0x100fe20008010800 */
[----:B------:R-:W-:Y:S01]  /*10670*/  ISETP.GT.AND P4, PT, R143, 0x10, P3 ;  /* 0x000000108f00780c */ /* 0x000fe20001f84270 */
[--C-:B------:R-:W-:Y:S01]  /*10680*/  FFMA.FTZ R40, R40, UR41, -R0.reuse ;  /* 0x0000002928287c23 */ /* 0x100fe20008010800 */
[C---:B------:R-:W-:Y:S01]  /*10690*/  ISETP.LT.OR P5, PT, R142.reuse, 0x12, P5 ;  /* 0x000000128e00780c */ /* 0x040fe20002fa1670 */
[----:B------:R-:W-:Y:S01]  /*106a0*/  FFMA.FTZ R41, R41, UR41, -R0 ;  /* 0x0000002929297c23 */ /* 0x000fe20008010800 */
[----:B------:R-:W-:Y:S01]  /*106b0*/  ISETP.LT.OR P4, PT, R142, 0x11, P4 ;  /* 0x000000118e00780c */ /* 0x000fe20002781670 */
[----:B------:R-:W-:Y:S01]  /*106c0*/  MUFU.EX2 R29, R29 ;  /* 0x0000001d001d7308 */ /* 0x000fe20000000800 */
[----:B------:R-:W-:Y:S01]  /*106d0*/  FSEL R35, R35, -INF , !P5 ;  /* 0xff80000023237808 */ /* 0x000fe20006800000 */
[----:B0-----:R-:W-:Y:S01]  /*106e0*/  FFMA.FTZ R5, R9, R5, R24 ;  /* 0x0000000509057223 */ /* 0x001fe20000010018 */
[----:B------:R-:W-:Y:S01]  /*106f0*/  ISETP.GT.AND P5, PT, R143, 0x19, P3 ;  /* 0x000000198f00780c */ /* 0x000fe20001fa4270 */
[--C-:B------:R-:W-:Y:S01]  /*10700*/  FFMA.FTZ R44, R44, UR41, -R0.reuse ;  /* 0x000000292c2c7c23 */ /* 0x100fe20008010800 */
[----:B------:R-:W-:Y:S01]  /*10710*/  FSEL R34, R34, -INF , !P4 ;  /* 0xff80000022227808 */ /* 0x000fe20006000000 */
[--C-:B------:R-:W-:Y:S01]  /*10720*/  FFMA.FTZ R45, R45, UR41, -R0.reuse ;  /* 0x000000292d2d7c23 */ /* 0x100fe20008010800 */
[----:B------:R-:W-:Y:S01]  /*10730*/  ISETP.LT.OR P5, PT, R142, 0x1a, P5 ;  /* 0x0000001a8e00780c */ /* 0x000fe20002fa1670 */
[----:B------:R-:W-:Y:S01]  /*10740*/  MUFU.EX2 R32, R32 ;  /* 0x0000002000207308 */ /* 0x000fe20000000800 */
[----:B------:R-:W-:Y:S01]  /*10750*/  ISETP.GT.AND P4, PT, R143, 0x18, P3 ;  /* 0x000000188f00780c */ /* 0x000fe20001f84270 */
[----:B-1----:R-:W-:Y:S01]  /*10760*/  FADD.FTZ R5, R25, R5 ;  /* 0x0000000519057221 */ /* 0x002fe20000010000 */
[----:B------:R-:W-:Y:S01]  /*10770*/  FSEL R39, R39, -INF , !P5 ;  /* 0xff80000027277808 */ /* 0x000fe20006800000 */
[--C-:B------:R-:W-:Y:S01]  /*10780*/  FFMA.FTZ R48, R48, UR41, -R0.reuse ;  /* 0x0000002930307c23 */ /* 0x100fe20008010800 */
[----:B------:R-:W-:Y:S01]  /*10790*/  ISETP.GT.AND P5, PT, R143, 0x21, P3 ;  /* 0x000000218f00780c */ /* 0x000fe20001fa4270 */
[--C-:B------:R-:W-:Y:S01]  /*107a0*/  FFMA.FTZ R49, R49, UR41, -R0.reuse ;  /* 0x0000002931317c23 */ /* 0x100fe20008010800 */
[C---:B------:R-:W-:Y:S01]  /*107b0*/  ISETP.LT.OR P4, PT, R142.reuse, 0x19, P4 ;  /* 0x000000198e00780c */ /* 0x040fe20002781670 */
[----:B------:R-:W-:Y:S01]  /*107c0*/  MUFU.EX2 R33, R33 ;  /* 0x0000002100217308 */ /* 0x000fe20000000800 */
[----:B------:R-:W-:Y:S01]  /*107d0*/  ISETP.LT.OR P5, PT, R142, 0x22, P5 ;  /* 0x000000228e00780c */ /* 0x000fe20002fa1670 */
[--C-:B------:R-:W-:Y:S01]  /*107e0*/  FFMA.FTZ R52, R52, UR41, -R0.reuse ;  /* 0x0000002934347c23 */ /* 0x100fe20008010800 */
[----:B------:R-:W-:Y:S01]  /*107f0*/  FSEL R38, R38, -INF , !P4 ;  /* 0xff80000026267808 */ /* 0x000fe20006000000 */
[--C-:B------:R-:W-:Y:S01]  /*10800*/  FFMA.FTZ R53, R53, UR41, -R0.reuse ;  /* 0x0000002935357c23 */ /* 0x100fe20008010800 */
[----:B------:R-:W-:Y:S01]  /*10810*/  FSEL R43, R43, -INF , !P5 ;  /* 0xff8000002b2b7808 */ /* 0x000fe20006800000 */
[--C-:B------:R-:W-:Y:S01]  /*10820*/  FFMA.FTZ R56, R56, UR41, -R0.reuse ;  /* 0x0000002938387c23 */ /* 0x100fe20008010800 */
[C---:B------:R-:W-:Y:S01]  /*10830*/  ISETP.GT.AND P5, PT, R143.reuse, 0x29, P3 ;  /* 0x000000298f00780c */ /* 0x040fe20001fa4270 */
[----:B------:R-:W-:Y:S01]  /*10840*/  MUFU.EX2 R36, R36 ;  /* 0x0000002400247308 */ /* 0x000fe20000000800 */
[----:B------:R-:W-:Y:S01]  /*10850*/  ISETP.GT.AND P4, PT, R143, 0x20, P3 ;  /* 0x000000208f00780c */ /* 0x000fe20001f84270 */
[--C-:B------:R-:W-:Y:S01]  /*10860*/  FFMA.FTZ R57, R57, UR41, -R0.reuse ;  /* 0x0000002939397c23 */ /* 0x100fe20008010800 */
[----:B------:R-:W-:Y:S01]  /*10870*/  ISETP.LT.OR P5, PT, R142, 0x2a, P5 ;  /* 0x0000002a8e00780c */ /* 0x000fe20002fa1670 */
[--C-:B------:R-:W-:Y:S01]  /*10880*/  FFMA.FTZ R60, R60, UR41, -R0.reuse ;  /* 0x000000293c3c7c23 */ /* 0x100fe20008010800 */
[----:B------:R-:W-:Y:S01]  /*10890*/  ISETP.LT.OR P4, PT, R142, 0x21, P4 ;  /* 0x000000218e00780c */ /* 0x000fe20002781670 */
[--C-:B------:R-:W-:Y:S01]  /*108a0*/  FFMA.FTZ R61, R61, UR41, -R0.reuse ;  /* 0x000000293d3d7c23 */ /* 0x100fe20008010800 */
[----:B------:R-:W-:Y:S01]  /*108b0*/  FSEL R47, R47, -INF , !P5 ;  /* 0xff8000002f2f7808 */ /* 0x000fe20006800000 */
[----:B------:R-:W-:Y:S01]  /*108c0*/  MUFU.EX2 R37, R37 ;  /* 0x0000002500257308 */ /* 0x000fe20000000800 */
[----:B------:R-:W-:Y:S01]  /*108d0*/  ISETP.GT.AND P5, PT, R143, 0x31, P3 ;  /* 0x000000318f00780c */ /* 0x000fe20001fa4270 */
[--C-:B------:R-:W-:Y:S01]  /*108e0*/  FFMA.FTZ R64, R64, UR41, -R0.reuse ;  /* 0x0000002940407c23 */ /* 0x100fe20008010800 */
[----:B------:R-:W-:Y:S01]  /*108f0*/  FSEL R42, R42, -INF , !P4 ;  /* 0xff8000002a2a7808 */ /* 0x000fe20006000000 */
[--C-:B------:R-:W-:Y:S01]  /*10900*/  FFMA.FTZ R65, R65, UR41, -R0.reuse ;  /* 0x0000002941417c23 */ /* 0x100fe20008010800 */
[----:B------:R-:W-:Y:S01]  /*10910*/  ISETP.LT.OR P5, PT, R142, 0x32, P5 ;  /* 0x000000328e00780c */ /* 0x000fe20002fa1670 */
[--C-:B------:R-:W-:Y:S01]  /*10920*/  FFMA.FTZ R68, R68, UR41, -R0.reuse ;  /* 0x0000002944447c23 */ /* 0x100fe20008010800 */
[----:B------:R-:W-:Y:S01]  /*10930*/  ISETP.GT.AND P4, PT, R143, 0x28, P3 ;  /* 0x000000288f00780c */ /* 0x000fe20001f84270 */
[----:B------:R-:W-:Y:S01]  /*10940*/  MUFU.EX2 R40, R40 ;  /* 0x0000002800287308 */ /* 0x000fe20000000800 */
[----:B------:R-:W-:Y:S01]  /*10950*/  FSEL R51, R51, -INF , !P5 ;  /* 0xff80000033337808 */ /* 0x000fe20006800000 */
[--C-:B------:R-:W-:Y:S01]  /*10960*/  FFMA.FTZ R69, R69, UR41, -R0.reuse ;  /* 0x0000002945457c23 */ /* 0x100fe20008010800 */
[----:B------:R-:W-:Y:S01]  /*10970*/  ISETP.GT.AND P5, PT, R143, 0x39, P3 ;  /* 0x000000398f00780c */ /* 0x000fe20001fa4270 */
[--C-:B------:R-:W-:Y:S01]  /*10980*/  FFMA.FTZ R72, R72, UR41, -R0.reuse ;  /* 0x0000002948487c23 */ /* 0x100fe20008010800 */
[C---:B------:R-:W-:Y:S01]  /*10990*/  ISETP.LT.OR P4, PT, R142.reuse, 0x29, P4 ;  /* 0x000000298e00780c */ /* 0x040fe20002781670 */
[--C-:B------:R-:W-:Y:S01]  /*109a0*/  FFMA.FTZ R73, R73, UR41, -R0.reuse ;  /* 0x0000002949497c23 */ /* 0x100fe20008010800 */
[----:B------:R-:W-:Y:S01]  /*109b0*/  ISETP.LT.OR P5, PT, R142, 0x3a, P5 ;  /* 0x0000003a8e00780c */ /* 0x000fe20002fa1670 */
[----:B------:R-:W-:Y:S01]  /*109c0*/  MUFU.EX2 R41, R41 ;  /* 0x0000002900297308 */ /* 0x000fe20000000800 */
[----:B------:R-:W-:Y:S01]  /*109d0*/  FSEL R46, R46, -INF , !P4 ;  /* 0xff8000002e2e7808 */ /* 0x000fe20006000000 */
[--C-:B------:R-:W-:Y:S01]  /*109e0*/  FFMA.FTZ R76, R76, UR41, -R0.reuse ;  /* 0x000000294c4c7c23 */ /* 0x100fe20008010800 */
[----:B------:R-:W-:Y:S01]  /*109f0*/  FSEL R55, R55, -INF , !P5 ;  /* 0xff80000037377808 */ /* 0x000fe20006800000 */
[--C-:B------:R-:W-:Y:S01]  /*10a00*/  FFMA.FTZ R77, R77, UR41, -R0.reuse ;  /* 0x000000294d4d7c23 */ /* 0x100fe20008010800 */
[C---:B------:R-:W-:Y:S01]  /*10a10*/  ISETP.GT.AND P5, PT, R143.reuse, 0x41, P3 ;  /* 0x000000418f00780c */ /* 0x040fe20001fa4270 */
[--C-:B------:R-:W-:Y:S01]  /*10a20*/  FFMA.FTZ R80, R80, UR41, -R0.reuse ;  /* 0x0000002950507c23 */ /* 0x100fe20008010800 */
[----:B------:R-:W-:Y:S01]  /*10a30*/  ISETP.GT.AND P4, PT, R143, 0x30, P3 ;  /* 0x000000308f00780c */ /* 0x000fe20001f84270 */
[----:B------:R-:W-:Y:S01]  /*10a40*/  MUFU.EX2 R44, R44 ;  /* 0x0000002c002c7308 */ /* 0x000fe20000000800 */
[C---:B------:R-:W-:Y:S01]  /*10a50*/  ISETP.LT.OR P5, PT, R142.reuse, 0x42, P5 ;  /* 0x000000428e00780c */ /* 0x040fe20002fa1670 */
[--C-:B------:R-:W-:Y:S01]  /*10a60*/  FFMA.FTZ R81, R81, UR41, -R0.reuse ;  /* 0x0000002951517c23 */ /* 0x100fe20008010800 */
[----:B------:R-:W-:Y:S01]  /*10a70*/  ISETP.LT.OR P4, PT, R142, 0x31, P4 ;  /* 0x000000318e00780c */ /* 0x000fe20002781670 */
[--C-:B------:R-:W-:Y:S01]  /*10a80*/  FFMA.FTZ R84, R84, UR41, -R0.reuse ;  /* 0x0000002954547c23 */ /* 0x100fe20008010800 */
[----:B------:R-:W-:Y:S01]  /*10a90*/  FSEL R59, R59, -INF , !P5 ;  /* 0xff8000003b3b7808 */ /* 0x000fe20006800000 */
[----:B------:R-:W-:Y:S01]  /*10aa0*/  FFMA.FTZ R0, R85, UR41, -R0 ;  /* 0x0000002955007c23 */ /* 0x000fe20008010800 */
[----:B------:R-:W-:Y:S01]  /*10ab0*/  ISETP.GT.AND P5, PT, R143, 0x49, P3 ;  /* 0x000000498f00780c */ /* 0x000fe20001fa4270 */
[----:B------:R-:W-:Y:S01]  /*10ac0*/  MUFU.EX2 R45, R45 ;  /* 0x0000002d002d7308 */ /* 0x000fe20000000800 */
[----:B------:R-:W-:-:S02]  /*10ad0*/  FSEL R50, R50, -INF , !P4 ;  /* 0xff80000032327808 */ /* 0x000fc40006000000 */
[C---:B------:R-:W-:Y:S02]  /*10ae0*/  ISETP.LT.OR P5, PT, R142.reuse, 0x4a, P5 ;  /* 0x0000004a8e00780c */ /* 0x040fe40002fa1670 */
[----:B------:R-:W-:Y:S02]  /*10af0*/  ISETP.GT.AND P4, PT, R143, 0x38, P3 ;  /* 0x000000388f00780c */ /* 0x000fe40001f84270 */
[----:B------:R-:W-:Y:S01]  /*10b00*/  FSEL R63, R63, -INF , !P5 ;  /* 0xff8000003f3f7808 */ /* 0x000fe20006800000 */
[----:B------:R-:W-:Y:S01]  /*10b10*/  MUFU.EX2 R48, R48 ;  /* 0x0000003000307308 */ /* 0x000fe20000000800 */
[----:B------:R-:W-:Y:S02]  /*10b20*/  ISETP.GT.AND P5, PT, R143, 0x51, P3 ;  /* 0x000000518f00780c */ /* 0x000fe40001fa4270 */
[C---:B------:R-:W-:Y:S02]  /*10b30*/  ISETP.LT.OR P4, PT, R142.reuse, 0x39, P4 ;  /* 0x000000398e00780c */ /* 0x040fe40002781670 */
[----:B------:R-:W-:-:S02]  /*10b40*/  ISETP.LT.OR P5, PT, R142, 0x52, P5 ;  /* 0x000000528e00780c */ /* 0x000fc40002fa1670 */
[----:B------:R-:W-:Y:S01]  /*10b50*/  FSEL R54, R54, -INF , !P4 ;  /* 0xff80000036367808 */ /* 0x000fe20006000000 */
[----:B------:R-:W-:Y:S01]  /*10b60*/  MUFU.EX2 R49, R49 ;  /* 0x0000003100317308 */ /* 0x000fe20000000800 */
[----:B------:R-:W-:Y:S02]  /*10b70*/  FSEL R67, R67, -INF , !P5 ;  /* 0xff80000043437808 */ /* 0x000fe40006800000 */
[C---:B------:R-:W-:Y:S02]  /*10b80*/  ISETP.GT.AND P5, PT, R143.reuse, 0x59, P3 ;  /* 0x000000598f00780c */ /* 0x040fe40001fa4270 */
[----:B------:R-:W-:Y:S02]  /*10b90*/  ISETP.GT.AND P4, PT, R143, 0x40, P3 ;  /* 0x000000408f00780c */ /* 0x000fe40001f84270 */
[C---:B------:R-:W-:Y:S01]  /*10ba0*/  ISETP.LT.OR P5, PT, R142.reuse, 0x5a, P5 ;  /* 0x0000005a8e00780c */ /* 0x040fe20002fa1670 */
[----:B------:R-:W-:Y:S01]  /*10bb0*/  MUFU.EX2 R52, R52 ;  /* 0x0000003400347308 */ /* 0x000fe20000000800 */
[----:B------:R-:W-:-:S02]  /*10bc0*/  ISETP.LT.OR P4, PT, R142, 0x41, P4 ;  /* 0x000000418e00780c */ /* 0x000fc40002781670 */
[----:B------:R-:W-:Y:S02]  /*10bd0*/  FSEL R71, R71, -INF , !P5 ;  /* 0xff80000047477808 */ /* 0x000fe40006800000 */
[C---:B------:R-:W-:Y:S02]  /*10be0*/  ISETP.GT.AND P5, PT, R143.reuse, 0x61, P3 ;  /* 0x000000618f00780c */ /* 0x040fe40001fa4270 */
[----:B------:R-:W-:Y:S01]  /*10bf0*/  FSEL R58, R58, -INF , !P4 ;  /* 0xff8000003a3a7808 */ /* 0x000fe20006000000 */
[----:B------:R-:W-:Y:S01]  /*10c00*/  MUFU.EX2 R53, R53 ;  /* 0x0000003500357308 */ /* 0x000fe20000000800 */
[----:B------:R-:W-:Y:S02]  /*10c10*/  ISETP.LT.OR P5, PT, R142, 0x62, P5 ;  /* 0x000000628e00780c */ /* 0x000fe40002fa1670 */
[----:B------:R-:W-:Y:S02]  /*10c20*/  ISETP.GT.AND P4, PT, R143, 0x48, P3 ;  /* 0x000000488f00780c */ /* 0x000fe40001f84270 */
[----:B------:R-:W-:-:S02]  /*10c30*/  FSEL R75, R75, -INF , !P5 ;  /* 0xff8000004b4b7808 */ /* 0x000fc40006800000 */
[----:B------:R-:W-:Y:S01]  /*10c40*/  ISETP.GT.AND P5, PT, R143, 0x69, P3 ;  /* 0x000000698f00780c */ /* 0x000fe20001fa4270 */
[----:B------:R-:W-:Y:S01]  /*10c50*/  MUFU.EX2 R56, R56 ;  /* 0x0000003800387308 */ /* 0x000fe20000000800 */
[C---:B------:R-:W-:Y:S02]  /*10c60*/  ISETP.LT.OR P4, PT, R142.reuse, 0x49, P4 ;  /* 0x000000498e00780c */ /* 0x040fe40002781670 */
[----:B------:R-:W-:Y:S02]  /*10c70*/  ISETP.LT.OR P5, PT, R142, 0x6a, P5 ;  /* 0x0000006a8e00780c */ /* 0x000fe40002fa1670 */
[----:B------:R-:W-:Y:S02]  /*10c80*/  FSEL R62, R62, -INF , !P4 ;  /* 0xff8000003e3e7808 */ /* 0x000fe40006000000 */
[----:B------:R-:W-:Y:S01]  /*10c90*/  FSEL R79, R79, -INF , !P5 ;  /* 0xff8000004f4f7808 */ /* 0x000fe20006800000 */
[----:B------:R-:W-:Y:S01]  /*10ca0*/  MUFU.EX2 R57, R57 ;  /* 0x0000003900397308 */ /* 0x000fe20000000800 */
[----:B------:R-:W-:-:S02]  /*10cb0*/  ISETP.GT.AND P5, PT, R143, RZ, P3 ;  /* 0x000000ff8f00720c */ /* 0x000fc40001fa4270 */
[----:B------:R-:W-:Y:S02]  /*10cc0*/  ISETP.GT.AND P4, PT, R143, 0x50, P3 ;  /* 0x000000508f00780c */ /* 0x000fe40001f84270 */
[C---:B------:R-:W-:Y:S02]  /*10cd0*/  ISETP.LT.OR P5, PT, R142.reuse, 0x1, P5 ;  /* 0x000000018e00780c */ /* 0x040fe40002fa1670 */
[----:B------:R-:W-:Y:S01]  /*10ce0*/  ISETP.LT.OR P4, PT, R142, 0x51, P4 ;  /* 0x000000518e00780c */ /* 0x000fe20002781670 */
[----:B------:R-:W-:Y:S01]  /*10cf0*/  MUFU.EX2 R60, R60 ;  /* 0x0000003c003c7308 */ /* 0x000fe20000000800 */
[----:B------:R-:W-:Y:S02]  /*10d00*/  FSEL R18, R26, -INF , !P5 ;  /* 0xff8000001a127808 */ /* 0x000fe40006800000 */
[----:B------:R-:W-:Y:S02]  /*10d10*/  FSEL R66, R66, -INF , !P4 ;  /* 0xff80000042427808 */ /* 0x000fe40006000000 */
[----:B------:R-:W-:-:S02]  /*10d20*/  FMNMX.FTZ R11, R18, R6, !PT ;  /* 0x00000006120b7209 */ /* 0x000fc40007810000 */
[----:B------:R-:W-:Y:S01]  /*10d30*/  ISETP.GT.AND P4, PT, R143, 0x58, P3 ;  /* 0x000000588f00780c */ /* 0x000fe20001f84270 */
[----:B------:R-:W0:Y:S01]  /*10d40*/  MUFU.EX2 R26, R28 ;  /* 0x0000001c001a7308 */ /* 0x000e220000000800 */
[----:B------:R-:W-:Y:S02]  /*10d50*/  FMNMX.FTZ R11, R27, R11, !PT ;  /* 0x0000000b1b0b7209 */ /* 0x000fe40007810000 */
[----:B------:R-:W-:Y:S02]  /*10d60*/  ISETP.LT.OR P4, PT, R142, 0x59, P4 ;  /* 0x000000598e00780c */ /* 0x000fe40002781670 */
[----:B------:R-:W-:Y:S02]  /*10d70*/  FMNMX.FTZ R11, R30, R11, !PT ;  /* 0x0000000b1e0b7209 */ /* 0x000fe40007810000 */
[----:B------:R-:W-:Y:S01]  /*10d80*/  FSEL R70, R70, -INF , !P4 ;  /* 0xff80000046467808 */ /* 0x000fe20006000000 */
[----:B------:R-:W-:Y:S01]  /*10d90*/  MUFU.EX2 R61, R61 ;  /* 0x0000003d003d7308 */ /* 0x000fe20000000800 */
[----:B------:R-:W-:-:S02]  /*10da0*/  FMNMX.FTZ R11, R31, R11, !PT ;  /* 0x0000000b1f0b7209 */ /* 0x000fc40007810000 */
[----:B------:R-:W-:Y:S02]  /*10db0*/  ISETP.GT.AND P4, PT, R143, 0x60, P3 ;  /* 0x000000608f00780c */ /* 0x000fe40001f84270 */
[----:B------:R-:W-:Y:S02]  /*10dc0*/  FMNMX.FTZ R11, R34, R11, !PT ;  /* 0x0000000b220b7209 */ /* 0x000fe40007810000 */
[----:B------:R-:W-:Y:S01]  /*10dd0*/  ISETP.LT.OR P4, PT, R142, 0x61, P4 ;  /* 0x000000618e00780c */ /* 0x000fe20002781670 */
[----:B------:R-:W-:Y:S01]  /*10de0*/  MUFU.EX2 R64, R64 ;  /* 0x0000004000407308 */ /* 0x000fe20000000800 */
[----:B------:R-:W-:Y:S01]  /*10df0*/  FMNMX.FTZ R11, R35, R11, !PT ;  /* 0x0000000b230b7209 */ /* 0x000fe20007810000 */
[----:B0-----:R-:W-:Y:S01]  /*10e00*/  FADD.FTZ R5, R26, R5 ;  /* 0x000000051a057221 */ /* 0x001fe20000010000 */
[----:B------:R-:W-:Y:S02]  /*10e10*/  FSEL R74, R74, -INF , !P4 ;  /* 0xff8000004a4a7808 */ /* 0x000fe40006000000 */
[----:B------:R-:W-:Y:S01]  /*10e20*/  FMNMX.FTZ R11, R38, R11, !PT ;  /* 0x0000000b260b7209 */ /* 0x000fe20007810000 */
[----:B------:R-:W-:Y:S01]  /*10e30*/  FADD.FTZ R5, R29, R5 ;  /* 0x000000051d057221 */ /* 0x000fe20000010000 */
[----:B------:R-:W-:Y:S01]  /*10e40*/  ISETP.GT.AND P4, PT, R143, 0x68, P3 ;  /* 0x000000688f00780c */ /* 0x000fe20001f84270 */
[----:B------:R-:W-:Y:S01]  /*10e50*/  MUFU.EX2 R65, R65 ;  /* 0x0000004100417308 */ /* 0x000fe20000000800 */
[----:B------:R-:W-:Y:S01]  /*10e60*/  FMNMX.FTZ R11, R39, R11, !PT ;  /* 0x0000000b270b7209 */ /* 0x000fe20007810000 */
[----:B------:R-:W-:Y:S01]  /*10e70*/  FADD.FTZ R5, R32, R5 ;  /* 0x0000000520057221 */ /* 0x000fe20000010000 */
[----:B------:R-:W-:-:S02]  /*10e80*/  ISETP.LT.OR P4, PT, R142, 0x69, P4 ;  /* 0x000000698e00780c */ /* 0x000fc40002781670 */
[----:B------:R-:W-:Y:S01]  /*10e90*/  FMNMX.FTZ R11, R42, R11, !PT ;  /* 0x0000000b2a0b7209 */ /* 0x000fe20007810000 */
[----:B------:R-:W-:Y:S01]  /*10ea0*/  FADD.FTZ R5, R33, R5 ;  /* 0x0000000521057221 */ /* 0x000fe20000010000 */
[----:B------:R-:W-:Y:S01]  /*10eb0*/  FSEL R78, R78, -INF , !P4 ;  /* 0xff8000004e4e7808 */ /* 0x000fe20006000000 */
[----:B------:R-:W-:Y:S01]  /*10ec0*/  MUFU.EX2 R68, R68 ;  /* 0x0000004400447308 */ /* 0x000fe20000000800 */
[----:B------:R-:W-:Y:S02]  /*10ed0*/  FMNMX.FTZ R11, R43, R11, !PT ;  /* 0x0000000b2b0b7209 */ /* 0x000fe40007810000 */
[----:B------:R-:W-:Y:S02]  /*10ee0*/  ISETP.GT.AND P4, PT, R143, 0x70, P3 ;  /* 0x000000708f00780c */ /* 0x000fe40001f84270 */
[----:B------:R-:W-:Y:S02]  /*10ef0*/  FMNMX.FTZ R11, R46, R11, !PT ;  /* 0x0000000b2e0b7209 */ /* 0x000fe40007810000 */
[----:B------:R-:W-:Y:S01]  /*10f00*/  ISETP.LT.OR P4, PT, R142, 0x71, P4 ;  /* 0x000000718e00780c */ /* 0x000fe20002781670 */
[----:B------:R-:W-:Y:S01]  /*10f10*/  MUFU.EX2 R69, R69 ;  /* 0x0000004500457308 */ /* 0x000fe20000000800 */
[----:B------:R-:W-:-:S02]  /*10f20*/  FMNMX.FTZ R11, R47, R11, !PT ;  /* 0x0000000b2f0b7209 */ /* 0x000fc40007810000 */
[----:B------:R-:W-:Y:S02]  /*10f30*/  FSEL R82, R82, -INF , !P4 ;  /* 0xff80000052527808 */ /* 0x000fe40006000000 */
[----:B------:R-:W-:Y:S02]  /*10f40*/  FMNMX.FTZ R11, R50, R11, !PT ;  /* 0x0000000b320b7209 */ /* 0x000fe40007810000 */
[----:B------:R-:W-:Y:S01]  /*10f50*/  ISETP.GT.AND P4, PT, R143, 0x71, P3 ;  /* 0x000000718f00780c */ /* 0x000fe20001f84270 */
[----:B------:R-:W-:Y:S01]  /*10f60*/  MUFU.EX2 R72, R72 ;  /* 0x0000004800487308 */ /* 0x000fe20000000800 */
[----:B------:R-:W-:Y:S02]  /*10f70*/  FMNMX.FTZ R11, R51, R11, !PT ;  /* 0x0000000b330b7209 */ /* 0x000fe40007810000 */
[----:B------:R-:W-:Y:S02]  /*10f80*/  ISETP.GT.AND P5, PT, R143, 0x78, P3 ;  /* 0x000000788f00780c */ /* 0x000fe40001fa4270 */
[----:B------:R-:W-:-:S02]  /*10f90*/  FMNMX.FTZ R11, R54, R11, !PT ;  /* 0x0000000b360b7209 */ /* 0x000fc40007810000 */
[----:B------:R-:W-:Y:S01]  /*10fa0*/  ISETP.LT.OR P4, PT, R142, 0x72, P4 ;  /* 0x000000728e00780c */ /* 0x000fe20002781670 */
        /* <DEDUP_REMOVED lines=9> */
[----:B------:R-:W-:Y:S01]  /*11040*/  ISETP.LT.OR P3, PT, R142, 0x7a, P3 ;  /* 0x0000007a8e00780c */ /* 0x000fe20001f61670 */
[----:B------:R-:W-:Y:S01]  /*11050*/  MUFU.EX2 R77, R77 ;  /* 0x0000004d004d7308 */ /* 0x000fe20000000800 */
[----:B------:R-:W-:Y:S02]  /*11060*/  FMNMX.FTZ R11, R63, R11, !PT ;  /* 0x0000000b3f0b7209 */ /* 0x000fe40007810000 */
[----:B------:R-:W-:Y:S02]  /*11070*/  FSEL R86, R86, -INF , !P5 ;  /* 0xff80000056567808 */ /* 0x000fe40006800000 */
[----:B------:R-:W-:-:S02]  /*11080*/  FMNMX.FTZ R11, R66, R11, !PT ;  /* 0x0000000b420b7209 */ /* 0x000fc40007810000 */
[----:B------:R-:W-:Y:S01]  /*11090*/  FSEL R87, R87, -INF , !P3 ;  /* 0xff80000057577808 */ /* 0x000fe20005800000 */
[----:B------:R-:W-:Y:S01]  /*110a0*/  MUFU.EX2 R80, R80 ;  /* 0x0000005000507308 */ /* 0x000fe20000000800 */
[----:B------:R-:W-:Y:S02]  /*110b0*/  FMNMX.FTZ R11, R67, R11, !PT ;  /* 0x0000000b430b7209 */ /* 0x000fe40007810000 */
[----:B------:R-:W-:Y:S02]  /*110c0*/  F2FP.F16.F32.PACK_AB R26, R29, R26 ;  /* 0x0000001a1d1a723e */ /* 0x000fe400000000ff */
[----:B------:R-:W-:Y:S02]  /*110d0*/  FMNMX.FTZ R11, R70, R11, !PT ;  /* 0x0000000b460b7209 */ /* 0x000fe40007810000 */
[----:B------:R-:W-:Y:S01]  /*110e0*/  F2FP.F16.F32.PACK_AB R24, R25, R24 ;  /* 0x000000181918723e */ /* 0x000fe200000000ff */
[----:B------:R-:W-:Y:S01]  /*110f0*/  MUFU.EX2 R81, R81 ;  /* 0x0000005100517308 */ /* 0x000fe20000000800 */
[----:B------:R-:W-:-:S02]  /*11100*/  FMNMX.FTZ R11, R71, R11, !PT ;  /* 0x0000000b470b7209 */ /* 0x000fc40007810000 */
[----:B------:R-:W-:Y:S01]  /*11110*/  F2FP.F16.F32.PACK_AB R32, R33, R32 ;  /* 0x000000202120723e */ /* 0x000fe200000000ff */
[----:B------:R-:W-:Y:S01]  /*11120*/  FADD.FTZ R33, R36, R5 ;  /* 0x0000000524217221 */ /* 0x000fe20000010000 */
[----:B------:R-:W-:-:S03]  /*11130*/  FMNMX.FTZ R11, R74, R11, !PT ;  /* 0x0000000b4a0b7209 */ /* 0x000fc60007810000 */
[----:B------:R-:W-:Y:S01]  /*11140*/  FADD.FTZ R33, R37, R33 ;  /* 0x0000002125217221 */ /* 0x000fe20000010000 */
[----:B------:R-:W-:Y:S01]  /*11150*/  FMNMX.FTZ R11, R75, R11, !PT ;  /* 0x0000000b4b0b7209 */ /* 0x000fe20007810000 */
[----:B------:R-:W-:Y:S02]  /*11160*/  MUFU.EX2 R84, R84 ;  /* 0x0000005400547308 */ /* 0x000fe40000000800 */
[----:B------:R-:W-:Y:S01]  /*11170*/  FADD.FTZ R33, R40, R33 ;  /* 0x0000002128217221 */ /* 0x000fe20000010000 */
[----:B------:R-:W-:Y:S02]  /*11180*/  FMNMX.FTZ R11, R78, R11, !PT ;  /* 0x0000000b4e0b7209 */ /* 0x000fe40007810000 */
[C---:B------:R-:W-:Y:S01]  /*11190*/  F2FP.F16.F32.PACK_AB R40, R41.reuse, R40 ;  /* 0x000000282928723e */ /* 0x040fe200000000ff */
[----:B------:R-:W-:Y:S01]  /*111a0*/  FADD.FTZ R33, R41, R33 ;  /* 0x0000002129217221 */ /* 0x000fe20000010000 */
[----:B------:R-:W-:Y:S01]  /*111b0*/  FMNMX.FTZ R11, R79, R11, !PT ;  /* 0x0000000b4f0b7209 */ /* 0x000fe20007810000 */
[----:B------:R-:W-:Y:S02]  /*111c0*/  MUFU.EX2 R0, R0 ;  /* 0x0000000000007308 */ /* 0x000fe40000000800 */
[----:B------:R-:W-:Y:S01]  /*111d0*/  FADD.FTZ R33, R44, R33 ;  /* 0x000000212c217221 */ /* 0x000fe20000010000 */
[----:B------:R-:W-:-:S03]  /*111e0*/  FMNMX.FTZ R11, R82, R11, !PT ;  /* 0x0000000b520b7209 */ /* 0x000fc60007810000 */
[----:B------:R-:W-:Y:S01]  /*111f0*/  FADD.FTZ R33, R45, R33 ;  /* 0x000000212d217221 */ /* 0x000fe20000010000 */
[----:B------:R-:W-:-:S03]  /*11200*/  FMNMX.FTZ R11, R83, R11, !PT ;  /* 0x0000000b530b7209 */ /* 0x000fc60007810000 */
[----:B------:R-:W-:Y:S01]  /*11210*/  FADD.FTZ R33, R48, R33 ;  /* 0x0000002130217221 */ /* 0x000fe20000010000 */
[----:B------:R-:W-:-:S03]  /*11220*/  FMNMX.FTZ R11, R86, R11, !PT ;  /* 0x0000000b560b7209 */ /* 0x000fc60007810000 */
[----:B------:R-:W-:Y:S01]  /*11230*/  FADD.FTZ R33, R49, R33 ;  /* 0x0000002131217221 */ /* 0x000fe20000010000 */
[----:B------:R-:W-:-:S03]  /*11240*/  FMNMX.FTZ R11, R87, R11, !PT ;  /* 0x0000000b570b7209 */ /* 0x000fc60007810000 */
[----:B------:R-:W-:Y:S02]  /*11250*/  FADD.FTZ R41, R52, R33 ;  /* 0x0000002134297221 */ /* 0x000fe40000010000 */
[----:B------:R-:W0:Y:S02]  /*11260*/  SHFL.BFLY PT, R16, R11, 0x2, 0x1f ;  /* 0x0c401f000b107f89 */ /* 0x000e2400000e0000 */
[----:B------:R-:W-:-:S04]  /*11270*/  FADD.FTZ R41, R53, R41 ;  /* 0x0000002935297221 */ /* 0x000fc80000010000 */
[----:B------:R-:W-:Y:S01]  /*11280*/  FADD.FTZ R41, R56, R41 ;  /* 0x0000002938297221 */ /* 0x000fe20000010000 */
[----:B0-----:R-:W-:-:S05]  /*11290*/  FMNMX.FTZ R11, R11, R16, !PT ;  /* 0x000000100b0b7209 */ /* 0x001fca0007810000 */
[----:B------:R-:W0:Y:S02]  /*112a0*/  SHFL.BFLY PT, R16, R11, 0x1, 0x1f ;  /* 0x0c201f000b107f89 */ /* 0x000e2400000e0000 */
[----:B0-----:R-:W-:-:S04]  /*112b0*/  FMNMX.FTZ R11, R11, R16, !PT ;  /* 0x000000100b0b7209 */ /* 0x001fc80007810000 */
[C---:B------:R-:W-:Y:S01]  /*112c0*/  FSETP.NEU.FTZ.AND P3, PT, R11.reuse, -INF , PT ;  /* 0xff8000000b00780b */ /* 0x040fe20003f7d000 */
[----:B------:R-:W-:-:S05]  /*112d0*/  FMUL.FTZ R16, R11, UR41 ;  /* 0x000000290b107c20 */ /* 0x000fca0008410000 */
[----:B------:R-:W-:-:S05]  /*112e0*/  FSEL R16, R16, RZ, P3 ;  /* 0x000000ff10107208 */ /* 0x000fca0001800000 */
        /* <DEDUP_REMOVED lines=14> */
[----:B------:R-:W0:Y:S01]  /*113d0*/  MUFU.EX2 R21, R21 ;  /* 0x0000001500157308 */ /* 0x000e220000000800 */
[--C-:B------:R-:W-:Y:S01]  /*113e0*/  FFMA.FTZ R74, R74, UR41, -R16.reuse ;  /* 0x000000294a4a7c23 */ /* 0x100fe20008010810 */
[----:B------:R-:W-:Y:S01]  /*113f0*/  F2FP.F16.F32.PACK_AB R56, R57, R56 ;  /* 0x000000383938723e */ /* 0x000fe200000000ff */
[--C-:B------:R-:W-:Y:S01]  /*11400*/  FFMA.FTZ R75, R75, UR41, -R16.reuse ;  /* 0x000000294b4b7c23 */ /* 0x100fe20008010810 */
[--C-:B------:R-:W-:Y:S01]  /*11410*/  FFMA.FTZ R78, R78, UR41, -R16.reuse ;  /* 0x000000294e4e7c23 */ /* 0x100fe20008010810 */
[--C-:B------:R-:W-:Y:S01]  /*11420*/  FFMA.FTZ R79, R79, UR41, -R16.reuse ;  /* 0x000000294f4f7c23 */ /* 0x100fe20008010810 */
[--C-:B------:R-:W-:Y:S01]  /*11430*/  FFMA.FTZ R82, R82, UR41, -R16.reuse ;  /* 0x0000002952527c23 */ /* 0x100fe20008010810 */
[--C-:B------:R-:W-:Y:S01]  /*11440*/  FFMA.FTZ R83, R83, UR41, -R16.reuse ;  /* 0x0000002953537c23 */ /* 0x100fe20008010810 */
[----:B------:R-:W-:Y:S01]  /*11450*/  MUFU.EX2 R28, R28 ;  /* 0x0000001c001c7308 */ /* 0x000fe20000000800 */
[----:B------:R-:W-:Y:S01]  /*11460*/  FFMA.FTZ R86, R86, UR41, -R16 ;  /* 0x0000002956567c23 */ /* 0x000fe20008010810 */
[----:B------:R-:W-:-:S06]  /*11470*/  F2FP.F16.F32.PACK_AB R42, R45, R44 ;  /* 0x0000002c2d2a723e */ /* 0x000fcc00000000ff */
[----:B------:R-:W1:Y:S01]  /*11480*/  MUFU.EX2 R29, R29 ;  /* 0x0000001d001d7308 */ /* 0x000e620000000800 */
[----:B0-----:R-:W-:-:S07]  /*11490*/  F2FP.F16.F32.PACK_AB R25, R21, R18 ;  /* 0x000000121519723e */ /* 0x001fce00000000ff */
[----:B------:R-:W-:Y:S08]  /*114a0*/  MUFU.EX2 R30, R30 ;  /* 0x0000001e001e7308 */ /* 0x000ff00000000800 */
[----:B------:R-:W-:Y:S01]  /*114b0*/  MUFU.EX2 R31, R31 ;  /* 0x0000001f001f7308 */ /* 0x000fe20000000800 */
[----:B-1----:R-:W-:-:S05]  /*114c0*/  F2FP.F16.F32.PACK_AB R27, R29, R28 ;  /* 0x0000001c1d1b723e */ /* 0x002fca00000000ff */
[----:B------:R0:W-:Y:S02]  /*114d0*/  STSM.16.M88.4 [R139+0x21800], R24 ;  /* 0x021800188b007844 */ /* 0x0001e40000000200 */
[----:B------:R-:W-:Y:S08]  /*114e0*/  MUFU.EX2 R51, R51 ;  /* 0x0000003300337308 */ /* 0x000ff00000000800 */
[----:B------:R-:W-:Y:S01]  /*114f0*/  MUFU.EX2 R5, R66 ;  /* 0x0000004200057308 */ /* 0x000fe20000000800 */
[----:B0-----:R-:W-:Y:S01]  /*11500*/  FSEL R26, R11, RZ, P3 ;  /* 0x000000ff0b1a7208 */ /* 0x001fe20001800000 */
[--C-:B------:R-:W-:Y:S01]  /*11510*/  FFMA.FTZ R24, R34, UR41, -R16.reuse ;  /* 0x0000002922187c23 */ /* 0x100fe20008010810 */
[--C-:B------:R-:W-:Y:S01]  /*11520*/  FFMA.FTZ R25, R35, UR41, -R16.reuse ;  /* 0x0000002923197c23 */ /* 0x100fe20008010810 */
[--C-:B------:R-:W-:Y:S01]  /*11530*/  FFMA.FTZ R35, R38, UR41, -R16.reuse ;  /* 0x0000002926237c23 */ /* 0x100fe20008010810 */
[----:B------:R-:W-:Y:S01]  /*11540*/  FFMA.FTZ R27, R39, UR41, -R16 ;  /* 0x00000029271b7c23 */ /* 0x000fe20008010810 */
[----:B------:R-:W-:Y:S01]  /*11550*/  FADD.FTZ R26, -R26, R6 ;  /* 0x000000061a1a7221 */ /* 0x000fe20000010100 */
[--C-:B------:R-:W-:Y:S01]  /*11560*/  FFMA.FTZ R38, R43, UR41, -R16.reuse ;  /* 0x000000292b267c23 */ /* 0x100fe20008010810 */
[----:B------:R-:W-:Y:S01]  /*11570*/  MUFU.EX2 R24, R24 ;  /* 0x0000001800187308 */ /* 0x000fe20000000800 */
[--C-:B------:R-:W-:Y:S01]  /*11580*/  FFMA.FTZ R43, R46, UR41, -R16.reuse ;  /* 0x000000292e2b7c23 */ /* 0x100fe20008010810 */
[----:B------:R-:W-:Y:S01]  /*11590*/  FMUL.FTZ R6, R26, UR41 ;  /* 0x000000291a067c20 */ /* 0x000fe20008410000 */
[----:B------:R-:W-:Y:S01]  /*115a0*/  F2FP.F16.F32.PACK_AB R34, R37, R36 ;  /* 0x000000242522723e */ /* 0x000fe200000000ff */
[--C-:B------:R-:W-:Y:S01]  /*115b0*/  FFMA.FTZ R39, R47, UR41, -R16.reuse ;  /* 0x000000292f277c23 */ /* 0x100fe20008010810 */
[----:B------:R-:W-:-:S03]  /*115c0*/  FFMA.FTZ R26, R50, UR41, -R16 ;  /* 0x00000029321a7c23 */ /* 0x000fc60008010810 */
[----:B------:R-:W0:Y:S08]  /*115d0*/  MUFU.EX2 R6, R6 ;  /* 0x0000000600067308 */ /* 0x000e300000000800 */
[----:B------:R-:W1:Y:S08]  /*115e0*/  MUFU.EX2 R25, R25 ;  /* 0x0000001900197308 */ /* 0x000e700000000800 */
[----:B------:R-:W3:Y:S01]  /*115f0*/  MUFU.EX2 R35, R35 ;  /* 0x0000002300237308 */ /* 0x000ee20000000800 */
[----:B0-----:R-:W-:Y:S01]  /*11600*/  FFMA.FTZ R18, R6, R4, R18 ;  /* 0x0000000406127223 */ /* 0x001fe20000010012 */
[----:B------:R-:W-:-:S03]  /*11610*/  FFMA.FTZ R4, R55, UR41, -R16 ;  /* 0x0000002937047c23 */ /* 0x000fc60008010810 */
[----:B------:R-:W-:Y:S01]  /*11620*/  FADD.FTZ R18, R21, R18 ;  /* 0x0000001215127221 */ /* 0x000fe20000010000 */
[--C-:B------:R-:W-:Y:S01]  /*11630*/  FFMA.FTZ R21, R59, UR41, -R16.reuse ;  /* 0x000000293b157c23 */ /* 0x100fe20008010810 */
[----:B------:R-:W-:Y:S01]  /*11640*/  FFMA.FTZ R59, R62, UR41, -R16 ;  /* 0x000000293e3b7c23 */ /* 0x000fe20008010810 */
[----:B------:R-:W0:Y:S01]  /*11650*/  MUFU.EX2 R27, R27 ;  /* 0x0000001b001b7308 */ /* 0x000e220000000800 */
[----:B------:R-:W-:Y:S01]  /*11660*/  FADD.FTZ R28, R28, R18 ;  /* 0x000000121c1c7221 */ /* 0x000fe20000010000 */
[----:B-1----:R-:W-:Y:S01]  /*11670*/  F2FP.F16.F32.PACK_AB R33, R25, R24 ;  /* 0x000000181921723e */ /* 0x002fe200000000ff */
[----:B------:R-:W-:Y:S02]  /*11680*/  FFMA.FTZ R16, R87, UR41, -R16 ;  /* 0x0000002957107c23 */ /* 0x000fe40008010810 */
[----:B------:R-:W-:-:S03]  /*11690*/  FADD.FTZ R28, R29, R28 ;  /* 0x0000001c1d1c7221 */ /* 0x000fc60000010000 */
[----:B------:R-:W1:Y:S01]  /*116a0*/  MUFU.EX2 R38, R38 ;  /* 0x0000002600267308 */ /* 0x000e620000000800 */
[----:B------:R-:W-:Y:S01]  /*116b0*/  FADD.FTZ R28, R24, R28 ;  /* 0x0000001c181c7221 */ /* 0x000fe20000010000 */
[----:B------:R-:W-:-:S03]  /*116c0*/  FADD.FTZ R24, R57, R41 ;  /* 0x0000002939187221 */ /* 0x000fc60000010000 */
[----:B------:R-:W-:Y:S01]  /*116d0*/  FADD.FTZ R36, R25, R28 ;  /* 0x0000001c19247221 */ /* 0x000fe20000010000 */
[----:B------:R-:W-:Y:S02]  /*116e0*/  FADD.FTZ R24, R60, R24 ;  /* 0x000000183c187221 */ /* 0x000fe40000010000 */
[----:B------:R-:W4:Y:S01]  /*116f0*/  MUFU.EX2 R43, R43 ;  /* 0x0000002b002b7308 */ /* 0x000f220000000800 */
[----:B---3--:R-:W-:-:S07]  /*11700*/  FADD.FTZ R36, R35, R36 ;  /* 0x0000002423247221 */ /* 0x008fce0000010000 */
[----:B------:R-:W3:Y:S01]  /*11710*/  MUFU.EX2 R39, R39 ;  /* 0x0000002700277308 */ /* 0x000ee20000000800 */
[----:B0-----:R-:W-:Y:S01]  /*11720*/  FADD.FTZ R36, R27, R36 ;  /* 0x000000241b247221 */ /* 0x001fe20000010000 */
[----:B-1----:R-:W-:-:S06]  /*11730*/  F2FP.F16.F32.PACK_AB R41, R38, R30 ;  /* 0x0000001e2629723e */ /* 0x002fcc00000000ff */
[----:B------:R-:W0:Y:S01]  /*11740*/  MUFU.EX2 R26, R26 ;  /* 0x0000001a001a7308 */ /* 0x000e220000000800 */
[----:B------:R-:W-:-:S07]  /*11750*/  FADD.FTZ R36, R30, R36 ;  /* 0x000000241e247221 */ /* 0x000fce0000010000 */
[----:B------:R-:W1:Y:S01]  /*11760*/  MUFU.EX2 R4, R4 ;  /* 0x0000000400047308 */ /* 0x000e620000000800 */
[----:B------:R-:W-:-:S07]  /*11770*/  FADD.FTZ R36, R38, R36 ;  /* 0x0000002426247221 */ /* 0x000fce0000010000 */
[----:B------:R-:W5:Y:S01]  /*11780*/  MUFU.EX2 R18, R58 ;  /* 0x0000003a00127308 */ /* 0x000f620000000800 */
[----:B----4-:R-:W-:-:S07]  /*11790*/  FADD.FTZ R36, R43, R36 ;  /* 0x000000242b247221 */ /* 0x010fce0000010000 */
[----:B------:R-:W4:Y:S01]  /*117a0*/  MUFU.EX2 R21, R21 ;  /* 0x0000001500157308 */ /* 0x000f220000000800 */
[----:B---3--:R-:W-:-:S07]  /*117b0*/  FADD.FTZ R37, R39, R36 ;  /* 0x0000002427257221 */ /* 0x008fce0000010000 */
[----:B------:R-:W3:Y:S01]  /*117c0*/  MUFU.EX2 R59, R59 ;  /* 0x0000003b003b7308 */ /* 0x000ee20000000800 */
[----:B0-----:R-:W-:-:S07]  /*117d0*/  FADD.FTZ R37, R26, R37 ;  /* 0x000000251a257221 */ /* 0x001fce0000010000 */
[----:B------:R-:W0:Y:S01]  /*117e0*/  MUFU.EX2 R29, R63 ;  /* 0x0000003f001d7308 */ /* 0x000e220000000800 */
[----:B------:R-:W-:Y:S01]  /*117f0*/  FADD.FTZ R37, R31, R37 ;  /* 0x000000251f257221 */ /* 0x000fe20000010000 */
[----:B------:R-:W-:Y:S01]  /*11800*/  FADD.FTZ R24, R61, R24 ;  /* 0x000000183d187221 */ /* 0x000fe20000010000 */
[----:B------:R-:W-:Y:S01]  /*11810*/  F2FP.F16.F32.PACK_AB R35, R27, R35 ;  /* 0x000000231b23723e */ /* 0x000fe200000000ff */
[----:B------:R-:W3:Y:S01]  /*11820*/  LDL R38, [R1+0x24] ;  /* 0x0000240001267983 */ /* 0x000ee20000100800 */
[----:B------:R-:W-:-:S03]  /*11830*/  FADD.FTZ R37, R51, R37 ;  /* 0x0000002533257221 */ /* 0x000fc60000010000 */
[----:B------:R-:W0:Y:S01]  /*11840*/  MUFU.EX2 R28, R67 ;  /* 0x00000043001c7308 */ /* 0x000e220000000800 */
[----:B-1----:R-:W-:Y:S01]  /*11850*/  FADD.FTZ R37, R4, R37 ;  /* 0x0000002504257221 */ /* 0x002fe20000010000 */
[----:B------:R-:W-:-:S06]  /*11860*/  FADD.FTZ R24, R64, R24 ;  /* 0x0000001840187221 */ /* 0x000fcc0000010000 */
[----:B------:R-:W-:Y:S01]  /*11870*/  MUFU.EX2 R71, R71 ;  /* 0x0000004700477308 */ /* 0x000fe20000000800 */
[----:B-----5:R-:W-:Y:S01]  /*11880*/  FADD.FTZ R37, R18, R37 ;  /* 0x0000002512257221 */ /* 0x020fe20000010000 */
[----:B----4-:R-:W-:Y:S01]  /*11890*/  F2FP.F16.F32.PACK_AB R57, R21, R18 ;  /* 0x000000121539723e */ /* 0x010fe200000000ff */
[----:B--2---:R1:W-:Y:S01]  /*118a0*/  STSM.16.M88.4 [R144], R32 ;  /* 0x0000002090007844 */ /* 0x0043e20000000200 */
[----:B------:R-:W-:Y:S01]  /*118b0*/  F2FP.F16.F32.PACK_AB R43, R39, R43 ;  /* 0x0000002b272b723e */ /* 0x000fe200000000ff */
[----:B------:R-:W-:-:S03]  /*118c0*/  FADD.FTZ R37, R21, R37 ;  /* 0x0000002515257221 */ /* 0x000fc60000010000 */
[----:B------:R-:W2:Y:S01]  /*118d0*/  MUFU.EX2 R67, R70 ;  /* 0x0000004600437308 */ /* 0x000ea20000000800 */
[----:B---3--:R-:W-:-:S04]  /*118e0*/  FADD.FTZ R30, R59, R37 ;  /* 0x000000253b1e7221 */ /* 0x008fc80000010000 */
[----:B0-----:R-:W-:Y:S01]  /*118f0*/  FADD.FTZ R30, R29, R30 ;  /* 0x0000001e1d1e7221 */ /* 0x001fe20000010000 */
[----:B------:R-:W-:Y:S02]  /*11900*/  FADD.FTZ R27, R65, R24 ;  /* 0x00000018411b7221 */ /* 0x000fe40000010000 */
[----:B------:R-:W0:Y:S01]  /*11910*/  MUFU.EX2 R36, R74 ;  /* 0x0000004a00247308 */ /* 0x000e220000000800 */
[----:B------:R-:W-:Y:S01]  /*11920*/  FADD.FTZ R25, R5, R30 ;  /* 0x0000001e05197221 */ /* 0x000fe20000010000 */
[----:B------:R-:W-:-:S03]  /*11930*/  FADD.FTZ R30, R68, R27 ;  /* 0x0000001b441e7221 */ /* 0x000fc60000010000 */
[----:B------:R-:W-:Y:S01]  /*11940*/  FADD.FTZ R24, R28, R25 ;  /* 0x000000191c187221 */ /* 0x000fe20000010000 */
[----:B------:R-:W-:Y:S02]  /*11950*/  FADD.FTZ R25, R69, R30 ;  /* 0x0000001e45197221 */ /* 0x000fe40000010000 */
[----:B------:R-:W3:Y:S01]  /*11960*/  MUFU.EX2 R75, R75 ;  /* 0x0000004b004b7308 */ /* 0x000ee20000000800 */
[----:B--2---:R-:W-:Y:S01]  /*11970*/  FADD.FTZ R24, R67, R24 ;  /* 0x0000001843187221 */ /* 0x004fe20000010000 */
[----:B------:R-:W-:Y:S01]  /*11980*/  F2FP.F16.F32.PACK_AB R51, R4, R51 ;  /* 0x000000330433723e */ /* 0x000fe200000000ff */
[----:B------:R-:W-:Y:S02]  /*11990*/  FADD.FTZ R4, R72, R25 ;  /* 0x0000001948047221 */ /* 0x000fe40000010000 */
[----:B------:R-:W-:Y:S02]  /*119a0*/  FADD.FTZ R21, R71, R24 ;  /* 0x0000001847157221 */ /* 0x000fe40000010000 */
[----:B------:R-:W-:Y:S01]  /*119b0*/  FADD.FTZ R25, R73, R4 ;  /* 0x0000000449197221 */ /* 0x000fe20000010000 */
[----:B------:R-:W2:Y:S01]  /*119c0*/  MUFU.EX2 R78, R78 ;  /* 0x0000004e004e7308 */ /* 0x000ea20000000800 */
[----:B0-----:R-:W-:-:S07]  /*119d0*/  FADD.FTZ R4, R36, R21 ;  /* 0x0000001524047221 */ /* 0x001fce0000010000 */
[----:B------:R0:W-:Y:S02]  /*119e0*/  MUFU.EX2 R21, R16 ;  /* 0x0000001000157308 */ /* 0x0001e40000000800 */
[----:B0-----:R-:W4:Y:S06]  /*119f0*/  LDL R16, [R1+0x18] ;  /* 0x0000180001107983 */ /* 0x001f2c0000100800 */
[----:B------:R-:W0:Y:S01]  /*11a00*/  MUFU.EX2 R79, R79 ;  /* 0x0000004f004f7308 */ /* 0x000e220000000800 */
[----:B------:R-:W-:Y:S01]  /*11a10*/  FADD.FTZ R18, R76, R25 ;  /* 0x000000194c127221 */ /* 0x000fe20000010000 */
[----:B---3--:R-:W-:-:S06]  /*11a20*/  FADD.FTZ R25, R75, R4 ;  /* 0x000000044b197221 */ /* 0x008fcc0000010000 */
[----:B------:R-:W3:Y:S01]  /*11a30*/  MUFU.EX2 R82, R82 ;  /* 0x0000005200527308 */ /* 0x000ee20000000800 */
[----:B--2---:R-:W-:-:S07]  /*11a40*/  FADD.FTZ R4, R78, R25 ;  /* 0x000000194e047221 */ /* 0x004fce0000010000 */
[----:B------:R-:W2:Y:S01]  /*11a50*/  MUFU.EX2 R83, R83 ;  /* 0x0000005300537308 */ /* 0x000ea20000000800 */
[----:B------:R-:W-:-:S07]  /*11a60*/  FADD.FTZ R27, R77, R18 ;  /* 0x000000124d1b7221 */ /* 0x000fce0000010000 */
[----:B------:R-:W5:Y:S01]  /*11a70*/  MUFU.EX2 R86, R86 ;  /* 0x0000005600567308 */ /* 0x000f620000000800 */
[----:B0-----:R-:W-:Y:S01]  /*11a80*/  FADD.FTZ R25, R79, R4 ;  /* 0x000000044f197221 */ /* 0x001fe20000010000 */
[----:B------:R-:W-:Y:S01]  /*11a90*/  FADD.FTZ R18, R80, R27 ;  /* 0x0000001b50127221 */ /* 0x000fe20000010000 */
[----:B------:R-:W-:Y:S02]  /*11aa0*/  F2FP.F16.F32.PACK_AB R48, R49, R48 ;  /* 0x000000303130723e */ /* 0x000fe400000000ff */
[----:B---3--:R-:W-:Y:S01]  /*11ab0*/  FADD.FTZ R4, R82, R25 ;  /* 0x0000001952047221 */ /* 0x008fe20000010000 */
[----:B------:R-:W-:Y:S02]  /*11ac0*/  F2FP.F16.F32.PACK_AB R50, R53, R52 ;  /* 0x000000343532723e */ /* 0x000fe400000000ff */
[----:B------:R-:W-:Y:S01]  /*11ad0*/  F2FP.F16.F32.PACK_AB R49, R31, R26 ;  /* 0x0000001a1f31723e */ /* 0x000fe200000000ff */
[----:B------:R-:W-:Y:S01]  /*11ae0*/  FADD.FTZ R27, R81, R18 ;  /* 0x00000012511b7221 */ /* 0x000fe20000010000 */
[----:B------:R-:W-:-:S02]  /*11af0*/  F2FP.F16.F32.PACK_AB R58, R61, R60 ;  /* 0x0000003c3d3a723e */ /* 0x000fc400000000ff */
[----:B------:R-:W-:Y:S02]  /*11b00*/  F2FP.F16.F32.PACK_AB R59, R29, R59 ;  /* 0x0000003b1d3b723e */ /* 0x000fe400000000ff */
[----:B------:R-:W-:Y:S02]  /*11b10*/  F2FP.F16.F32.PACK_AB R64, R65, R64 ;  /* 0x000000404140723e */ /* 0x000fe400000000ff */
[----:B------:R-:W-:Y:S02]  /*11b20*/  F2FP.F16.F32.PACK_AB R72, R73, R72 ;  /* 0x000000484948723e */ /* 0x000fe400000000ff */
[----:B------:R-:W-:Y:S02]  /*11b30*/  F2FP.F16.F32.PACK_AB R66, R69, R68 ;  /* 0x000000444542723e */ /* 0x000fe400000000ff */
[----:B------:R-:W-:Y:S02]  /*11b40*/  F2FP.F16.F32.PACK_AB R80, R81, R80 ;  /* 0x000000505150723e */ /* 0x000fe400000000ff */
[----:B------:R-:W-:Y:S01]  /*11b50*/  F2FP.F16.F32.PACK_AB R65, R28, R5 ;  /* 0x000000051c41723e */ /* 0x000fe200000000ff */
[----:B--2---:R-:W-:Y:S01]  /*11b60*/  FADD.FTZ R5, R83, R4 ;  /* 0x0000000453057221 */ /* 0x004fe20000010000 */
[----:B------:R-:W-:-:S02]  /*11b70*/  F2FP.F16.F32.PACK_AB R67, R71, R67 ;  /* 0x000000434743723e */ /* 0x000fc400000000ff */
[----:B------:R-:W-:Y:S01]  /*11b80*/  F2FP.F16.F32.PACK_AB R73, R75, R36 ;  /* 0x000000244b49723e */ /* 0x000fe200000000ff */
[----:B------:R1:W-:Y:S01]  /*11b90*/  STSM.16.M88.4 [R141], R40 ;  /* 0x000000288d007844 */ /* 0x0003e20000000200 */
[----:B------:R-:W-:Y:S02]  /*11ba0*/  F2FP.F16.F32.PACK_AB R74, R77, R76 ;  /* 0x0000004c4d4a723e */ /* 0x000fe400000000ff */
[----:B------:R-:W-:Y:S02]  /*11bb0*/  F2FP.F16.F32.PACK_AB R75, R79, R78 ;  /* 0x0000004e4f4b723e */ /* 0x000fe400000000ff */
[----:B------:R-:W-:Y:S01]  /*11bc0*/  F2FP.F16.F32.PACK_AB R81, R83, R82 ;  /* 0x000000525351723e */ /* 0x000fe200000000ff */
[----:B------:R1:W-:Y:S01]  /*11bd0*/  STSM.16.M88.4 [R140], R48 ;  /* 0x000000308c007844 */ /* 0x0003e20000000200 */
[----:B------:R-:W-:Y:S02]  /*11be0*/  F2FP.F16.F32.PACK_AB R82, R0, R84 ;  /* 0x000000540052723e */ /* 0x000fe400000000ff */
[----:B-----5:R-:W-:Y:S01]  /*11bf0*/  F2FP.F16.F32.PACK_AB R83, R21, R86 ;  /* 0x000000561553723e */ /* 0x020fe200000000ff */
[----:B------:R1:W-:Y:S01]  /*11c00*/  STSM.16.M88.4 [R139+0x27800], R56 ;  /* 0x027800388b007844 */ /* 0x0003e20000000200 */
[----:B------:R-:W-:Y:S01]  /*11c10*/  FADD.FTZ R27, R84, R27 ;  /* 0x0000001b541b7221 */ /* 0x000fe20000010000 */
[----:B------:R-:W-:Y:S01]  /*11c20*/  FADD.FTZ R4, R86, R5 ;  /* 0x0000000556047221 */ /* 0x000fe20000010000 */
        /* <DEDUP_REMOVED lines=51> */
[----:B------:R-:W-:Y:S02]  /*11f60*/  IMAD.MOV.U32 R0, RZ, RZ, R8 ;  /* 0x000000ffff007224 */ /* 0x000fe400078e0008 */
[----:B------:R-:W-:Y:S01]  /*11f70*/  IMAD.MOV.U32 R6, RZ, RZ, R11 ;  /* 0x000000ffff067224 */ /* 0x000fe200078e000b */
[----:B------:R1:W-:Y:S04]  /*11f80*/  STSM.16.M88.4 [R38], R64 ;  /* 0x0000004026007844 */ /* 0x0003e80000000200 */
[----:B------:R1:W-:Y:S04]  /*11f90*/  STSM.16.M88.4 [R141+0x6000], R72 ;  /* 0x006000488d007844 */ /* 0x0003e80000000200 */
[----:B------:R1:W-:Y:S01]  /*11fa0*/  STSM.16.M88.4 [R140+0x6000], R80 ;  /* 0x006000508c007844 */ /* 0x0003e20000000200 */
[----:B------:R0:W-:Y:S06]  /*11fb0*/  MEMBAR.ALL.CTA ;  /* 0x0000000000007992 */ /* 0x0001ec0000008000 */
[----:B0-----:R-:W0:Y:S01]  /*11fc0*/  FENCE.VIEW.ASYNC.S ;  /* 0x00000000000073c6 */ /* 0x001e220000000000 */
[C---:B----4-:R-:W-:Y:S01]  /*11fd0*/  ISETP.GT.AND P3, PT, R3.reuse, R16, PT ;  /* 0x000000100300720c */ /* 0x050fe20003f64270 */
[----:B------:R-:W-:-:S02]  /*11fe0*/  VIADD R3, R3, 0xffffffff ;  /* 0xffffffff03037836 */ /* 0x000fc40000000000 */
[----:B------:R-:W-:Y:S01]  /*11ff0*/  IMAD.MOV.U32 R16, RZ, RZ, R20 ;  /* 0x000000ffff107224 */ /* 0x000fe200078e0014 */
[----:B0-----:R-:W-:-:S09]  /*12000*/  NOP ;  /* 0x0000000000007918 */ /* 0x001fd20000000000 */
[----:B-1----:R-:W-:Y:S05]  /*12010*/  @P3 BRA `(.L_x_1523) ;  /* 0xffffffcc00103947 */ /* 0x002fea000383ffff */
[----:B------:R-:W-:Y:S02]  /*12020*/  IMAD.MOV.U32 R6, RZ, RZ, R11 ;  /* 0x000000ffff067224 */ /* 0x000fe400078e000b */
[----:B------:R-:W-:Y:S02]  /*12030*/  IMAD.MOV.U32 R0, RZ, RZ, R8 ;  /* 0x000000ffff007224 */ /* 0x000fe400078e0008 */
[----:B------:R-:W-:Y:S02]  /*12040*/  IMAD.MOV.U32 R16, RZ, RZ, R20 ;  /* 0x000000ffff107224 */ /* 0x000fe400078e0014 */
[----:B------:R-:W-:-:S07]  /*12050*/  IMAD.MOV.U32 R18, RZ, RZ, R7 ;  /* 0x000000ffff127224 */ /* 0x000fce00078e0007 */
.L_x_1505:
[----:B------:R-:W2:Y:S01]  /*12060*/  LDL R11, [R1+0x1c] ;  /* 0x00001c00010b7983 */ /* 0x000ea20000100800 */
[----:B------:R-:W0:Y:S01]  /*12070*/  LDC R7, c[0x0][0x448] ;  /* 0x00011200ff077b82 */ /* 0x000e220000000800 */
[----:B------:R-:W-:-:S07]  /*12080*/  IADD3 R20, R137, 0x1, -R136 ;  /* 0x0000000189147810 */ /* 0x000fce0007ffe888 */
[----:B------:R-:W1:Y:S01]  /*12090*/  LDC R24, c[0x0][0x9e4] ;  /* 0x00027900ff187b82 */ /* 0x000e620000000800 */
[----:B0-----:R-:W-:Y:S02]  /*120a0*/  ISETP.NE.AND P5, PT, R7, 0x1, PT ;  /* 0x000000010700780c */ /* 0x001fe40003fa5270 */
[----:B-1----:R-:W-:-:S11]  /*120b0*/  ISETP.GE.AND P4, PT, R24, 0x1, PT ;  /* 0x000000011800780c */ /* 0x002fd60003f86270 */
[----:B------:R-:W0:Y:S08]  /*120c0*/  @P5 LDC R8, c[0x0][0x44c] ;  /* 0x00011300ff085b82 */ /* 0x000e300000000800 */
[----:B------:R-:W1:Y:S01]  /*120d0*/  @P5 LDC R9, c[0x0][0x450] ;  /* 0x00011400ff095b82 */ /* 0x000e620000000800 */
[----:B--2---:R-:W-:-:S04]  /*120e0*/  VIADD R7, R11, 0xbf ;  /* 0x000000bf0b077836 */ /* 0x004fc80000000000 */
[----:B0-----:R-:W-:-:S05]  /*120f0*/  @P5 IMAD.HI.U32 R8, R7, R8, RZ ;  /* 0x0000000807085227 */ /* 0x001fca00078e00ff */
[----:B-1----:R-:W-:-:S05]  /*12100*/  @P5 SHF.R.U32.HI R7, RZ, R9, R8 ;  /* 0x00000009ff075219 */ /* 0x002fca0000011608 */
[----:B------:R-:W-:-:S04]  /*12110*/  IMAD.IADD R7, R7, 0x1, R20 ;  /* 0x0000000107077824 */ /* 0x000fc800078e0214 */
[----:B------:R-:W-:Y:S01]  /*12120*/  IMAD.IADD R10, R7, 0x1, -R10 ;  /* 0x00000001070a7824 */ /* 0x000fe200078e0a0a */
        /* <DEDUP_REMOVED lines=11> */
.L_x_1526:
[----:B------:R-:W-:-:S13]  /*121e0*/  ISETP.NE.AND P2, PT, R24, 0x1, PT ;  /* 0x000000011800780c */ /* 0x000fda0003f45270 */
[----:B------:R-:W0:Y:S02]  /*121f0*/  @P2 LDC.64 R8, c[0x0][0x9e8] ;  /* 0x00027a00ff082b82 */ /* 0x000e240000000a00 */
[----:B0-----:R-:W-:-:S05]  /*12200*/  @P2 IMAD.HI.U32 R8, R7, R8, RZ ;  /* 0x0000000807082227 */ /* 0x001fca00078e00ff */
[----:B------:R-:W-:-:S07]  /*12210*/  @P2 SHF.R.U32.HI R7, RZ, R9, R8 ;  /* 0x00000009ff072219 */ /* 0x000fce0000011608 */
.L_x_1527:
[----:B------:R-:W-:Y:S05]  /*12220*/  BSYNC B0 ;  /* 0x0000000000007941 */ /* 0x000fea0003800000 */
.L_x_1525:
[----:B------:R-:W-:-:S05]  /*12230*/  IMAD R7, R7, R24, RZ ;  /* 0x0000001807077224 */ /* 0x000fca00078e02ff */
[----:B------:R-:W-:-:S07]  /*12240*/  VIMNMX R10, R10, R7, !PT ;  /* 0x000000070a0a7248 */ /* 0x000fce0007fe0100 */
.L_x_1524:
[----:B------:R-:W2:Y:S01]  /*12250*/  LDL R8, [R1+0x48] ;  /* 0x0000480001087983 */ /* 0x000ea20000100800 */
[----:B------:R-:W-:-:S05]  /*12260*/  VIADD R10, R10, 0x7f ;  /* 0x0000007f0a0a7836 */ /* 0x000fca0000000000 */
[----:B------:R-:W-:-:S04]  /*12270*/  SHF.R.S32.HI R7, RZ, 0x1f, R10 ;  /* 0x0000001fff077819 */ /* 0x000fc8000001140a */
[----:B------:R-:W-:-:S04]  /*12280*/  LEA.HI R7, R7, R10, RZ, 0x7 ;  /* 0x0000000a07077211 */ /* 0x000fc800078f38ff */
[----:B------:R-:W-:-:S04]  /*12290*/  SHF.R.S32.HI R7, RZ, 0x7, R7 ;  /* 0x00000007ff077819 */ /* 0x000fc80000011407 */
[----:B--2---:R-:W-:-:S04]  /*122a0*/  VIMNMX R142, R8, R7, !PT ;  /* 0x00000007088e7248 */ /* 0x004fc80007fe0100 */
[----:B------:R-:W-:-:S13]  /*122b0*/  ISETP.GE.AND P2, PT, R3, R142, PT ;  /* 0x0000008e0300720c */ /* 0x000fda0003f46270 */
[----:B------:R-:W-:Y:S05]  /*122c0*/  @!P2 BRA `(.L_x_1528) ;  /* 0x0000002000eca947 */ /* 0x000fea0003800000 */
[----:B------:R-:W-:Y:S02]  /*122d0*/  IMAD.MOV.U32 R7, RZ, RZ, R6 ;  /* 0x000000ffff077224 */ /* 0x000fe400078e0006 */
[----:B------:R-:W-:Y:S02]  /*122e0*/  IMAD.MOV.U32 R8, RZ, RZ, R0 ;  /* 0x000000ffff087224 */ /* 0x000fe400078e0000 */
[----:B------:R-:W-:Y:S02]  /*122f0*/  IMAD.MOV.U32 R10, RZ, RZ, R18 ;  /* 0x000000ffff0a7224 */ /* 0x000fe400078e0012 */
[----:B------:R-:W-:-:S07]  /*12300*/  IMAD.MOV.U32 R9, RZ, RZ, R16 ;  /* 0x000000ffff097224 */ /* 0x000fce00078e0010 */
.L_x_1538:
[----:B------:R-:W-:Y:S01]  /*12310*/  VIADD R16, R9, 0x1 ;  /* 0x0000000109107836 */ /* 0x000fe20000000000 */
[----:B------:R-:W-:Y:S05]  /*12320*/  YIELD ;  /* 0x0000000000007946 */ /* 0x000fea0003800000 */
[----:B------:R-:W-:-:S04]  /*12330*/  ISETP.NE.AND P2, PT, R16, 0x2, PT ;  /* 0x000000021000780c */ /* 0x000fc80003f45270 */
[----:B------:R-:W-:Y:S02]  /*12340*/  SEL R11, RZ, 0x1, P2 ;  /* 0x00000001ff0b7807 */ /* 0x000fe40001000000 */
[----:B------:R-:W-:Y:S02]  /*12350*/  SEL R16, R16, RZ, P2 ;  /* 0x000000ff10107207 */ /* 0x000fe40001000000 */
[----:B------:R-:W-:Y:S02]  /*12360*/  ISETP.NE.AND P2, PT, R156, RZ, PT ;  /* 0x000000ff9c00720c */ /* 0x000fe40003f45270 */
[----:B------:R-:W-:-:S11]  /*12370*/  LOP3.LUT R18, R10, R11, RZ, 0x3c, !PT ;  /* 0x0000000b0a127212 */ /* 0x000fd600078e3cff */
[----:B------:R-:W-:Y:S05]  /*12380*/  @P2 BRA `(.L_x_1529) ;  /* 0x0000000000302947 */ /* 0x000fea0003800000 */
[----:B------:R-:W-:Y:S05]  /*12390*/  @!P0 BRA `(.L_x_1530) ;  /* 0x0000000000048947 */ /* 0x000fea0003800000 */
[----:B------:R-:W-:Y:S01]  /*123a0*/  BPT.TRAP 0x1 ;  /* 0x000000040000795c */ /* 0x000fe20000300000 */
.L_x_1530:
[----:B------:R-:W-:Y:S01]  /*123b0*/  IMAD R0, R16, 0x8, R2 ;  /* 0x0000000810007824 */ /* 0x000fe200078e0202 */
[----:B------:R-:W-:-:S04]  /*123c0*/  SHF.L.U32 R11, R18, 0x1f, RZ ;  /* 0x0000001f120b7819 */ /* 0x000fc800000006ff */
[----:B------:R0:W1:Y:S01]  /*123d0*/  SYNCS.PHASECHK.TRANS64.TRYWAIT P3, [R0+URZ+0x2d830], R11 ;  /* 0x02d8300b000075a7 */ /* 0x000062000806017f */
[----:B------:R-:W-:Y:S05]  /*123e0*/  @!P0 BRA `(.L_x_1531) ;  /* 0x0000000000048947 */ /* 0x000fea0003800000 */
[----:B------:R-:W-:Y:S01]  /*123f0*/  BPT.TRAP 0x1 ;  /* 0x000000040000795c */ /* 0x000fe20000300000 */
.L_x_1531:
[----:B------:R-:W-:Y:S04]  /*12400*/  BSSY B0, `(.L_x_1529) ;  /* 0x0000004000007945 */ /* 0x000fe80003800000 */
[----:B-1----:R-:W-:Y:S05]  /*12410*/  @P3 BRA `(.L_x_1532) ;  /* 0x0000000000083947 */ /* 0x002fea0003800000 */
[----:B------:R-:W1:Y:S02]  /*12420*/  SYNCS.PHASECHK.TRANS64.TRYWAIT P3, [R0+URZ+0x2d830], R11 ;  /* 0x02d8300b000075a7 */ /* 0x000e64000806017f */
[----:B-1----:R-:W-:Y:S05]  /*12430*/  @!P3 BRA `(.L_x_1533) ;  /* 0x000001080038b947 */ /* 0x002fea0003800000 */
.L_x_1532:
[----:B------:R-:W-:Y:S05]  /*12440*/  BSYNC B0 ;  /* 0x0000000000007941 */ /* 0x000fea0003800000 */
.L_x_1529:
[----:B01----:R-:W0:Y:S01]  /*12450*/  S2R R0, SR_TID.X ;  /* 0x0000000000007919 */ /* 0x003e220000002100 */
[----:B------:R-:W-:Y:S05]  /*12460*/  WARPSYNC.ALL ;  /* 0x0000000000007948 */ /* 0x000fea0003800000 */
[----:B------:R-:W-:Y:S01]  /*12470*/  IMAD R20, R16, 0x600, R157 ;  /* 0x0000060010147824 */ /* 0x000fe200078e029d */
[----:B------:R-:W-:Y:S01]  /*12480*/  R2UR UR8, R12 ;  /* 0x000000000c0872ca */ /* 0x000fe200000e0000 */
[----:B------:R-:W-:Y:S01]  /*12490*/  IMAD.MOV.U32 R21, RZ, RZ, -0x7fffffe0 ;  /* 0x80000020ff157424 */ /* 0x000fe200078e00ff */
[----:B------:R-:W-:Y:S01]  /*124a0*/  R2UR UR9, R13 ;  /* 0x000000000d0972ca */ /* 0x000fe200000e0000 */
[C---:B------:R-:W-:Y:S01]  /*124b0*/  VIADD R26, R20.reuse, 0x2 ;  /* 0x00000002141a7836 */ /* 0x040fe20000000000 */
[C---:B------:R-:W-:Y:S01]  /*124c0*/  R2UR UR10, R20.reuse ;  /* 0x00000000140a72ca */ /* 0x040fe200000e0000 */
[----:B------:R-:W-:Y:S01]  /*124d0*/  VIADD R24, R20, 0x200 ;  /* 0x0000020014187836 */ /* 0x000fe20000000000 */
[----:B------:R-:W-:Y:S01]  /*124e0*/  R2UR UR11, R21 ;  /* 0x00000000150b72ca */ /* 0x000fe200000e0000 */
[----:B------:R-:W-:Y:S01]  /*124f0*/  IMAD.MOV.U32 R27, RZ, RZ, -0x7fffffe0 ;  /* 0x80000020ff1b7424 */ /* 0x000fe200078e00ff */
[----:B------:R-:W-:Y:S01]  /*12500*/  R2UR UR14, R26 ;  /* 0x000000001a0e72ca */ /* 0x000fe200000e0000 */
[----:B------:R-:W-:Y:S01]  /*12510*/  VIADD R26, R20, 0x202 ;  /* 0x00000202141a7836 */ /* 0x000fe20000000000 */
[----:B------:R-:W-:Y:S01]  /*12520*/  R2UR UR18, R24 ;  /* 0x00000000181272ca */ /* 0x000fe200000e0000 */
[----:B------:R-:W-:Y:S01]  /*12530*/  VIADD R28, R20, 0x400 ;  /* 0x00000400141c7836 */ /* 0x000fe20000000000 */
[C---:B------:R-:W-:Y:S01]  /*12540*/  R2UR UR15, R27.reuse ;  /* 0x000000001b0f72ca */ /* 0x040fe200000e0000 */
[----:B------:R-:W-:Y:S01]  /*12550*/  IMAD.MOV.U32 R25, RZ, RZ, -0x7fffffe0 ;  /* 0x80000020ff197424 */ /* 0x000fe200078e00ff */
[----:B------:R-:W-:Y:S01]  /*12560*/  R2UR UR22, R26 ;  /* 0x000000001a1672ca */ /* 0x000fe200000e0000 */
[----:B------:R-:W-:Y:S01]  /*12570*/  IMAD.MOV.U32 R29, RZ, RZ, -0x7fffffe0 ;  /* 0x80000020ff1d7424 */ /* 0x000fe200078e00ff */
[----:B------:R-:W-:Y:S01]  /*12580*/  R2UR UR23, R27 ;  /* 0x000000001b1772ca */ /* 0x000fe200000e0000 */
[----:B------:R-:W-:Y:S01]  /*12590*/  VIADD R20, R20, 0x402 ;  /* 0x0000040214147836 */ /* 0x000fe20000000000 */
[----:B------:R-:W-:-:S02]  /*125a0*/  R2UR UR19, R25 ;  /* 0x00000000191372ca */ /* 0x000fc400000e0000 */
[----:B------:R-:W-:Y:S02]  /*125b0*/  R2UR UR26, R28 ;  /* 0x000000001c1a72ca */ /* 0x000fe400000e0000 */
[----:B------:R-:W-:Y:S02]  /*125c0*/  R2UR UR27, R29 ;  /* 0x000000001d1b72ca */ /* 0x000fe400000e0000 */
[----:B------:R-:W-:Y:S02]  /*125d0*/  R2UR UR12, R152 ;  /* 0x00000000980c72ca */ /* 0x000fe400000e0000 */
[----:B0-----:R-:W-:Y:S02]  /*125e0*/  SHF.R.U32.HI R0, RZ, 0x7, R0 ;  /* 0x00000007ff007819 */ /* 0x001fe40000011600 */
[----:B------:R-:W-:Y:S02]  /*125f0*/  R2UR UR13, R153 ;  /* 0x00000000990d72ca */ /* 0x000fe400000e0000 */
[----:B------:R-:W-:Y:S01]  /*12600*/  R2UR UR16, R150 ;  /* 0x00000000961072ca */ /* 0x000fe200000e0000 */
[----:B------:R-:W-:Y:S01]  /*12610*/  VIADD R0, R0, 0x8 ;  /* 0x0000000800007836 */ /* 0x000fe20000000000 */
[----:B------:R-:W-:-:S02]  /*12620*/  R2UR UR17, R151 ;  /* 0x00000000971172ca */ /* 0x000fc400000e0000 */
[----:B------:R-:W-:Y:S02]  /*12630*/  R2UR UR20, R148 ;  /* 0x00000000941472ca */ /* 0x000fe400000e0000 */
[----:B------:R0:W-:Y:S01]  /*12640*/  BAR.SYNC.DEFER_BLOCKING R0, 0x100 ;  /* 0x000400000000751d */ /* 0x0001e20000010000 */
[----:B------:R-:W-:Y:S02]  /*12650*/  R2UR UR21, R149 ;  /* 0x00000000951572ca */ /* 0x000fe400000e0000 */
[----:B------:R-:W-:Y:S02]  /*12660*/  R2UR UR24, R146 ;  /* 0x00000000921872ca */ /* 0x000fe400000e0000 */
[----:B------:R-:W-:Y:S02]  /*12670*/  R2UR UR25, R147 ;  /* 0x00000000931972ca */ /* 0x000fe400000e0000 */
[----:B------:R-:W-:Y:S02]  /*12680*/  R2UR UR30, R20 ;  /* 0x00000000141e72ca */ /* 0x000fe400000e0000 */
[----:B------:R-:W-:-:S02]  /*12690*/  R2UR UR31, R21 ;  /* 0x00000000151f72ca */ /* 0x000fc400000e0000 */
        /* <DEDUP_REMOVED lines=23> */
.L_x_1535:
[----:B------:R-:W-:Y:S01]  /*12810*/  SHF.L.U32 R0, R10, 0x1f, RZ ;  /* 0x0000001f0a007819 */ /* 0x000fe200000006ff */
[----:B------:R-:W-:-:S04]  /*12820*/  IMAD R6, R9, 0x8, R2 ;  /* 0x0000000809067824 */ /* 0x000fc800078e0202 */
[----:B------:R0:W1:Y:S01]  /*12830*/  SYNCS.PHASECHK.TRANS64.TRYWAIT P2, [R6+URZ+0x2d850], R0 ;  /* 0x02d85000060075a7 */ /* 0x000062000804017f */
[----:B------:R-:W-:Y:S05]  /*12840*/  @!P0 BRA `(.L_x_1536) ;  /* 0x0000000000048947 */ /* 0x000fea0003800000 */
[----:B------:R-:W-:Y:S01]  /*12850*/  BPT.TRAP 0x1 ;  /* 0x000000040000795c */ /* 0x000fe20000300000 */
.L_x_1536:
[----:B-1----:R-:W-:Y:S05]  /*12860*/  @P2 BRA `(.L_x_1534) ;  /* 0x0000000000082947 */ /* 0x002fea0003800000 */
[----:B------:R-:W1:Y:S02]  /*12870*/  SYNCS.PHASECHK.TRANS64.TRYWAIT P2, [R6+URZ+0x2d850], R0 ;  /* 0x02d85000060075a7 */ /* 0x000e64000804017f */
[----:B-1----:R-:W-:Y:S05]  /*12880*/  @!P2 BRA `(.L_x_1537) ;  /* 0x000001040038a947 */ /* 0x002fea0003800000 */
.L_x_1534:
[----:B01----:R-:W-:Y:S01]  /*12890*/  VIADD R0, R2, 0x400 ;  /* 0x0000040002007836 */ /* 0x003fe20000000000 */
[----:B------:R-:W-:Y:S05]  /*128a0*/  WARPSYNC.ALL ;  /* 0x0000000000007948 */ /* 0x000fea0003800000 */
[----:B------:R-:W-:-:S04]  /*128b0*/  SHF.R.U32.HI R0, RZ, 0x4, R0 ;  /* 0x00000004ff007819 */ /* 0x000fc80000011600 */
[----:B------:R-:W-:-:S04]  /*128c0*/  LOP3.LUT R0, R0, 0x3fff, RZ, 0xc0, !PT ;  /* 0x00003fff00007812 */ /* 0x000fc800078ec0ff */
[----:B------:R-:W-:Y:S01]  /*128d0*/  LOP3.LUT R10, R0, 0x2000000, RZ, 0xfc, !PT ;  /* 0x02000000000a7812 */ /* 0x000fe200078efcff */
[----:B------:R-:W2:Y:S01]  /*128e0*/  LDL R143, [R1+0x3c] ;  /* 0x00003c00018f7983 */ /* 0x000ea20000100800 */
[----:B------:R-:W-:-:S03]  /*128f0*/  FMNMX.FTZ R0, R24, R8, !PT ;  /* 0x0000000818007209 */ /* 0x000fc60007810000 */
[----:B------:R-:W-:Y:S01]  /*12900*/  IMAD R10, R9, 0x600, R10 ;  /* 0x00000600090a7824 */ /* 0x000fe200078e020a */
[----:B------:R-:W-:Y:S01]  /*12910*/  UMOV UR41, UR6 ;  /* 0x0000000600297c82 */ /* 0x000fe20008000000 */
[----:B------:R-:W-:Y:S01]  /*12920*/  IMAD.MOV.U32 R11, RZ, RZ, -0x7fffffe0 ;  /* 0x80000020ff0b7424 */ /* 0x000fe200078e00ff */
[----:B------:R-:W-:Y:S01]  /*12930*/  FMNMX.FTZ R0, R25, R0, !PT ;  /* 0x0000000019007209 */ /* 0x000fe20007810000 */
[C---:B------:R-:W-:Y:S01]  /*12940*/  VIADD R20, R10.reuse, 0x40 ;  /* 0x000000400a147836 */ /* 0x040fe20000000000 */
[----:B------:R-:W-:Y:S01]  /*12950*/  R2UR UR10, R10 ;  /* 0x000000000a0a72ca */ /* 0x000fe200000e0000 */
[----:B------:R-:W-:Y:S01]  /*12960*/  WARPGROUP.ARRIVE ;  /* 0x00000000000079c5 */ /* 0x000fe20000000000 */
[----:B------:R-:W-:Y:S01]  /*12970*/  FMNMX.FTZ R0, R28, R0, !PT ;  /* 0x000000001c007209 */ /* 0x000fe20007810000 */
[----:B------:R-:W-:Y:S01]  /*12980*/  IMAD.MOV.U32 R21, RZ, RZ, -0x7fffffe0 ;  /* 0x80000020ff157424 */ /* 0x000fe200078e00ff */
[----:B------:R-:W-:Y:S01]  /*12990*/  R2UR UR14, R20 ;  /* 0x00000000140e72ca */ /* 0x000fe200000e0000 */
[----:B------:R-:W-:Y:S01]  /*129a0*/  VIADD R20, R10, 0x80 ;  /* 0x000000800a147836 */ /* 0x000fe20000000000 */
[----:B------:R-:W-:-:S02]  /*129b0*/  FMNMX.FTZ R0, R29, R0, !PT ;  /* 0x000000001d007209 */ /* 0x000fc40007810000 */
[----:B------:R-:W-:Y:S02]  /*129c0*/  R2UR UR11, R11 ;  /* 0x000000000b0b72ca */ /* 0x000fe400000e0000 */
[----:B------:R-:W-:Y:S02]  /*129d0*/  FMNMX.FTZ R0, R32, R0, !PT ;  /* 0x0000000020007209 */ /* 0x000fe40007810000 */
[----:B------:R-:W-:Y:S01]  /*129e0*/  R2UR UR18, R20 ;  /* 0x00000000141272ca */ /* 0x000fe200000e0000 */
[----:B------:R-:W-:Y:S01]  /*129f0*/  VIADD R20, R10, 0xc0 ;  /* 0x000000c00a147836 */ /* 0x000fe20000000000 */
[----:B------:R-:W-:Y:S02]  /*12a00*/  FMNMX.FTZ R0, R33, R0, !PT ;  /* 0x0000000021007209 */ /* 0x000fe40007810000 */
[----:B------:R-:W-:Y:S02]  /*12a10*/  R2UR UR15, R21 ;  /* 0x00000000150f72ca */ /* 0x000fe400000e0000 */
[----:B------:R-:W-:-:S02]  /*12a20*/  FMNMX.FTZ R0, R36, R0, !PT ;  /* 0x0000000024007209 */ /* 0x000fc40007810000 */
[----:B------:R-:W-:Y:S01]  /*12a30*/  R2UR UR22, R20 ;  /* 0x00000000141672ca */ /* 0x000fe200000e0000 */
[----:B------:R-:W-:Y:S01]  /*12a40*/  VIADD R20, R10, 0x100 ;  /* 0x000001000a147836 */ /* 0x000fe20000000000 */
[----:B------:R-:W-:Y:S02]  /*12a50*/  FMNMX.FTZ R0, R37, R0, !PT ;  /* 0x0000000025007209 */ /* 0x000fe40007810000 */
[----:B------:R-:W-:Y:S02]  /*12a60*/  R2UR UR19, R21 ;  /* 0x00000000151372ca */ /* 0x000fe400000e0000 */
[----:B------:R-:W-:Y:S02]  /*12a70*/  FMNMX.FTZ R0, R40, R0, !PT ;  /* 0x0000000028007209 */ /* 0x000fe40007810000 */
[----:B------:R-:W-:Y:S01]  /*12a80*/  R2UR UR26, R20 ;  /* 0x00000000141a72ca */ /* 0x000fe200000e0000 */
[----:B------:R-:W-:Y:S01]  /*12a90*/  VIADD R20, R10, 0x140 ;  /* 0x000001400a147836 */ /* 0x000fe20000000000 */
[----:B------:R-:W-:-:S02]  /*12aa0*/  FMNMX.FTZ R0, R41, R0, !PT ;  /* 0x0000000029007209 */ /* 0x000fc40007810000 */
[----:B------:R-:W-:Y:S02]  /*12ab0*/  R2UR UR23, R21 ;  /* 0x00000000151772ca */ /* 0x000fe400000e0000 */
[----:B------:R-:W-:Y:S02]  /*12ac0*/  FMNMX.FTZ R0, R44, R0, !PT ;  /* 0x000000002c007209 */ /* 0x000fe40007810000 */
[----:B------:R-:W-:Y:S01]  /*12ad0*/  R2UR UR30, R20 ;  /* 0x00000000141e72ca */ /* 0x000fe200000e0000 */
[C---:B------:R-:W-:Y:S01]  /*12ae0*/  VIADD R20, R10.reuse, 0x180 ;  /* 0x000001800a147836 */ /* 0x040fe20000000000 */
[----:B------:R-:W-:Y:S01]  /*12af0*/  FMNMX.FTZ R0, R45, R0, !PT ;  /* 0x000000002d007209 */ /* 0x000fe20007810000 */
[----:B------:R-:W-:Y:S01]  /*12b00*/  VIADD R10, R10, 0x1c0 ;  /* 0x000001c00a0a7836 */ /* 0x000fe20000000000 */
[----:B------:R-:W-:Y:S02]  /*12b10*/  R2UR UR27, R21 ;  /* 0x00000000151b72ca */ /* 0x000fe400000e0000 */
[----:B------:R-:W-:-:S02]  /*12b20*/  FMNMX.FTZ R0, R48, R0, !PT ;  /* 0x0000000030007209 */ /* 0x000fc40007810000 */
[----:B------:R-:W-:Y:S02]  /*12b30*/  R2UR UR34, R20 ;  /* 0x00000000142272ca */ /* 0x000fe400000e0000 */
[----:B------:R-:W-:Y:S02]  /*12b40*/  FMNMX.FTZ R0, R49, R0, !PT ;  /* 0x0000000031007209 */ /* 0x000fe40007810000 */
[----:B------:R-:W-:Y:S02]  /*12b50*/  R2UR UR46, R10 ;  /* 0x000000000a2e72ca */ /* 0x000fe400000e0000 */
[----:B------:R-:W-:Y:S02]  /*12b60*/  FMNMX.FTZ R0, R52, R0, !PT ;  /* 0x0000000034007209 */ /* 0x000fe40007810000 */
[----:B------:R-:W-:Y:S02]  /*12b70*/  R2UR UR31, R21 ;  /* 0x00000000151f72ca */ /* 0x000fe400000e0000 */
[----:B------:R-:W-:-:S02]  /*12b80*/  FMNMX.FTZ R0, R53, R0, !PT ;  /* 0x0000000035007209 */ /* 0x000fc40007810000 */
[----:B------:R-:W-:Y:S02]  /*12b90*/  R2UR UR35, R21 ;  /* 0x00000000152372ca */ /* 0x000fe400000e0000 */
[----:B------:R-:W-:Y:S01]  /*12ba0*/  FMNMX.FTZ R0, R56, R0, !PT ;  /* 0x0000000038007209 */ /* 0x000fe20007810000 */
[----:B------:R-:W3:Y:S01]  /*12bb0*/  LDL R21, [R1+0x20] ;  /* 0x0000200001157983 */ /* 0x000ee20000100800 */
[----:B------:R-:W-:Y:S02]  /*12bc0*/  R2UR UR47, R11 ;  /* 0x000000000b2f72ca */ /* 0x000fe400000e0000 */
        /* <DEDUP_REMOVED lines=18> */
[----:B0-----:R-:W-:-:S05]  /*12cf0*/  FMNMX.FTZ R0, R0, R6, !PT ;  /* 0x0000000600007209 */ /* 0x001fca0007810000 */
[C---:B------:R-:W-:Y:S01]  /*12d00*/  FADD.FTZ R8, -R0.reuse, R8 ;  /* 0x0000000800087221 */ /* 0x040fe20000010100 */
[----:B------:R-:W-:-:S03]  /*12d10*/  FMUL.FTZ R6, R0, UR41 ;  /* 0x0000002900067c20 */ /* 0x000fc60008410000 */
[----:B------:R-:W-:Y:S01]  /*12d20*/  FMUL.FTZ R8, R8, UR41 ;  /* 0x0000002908087c20 */ /* 0x000fe20008410000 */
        /* <DEDUP_REMOVED lines=13> */
[--C-:B------:R-:W-:Y:S01]  /*12e00*/  FFMA.FTZ R45, R45, UR41, -R6.reuse ;  /* 0x000000292d2d7c23 */ /* 0x100fe20008010806 */
[--C-:B------:R-:W-:Y:S01]  /*12e10*/  FFMA.FTZ R48, R48, UR41, -R6.reuse ;  /* 0x0000002930307c23 */ /* 0x100fe20008010806 */
[--C-:B------:R-:W-:Y:S01]  /*12e20*/  FFMA.FTZ R49, R49, UR41, -R6.reuse ;  /* 0x0000002931317c23 */ /* 0x100fe20008010806 */
[--C-:B------:R-:W-:Y:S01]  /*12e30*/  FFMA.FTZ R52, R52, UR41, -R6.reuse ;  /* 0x0000002934347c23 */ /* 0x100fe20008010806 */
[--C-:B------:R-:W-:Y:S01]  /*12e40*/  FFMA.FTZ R53, R53, UR41, -R6.reuse ;  /* 0x0000002935357c23 */ /* 0x100fe20008010806 */
[--C-:B------:R-:W-:Y:S01]  /*12e50*/  FFMA.FTZ R56, R56, UR41, -R6.reuse ;  /* 0x0000002938387c23 */ /* 0x100fe20008010806 */
[----:B------:R-:W1:Y:S01]  /*12e60*/  MUFU.EX2 R25, R25 ;  /* 0x0000001900197308 */ /* 0x000e620000000800 */
[--C-:B------:R-:W-:Y:S01]  /*12e70*/  FFMA.FTZ R57, R57, UR41, -R6.reuse ;  /* 0x0000002939397c23 */ /* 0x100fe20008010806 */
[--C-:B------:R-:W-:Y:S01]  /*12e80*/  FFMA.FTZ R60, R60, UR41, -R6.reuse ;  /* 0x000000293c3c7c23 */ /* 0x100fe20008010806 */
[--C-:B------:R-:W-:Y:S01]  /*12e90*/  FFMA.FTZ R61, R61, UR41, -R6.reuse ;  /* 0x000000293d3d7c23 */ /* 0x100fe20008010806 */
[--C-:B------:R-:W-:Y:S01]  /*12ea0*/  FFMA.FTZ R64, R64, UR41, -R6.reuse ;  /* 0x0000002940407c23 */ /* 0x100fe20008010806 */
[--C-:B------:R-:W-:Y:S01]  /*12eb0*/  FFMA.FTZ R65, R65, UR41, -R6.reuse ;  /* 0x0000002941417c23 */ /* 0x100fe20008010806 */
[--C-:B------:R-:W-:Y:S01]  /*12ec0*/  FFMA.FTZ R68, R68, UR41, -R6.reuse ;  /* 0x0000002944447c23 */ /* 0x100fe20008010806 */
[----:B------:R-:W-:Y:S01]  /*12ed0*/  FFMA.FTZ R69, R69, UR41, -R6 ;  /* 0x0000002945457c23 */ /* 0x000fe20008010806 */
[----:B------:R-:W4:Y:S01]  /*12ee0*/  MUFU.EX2 R10, R28 ;  /* 0x0000001c000a7308 */ /* 0x000f220000000800 */
        /* <DEDUP_REMOVED lines=9> */
[----:B------:R-:W-:Y:S01]  /*12f80*/  F2FP.F16.F32.PACK_AB R8, R25, R8 ;  /* 0x000000081908723e */ /* 0x000fe200000000ff */
[----:B------:R-:W-:-:S02]  /*12f90*/  IMAD.MOV.U32 R25, RZ, RZ, 0x40000040 ;  /* 0x40000040ff197424 */ /* 0x000fc400078e00ff */
[--C-:B------:R-:W-:Y:S01]  /*12fa0*/  FFMA.FTZ R84, R84, UR41, -R6.reuse ;  /* 0x0000002954547c23 */ /* 0x100fe20008010806 */
[----:B------:R-:W-:Y:S01]  /*12fb0*/  FFMA.FTZ R85, R85, UR41, -R6 ;  /* 0x0000002955557c23 */ /* 0x000fe20008010806 */
[----:B------:R-:W-:Y:S02]  /*12fc0*/  FMNMX.FTZ R6, R26, R7, !PT ;  /* 0x000000071a067209 */ /* 0x000fe40007810000 */
[----:B------:R-:W-:Y:S01]  /*12fd0*/  R2UR UR9, R25 ;  /* 0x00000000190972ca */ /* 0x000fe200000e0000 */
[----:B----4-:R-:W-:Y:S01]  /*12fe0*/  FADD.FTZ R5, R10, R5 ;  /* 0x000000050a057221 */ /* 0x010fe20000010000 */
[----:B------:R-:W-:Y:S01]  /*12ff0*/  FMNMX.FTZ R6, R27, R6, !PT ;  /* 0x000000061b067209 */ /* 0x000fe20007810000 */
[----:B------:R-:W-:-:S03]  /*13000*/  IMAD.MOV.U32 R25, RZ, RZ, 0x40000040 ;  /* 0x40000040ff197424 */ /* 0x000fc600078e00ff */
[----:B------:R-:W-:Y:S02]  /*13010*/  FMNMX.FTZ R6, R30, R6, !PT ;  /* 0x000000061e067209 */ /* 0x000fe40007810000 */
[----:B------:R-:W-:Y:S01]  /*13020*/  R2UR UR45, R25 ;  /* 0x00000000192d72ca */ /* 0x000fe200000e0000 */
[C---:B0-----:R-:W-:Y:S01]  /*13030*/  FADD.FTZ R5, R29.reuse, R5 ;  /* 0x000000051d057221 */ /* 0x041fe20000010000 */
[----:B------:R-:W-:Y:S01]  /*13040*/  F2FP.F16.F32.PACK_AB R10, R29, R10 ;  /* 0x0000000a1d0a723e */ /* 0x000fe200000000ff */
[----:B------:R-:W-:Y:S01]  /*13050*/  IMAD.MOV.U32 R29, RZ, RZ, 0x40000040 ;  /* 0x40000040ff1d7424 */ /* 0x000fe200078e00ff */
[----:B------:R-:W-:-:S04]  /*13060*/  FMNMX.FTZ R6, R31, R6, !PT ;  /* 0x000000061f067209 */ /* 0x000fc80007810000 */
[----:B------:R-:W-:Y:S01]  /*13070*/  R2UR UR13, R29 ;  /* 0x000000001d0d72ca */ /* 0x000fe200000e0000 */
        /* <DEDUP_REMOVED lines=14> */
[----:B------:R-:W-:Y:S02]  /*13160*/  R2UR UR33, R29 ;  /* 0x000000001d2172ca */ /* 0x000fe400000e0000 */
[----:B------:R-:W-:-:S04]  /*13170*/  FMNMX.FTZ R6, R43, R6, !PT ;  /* 0x000000062b067209 */ /* 0x000fc80007810000 */
[----:B------:R-:W-:-:S04]  /*13180*/  FMNMX.FTZ R6, R46, R6, !PT ;  /* 0x000000062e067209 */ /* 0x000fc80007810000 */
[----:B------:R-:W-:-:S04]  /*13190*/  FMNMX.FTZ R6, R47, R6, !PT ;  /* 0x000000062f067209 */ /* 0x000fc80007810000 */
[----:B------:R-:W-:Y:S02]  /*131a0*/  FMNMX.FTZ R6, R50, R6, !PT ;  /* 0x0000000632067209 */ /* 0x000fe40007810000 */
[----:B--2---:R-:W-:Y:S02]  /*131b0*/  LOP3.LUT R24, R143, 0x10000, RZ, 0xfc, !PT ;  /* 0x000100008f187812 */ /* 0x004fe400078efcff */
[----:B------:R-:W-:Y:S01]  /*131c0*/  FMNMX.FTZ R6, R51, R6, !PT ;  /* 0x0000000633067209 */ /* 0x000fe20007810000 */
[----:B------:R-:W0:Y:S01]  /*131d0*/  S2R R143, SR_TID.X ;  /* 0x00000000008f7919 */ /* 0x000e220000002100 */
[C---:B------:R-:W-:Y:S01]  /*131e0*/  R2UR UR8, R24.reuse ;  /* 0x00000000180872ca */ /* 0x040fe200000e0000 */
[----:B------:R-:W-:Y:S01]  /*131f0*/  VIADD R28, R24, 0x2 ;  /* 0x00000002181c7836 */ /* 0x000fe20000000000 */
[----:B------:R-:W-:-:S04]  /*13200*/  FMNMX.FTZ R6, R54, R6, !PT ;  /* 0x0000000636067209 */ /* 0x000fc80007810000 */
[----:B------:R-:W-:Y:S01]  /*13210*/  R2UR UR12, R28 ;  /* 0x000000001c0c72ca */ /* 0x000fe200000e0000 */
[----:B------:R-:W-:Y:S01]  /*13220*/  VIADD R28, R24, 0x4 ;  /* 0x00000004181c7836 */ /* 0x000fe20000000000 */
[----:B------:R-:W-:-:S04]  /*13230*/  FMNMX.FTZ R6, R55, R6, !PT ;  /* 0x0000000637067209 */ /* 0x000fc80007810000 */
[----:B------:R-:W-:Y:S01]  /*13240*/  R2UR UR16, R28 ;  /* 0x000000001c1072ca */ /* 0x000fe200000e0000 */
[----:B------:R-:W-:Y:S01]  /*13250*/  HGMMA.64x96x16.F32 R88, gdesc[UR8].tnspB, R88, gsb0 ;  /* 0x41600000085879f0 */ /* 0x000fe20008000858 */
[----:B------:R-:W-:Y:S01]  /*13260*/  VIADD R28, R24, 0x6 ;  /* 0x00000006181c7836 */ /* 0x000fe20000000000 */
[----:B------:R-:W-:-:S04]  /*13270*/  FMNMX.FTZ R6, R58, R6, !PT ;  /* 0x000000063a067209 */ /* 0x000fc80007810000 */
[----:B------:R-:W-:Y:S01]  /*13280*/  R2UR UR20, R28 ;  /* 0x000000001c1472ca */ /* 0x000fe200000e0000 */
[----:B------:R-:W-:Y:S01]  /*13290*/  VIADD R28, R24, 0x600 ;  /* 0x00000600181c7836 */ /* 0x000fe20000000000 */
[----:B------:R-:W-:-:S04]  /*132a0*/  FMNMX.FTZ R6, R59, R6, !PT ;  /* 0x000000063b067209 */ /* 0x000fc80007810000 */
[----:B------:R-:W-:Y:S01]  /*132b0*/  R2UR UR24, R28 ;  /* 0x000000001c1872ca */ /* 0x000fe200000e0000 */
[----:B------:R-:W-:Y:S01]  /*132c0*/  VIADD R28, R24, 0x602 ;  /* 0x00000602181c7836 */ /* 0x000fe20000000000 */
[----:B------:R-:W-:-:S04]  /*132d0*/  FMNMX.FTZ R6, R62, R6, !PT ;  /* 0x000000063e067209 */ /* 0x000fc80007810000 */
[----:B------:R-:W-:Y:S01]  /*132e0*/  R2UR UR28, R28 ;  /* 0x000000001c1c72ca */ /* 0x000fe200000e0000 */
[C---:B------:R-:W-:Y:S01]  /*132f0*/  VIADD R28, R24.reuse, 0x604 ;  /* 0x00000604181c7836 */ /* 0x040fe20000000000 */
[----:B------:R-:W-:Y:S01]  /*13300*/  FMNMX.FTZ R6, R63, R6, !PT ;  /* 0x000000063f067209 */ /* 0x000fe20007810000 */
[----:B------:R-:W-:Y:S01]  /*13310*/  VIADD R24, R24, 0x606 ;  /* 0x0000060618187836 */ /* 0x000fe20000000000 */
[----:B0-----:R-:W-:Y:S02]  /*13320*/  ISETP.GE.U32.AND P2, PT, R143, 0x180, PT ;  /* 0x000001808f00780c */ /* 0x001fe40003f46070 */
[----:B------:R-:W-:Y:S02]  /*13330*/  R2UR UR32, R28 ;  /* 0x000000001c2072ca */ /* 0x000fe400000e0000 */
[----:B------:R-:W-:Y:S02]  /*13340*/  FMNMX.FTZ R6, R66, R6, !PT ;  /* 0x0000000642067209 */ /* 0x000fe40007810000 */
[----:B------:R-:W-:-:S02]  /*13350*/  R2UR UR44, R24 ;  /* 0x00000000182c72ca */ /* 0x000fc400000e0000 */
        /* <DEDUP_REMOVED lines=12> */
[----:B0-----:R-:W-:Y:S01]  /*13420*/  FMNMX.FTZ R6, R6, R11, !PT ;  /* 0x0000000b06067209 */ /* 0x001fe20007810000 */
[----:B------:R-:W-:Y:S02]  /*13430*/  WARPGROUP.DEPBAR.LE gsb0, 0x0 ;  /* 0x00008000000079c5 */ /* 0x000fe40000010000 */
[----:B------:R-:W-:Y:S02]  /*13440*/  WARPGROUP.ARRIVE ;  /* 0x00000000000079c5 */ /* 0x000fe40000000000 */
[----:B------:R-:W0:Y:S04]  /*13450*/  SHFL.BFLY PT, R11, R6, 0x1, 0x1f ;  /* 0x0c201f00060b7f89 */ /* 0x000e2800000e0000 */
[----:B------:R-:W-:Y:S01]  /*13460*/  HGMMA.64x96x16.F32 R88, gdesc[UR12].tnspB, R88, gsb0 ;  /* 0x416000000c5879f0 */ /* 0x000fe20008000858 */
[----:B0-----:R-:W-:-:S05]  /*13470*/  FMNMX.FTZ R6, R6, R11, !PT ;  /* 0x0000000b06067209 */ /* 0x001fca0007810000 */
[C---:B------:R-:W-:Y:S01]  /*13480*/  FMUL.FTZ R11, R6.reuse, UR41 ;  /* 0x00000029060b7c20 */ /* 0x040fe20008410000 */
[----:B------:R-:W-:Y:S01]  /*13490*/  @!P1 IMAD R9, R9, 0x8, R2 ;  /* 0x0000000809099824 */ /* 0x000fe200078e0202 */
[----:B------:R-:W-:Y:S01]  /*134a0*/  MUFU.EX2 R33, R33 ;  /* 0x0000002100217308 */ /* 0x000fe20000000800 */
[----:B------:R-:W-:Y:S01]  /*134b0*/  FADD.FTZ R7, -R6, R7 ;  /* 0x0000000706077221 */ /* 0x000fe20000010100 */
[--C-:B------:R-:W-:Y:S01]  /*134c0*/  FFMA.FTZ R26, R26, UR41, -R11.reuse ;  /* 0x000000291a1a7c23 */ /* 0x100fe2000801080b */
        /* <DEDUP_REMOVED lines=30> */
[----:B------:R-:W-:Y:S01]  /*136b0*/  FFMA.FTZ R87, R87, UR41, -R11 ;  /* 0x0000002957577c23 */ /* 0x000fe2000801080b */
[----:B------:R-:W-:Y:S01]  /*136c0*/  SHF.R.U32.HI R11, RZ, 0x7, R143 ;  /* 0x00000007ff0b7819 */ /* 0x000fe2000001168f */
[----:B------:R-:W-:Y:S01]  /*136d0*/  MUFU.EX2 R26, R26 ;  /* 0x0000001a001a7308 */ /* 0x000fe20000000800 */
[----:B------:R-:W-:-:S02]  /*136e0*/  WARPGROUP.DEPBAR.LE gsb0, 0x0 ;  /* 0x00008000000079c5 */ /* 0x000fc40000010000 */
[----:B------:R-:W-:Y:S01]  /*136f0*/  WARPGROUP.ARRIVE ;  /* 0x00000000000079c5 */ /* 0x000fe20000000000 */
[----:B------:R-:W-:-:S04]  /*13700*/  VIADD R11, R11, 0x9 ;  /* 0x000000090b0b7836 */ /* 0x000fc80000000000 */
[----:B------:R-:W-:Y:S01]  /*13710*/  MUFU.EX2 R27, R27 ;  /* 0x0000001b001b7308 */ /* 0x000fe20000000800 */
[----:B------:R-:W-:Y:S02]  /*13720*/  @!P1 VIADD R9, R9, 0x2d860 ;  /* 0x0002d86009099836 */ /* 0x000fe40000000000 */
[----:B------:R-:W-:Y:S01]  /*13730*/  FMUL.FTZ R7, R7, UR41 ;  /* 0x0000002907077c20 */ /* 0x000fe20008410000 */
[----:B------:R-:W-:Y:S01]  /*13740*/  HGMMA.64x96x16.F32 R88, gdesc[UR16].tnspB, R88, gsb0 ;  /* 0x41600000105879f0 */ /* 0x000fe20008000858 */
[----:B------:R-:W-:-:S03]  /*13750*/  SEL R11, R11, 0x9, !P2 ;  /* 0x000000090b0b7807 */ /* 0x000fc60005000000 */
[----:B------:R-:W-:Y:S08]  /*13760*/  MUFU.EX2 R30, R30 ;  /* 0x0000001e001e7308 */ /* 0x000ff00000000800 */
[----:B------:R-:W0:Y:S01]  /*13770*/  MUFU.EX2 R31, R31 ;  /* 0x0000001f001f7308 */ /* 0x000e220000000800 */
[----:B------:R-:W-:-:S07]  /*13780*/  @!P1 PRMT R9, RZ, 0x654, R9 ;  /* 0x00000654ff099816 */ /* 0x000fce0000000009 */
[----:B------:R-:W-:Y:S08]  /*13790*/  MUFU.EX2 R37, R37 ;  /* 0x0000002500257308 */ /* 0x000ff00000000800 */
[----:B------:R-:W-:Y:S01]  /*137a0*/  MUFU.EX2 R7, R7 ;  /* 0x0000000700077308 */ /* 0x000fe20000000800 */
[----:B------:R-:W-:Y:S02]  /*137b0*/  WARPGROUP.DEPBAR.LE gsb0, 0x0 ;  /* 0x00008000000079c5 */ /* 0x000fe40000010000 */
[----:B------:R-:W-:-:S06]  /*137c0*/  WARPGROUP.ARRIVE ;  /* 0x00000000000079c5 */ /* 0x000fcc0000000000 */
[----:B------:R-:W-:Y:S03]  /*137d0*/  HGMMA.64x96x16.F32 R88, gdesc[UR20].tnspB, R88, gsb0 ;  /* 0x41600000145879f0 */ /* 0x000fe60008000858 */
        /* <DEDUP_REMOVED lines=13> */
[----:B------:R1:W-:Y:S06]  /*138b0*/  BAR.ARV R11, 0x100 ;  /* 0x0004000b0000751d */ /* 0x0003ec0000002000 */
[----:B-1----:R-:W-:-:S04]  /*138c0*/  @!P1 IMAD R11, R16, 0x8, R2 ;  /* 0x00000008100b9824 */ /* 0x002fc800078e0202 */
[----:B------:R-:W-:-:S05]  /*138d0*/  @!P1 VIADD R11, R11, 0x2d840 ;  /* 0x0002d8400b0b9836 */ /* 0x000fca0000000000 */
[----:B------:R-:W-:-:S04]  /*138e0*/  @!P1 PRMT R11, RZ, 0x654, R11 ;  /* 0x00000654ff0b9816 */ /* 0x000fc8000000000b */
[----:B------:R0:W-:Y:S01]  /*138f0*/  @!P1 SYNCS.ARRIVE.TRANS64.RED.A1T0 RZ, [R11+URZ], RZ ;  /* 0x000000ff0bff99a7 */ /* 0x0001e2000810043f */
[----:B------:R1:W-:Y:S01]  /*13900*/  @!P1 SYNCS.ARRIVE.TRANS64.RED.A1T0 RZ, [R9+URZ], RZ ;  /* 0x000000ff09ff99a7 */ /* 0x0003e2000810043f */
[----:B0-----:R-:W-:Y:S02]  /*13910*/  F2FP.F16.F32.PACK_AB R11, R31, R30 ;  /* 0x0000001e1f0b723e */ /* 0x001fe400000000ff */
[----:B-1----:R-:W-:-:S05]  /*13920*/  F2FP.F16.F32.PACK_AB R9, R27, R26 ;  /* 0x0000001a1b09723e */ /* 0x002fca00000000ff */
[----:B------:R0:W-:Y:S02]  /*13930*/  STSM.16.M88.4 [R139+0x21800], R8 ;  /* 0x021800088b007844 */ /* 0x0001e40000000200 */
[----:B0-----:R-:W0:Y:S08]  /*13940*/  MUFU.EX2 R8, R32 ;  /* 0x0000002000087308 */ /* 0x001e300000000800 */
[----:B------:R-:W1:Y:S01]  /*13950*/  MUFU.EX2 R10, R36 ;  /* 0x00000024000a7308 */ /* 0x000e620000000800 */
[----:B0-----:R-:W-:-:S04]  /*13960*/  FADD.FTZ R5, R8, R5 ;  /* 0x0000000508057221 */ /* 0x001fc80000010000 */
[----:B------:R-:W-:-:S04]  /*13970*/  FADD.FTZ R5, R33, R5 ;  /* 0x0000000521057221 */ /* 0x000fc80000010000 */
[----:B-1----:R-:W-:Y:S01]  /*13980*/  FADD.FTZ R5, R10, R5 ;  /* 0x000000050a057221 */ /* 0x002fe20000010000 */
[----:B------:R-:W-:-:S03]  /*13990*/  F2FP.F16.F32.PACK_AB R10, R37, R10 ;  /* 0x0000000a250a723e */ /* 0x000fc600000000ff */
[----:B------:R-:W-:Y:S02]  /*139a0*/  FADD.FTZ R5, R37, R5 ;  /* 0x0000000525057221 */ /* 0x000fe40000010000 */
[----:B------:R-:W2:Y:S01]  /*139b0*/  LDL R37, [R1+0x24] ;  /* 0x0000240001257983 */ /* 0x000ea20000100800 */
[----:B------:R-:W-:Y:S08]  /*139c0*/  MUFU.EX2 R34, R34 ;  /* 0x0000002200227308 */ /* 0x000ff00000000800 */
[----:B------:R-:W0:Y:S08]  /*139d0*/  MUFU.EX2 R35, R35 ;  /* 0x0000002300237308 */ /* 0x000e300000000800 */
[----:B------:R-:W-:Y:S08]  /*139e0*/  MUFU.EX2 R38, R38 ;  /* 0x0000002600267308 */ /* 0x000ff00000000800 */
[----:B------:R-:W1:Y:S01]  /*139f0*/  MUFU.EX2 R39, R39 ;  /* 0x0000002700277308 */ /* 0x000e620000000800 */
[----:B------:R-:W-:Y:S01]  /*13a00*/  FFMA.FTZ R4, R7, R4, R26 ;  /* 0x0000000407047223 */ /* 0x000fe2000001001a */
[----:B------:R-:W-:-:S02]  /*13a10*/  F2FP.F16.F32.PACK_AB R8, R33, R8 ;  /* 0x000000082108723e */ /* 0x000fc400000000ff */
[----:B0-----:R-:W-:Y:S01]  /*13a20*/  F2FP.F16.F32.PACK_AB R9, R35, R34 ;  /* 0x000000222309723e */ /* 0x001fe200000000ff */
[----:B------:R-:W-:-:S04]  /*13a30*/  FADD.FTZ R4, R27, R4 ;  /* 0x000000041b047221 */ /* 0x000fc80000010000 */
[----:B------:R-:W-:Y:S01]  /*13a40*/  FADD.FTZ R4, R30, R4 ;  /* 0x000000041e047221 */ /* 0x000fe20000010000 */
[----:B-1----:R-:W-:-:S05]  /*13a50*/  F2FP.F16.F32.PACK_AB R11, R39, R38 ;  /* 0x00000026270b723e */ /* 0x002fca00000000ff */
[----:B---3--:R0:W-:Y:S01]  /*13a60*/  STSM.16.M88.4 [R21], R8 ;  /* 0x0000000815007844 */ /* 0x0081e20000000200 */
[----:B------:R-:W-:Y:S01]  /*13a70*/  MUFU.EX2 R41, R41 ;  /* 0x0000002900297308 */ /* 0x000fe20000000800 */
[----:B------:R-:W-:-:S04]  /*13a80*/  FADD.FTZ R4, R31, R4 ;  /* 0x000000041f047221 */ /* 0x000fc80000010000 */
[----:B------:R-:W-:-:S03]  /*13a90*/  FADD.FTZ R4, R34, R4 ;  /* 0x0000000422047221 */ /* 0x000fc60000010000 */
[----:B0-----:R-:W0:Y:S01]  /*13aa0*/  MUFU.EX2 R8, R40 ;  /* 0x0000002800087308 */ /* 0x001e220000000800 */
[----:B------:R-:W-:-:S07]  /*13ab0*/  FADD.FTZ R4, R35, R4 ;  /* 0x0000000423047221 */ /* 0x000fce0000010000 */
[----:B------:R-:W1:Y:S08]  /*13ac0*/  MUFU.EX2 R9, R42 ;  /* 0x0000002a00097308 */ /* 0x000e700000000800 */
[----:B------:R-:W3:Y:S01]  /*13ad0*/  MUFU.EX2 R10, R44 ;  /* 0x0000002c000a7308 */ /* 0x000ee20000000800 */
[----:B------:R-:W-:Y:S01]  /*13ae0*/  FADD.FTZ R4, R38, R4 ;  /* 0x0000000426047221 */ /* 0x000fe20000010000 */
[----:B0-----:R-:W-:-:S06]  /*13af0*/  FADD.FTZ R5, R8, R5 ;  /* 0x0000000508057221 */ /* 0x001fcc0000010000 */
[----:B------:R-:W0:Y:S08]  /*13b00*/  MUFU.EX2 R43, R43 ;  /* 0x0000002b002b7308 */ /* 0x000e300000000800 */
[----:B------:R-:W4:Y:S01]  /*13b10*/  MUFU.EX2 R45, R45 ;  /* 0x0000002d002d7308 */ /* 0x000f220000000800 */
[----:B------:R-:W-:Y:S01]  /*13b20*/  FADD.FTZ R4, R39, R4 ;  /* 0x0000000427047221 */ /* 0x000fe20000010000 */
[----:B------:R-:W-:-:S06]  /*13b30*/  FADD.FTZ R5, R41, R5 ;  /* 0x0000000529057221 */ /* 0x000fcc0000010000 */
[----:B------:R-:W5:Y:S08]  /*13b40*/  MUFU.EX2 R11, R46 ;  /* 0x0000002e000b7308 */ /* 0x000f700000000800 */
[----:B------:R-:W5:Y:S01]  /*13b50*/  MUFU.EX2 R24, R48 ;  /* 0x0000003000187308 */ /* 0x000f620000000800 */
[----:B-1----:R-:W-:Y:S01]  /*13b60*/  FADD.FTZ R4, R9, R4 ;  /* 0x0000000409047221 */ /* 0x002fe20000010000 */
[----:B---3--:R-:W-:-:S06]  /*13b70*/  FADD.FTZ R5, R10, R5 ;  /* 0x000000050a057221 */ /* 0x008fcc0000010000 */
[----:B------:R-:W1:Y:S08]  /*13b80*/  MUFU.EX2 R47, R47 ;  /* 0x0000002f002f7308 */ /* 0x000e700000000800 */
[----:B------:R-:W3:Y:S01]  /*13b90*/  MUFU.EX2 R49, R49 ;  /* 0x0000003100317308 */ /* 0x000ee20000000800 */
[----:B0-----:R-:W-:Y:S01]  /*13ba0*/  FADD.FTZ R4, R43, R4 ;  /* 0x000000042b047221 */ /* 0x001fe20000010000 */
[----:B----4-:R-:W-:-:S06]  /*13bb0*/  FADD.FTZ R5, R45, R5 ;  /* 0x000000052d057221 */ /* 0x010fcc0000010000 */
[----:B------:R-:W0:Y:S08]  /*13bc0*/  MUFU.EX2 R25, R50 ;  /* 0x0000003200197308 */ /* 0x000e300000000800 */
[----:B------:R-:W4:Y:S01]  /*13bd0*/  MUFU.EX2 R26, R52 ;  /* 0x00000034001a7308 */ /* 0x000f220000000800 */
[----:B-----5:R-:W-:Y:S01]  /*13be0*/  FADD.FTZ R4, R11, R4 ;  /* 0x000000040b047221 */ /* 0x020fe20000010000 */
        /* <DEDUP_REMOVED lines=38> */
[----:B------:R-:W2:Y:S01]  /*13e50*/  MUFU.EX2 R72, R72 ;  /* 0x0000004800487308 */ /* 0x000ea20000000800 */
[----:B-1----:R-:W-:Y:S01]  /*13e60*/  FADD.FTZ R4, R66, R5 ;  /* 0x0000000542047221 */ /* 0x002fe20000010000 */
[----:B---3--:R-:W-:-:S06]  /*13e70*/  FADD.FTZ R30, R68, R21 ;  /* 0x00000015441e7221 */ /* 0x008fcc0000010000 */
[----:B------:R-:W1:Y:S08]  /*13e80*/  MUFU.EX2 R71, R71 ;  /* 0x0000004700477308 */ /* 0x000e700000000800 */
[----:B------:R-:W3:Y:S01]  /*13e90*/  MUFU.EX2 R73, R73 ;  /* 0x0000004900497308 */ /* 0x000ee20000000800 */
[----:B0-----:R-:W-:Y:S01]  /*13ea0*/  FADD.FTZ R5, R67, R4 ;  /* 0x0000000443057221 */ /* 0x001fe20000010000 */
[----:B----4-:R-:W-:-:S06]  /*13eb0*/  FADD.FTZ R21, R69, R30 ;  /* 0x0000001e45157221 */ /* 0x010fcc0000010000 */
[----:B------:R-:W0:Y:S01]  /*13ec0*/  MUFU.EX2 R74, R74 ;  /* 0x0000004a004a7308 */ /* 0x000e220000000800 */
[----:B------:R-:W-:-:S07]  /*13ed0*/  F2FP.F16.F32.PACK_AB R8, R41, R8 ;  /* 0x000000082908723e */ /* 0x000fce00000000ff */
[----:B------:R-:W4:Y:S01]  /*13ee0*/  MUFU.EX2 R76, R76 ;  /* 0x0000004c004c7308 */ /* 0x000f220000000800 */
[----:B------:R-:W-:Y:S01]  /*13ef0*/  F2FP.F16.F32.PACK_AB R9, R43, R9 ;  /* 0x000000092b09723e */ /* 0x000fe200000000ff */
[----:B-----5:R-:W-:Y:S01]  /*13f00*/  FADD.FTZ R34, R70, R5 ;  /* 0x0000000546227221 */ /* 0x020fe20000010000 */
[----:B------:R-:W-:-:S05]  /*13f10*/  F2FP.F16.F32.PACK_AB R10, R45, R10 ;  /* 0x0000000a2d0a723e */ /* 0x000fca00000000ff */
[----:B------:R-:W5:Y:S01]  /*13f20*/  MUFU.EX2 R75, R75 ;  /* 0x0000004b004b7308 */ /* 0x000f620000000800 */
[----:B------:R-:W-:Y:S01]  /*13f30*/  F2FP.F16.F32.PACK_AB R11, R47, R11 ;  /* 0x0000000b2f0b723e */ /* 0x000fe200000000ff */
[----:B--2---:R-:W-:-:S06]  /*13f40*/  FADD.FTZ R36, R72, R21 ;  /* 0x0000001548247221 */ /* 0x004fcc0000010000 */
[----:B------:R-:W2:Y:S01]  /*13f50*/  MUFU.EX2 R77, R77 ;  /* 0x0000004d004d7308 */ /* 0x000ea20000000800 */
[----:B------:R-:W-:Y:S01]  /*13f60*/  F2FP.F16.F32.PACK_AB R24, R49, R24 ;  /* 0x000000183118723e */ /* 0x000fe200000000ff */
[----:B------:R3:W-:Y:S01]  /*13f70*/  STSM.16.M88.4 [R141], R8 ;  /* 0x000000088d007844 */ /* 0x0007e20000000200 */
[----:B------:R-:W-:-:S05]  /*13f80*/  F2FP.F16.F32.PACK_AB R25, R51, R25 ;  /* 0x000000193319723e */ /* 0x000fca00000000ff */
[----:B------:R-:W2:Y:S01]  /*13f90*/  MUFU.EX2 R78, R78 ;  /* 0x0000004e004e7308 */ /* 0x000ea20000000800 */
[----:B------:R-:W-:Y:S01]  /*13fa0*/  F2FP.F16.F32.PACK_AB R26, R53, R26 ;  /* 0x0000001a351a723e */ /* 0x000fe200000000ff */
[----:B-1----:R-:W-:Y:S01]  /*13fb0*/  FADD.FTZ R5, R71, R34 ;  /* 0x0000002247057221 */ /* 0x002fe20000010000 */
[----:B------:R-:W-:-:S05]  /*13fc0*/  F2FP.F16.F32.PACK_AB R27, R55, R27 ;  /* 0x0000001b371b723e */ /* 0x000fca00000000ff */
[----:B------:R-:W1:Y:S01]  /*13fd0*/  MUFU.EX2 R32, R80 ;  /* 0x0000005000207308 */ /* 0x000e620000000800 */
[----:B---3--:R-:W-:Y:S01]  /*13fe0*/  FADD.FTZ R9, R73, R36 ;  /* 0x0000002449097221 */ /* 0x008fe20000010000 */
[----:B------:R4:W-:Y:S06]  /*13ff0*/  STSM.16.M88.4 [R140], R24 ;  /* 0x000000188c007844 */ /* 0x0009ec0000000200 */
[----:B------:R-:W3:Y:S01]  /*14000*/  MUFU.EX2 R79, R79 ;  /* 0x0000004f004f7308 */ /* 0x000ee20000000800 */
[----:B0-----:R-:W-:-:S07]  /*14010*/  FADD.FTZ R10, R74, R5 ;  /* 0x000000054a0a7221 */ /* 0x001fce0000010000 */
[----:B------:R-:W0:Y:S01]  /*14020*/  MUFU.EX2 R81, R81 ;  /* 0x0000005100517308 */ /* 0x000e220000000800 */
[----:B----4-:R-:W-:-:S07]  /*14030*/  FADD.FTZ R24, R76, R9 ;  /* 0x000000094c187221 */ /* 0x010fce0000010000 */
[----:B------:R-:W4:Y:S01]  /*14040*/  MUFU.EX2 R33, R82 ;  /* 0x0000005200217308 */ /* 0x000f220000000800 */
[----:B-----5:R-:W-:Y:S01]  /*14050*/  FADD.FTZ R5, R75, R10 ;  /* 0x0000000a4b057221 */ /* 0x020fe20000010000 */
[----:B--2---:R-:W-:-:S06]  /*14060*/  FADD.FTZ R21, R77, R24 ;  /* 0x000000184d157221 */ /* 0x004fcc0000010000 */
[----:B------:R-:W2:Y:S01]  /*14070*/  MUFU.EX2 R84, R84 ;  /* 0x0000005400547308 */ /* 0x000ea20000000800 */
[----:B------:R-:W-:Y:S01]  /*14080*/  FADD.FTZ R26, R78, R5 ;  /* 0x000000054e1a7221 */ /* 0x000fe20000010000 */
[----:B-1----:R-:W-:-:S06]  /*14090*/  FADD.FTZ R36, R32, R21 ;  /* 0x0000001520247221 */ /* 0x002fcc0000010000 */
[----:B------:R-:W1:Y:S08]  /*140a0*/  MUFU.EX2 R4, R83 ;  /* 0x0000005300047308 */ /* 0x000e700000000800 */
[----:B------:R-:W5:Y:S01]  /*140b0*/  MUFU.EX2 R85, R85 ;  /* 0x0000005500557308 */ /* 0x000f620000000800 */
[----:B---3--:R-:W-:-:S07]  /*140c0*/  FADD.FTZ R34, R79, R26 ;  /* 0x0000001a4f227221 */ /* 0x008fce0000010000 */
[----:B------:R-:W-:Y:S08]  /*140d0*/  MUFU.EX2 R86, R86 ;  /* 0x0000005600567308 */ /* 0x000ff00000000800 */
[----:B------:R-:W3:Y:S01]  /*140e0*/  MUFU.EX2 R87, R87 ;  /* 0x0000005700577308 */ /* 0x000ee20000000800 */
[----:B0-----:R-:W-:Y:S01]  /*140f0*/  FADD.FTZ R21, R81, R36 ;  /* 0x0000002451157221 */ /* 0x001fe20000010000 */
[----:B----4-:R-:W-:Y:S01]  /*14100*/  FADD.FTZ R5, R33, R34 ;  /* 0x0000002221057221 */ /* 0x010fe20000010000 */
[----:B------:R-:W-:-:S02]  /*14110*/  F2FP.F16.F32.PACK_AB R28, R57, R28 ;  /* 0x0000001c391c723e */ /* 0x000fc400000000ff */
[----:B--2---:R-:W-:Y:S01]  /*14120*/  FADD.FTZ R34, R84, R21 ;  /* 0x0000001554227221 */ /* 0x004fe20000010000 */
[----:B------:R-:W-:Y:S01]  /*14130*/  F2FP.F16.F32.PACK_AB R29, R59, R29 ;  /* 0x0000001d3b1d723e */ /* 0x000fe200000000ff */
[----:B-1----:R-:W-:Y:S01]  /*14140*/  FADD.FTZ R21, R4, R5 ;  /* 0x0000000504157221 */ /* 0x002fe20000010000 */
[----:B------:R-:W-:Y:S02]  /*14150*/  F2FP.F16.F32.PACK_AB R30, R61, R60 ;  /* 0x0000003c3d1e723e */ /* 0x000fe400000000ff */
[----:B------:R-:W-:Y:S01]  /*14160*/  F2FP.F16.F32.PACK_AB R31, R31, R62 ;  /* 0x0000003e1f1f723e */ /* 0x000fe200000000ff */
[----:B-----5:R-:W-:Y:S01]  /*14170*/  FADD.FTZ R5, R85, R34 ;  /* 0x0000002255057221 */ /* 0x020fe20000010000 */
        /* <DEDUP_REMOVED lines=9> */
[----:B------:R-:W-:Y:S02]  /*14210*/  F2FP.F16.F32.PACK_AB R33, R4, R33 ;  /* 0x000000210421723e */ /* 0x000fe400000000ff */
[----:B------:R-:W-:Y:S02]  /*14220*/  F2FP.F16.F32.PACK_AB R34, R85, R84 ;  /* 0x000000545522723e */ /* 0x000fe400000000ff */
[----:B---3--:R-:W-:Y:S01]  /*14230*/  F2FP.F16.F32.PACK_AB R35, R87, R86 ;  /* 0x000000565723723e */ /* 0x008fe200000000ff */
[----:B------:R-:W-:Y:S04]  /*14240*/  STSM.16.M88.4 [R139+0x27800], R28 ;  /* 0x0278001c8b007844 */ /* 0x000fe80000000200 */
[----:B------:R0:W-:Y:S04]  /*14250*/  STSM.16.M88.4 [R37], R8 ;  /* 0x0000000825007844 */ /* 0x0001e80000000200 */
[----:B------:R1:W-:Y:S04]  /*14260*/  STSM.16.M88.4 [R141+0x6000], R24 ;  /* 0x006000188d007844 */ /* 0x0003e80000000200 */
[----:B------:R1:W-:Y:S01]  /*14270*/  STSM.16.M88.4 [R140+0x6000], R32 ;  /* 0x006000208c007844 */ /* 0x0003e20000000200 */
[----:B------:R-:W-:Y:S01]  /*14280*/  @!PT LDS RZ, [RZ] ;  /* 0x00000000fffff984 */ /* 0x000fe20000000800 */
[----:B------:R-:W-:Y:S01]  /*14290*/  @!PT LDS RZ, [RZ] ;  /* 0x00000000fffff984 */ /* 0x000fe20000000800 */
[----:B------:R-:W-:Y:S01]  /*142a0*/  @!PT LDS RZ, [RZ] ;  /* 0x00000000fffff984 */ /* 0x000fe20000000800 */
[----:B------:R-:W-:Y:S01]  /*142b0*/  @!PT LDS RZ, [RZ] ;  /* 0x00000000fffff984 */ /* 0x000fe20000000800 */
[----:B------:R2:W-:Y:S06]  /*142c0*/  MEMBAR.ALL.CTA ;  /* 0x0000000000007992 */ /* 0x0005ec0000008000 */
[----:B--2---:R-:W2:Y:S01]  /*142d0*/  FENCE.VIEW.ASYNC.S ;  /* 0x00000000000073c6 */ /* 0x004ea20000000000 */
[----:B------:R-:W-:Y:S01]  /*142e0*/  ISETP.GT.AND P2, PT, R3, R142, PT ;  /* 0x0000008e0300720c */ /* 0x000fe20003f44270 */
        /* <DEDUP_REMOVED lines=50> */
[----:B------:R-:W-:-:S02]  /*14610*/  VIADD R3, R3, 0xffffffff ;  /* 0xffffffff03037836 */ /* 0x000fc40000000000 */
[----:B0-----:R-:W-:Y:S02]  /*14620*/  IMAD.MOV.U32 R10, RZ, RZ, R18 ;  /* 0x000000ffff0a7224 */ /* 0x001fe400078e0012 */
[----:B------:R-:W-:Y:S02]  /*14630*/  IMAD.MOV.U32 R9, RZ, RZ, R16 ;  /* 0x000000ffff097224 */ /* 0x000fe400078e0010 */
[----:B------:R-:W-:Y:S02]  /*14640*/  IMAD.MOV.U32 R7, RZ, RZ, R6 ;  /* 0x000000ffff077224 */ /* 0x000fe400078e0006 */
[----:B------:R-:W-:Y:S01]  /*14650*/  IMAD.MOV.U32 R8, RZ, RZ, R0 ;  /* 0x000000ffff087224 */ /* 0x000fe200078e0000 */
[----:B--2---:R-:W-:Y:S01]  /*14660*/  NOP ;  /* 0x0000000000007918 */ /* 0x004fe20000000000 */
[----:B-1----:R-:W-:Y:S05]  /*14670*/  @P2 BRA `(.L_x_1538) ;  /* 0xffffffdc00242947 */ /* 0x002fea000383ffff */
.L_x_1528:
[----:B------:R-:W2:Y:S02]  /*14680*/  LDL R7, [R1+0x48] ;  /* 0x0000480001077983 */ /* 0x000ea40000100800 */
[----:B--2---:R-:W-:-:S13]  /*14690*/  ISETP.GE.AND P2, PT, R3, R7, PT ;  /* 0x000000070300720c */ /* 0x004fda0003f46270 */
[----:B------:R-:W-:Y:S05]  /*146a0*/  @!P2 BRA `(.L_x_1539) ;  /* 0x000000340004a947 */ /* 0x000fea0003800000 */
[----:B------:R-:W-:Y:S02]  /*146b0*/  IMAD.MOV.U32 R7, RZ, RZ, R6 ;  /* 0x000000ffff077224 */ /* 0x000fe400078e0006 */
[----:B------:R-:W-:Y:S02]  /*146c0*/  IMAD.MOV.U32 R8, RZ, RZ, R0 ;  /* 0x000000ffff087224 */ /* 0x000fe400078e0000 */
[----:B------:R-:W-:Y:S02]  /*146d0*/  IMAD.MOV.U32 R10, RZ, RZ, R18 ;  /* 0x000000ffff0a7224 */ /* 0x000fe400078e0012 */
[----:B------:R-:W-:-:S07]  /*146e0*/  IMAD.MOV.U32 R9, RZ, RZ, R16 ;  /* 0x000000ffff097224 */ /* 0x000fce00078e0010 */
.L_x_1557:
        /* <DEDUP_REMOVED lines=10> */
.L_x_1541:
[----:B------:R-:W-:Y:S01]  /*14790*/  IMAD R0, R16, 0x8, R2 ;  /* 0x0000000810007824 */ /* 0x000fe200078e0202 */
[----:B------:R-:W-:-:S04]  /*147a0*/  SHF.L.U32 R11, R18, 0x1f, RZ ;  /* 0x0000001f120b7819 */ /* 0x000fc800000006ff */
[----:B------:R0:W1:Y:S01]  /*147b0*/  SYNCS.PHASECHK.TRANS64.TRYWAIT P3, [R0+URZ+0x2d830], R11 ;  /* 0x02d8300b000075a7 */ /* 0x000062000806017f */
[----:B------:R-:W-:Y:S05]  /*147c0*/  @!P0 BRA `(.L_x_1542) ;  /* 0x0000000000048947 */ /* 0x000fea0003800000 */
[----:B------:R-:W-:Y:S01]  /*147d0*/  BPT.TRAP 0x1 ;  /* 0x000000040000795c */ /* 0x000fe20000300000 */
.L_x_1542:
[----:B------:R-:W-:Y:S04]  /*147e0*/  BSSY B0, `(.L_x_1540) ;  /* 0x0000004000007945 */ /* 0x000fe80003800000 */
[----:B-1----:R-:W-:Y:S05]  /*147f0*/  @P3 BRA `(.L_x_1543) ;  /* 0x0000000000083947 */ /* 0x002fea0003800000 */
[----:B------:R-:W1:Y:S02]  /*14800*/  SYNCS.PHASECHK.TRANS64.TRYWAIT P3, [R0+URZ+0x2d830], R11 ;  /* 0x02d8300b000075a7 */ /* 0x000e64000806017f */
[----:B-1----:R-:W-:Y:S05]  /*14810*/  @!P3 BRA `(.L_x_1544) ;  /* 0x000000e40068b947 */ /* 0x002fea0003800000 */
.L_x_1543:
[----:B------:R-:W-:Y:S05]  /*14820*/  BSYNC B0 ;  /* 0x0000000000007941 */ /* 0x000fea0003800000 */
.L_x_1540:
        /* <DEDUP_REMOVED lines=60> */
.L_x_1546:
[----:B------:R-:W-:Y:S01]  /*14bf0*/  SHF.L.U32 R0, R10, 0x1f, RZ ;  /* 0x0000001f0a007819 */ /* 0x000fe200000006ff */
[----:B------:R-:W-:-:S04]  /*14c00*/  IMAD R6, R9, 0x8, R2 ;  /* 0x0000000809067824 */ /* 0x000fc800078e0202 */
[----:B------:R0:W1:Y:S01]  /*14c10*/  SYNCS.PHASECHK.TRANS64.TRYWAIT P2, [R6+URZ+0x2d850], R0 ;  /* 0x02d85000060075a7 */ /* 0x000062000804017f */
[----:B------:R-:W-:Y:S05]  /*14c20*/  @!P0 BRA `(.L_x_1547) ;  /* 0x0000000000048947 */ /* 0x000fea0003800000 */
[----:B------:R-:W-:Y:S01]  /*14c30*/  BPT.TRAP 0x1 ;  /* 0x000000040000795c */ /* 0x000fe20000300000 */
.L_x_1547:
[----:B-1----:R-:W-:Y:S05]  /*14c40*/  @P2 BRA `(.L_x_1545) ;  /* 0x0000000000082947 */ /* 0x002fea0003800000 */
[----:B------:R-:W1:Y:S02]  /*14c50*/  SYNCS.PHASECHK.TRANS64.TRYWAIT P2, [R6+URZ+0x2d850], R0 ;  /* 0x02d85000060075a7 */ /* 0x000e64000804017f */
[----:B-1----:R-:W-:Y:S05]  /*14c60*/  @!P2 BRA `(.L_x_1548) ;  /* 0x000000e00068a947 */ /* 0x002fea0003800000 */
.L_x_1545:
[----:B------:R-:W2:Y:S01]  /*14c70*/  LDL R142, [R1+0x1c] ;  /* 0x00001c00018e7983 */ /* 0x000ea20000100800 */
[----:B------:R-:W3:Y:S03]  /*14c80*/  @P5 LDC R10, c[0x0][0x44c] ;  /* 0x00011300ff0a5b82 */ /* 0x000ee60000000800 */
[----:B------:R-:W2:Y:S05]  /*14c90*/  LDL R20, [R1+0x44] ;  /* 0x0000440001147983 */ /* 0x000eaa0000100800 */
[----:B01----:R-:W0:Y:S01]  /*14ca0*/  @P5 LDC R6, c[0x0][0x450] ;  /* 0x00011400ff065b82 */ /* 0x003e220000000800 */
[----:B------:R-:W-:Y:S05]  /*14cb0*/  WARPSYNC.ALL ;  /* 0x0000000000007948 */ /* 0x000fea0003800000 */
[----:B--2---:R-:W-:-:S02]  /*14cc0*/  IMAD.IADD R0, R20, 0x1, R142 ;  /* 0x0000000114007824 */ /* 0x004fc400078e028e */
[----:B------:R-:W2:Y:S01]  /*14cd0*/  LDL R142, [R1+0x3c] ;  /* 0x00003c00018e7983 */ /* 0x000ea20000100800 */
[----:B------:R-:W-:Y:S01]  /*14ce0*/  IMAD.MOV.U32 R11, RZ, RZ, -0x7fffffe0 ;  /* 0x80000020ff0b7424 */ /* 0x000fe200078e00ff */
[----:B------:R-:W-:Y:S01]  /*14cf0*/  WARPGROUP.ARRIVE ;  /* 0x00000000000079c5 */ /* 0x000fe20000000000 */
[----:B---3--:R-:W-:-:S03]  /*14d00*/  @P5 IMAD.HI.U32 R10, R0, R10, RZ ;  /* 0x0000000a000a5227 */ /* 0x008fc600078e00ff */
[C---:B------:R-:W-:Y:S01]  /*14d10*/  R2UR UR11, R11.reuse ;  /* 0x000000000b0b72ca */ /* 0x040fe200000e0000 */
[----:B------:R-:W-:Y:S01]  /*14d20*/  IMAD.MOV.U32 R21, RZ, RZ, -0x7fffffe0 ;  /* 0x80000020ff157424 */ /* 0x000fe200078e00ff */
[----:B0-----:R-:W-:Y:S01]  /*14d30*/  @P5 SHF.R.U32.HI R0, RZ, R6, R10 ;  /* 0x00000006ff005219 */ /* 0x001fe2000001160a */
[----:B------:R-:W-:Y:S01]  /*14d40*/  VIADD R6, R2, 0x400 ;  /* 0x0000040002067836 */ /* 0x000fe20000000000 */
[----:B------:R-:W-:Y:S01]  /*14d50*/  R2UR UR47, R11 ;  /* 0x000000000b2f72ca */ /* 0x000fe200000e0000 */
[----:B------:R-:W-:Y:S01]  /*14d60*/  IMAD.MOV.U32 R11, RZ, RZ, 0x40000040 ;  /* 0x40000040ff0b7424 */ /* 0x000fe200078e00ff */
[----:B------:R-:W-:Y:S01]  /*14d70*/  R2UR UR15, R21 ;  /* 0x00000000150f72ca */ /* 0x000fe200000e0000 */
[----:B------:R-:W-:Y:S01]  /*14d80*/  IMAD.SHL.U32 R143, R3, 0x80, RZ ;  /* 0x00000080038f7824 */ /* 0x000fe200078e00ff */
[----:B------:R-:W-:Y:S01]  /*14d90*/  SHF.R.U32.HI R6, RZ, 0x4, R6 ;  /* 0x00000004ff067819 */ /* 0x000fe20000011606 */
[----:B------:R-:W0:Y:S01]  /*14da0*/  SHFL.IDX PT, R144, R0, RZ, 0x1c1f ;  /* 0x001c1fff00907589 */ /* 0x000e2200000e0000 */
[----:B------:R-:W-:Y:S01]  /*14db0*/  R2UR UR9, R11 ;  /* 0x000000000b0972ca */ /* 0x000fe200000e0000 */
[----:B------:R-:W-:Y:S01]  /*14dc0*/  IMAD.MOV.U32 R11, RZ, RZ, 0x40000040 ;  /* 0x40000040ff0b7424 */ /* 0x000fe200078e00ff */
[----:B------:R-:W-:-:S02]  /*14dd0*/  LOP3.LUT R6, R6, 0x3fff, RZ, 0xc0, !PT ;  /* 0x00003fff06067812 */ /* 0x000fc400078ec0ff */
[C---:B------:R-:W-:Y:S02]  /*14de0*/  R2UR UR19, R21.reuse ;  /* 0x00000000151372ca */ /* 0x040fe400000e0000 */
[----:B------:R-:W-:Y:S02]  /*14df0*/  LOP3.LUT R6, R6, 0x2000000, RZ, 0xfc, !PT ;  /* 0x0200000006067812 */ /* 0x000fe400078efcff */
[C---:B------:R-:W-:Y:S02]  /*14e00*/  R2UR UR23, R21.reuse ;  /* 0x00000000151772ca */ /* 0x040fe400000e0000 */
[----:B------:R-:W-:Y:S01]  /*14e10*/  R2UR UR27, R21 ;  /* 0x00000000151b72ca */ /* 0x000fe200000e0000 */
[----:B------:R-:W-:Y:S01]  /*14e20*/  IMAD R10, R9, 0x600, R6 ;  /* 0x00000600090a7824 */ /* 0x000fe200078e0206 */
[C---:B------:R-:W-:Y:S02]  /*14e30*/  R2UR UR31, R21.reuse ;  /* 0x00000000151f72ca */ /* 0x040fe400000e0000 */
[----:B------:R-:W-:Y:S01]  /*14e40*/  R2UR UR35, R21 ;  /* 0x00000000152372ca */ /* 0x000fe200000e0000 */
[C---:B------:R-:W-:Y:S01]  /*14e50*/  VIADD R20, R10.reuse, 0x40 ;  /* 0x000000400a147836 */ /* 0x040fe20000000000 */
[----:B------:R-:W-:Y:S01]  /*14e60*/  R2UR UR10, R10 ;  /* 0x000000000a0a72ca */ /* 0x000fe200000e0000 */
[----:B------:R-:W-:Y:S01]  /*14e70*/  IMAD.MOV.U32 R21, RZ, RZ, 0x40000040 ;  /* 0x40000040ff157424 */ /* 0x000fe200078e00ff */
[----:B------:R-:W-:-:S02]  /*14e80*/  R2UR UR45, R11 ;  /* 0x000000000b2d72ca */ /* 0x000fc400000e0000 */
[----:B------:R-:W-:Y:S01]  /*14e90*/  R2UR UR14, R20 ;  /* 0x00000000140e72ca */ /* 0x000fe200000e0000 */
[----:B------:R-:W-:Y:S01]  /*14ea0*/  VIADD R20, R10, 0x80 ;  /* 0x000000800a147836 */ /* 0x000fe20000000000 */
[----:B------:R-:W-:Y:S01]  /*14eb0*/  R2UR UR13, R21 ;  /* 0x00000000150d72ca */ /* 0x000fe200000e0000 */
[----:B------:R-:W-:-:S03]  /*14ec0*/  IMAD.MOV.U32 R21, RZ, RZ, 0x40000040 ;  /* 0x40000040ff157424 */ /* 0x000fc600078e00ff */
        /* <DEDUP_REMOVED lines=13> */
[C---:B------:R-:W-:Y:S01]  /*14fa0*/  VIADD R20, R10.reuse, 0x180 ;  /* 0x000001800a147836 */ /* 0x040fe20000000000 */
[----:B------:R-:W-:Y:S01]  /*14fb0*/  R2UR UR29, R21 ;  /* 0x00000000151d72ca */ /* 0x000fe200000e0000 */
[----:B------:R-:W-:Y:S02]  /*14fc0*/  VIADD R10, R10, 0x1c0 ;  /* 0x000001c00a0a7836 */ /* 0x000fe40000000000 */
[----:B------:R-:W-:Y:S01]  /*14fd0*/  IMAD.MOV.U32 R21, RZ, RZ, 0x40000040 ;  /* 0x40000040ff157424 */ /* 0x000fe200078e00ff */
[----:B------:R-:W-:Y:S02]  /*14fe0*/  R2UR UR34, R20 ;  /* 0x00000000142272ca */ /* 0x000fe400000e0000 */
[----:B------:R-:W-:Y:S02]  /*14ff0*/  R2UR UR46, R10 ;  /* 0x000000000a2e72ca */ /* 0x000fe400000e0000 */
[----:B------:R-:W-:-:S02]  /*15000*/  R2UR UR33, R21 ;  /* 0x00000000152172ca */ /* 0x000fc400000e0000 */
[----:B--2---:R-:W-:Y:S02]  /*15010*/  LOP3.LUT R10, R142, 0x10000, RZ, 0xfc, !PT ;  /* 0x000100008e0a7812 */ /* 0x004fe400078efcff */
[----:B------:R-:W1:Y:S02]  /*15020*/  S2R R142, SR_TID.X ;  /* 0x00000000008e7919 */ /* 0x000e640000002100 */
[C---:B------:R-:W-:Y:S01]  /*15030*/  R2UR UR8, R10.reuse ;  /* 0x000000000a0872ca */ /* 0x040fe200000e0000 */
[----:B------:R-:W-:-:S05]  /*15040*/  VIADD R20, R10, 0x2 ;  /* 0x000000020a147836 */ /* 0x000fca0000000000 */
[----:B------:R-:W-:Y:S01]  /*15050*/  R2UR UR12, R20 ;  /* 0x00000000140c72ca */ /* 0x000fe200000e0000 */
[----:B------:R-:W-:-:S05]  /*15060*/  VIADD R20, R10, 0x4 ;  /* 0x000000040a147836 */ /* 0x000fca0000000000 */
[----:B------:R-:W-:Y:S01]  /*15070*/  R2UR UR16, R20 ;  /* 0x00000000141072ca */ /* 0x000fe200000e0000 */
[----:B------:R-:W-:Y:S01]  /*15080*/  HGMMA.64x96x16.F32 R88, gdesc[UR8].tnspB, R88, gsb0 ;  /* 0x41600000085879f0 */ /* 0x000fe20008000858 */
[----:B------:R-:W-:Y:S01]  /*15090*/  VIADD R20, R10, 0x6 ;  /* 0x000000060a147836 */ /* 0x000fe20000000000 */
[----:B------:R-:W-:-:S04]  /*150a0*/  ULOP3.LUT UR8, URZ, UR49, URZ, 0x33, !UPT ;  /* 0x000000313f087292 */ /* 0x000fc8000f8e333f */
[----:B------:R-:W-:Y:S01]  /*150b0*/  R2UR UR20, R20 ;  /* 0x00000000141472ca */ /* 0x000fe200000e0000 */
[----:B------:R-:W-:-:S05]  /*150c0*/  VIADD R20, R10, 0x600 ;  /* 0x000006000a147836 */ /* 0x000fca0000000000 */
[----:B------:R-:W-:Y:S01]  /*150d0*/  R2UR UR24, R20 ;  /* 0x00000000141872ca */ /* 0x000fe200000e0000 */
[----:B------:R-:W-:Y:S01]  /*150e0*/  VIADD R20, R10, 0x602 ;  /* 0x000006020a147836 */ /* 0x000fe20000000000 */
[----:B-1----:R-:W-:-:S04]  /*150f0*/  SHF.R.U32.HI R6, RZ, 0x7, R142 ;  /* 0x00000007ff067819 */ /* 0x002fc8000001168e */
[----:B------:R-:W-:Y:S01]  /*15100*/  R2UR UR28, R20 ;  /* 0x00000000141c72ca */ /* 0x000fe200000e0000 */
[----:B------:R-:W-:Y:S01]  /*15110*/  VIADD R20, R10, 0x604 ;  /* 0x000006040a147836 */ /* 0x000fe20000000000 */
[----:B------:R-:W-:Y:S01]  /*15120*/  ISETP.GE.U32.AND P2, PT, R142, 0x180, PT ;  /* 0x000001808e00780c */ /* 0x000fe20003f46070 */
[----:B------:R-:W-:Y:S02]  /*15130*/  VIADD R10, R10, 0x606 ;  /* 0x000006060a0a7836 */ /* 0x000fe40000000000 */
[----:B------:R-:W-:Y:S01]  /*15140*/  VIADD R6, R6, 0x9 ;  /* 0x0000000906067836 */ /* 0x000fe20000000000 */
[----:B------:R-:W-:Y:S02]  /*15150*/  R2UR UR32, R20 ;  /* 0x00000000142072ca */ /* 0x000fe400000e0000 */
[----:B------:R-:W-:Y:S01]  /*15160*/  R2UR UR44, R10 ;  /* 0x000000000a2c72ca */ /* 0x000fe200000e0000 */
[----:B------:R-:W-:Y:S01]  /*15170*/  @!P1 IMAD R10, R16, 0x8, R2 ;  /* 0x00000008100a9824 */ /* 0x000fe200078e0202 */
[----:B------:R-:W-:-:S03]  /*15180*/  SEL R6, R6, 0x9, !P2 ;  /* 0x0000000906067807 */ /* 0x000fc60005000000 */
[----:B------:R-:W-:-:S05]  /*15190*/  @!P1 VIADD R10, R10, 0x2d840 ;  /* 0x0002d8400a0a9836 */ /* 0x000fca0000000000 */
[----:B------:R-:W-:Y:S01]  /*151a0*/  @!P1 PRMT R10, RZ, 0x654, R10 ;  /* 0x00000654ff0a9816 */ /* 0x000fe2000000000a */
        /* <DEDUP_REMOVED lines=23> */
[----:B------:R2:W-:Y:S01]  /*15320*/  @!P1 SYNCS.ARRIVE.TRANS64.RED.A1T0 RZ, [R10+URZ], RZ ;  /* 0x000000ff0aff99a7 */ /* 0x0005e2000810043f */
[----:B-1----:R-:W-:-:S05]  /*15330*/  IADD3 R6, -R143, 0x1, RZ ;  /* 0x000000018f067810 */ /* 0x002fca0007ffe1ff */
[----:B------:R-:W-:-:S05]  /*15340*/  IMAD R6, R138, -0x2, R6 ;  /* 0xfffffffe8a067824 */ /* 0x000fca00078e0206 */
[----:B------:R-:W-:-:S05]  /*15350*/  IADD3 R21, -R136, R6, R137 ;  /* 0x0000000688157210 */ /* 0x000fca0007ffe189 */
[C---:B------:R-:W-:Y:S02]  /*15360*/  VIADD R142, R21.reuse, UR48 ;  /* 0x00000030158e7c36 */ /* 0x040fe40008000000 */
[----:B------:R-:W-:Y:S02]  /*15370*/  VIADD R21, R21, UR8 ;  /* 0x0000000815157c36 */ /* 0x000fe40008000000 */
[C---:B0-----:R-:W-:Y:S02]  /*15380*/  IMAD.IADD R20, R144.reuse, 0x1, R142 ;  /* 0x0000000190147824 */ /* 0x041fe400078e028e */
[----:B------:R-:W-:Y:S01]  /*15390*/  IMAD.IADD R6, R144, 0x1, R21 ;  /* 0x0000000190067824 */ /* 0x000fe200078e0215 */
[----:B--2---:R-:W-:Y:S06]  /*153a0*/  @!P4 BRA `(.L_x_1549) ;  /* 0x000000000058c947 */ /* 0x004fec0003800000 */
[----:B------:R-:W-:Y:S01]  /*153b0*/  IADD3 R144, -R136, R137, R144 ;  /* 0x0000008988907210 */ /* 0x000fe20007ffe190 */
[----:B------:R-:W-:Y:S03]  /*153c0*/  BSSY B0, `(.L_x_1550) ;  /* 0x0000010000007945 */ /* 0x000fe60003800000 */
        /* <DEDUP_REMOVED lines=10> */
.L_x_1551:
[----:B------:R-:W-:-:S05]  /*15470*/  IMAD.U32 R145, RZ, RZ, UR5 ;  /* 0x00000005ff917e24 */ /* 0x000fca000f8e00ff */
[----:B------:R-:W-:-:S13]  /*15480*/  ISETP.NE.AND P2, PT, R145, 0x1, PT ;  /* 0x000000019100780c */ /* 0x000fda0003f45270 */
[----:B------:R-:W0:Y:S02]  /*15490*/  @P2 LDC.64 R10, c[0x0][0x9e8] ;  /* 0x00027a00ff0a2b82 */ /* 0x000e240000000a00 */
[----:B0-----:R-:W-:-:S05]  /*154a0*/  @P2 IMAD.HI.U32 R10, R144, R10, RZ ;  /* 0x0000000a900a2227 */ /* 0x001fca00078e00ff */
[----:B------:R-:W-:-:S07]  /*154b0*/  @P2 SHF.R.U32.HI R144, RZ, R11, R10 ;  /* 0x0000000bff902219 */ /* 0x000fce000001160a */
.L_x_1552:
[----:B------:R-:W-:Y:S05]  /*154c0*/  BSYNC B0 ;  /* 0x0000000000007941 */ /* 0x000fea0003800000 */
.L_x_1550:
[----:B------:R-:W-:-:S04]  /*154d0*/  IMAD R144, R144, R145, -R143 ;  /* 0x0000009190907224 */ /* 0x000fc800078e0a8f */
[----:B------:R-:W-:-:S05]  /*154e0*/  IMAD R144, R138, -0x2, R144 ;  /* 0xfffffffe8a907824 */ /* 0x000fca00078e0290 */
[----:B------:R-:W-:Y:S02]  /*154f0*/  VIMNMX R6, R6, R144, !PT ;  /* 0x0000009006067248 */ /* 0x000fe40007fe0100 */
[----:B------:R-:W-:-:S07]  /*15500*/  VIADDMNMX R20, R144, R145, R20, PT ;  /* 0x0000009190147246 */ /* 0x000fce0003800114 */
.L_x_1549:
[----:B------:R-:W-:Y:S01]  /*15510*/  ISETP.GT.AND P3, PT, R3, -0x1, PT ;  /* 0xffffffff0300780c */ /* 0x000fe20003f64270 */
[----:B------:R-:W0:Y:S03]  /*15520*/  SHFL.IDX PT, R0, R0, 0x1, 0x1c1f ;  /* 0x003c1f0000007f89 */ /* 0x000e2600000e0000 */
[----:B------:R-:W-:-:S04]  /*15530*/  ISETP.GT.AND P2, PT, R6, RZ, P3 ;  /* 0x000000ff0600720c */ /* 0x000fc80001f44270 */
[----:B------:R-:W-:-:S04]  /*15540*/  ISETP.LT.OR P2, PT, R20, 0x1, P2 ;  /* 0x000000011400780c */ /* 0x000fc80001741670 */
[----:B------:R-:W-:Y:S02]  /*15550*/  FSEL R24, R24, -INF , !P2 ;  /* 0xff80000018187808 */ /* 0x000fe40005000000 */
[----:B------:R-:W-:-:S04]  /*15560*/  ISETP.GT.AND P2, PT, R6, 0x1, P3 ;  /* 0x000000010600780c */ /* 0x000fc80001f44270 */
[----:B------:R-:W-:-:S04]  /*15570*/  ISETP.LT.OR P2, PT, R20, 0x2, P2 ;  /* 0x000000021400780c */ /* 0x000fc80001741670 */
[----:B------:R-:W-:Y:S02]  /*15580*/  FSEL R25, R25, -INF , !P2 ;  /* 0xff80000019197808 */ /* 0x000fe40005000000 */
[----:B------:R-:W-:Y:S01]  /*15590*/  ISETP.GT.AND P2, PT, R6, 0x8, P3 ;  /* 0x000000080600780c */ /* 0x000fe20001f44270 */
[--C-:B0-----:R-:W-:Y:S02]  /*155a0*/  IMAD.IADD R142, R142, 0x1, R0.reuse ;  /* 0x000000018e8e7824 */ /* 0x101fe400078e0200 */
[----:B------:R-:W-:Y:S01]  /*155b0*/  IMAD.IADD R21, R21, 0x1, R0 ;  /* 0x0000000115157824 */ /* 0x000fe200078e0200 */
[----:B------:R-:W-:-:S04]  /*155c0*/  ISETP.LT.OR P2, PT, R20, 0x9, P2 ;  /* 0x000000091400780c */ /* 0x000fc80001741670 */
[----:B------:R-:W-:Y:S02]  /*155d0*/  FSEL R28, R28, -INF , !P2 ;  /* 0xff8000001c1c7808 */ /* 0x000fe40005000000 */
[----:B------:R-:W-:-:S04]  /*155e0*/  ISETP.GT.AND P2, PT, R6, 0x9, P3 ;  /* 0x000000090600780c */ /* 0x000fc80001f44270 */
        /* <DEDUP_REMOVED lines=85> */
[----:B------:R-:W-:Y:S01]  /*15b40*/  FSEL R85, R85, -INF , !P2 ;  /* 0xff80000055557808 */ /* 0x000fe20005000000 */
[----:B------:R-:W-:Y:S08]  /*15b50*/  @!P4 BRA `(.L_x_1553) ;  /* 0x000000000058c947 */ /* 0x000ff00003800000 */
        /* <DEDUP_REMOVED lines=12> */
.L_x_1555:
[----:B------:R-:W-:-:S05]  /*15c20*/  IMAD.U32 R6, RZ, RZ, UR5 ;  /* 0x00000005ff067e24 */ /* 0x000fca000f8e00ff */
[----:B------:R-:W-:-:S13]  /*15c30*/  ISETP.NE.AND P2, PT, R6, 0x1, PT ;  /* 0x000000010600780c */ /* 0x000fda0003f45270 */
[----:B------:R-:W0:Y:S02]  /*15c40*/  @P2 LDC.64 R10, c[0x0][0x9e8] ;  /* 0x00027a00ff0a2b82 */ /* 0x000e240000000a00 */
[----:B0-----:R-:W-:-:S05]  /*15c50*/  @P2 IMAD.HI.U32 R10, R0, R10, RZ ;  /* 0x0000000a000a2227 */ /* 0x001fca00078e00ff */
[----:B------:R-:W-:-:S07]  /*15c60*/  @P2 SHF.R.U32.HI R0, RZ, R11, R10 ;  /* 0x0000000bff002219 */ /* 0x000fce000001160a */
.L_x_1556:
[----:B------:R-:W-:Y:S05]  /*15c70*/  BSYNC B0 ;  /* 0x0000000000007941 */ /* 0x000fea0003800000 */
.L_x_1554:
[----:B------:R-:W-:-:S04]  /*15c80*/  IMAD R0, R0, R6, -R143 ;  /* 0x0000000600007224 */ /* 0x000fc800078e0a8f */
[----:B------:R-:W-:-:S05]  /*15c90*/  IMAD R0, R138, -0x2, R0 ;  /* 0xfffffffe8a007824 */ /* 0x000fca00078e0200 */
[----:B------:R-:W-:Y:S02]  /*15ca0*/  VIMNMX R21, R21, R0, !PT ;  /* 0x0000000015157248 */ /* 0x000fe40007fe0100 */
[----:B------:R-:W-:-:S07]  /*15cb0*/  VIADDMNMX R142, R0, R6, R142, PT ;  /* 0x00000006008e7246 */ /* 0x000fce000380018e */
.L_x_1553:
[----:B------:R-:W-:Y:S01]  /*15cc0*/  @!P1 IMAD R0, R9, 0x8, R2 ;  /* 0x0000000809009824 */ /* 0x000fe200078e0202 */
        /* <DEDUP_REMOVED lines=47> */
[----:B------:R-:W-:Y:S01]  /*15fc0*/  ISETP.GT.AND P2, PT, R21, 0x1, P3 ;  /* 0x000000011500780c */ /* 0x000fe20001f44270 */
[----:B------:R-:W-:Y:S02]  /*15fd0*/  MUFU.EX2 R20, R8 ;  /* 0x0000000800147308 */ /* 0x000fe40000000800 */
[--C-:B------:R-:W-:Y:S01]  /*15fe0*/  FFMA.FTZ R24, R24, UR41, -R6.reuse ;  /* 0x0000002918187c23 */ /* 0x100fe20008010806 */
[----:B------:R-:W-:Y:S01]  /*15ff0*/  ISETP.LT.OR P2, PT, R142, 0x2, P2 ;  /* 0x000000028e00780c */ /* 0x000fe20001741670 */
[--C-:B------:R-:W-:Y:S01]  /*16000*/  FFMA.FTZ R25, R25, UR41, -R6.reuse ;  /* 0x0000002919197c23 */ /* 0x100fe20008010806 */
[--C-:B------:R-:W-:Y:S01]  /*16010*/  FFMA.FTZ R28, R28, UR41, -R6.reuse ;  /* 0x000000291c1c7c23 */ /* 0x100fe20008010806 */
[--C-:B------:R-:W-:Y:S01]  /*16020*/  FFMA.FTZ R29, R29, UR41, -R6.reuse ;  /* 0x000000291d1d7c23 */ /* 0x100fe20008010806 */
[----:B------:R-:W-:Y:S01]  /*16030*/  FSEL R27, R27, -INF , !P2 ;  /* 0xff8000001b1b7808 */ /* 0x000fe20005000000 */
[--C-:B------:R-:W-:Y:S01]  /*16040*/  FFMA.FTZ R32, R32, UR41, -R6.reuse ;  /* 0x0000002920207c23 */ /* 0x100fe20008010806 */
[----:B------:R-:W-:Y:S01]  /*16050*/  ISETP.GT.AND P2, PT, R21, 0x8, P3 ;  /* 0x000000081500780c */ /* 0x000fe20001f44270 */
[--C-:B------:R-:W-:Y:S01]  /*16060*/  FFMA.FTZ R33, R33, UR41, -R6.reuse ;  /* 0x0000002921217c23 */ /* 0x100fe20008010806 */
[--C-:B------:R-:W-:Y:S01]  /*16070*/  FFMA.FTZ R36, R36, UR41, -R6.reuse ;  /* 0x0000002924247c23 */ /* 0x100fe20008010806 */
        /* <DEDUP_REMOVED lines=34> */
[----:B------:R-:W-:Y:S01]  /*162a0*/  FFMA.FTZ R85, R85, UR41, -R6 ;  /* 0x0000002955557c23 */ /* 0x000fe20008010806 */
[----:B------:R-:W-:Y:S01]  /*162b0*/  FSEL R35, R35, -INF , !P2 ;  /* 0xff80000023237808 */ /* 0x000fe20005000000 */
[----:B------:R-:W0:Y:S01]  /*162c0*/  MUFU.EX2 R24, R24 ;  /* 0x0000001800187308 */ /* 0x000e220000000800 */
[----:B------:R-:W-:-:S04]  /*162d0*/  ISETP.GT.AND P2, PT, R21, 0x18, P3 ;  /* 0x000000181500780c */ /* 0x000fc80001f44270 */
[----:B------:R-:W-:-:S03]  /*162e0*/  ISETP.LT.OR P2, PT, R142, 0x19, P2 ;  /* 0x000000198e00780c */ /* 0x000fc60001741670 */
[----:B------:R-:W1:Y:S01]  /*162f0*/  MUFU.EX2 R8, R25 ;  /* 0x0000001900087308 */ /* 0x000e620000000800 */
[----:B------:R-:W-:Y:S02]  /*16300*/  FSEL R38, R38, -INF , !P2 ;  /* 0xff80000026267808 */ /* 0x000fe40005000000 */
[----:B------:R-:W-:-:S04]  /*16310*/  ISETP.GT.AND P2, PT, R21, 0x19, P3 ;  /* 0x000000191500780c */ /* 0x000fc80001f44270 */
[----:B------:R-:W-:Y:S01]  /*16320*/  ISETP.LT.OR P2, PT, R142, 0x1a, P2 ;  /* 0x0000001a8e00780c */ /* 0x000fe20001741670 */
[----:B------:R-:W3:Y:S01]  /*16330*/  MUFU.EX2 R10, R28 ;  /* 0x0000001c000a7308 */ /* 0x000ee20000000800 */
[----:B0-----:R-:W-:Y:S02]  /*16340*/  FFMA.FTZ R5, R20, R5, R24 ;  /* 0x0000000514057223 */ /* 0x001fe40000010018 */
[----:B------:R-:W-:Y:S02]  /*16350*/  FSEL R39, R39, -INF , !P2 ;  /* 0xff80000027277808 */ /* 0x000fe40005000000 */
[----:B------:R-:W-:-:S03]  /*16360*/  ISETP.GT.AND P2, PT, R21, 0x20, P3 ;  /* 0x000000201500780c */ /* 0x000fc60001f44270 */
[----:B------:R-:W0:Y:S01]  /*16370*/  MUFU.EX2 R29, R29 ;  /* 0x0000001d001d7308 */ /* 0x000e220000000800 */
[----:B------:R-:W-:Y:S01]  /*16380*/  ISETP.LT.OR P2, PT, R142, 0x21, P2 ;  /* 0x000000218e00780c */ /* 0x000fe20001741670 */
[C---:B-1----:R-:W-:Y:S01]  /*16390*/  FADD.FTZ R5, R8.reuse, R5 ;  /* 0x0000000508057221 */ /* 0x042fe20000010000 */
[----:B------:R-:W-:Y:S02]  /*163a0*/  F2FP.F16.F32.PACK_AB R8, R8, R24 ;  /* 0x000000180808723e */ /* 0x000fe400000000ff */
[----:B------:R-:W-:Y:S02]  /*163b0*/  FSEL R42, R42, -INF , !P2 ;  /* 0xff8000002a2a7808 */ /* 0x000fe40005000000 */
[----:B------:R-:W-:Y:S01]  /*163c0*/  ISETP.GT.AND P2, PT, R21, 0x21, P3 ;  /* 0x000000211500780c */ /* 0x000fe20001f44270 */
[----:B------:R-:W1:Y:S01]  /*163d0*/  MUFU.EX2 R32, R32 ;  /* 0x0000002000207308 */ /* 0x000e620000000800 */
[----:B---3--:R-:W-:Y:S02]  /*163e0*/  FADD.FTZ R5, R10, R5 ;  /* 0x000000050a057221 */ /* 0x008fe40000010000 */
[----:B------:R-:W-:-:S04]  /*163f0*/  ISETP.LT.OR P2, PT, R142, 0x22, P2 ;  /* 0x000000228e00780c */ /* 0x000fc80001741670 */
[----:B------:R-:W-:Y:S01]  /*16400*/  FSEL R43, R43, -INF , !P2 ;  /* 0xff8000002b2b7808 */ /* 0x000fe20005000000 */
[----:B------:R-:W3:Y:S01]  /*16410*/  MUFU.EX2 R33, R33 ;  /* 0x0000002100217308 */ /* 0x000ee20000000800 */
[----:B------:R-:W-:Y:S01]  /*16420*/  ISETP.GT.AND P2, PT, R21, 0x28, P3 ;  /* 0x000000281500780c */ /* 0x000fe20001f44270 */
[C---:B0-----:R-:W-:Y:S01]  /*16430*/  FADD.FTZ R5, R29.reuse, R5 ;  /* 0x000000051d057221 */ /* 0x041fe20000010000 */
[----:B------:R-:W-:Y:S02]  /*16440*/  F2FP.F16.F32.PACK_AB R10, R29, R10 ;  /* 0x0000000a1d0a723e */ /* 0x000fe400000000ff */
[----:B------:R-:W-:-:S03]  /*16450*/  ISETP.LT.OR P2, PT, R142, 0x29, P2 ;  /* 0x000000298e00780c */ /* 0x000fc60001741670 */
[----:B------:R-:W-:Y:S01]  /*16460*/  MUFU.EX2 R36, R36 ;  /* 0x0000002400247308 */ /* 0x000fe20000000800 */
[----:B------:R-:W-:Y:S01]  /*16470*/  FSEL R46, R46, -INF , !P2 ;  /* 0xff8000002e2e7808 */ /* 0x000fe20005000000 */
[----:B-1----:R-:W-:Y:S01]  /*16480*/  FADD.FTZ R5, R32, R5 ;  /* 0x0000000520057221 */ /* 0x002fe20000010000 */
[----:B------:R-:W-:-:S04]  /*16490*/  ISETP.GT.AND P2, PT, R21, 0x29, P3 ;  /* 0x000000291500780c */ /* 0x000fc80001f44270 */
[C---:B------:R-:W-:Y:S01]  /*164a0*/  ISETP.LT.OR P2, PT, R142.reuse, 0x2a, P2 ;  /* 0x0000002a8e00780c */ /* 0x040fe20001741670 */
[----:B------:R-:W-:Y:S01]  /*164b0*/  MUFU.EX2 R37, R37 ;  /* 0x0000002500257308 */ /* 0x000fe20000000800 */
[C---:B---3--:R-:W-:Y:S01]  /*164c0*/  FADD.FTZ R5, R33.reuse, R5 ;  /* 0x0000000521057221 */ /* 0x048fe20000010000 */
[----:B------:R-:W-:Y:S02]  /*164d0*/  F2FP.F16.F32.PACK_AB R32, R33, R32 ;  /* 0x000000202120723e */ /* 0x000fe400000000ff */
[----:B------:R-:W-:Y:S02]  /*164e0*/  FSEL R47, R47, -INF , !P2 ;  /* 0xff8000002f2f7808 */ /* 0x000fe40005000000 */
[----:B------:R-:W-:Y:S02]  /*164f0*/  ISETP.GT.AND P2, PT, R21, 0x30, P3 ;  /* 0x000000301500780c */ /* 0x000fe40001f44270 */
[----:B------:R-:W-:Y:S02]  /*16500*/  MUFU.EX2 R40, R40 ;  /* 0x0000002800287308 */ /* 0x000fe40000000800 */
[----:B------:R-:W-:-:S04]  /*16510*/  ISETP.LT.OR P2, PT, R142, 0x31, P2 ;  /* 0x000000318e00780c */ /* 0x000fc80001741670 */
[----:B------:R-:W-:Y:S02]  /*16520*/  FSEL R50, R50, -INF , !P2 ;  /* 0xff80000032327808 */ /* 0x000fe40005000000 */
[----:B------:R-:W-:Y:S01]  /*16530*/  ISETP.GT.AND P2, PT, R21, 0x31, P3 ;  /* 0x000000311500780c */ /* 0x000fe20001f44270 */
[----:B------:R-:W-:Y:S03]  /*16540*/  MUFU.EX2 R41, R41 ;  /* 0x0000002900297308 */ /* 0x000fe60000000800 */
[----:B------:R-:W-:-:S04]  /*16550*/  ISETP.LT.OR P2, PT, R142, 0x32, P2 ;  /* 0x000000328e00780c */ /* 0x000fc80001741670 */
[----:B------:R-:W-:Y:S01]  /*16560*/  FSEL R51, R51, -INF , !P2 ;  /* 0xff80000033337808 */ /* 0x000fe20005000000 */
[----:B------:R-:W-:Y:S01]  /*16570*/  MUFU.EX2 R44, R44 ;  /* 0x0000002c002c7308 */ /* 0x000fe20000000800 */
[----:B------:R-:W-:-:S04]  /*16580*/  ISETP.GT.AND P2, PT, R21, 0x38, P3 ;  /* 0x000000381500780c */ /* 0x000fc80001f44270 */
[----:B------:R-:W-:-:S03]  /*16590*/  ISETP.LT.OR P2, PT, R142, 0x39, P2 ;  /* 0x000000398e00780c */ /* 0x000fc60001741670 */
[----:B------:R-:W0:Y:S01]  /*165a0*/  MUFU.EX2 R45, R45 ;  /* 0x0000002d002d7308 */ /* 0x000e220000000800 */
[----:B------:R-:W-:Y:S02]  /*165b0*/  FSEL R54, R54, -INF , !P2 ;  /* 0xff80000036367808 */ /* 0x000fe40005000000 */
[----:B------:R-:W-:-:S04]  /*165c0*/  ISETP.GT.AND P2, PT, R21, 0x39, P3 ;  /* 0x000000391500780c */ /* 0x000fc80001f44270 */
[----:B------:R-:W-:Y:S01]  /*165d0*/  ISETP.LT.OR P2, PT, R142, 0x3a, P2 ;  /* 0x0000003a8e00780c */ /* 0x000fe20001741670 */
[----:B------:R-:W-:Y:S03]  /*165e0*/  MUFU.EX2 R48, R48 ;  /* 0x0000003000307308 */ /* 0x000fe60000000800 */
[----:B------:R-:W-:Y:S02]  /*165f0*/  FSEL R55, R55, -INF , !P2 ;  /* 0xff80000037377808 */ /* 0x000fe40005000000 */
[----:B------:R-:W-:-:S03]  /*16600*/  ISETP.GT.AND P2, PT, R21, 0x40, P3 ;  /* 0x000000401500780c */ /* 0x000fc60001f44270 */
[----:B------:R-:W-:Y:S01]  /*16610*/  MUFU.EX2 R49, R49 ;  /* 0x0000003100317308 */ /* 0x000fe20000000800 */
        /* <DEDUP_REMOVED lines=9> */
[----:B------:R-:W-:Y:S01]  /*166b0*/  MUFU.EX2 R56, R56 ;  /* 0x0000003800387308 */ /* 0x000fe20000000800 */
        /* <DEDUP_REMOVED lines=48> */
[----:B------:R-:W-:-:S04]  /*169c0*/  ISETP.GT.AND P2, PT, R21, RZ, P3 ;  /* 0x000000ff1500720c */ /* 0x000fc80001f44270 */
[----:B------:R-:W-:-:S03]  /*169d0*/  ISETP.LT.OR P2, PT, R142, 0x1, P2 ;  /* 0x000000018e00780c */ /* 0x000fc60001741670 */
[----:B------:R-:W-:Y:S01]  /*169e0*/  MUFU.EX2 R85, R85 ;  /* 0x0000005500557308 */ /* 0x000fe20000000800 */
[----:B------:R-:W-:Y:S02]  /*169f0*/  FSEL R26, R26, -INF , !P2 ;  /* 0xff8000001a1a7808 */ /* 0x000fe40005000000 */
        /* <DEDUP_REMOVED lines=38> */
[----:B------:R-:W1:Y:S02]  /*16c60*/  SHFL.BFLY PT, R9, R6, 0x2, 0x1f ;  /* 0x0c401f0006097f89 */ /* 0x000e6400000e0000 */
[----:B-1----:R-:W-:-:S05]  /*16c70*/  FMNMX.FTZ R6, R6, R9, !PT ;  /* 0x0000000906067209 */ /* 0x002fca0007810000 */
[----:B------:R-:W1:Y:S02]  /*16c80*/  SHFL.BFLY PT, R9, R6, 0x1, 0x1f ;  /* 0x0c201f0006097f89 */ /* 0x000e6400000e0000 */
[----:B-1----:R-:W-:-:S04]  /*16c90*/  FMNMX.FTZ R6, R6, R9, !PT ;  /* 0x0000000906067209 */ /* 0x002fc80007810000 */
        /* <DEDUP_REMOVED lines=25> */
[----:B------:R-:W-:Y:S01]  /*16e30*/  MUFU.EX2 R26, R26 ;  /* 0x0000001a001a7308 */ /* 0x000fe20000000800 */
[----:B0-----:R-:W-:-:S07]  /*16e40*/  F2FP.F16.F32.PACK_AB R42, R45, R44 ;  /* 0x0000002c2d2a723e */ /* 0x001fce00000000ff */
[----:B------:R-:W0:Y:S01]  /*16e50*/  MUFU.EX2 R27, R27 ;  /* 0x0000001b001b7308 */ /* 0x000e220000000800 */
[----:B-1----:R-:W-:-:S07]  /*16e60*/  F2FP.F16.F32.PACK_AB R9, R25, R21 ;  /* 0x000000151909723e */ /* 0x002fce00000000ff */
[----:B------:R-:W-:Y:S08]  /*16e70*/  MUFU.EX2 R28, R28 ;  /* 0x0000001c001c7308 */ /* 0x000ff00000000800 */
[----:B------:R-:W-:Y:S01]  /*16e80*/  MUFU.EX2 R30, R30 ;  /* 0x0000001e001e7308 */ /* 0x000fe20000000800 */
[----:B0-----:R-:W-:-:S05]  /*16e90*/  F2FP.F16.F32.PACK_AB R11, R27, R26 ;  /* 0x0000001a1b0b723e */ /* 0x001fca00000000ff */
[----:B------:R0:W-:Y:S02]  /*16ea0*/  STSM.16.M88.4 [R139+0x21800], R8 ;  /* 0x021800088b007844 */ /* 0x0001e40000000200 */
[----:B------:R-:W-:Y:S08]  /*16eb0*/  MUFU.EX2 R43, R43 ;  /* 0x0000002b002b7308 */ /* 0x000ff00000000800 */
[----:B------:R-:W-:Y:S01]  /*16ec0*/  MUFU.EX2 R31, R31 ;  /* 0x0000001f001f7308 */ /* 0x000fe20000000800 */
[----:B0-----:R-:W-:Y:S01]  /*16ed0*/  FSEL R10, R6, RZ, P2 ;  /* 0x000000ff060a7208 */ /* 0x001fe20001000000 */
[--C-:B------:R-:W-:Y:S01]  /*16ee0*/  FFMA.FTZ R8, R34, UR41, -R24.reuse ;  /* 0x0000002922087c23 */ /* 0x100fe20008010818 */
[--C-:B------:R-:W-:Y:S01]  /*16ef0*/  FFMA.FTZ R9, R35, UR41, -R24.reuse ;  /* 0x0000002923097c23 */ /* 0x100fe20008010818 */
[--C-:B------:R-:W-:Y:S01]  /*16f00*/  FFMA.FTZ R35, R38, UR41, -R24.reuse ;  /* 0x0000002926237c23 */ /* 0x100fe20008010818 */
[--C-:B------:R-:W-:Y:S01]  /*16f10*/  FFMA.FTZ R11, R39, UR41, -R24.reuse ;  /* 0x00000029270b7c23 */ /* 0x100fe20008010818 */
[----:B------:R-:W-:Y:S01]  /*16f20*/  FADD.FTZ R10, -R10, R7 ;  /* 0x000000070a0a7221 */ /* 0x000fe20000010100 */
[----:B------:R-:W-:Y:S01]  /*16f30*/  F2FP.F16.F32.PACK_AB R34, R37, R36 ;  /* 0x000000242522723e */ /* 0x000fe200000000ff */
[----:B------:R-:W-:Y:S01]  /*16f40*/  MUFU.EX2 R8, R8 ;  /* 0x0000000800087308 */ /* 0x000fe20000000800 */
[--C-:B------:R-:W-:Y:S01]  /*16f50*/  FFMA.FTZ R39, R67, UR41, -R24.reuse ;  /* 0x0000002943277c23 */ /* 0x100fe20008010818 */
[----:B------:R-:W-:Y:S01]  /*16f60*/  FMUL.FTZ R7, R10, UR41 ;  /* 0x000000290a077c20 */ /* 0x000fe20008410000 */
[--C-:B------:R-:W-:Y:S01]  /*16f70*/  FFMA.FTZ R10, R50, UR41, -R24.reuse ;  /* 0x00000029320a7c23 */ /* 0x100fe20008010818 */
        /* <DEDUP_REMOVED lines=9> */
[--C-:B------:R-:W-:Y:S01]  /*17010*/  FFMA.FTZ R59, R62, UR41, -R24.reuse ;  /* 0x000000293e3b7c23 */ /* 0x100fe20008010818 */
[----:B------:R-:W0:Y:S01]  /*17020*/  MUFU.EX2 R11, R11 ;  /* 0x0000000b000b7308 */ /* 0x000e220000000800 */
[----:B------:R-:W-:Y:S01]  /*17030*/  FADD.FTZ R26, R26, R21 ;  /* 0x000000151a1a7221 */ /* 0x000fe20000010000 */
[----:B------:R-:W-:-:S03]  /*17040*/  FFMA.FTZ R24, R87, UR41, -R24 ;  /* 0x0000002957187c23 */ /* 0x000fc60008010818 */
[----:B------:R-:W-:Y:S01]  /*17050*/  FADD.FTZ R26, R27, R26 ;  /* 0x0000001a1b1a7221 */ /* 0x000fe20000010000 */
[----:B------:R-:W-:Y:S02]  /*17060*/  FADD.FTZ R27, R36, R5 ;  /* 0x00000005241b7221 */ /* 0x000fe40000010000 */
[----:B------:R-:W4:Y:S01]  /*17070*/  MUFU.EX2 R10, R10 ;  /* 0x0000000a000a7308 */ /* 0x000f220000000800 */
[----:B------:R-:W-:Y:S01]  /*17080*/  FADD.FTZ R26, R8, R26 ;  /* 0x0000001a081a7221 */ /* 0x000fe20000010000 */
[----:B------:R-:W-:-:S03]  /*17090*/  FADD.FTZ R27, R37, R27 ;  /* 0x0000001b251b7221 */ /* 0x000fc60000010000 */
[----:B-1----:R-:W-:Y:S01]  /*170a0*/  FADD.FTZ R33, R9, R26 ;  /* 0x0000001a09217221 */ /* 0x002fe20000010000 */
[----:B------:R-:W-:Y:S01]  /*170b0*/  FADD.FTZ R27, R40, R27 ;  /* 0x0000001b281b7221 */ /* 0x000fe20000010000 */
[----:B------:R-:W-:Y:S01]  /*170c0*/  F2FP.F16.F32.PACK_AB R40, R41, R40 ;  /* 0x000000282928723e */ /* 0x000fe200000000ff */
[----:B------:R-:W1:Y:S01]  /*170d0*/  MUFU.EX2 R29, R29 ;  /* 0x0000001d001d7308 */ /* 0x000e620000000800 */
[----:B---3--:R-:W-:Y:S01]  /*170e0*/  FADD.FTZ R33, R35, R33 ;  /* 0x0000002123217221 */ /* 0x008fe20000010000 */
[----:B------:R-:W-:Y:S01]  /*170f0*/  FADD.FTZ R27, R41, R27 ;  /* 0x0000001b291b7221 */ /* 0x000fe20000010000 */
[----:B------:R-:W-:Y:S02]  /*17100*/  F2FP.F16.F32.PACK_AB R41, R30, R28 ;  /* 0x0000001c1e29723e */ /* 0x000fe400000000ff */
[C---:B0-----:R-:W-:Y:S01]  /*17110*/  FADD.FTZ R33, R11.reuse, R33 ;  /* 0x000000210b217221 */ /* 0x041fe20000010000 */
[----:B------:R-:W-:Y:S01]  /*17120*/  FADD.FTZ R36, R44, R27 ;  /* 0x0000001b2c247221 */ /* 0x000fe20000010000 */
[----:B------:R-:W-:Y:S01]  /*17130*/  F2FP.F16.F32.PACK_AB R35, R11, R35 ;  /* 0x000000230b23723e */ /* 0x000fe200000000ff */
[----:B------:R-:W0:Y:S01]  /*17140*/  MUFU.EX2 R51, R51 ;  /* 0x0000003300337308 */ /* 0x000e220000000800 */
[----:B------:R-:W-:-:S04]  /*17150*/  FADD.FTZ R33, R28, R33 ;  /* 0x000000211c217221 */ /* 0x000fc80000010000 */
[----:B------:R-:W-:Y:S01]  /*17160*/  FADD.FTZ R27, R30, R33 ;  /* 0x000000211e1b7221 */ /* 0x000fe20000010000 */
[----:B------:R-:W-:Y:S01]  /*17170*/  FADD.FTZ R33, R45, R36 ;  /* 0x000000242d217221 */ /* 0x000fe20000010000 */
[----:B------:R-:W3:Y:S01]  /*17180*/  LDL R30, [R1+0x24] ;  /* 0x00002400011e7983 */ /* 0x000ee20000100800 */
[----:B------:R-:W5:Y:S01]  /*17190*/  MUFU.EX2 R4, R4 ;  /* 0x0000000400047308 */ /* 0x000f620000000800 */
[----:B------:R-:W-:Y:S01]  /*171a0*/  FADD.FTZ R27, R43, R27 ;  /* 0x0000001b2b1b7221 */ /* 0x000fe20000010000 */
[----:B------:R-:W-:Y:S01]  /*171b0*/  FADD.FTZ R33, R48, R33 ;  /* 0x0000002130217221 */ /* 0x000fe20000010000 */
[C---:B------:R-:W-:Y:S02]  /*171c0*/  F2FP.F16.F32.PACK_AB R43, R31.reuse, R43 ;  /* 0x0000002b1f2b723e */ /* 0x040fe400000000ff */
[----:B------:R-:W-:Y:S01]  /*171d0*/  FADD.FTZ R37, R31, R27 ;  /* 0x0000001b1f257221 */ /* 0x000fe20000010000 */
[----:B------:R-:W-:Y:S02]  /*171e0*/  FADD.FTZ R33, R49, R33 ;  /* 0x0000002131217221 */ /* 0x000fe40000010000 */
[----:B------:R-:W2:Y:S01]  /*171f0*/  MUFU.EX2 R21, R58 ;  /* 0x0000003a00157308 */ /* 0x000ea20000000800 */
[----:B----4-:R-:W-:Y:S01]  /*17200*/  FADD.FTZ R37, R10, R37 ;  /* 0x000000250a257221 */ /* 0x010fe20000010000 */
[----:B------:R-:W-:-:S03]  /*17210*/  FADD.FTZ R33, R52, R33 ;  /* 0x0000002134217221 */ /* 0x000fc60000010000 */
[----:B-1----:R-:W-:Y:S01]  /*17220*/  FADD.FTZ R37, R29, R37 ;  /* 0x000000251d257221 */ /* 0x002fe20000010000 */
[----:B------:R-:W-:Y:S02]  /*17230*/  FADD.FTZ R33, R53, R33 ;  /* 0x0000002135217221 */ /* 0x000fe40000010000 */
[----:B------:R-:W1:Y:S01]  /*17240*/  MUFU.EX2 R25, R25 ;  /* 0x0000001900197308 */ /* 0x000e620000000800 */
[----:B0-----:R-:W-:-:S04]  /*17250*/  FADD.FTZ R37, R51, R37 ;  /* 0x0000002533257221 */ /* 0x001fc80000010000 */
[----:B-----5:R-:W-:-:S03]  /*17260*/  FADD.FTZ R37, R4, R37 ;  /* 0x0000002504257221 */ /* 0x020fc60000010000 */
[----:B------:R-:W0:Y:S01]  /*17270*/  MUFU.EX2 R59, R59 ;  /* 0x0000003b003b7308 */ /* 0x000e220000000800 */
[----:B--2---:R-:W-:-:S07]  /*17280*/  FADD.FTZ R37, R21, R37 ;  /* 0x0000002515257221 */ /* 0x004fce0000010000 */
[----:B------:R2:W-:Y:S08]  /*17290*/  MUFU.EX2 R26, R39 ;  /* 0x00000027001a7308 */ /* 0x0005f00000000800 */
[----:B------:R-:W4:Y:S01]  /*172a0*/  MUFU.EX2 R38, R38 ;  /* 0x0000002600267308 */ /* 0x000f220000000800 */
[----:B--2---:R-:W-:Y:S01]  /*172b0*/  FADD.FTZ R39, R56, R33 ;  /* 0x0000002138277221 */ /* 0x004fe20000010000 */
[----:B------:R-:W-:-:S03]  /*172c0*/  F2FP.F16.F32.PACK_AB R33, R9, R8 ;  /* 0x000000080921723e */ /* 0x000fc600000000ff */
[----:B------:R-:W-:-:S03]  /*172d0*/  FADD.FTZ R39, R57, R39 ;  /* 0x0000002739277221 */ /* 0x000fc60000010000 */
[----:B------:R-:W2:Y:S01]  /*172e0*/  MUFU.EX2 R5, R66 ;  /* 0x0000004200057308 */ /* 0x000ea20000000800 */
[----:B------:R-:W-:Y:S01]  /*172f0*/  FADD.FTZ R39, R60, R39 ;  /* 0x000000273c277221 */ /* 0x000fe20000010000 */
[----:B-1----:R-:W-:-:S06]  /*17300*/  FADD.FTZ R8, R25, R37 ;  /* 0x0000002519087221 */ /* 0x002fcc0000010000 */
[----:B------:R-:W1:Y:S01]  /*17310*/  MUFU.EX2 R67, R67 ;  /* 0x0000004300437308 */ /* 0x000e620000000800 */
[----:B------:R-:W-:Y:S01]  /*17320*/  FADD.FTZ R39, R61, R39 ;  /* 0x000000273d277221 */ /* 0x000fe20000010000 */
[----:B0-----:R-:W-:-:S06]  /*17330*/  FADD.FTZ R9, R59, R8 ;  /* 0x000000083b097221 */ /* 0x001fcc0000010000 */
[----:B------:R-:W0:Y:S01]  /*17340*/  MUFU.EX2 R36, R71 ;  /* 0x0000004700247308 */ /* 0x000e220000000800 */
[----:B------:R-:W-:Y:S01]  /*17350*/  FADD.FTZ R28, R64, R39 ;  /* 0x00000027401c7221 */ /* 0x000fe20000010000 */
[----:B----4-:R-:W-:Y:S01]  /*17360*/  FADD.FTZ R8, R38, R9 ;  /* 0x0000000926087221 */ /* 0x010fe20000010000 */
[----:B------:R-:W-:Y:S01]  /*17370*/  F2FP.F16.F32.PACK_AB R51, R4, R51 ;  /* 0x000000330433723e */ /* 0x000fe200000000ff */
[----:B------:R4:W-:Y:S01]  /*17380*/  STSM.16.M88.4 [R143], R32 ;  /* 0x000000208f007844 */ /* 0x0009e20000000200 */
[----:B------:R-:W-:Y:S01]  /*17390*/  FADD.FTZ R11, R65, R28 ;  /* 0x0000001c410b7221 */ /* 0x000fe20000010000 */
[----:B--2---:R-:W-:Y:S02]  /*173a0*/  FADD.FTZ R9, R5, R8 ;  /* 0x0000000805097221 */ /* 0x004fe40000010000 */
[----:B------:R-:W2:Y:S01]  /*173b0*/  MUFU.EX2 R27, R74 ;  /* 0x0000004a001b7308 */ /* 0x000ea20000000800 */
[----:B------:R-:W-:Y:S01]  /*173c0*/  FADD.FTZ R28, R68, R11 ;  /* 0x0000000b441c7221 */ /* 0x000fe20000010000 */
[----:B------:R-:W-:-:S03]  /*173d0*/  FADD.FTZ R8, R26, R9 ;  /* 0x000000091a087221 */ /* 0x000fc60000010000 */
[----:B------:R-:W-:Y:S01]  /*173e0*/  FADD.FTZ R11, R69, R28 ;  /* 0x0000001c450b7221 */ /* 0x000fe20000010000 */
[----:B-1----:R-:W-:Y:S02]  /*173f0*/  FADD.FTZ R9, R67, R8 ;  /* 0x0000000843097221 */ /* 0x002fe40000010000 */
[----:B------:R-:W1:Y:S01]  /*17400*/  MUFU.EX2 R75, R75 ;  /* 0x0000004b004b7308 */ /* 0x000e620000000800 */
[----:B------:R-:W-:Y:S01]  /*17410*/  FADD.FTZ R8, R72, R11 ;  /* 0x0000000b48087221 */ /* 0x000fe20000010000 */
[----:B0-----:R-:W-:-:S03]  /*17420*/  FADD.FTZ R4, R36, R9 ;  /* 0x0000000924047221 */ /* 0x001fc60000010000 */
[----:B------:R-:W-:-:S03]  /*17430*/  FADD.FTZ R9, R73, R8 ;  /* 0x0000000849097221 */ /* 0x000fc60000010000 */
[----:B------:R-:W0:Y:S01]  /*17440*/  MUFU.EX2 R78, R78 ;  /* 0x0000004e004e7308 */ /* 0x000e220000000800 */
[----:B------:R-:W-:-:S04]  /*17450*/  FADD.FTZ R8, R76, R9 ;  /* 0x000000094c087221 */ /* 0x000fc80000010000 */
[----:B------:R-:W-:-:S04]  /*17460*/  FADD.FTZ R11, R77, R8 ;  /* 0x000000084d0b7221 */ /* 0x000fc80000010000 */
[----:B------:R-:W-:-:S04]  /*17470*/  FADD.FTZ R8, R80, R11 ;  /* 0x0000000b50087221 */ /* 0x000fc80000010000 */
[----:B------:R-:W-:Y:S02]  /*17480*/  FADD.FTZ R11, R81, R8 ;  /* 0x00000008510b7221 */ /* 0x000fe40000010000 */
[----:B------:R-:W5:Y:S01]  /*17490*/  LDL R8, [R1+0x48] ;  /* 0x0000480001087983 */ /* 0x000f620000100800 */
[----:B------:R-:W4:Y:S01]  /*174a0*/  MUFU.EX2 R79, R79 ;  /* 0x0000004f004f7308 */ /* 0x000f220000000800 */
[----:B--2---:R-:W-:Y:S01]  /*174b0*/  FADD.FTZ R4, R27, R4 ;  /* 0x000000041b047221 */ /* 0x004fe20000010000 */
[----:B------:R-:W-:Y:S02]  /*174c0*/  F2FP.F16.F32.PACK_AB R56, R57, R56 ;  /* 0x000000383938723e */ /* 0x000fe400000000ff */
[----:B------:R-:W-:-:S04]  /*174d0*/  F2FP.F16.F32.PACK_AB R57, R25, R21 ;  /* 0x000000151939723e */ /* 0x000fc800000000ff */
[----:B------:R-:W2:Y:S01]  /*174e0*/  MUFU.EX2 R82, R82 ;  /* 0x0000005200527308 */ /* 0x000ea20000000800 */
[----:B-1----:R-:W-:-:S07]  /*174f0*/  FADD.FTZ R9, R75, R4 ;  /* 0x000000044b097221 */ /* 0x002fce0000010000 */
[----:B------:R-:W1:Y:S01]  /*17500*/  MUFU.EX2 R83, R83 ;  /* 0x0000005300537308 */ /* 0x000e620000000800 */
[----:B0-----:R-:W-:-:S07]  /*17510*/  FADD.FTZ R4, R78, R9 ;  /* 0x000000094e047221 */ /* 0x001fce0000010000 */
[----:B------:R-:W-:Y:S08]  /*17520*/  MUFU.EX2 R86, R86 ;  /* 0x0000005600567308 */ /* 0x000ff00000000800 */
[----:B------:R-:W0:Y:S01]  /*17530*/  MUFU.EX2 R21, R24 ;  /* 0x0000001800157308 */ /* 0x000e220000000800 */
[----:B----4-:R-:W-:Y:S01]  /*17540*/  FADD.FTZ R9, R79, R4 ;  /* 0x000000044f097221 */ /* 0x010fe20000010000 */
[----:B------:R-:W-:-:S02]  /*17550*/  F2FP.F16.F32.PACK_AB R48, R49, R48 ;  /* 0x000000303130723e */ /* 0x000fc400000000ff */
[----:B------:R-:W-:Y:S01]  /*17560*/  F2FP.F16.F32.PACK_AB R50, R53, R52 ;  /* 0x000000343532723e */ /* 0x000fe200000000ff */
[----:B--2---:R-:W-:Y:S01]  /*17570*/  FADD.FTZ R4, R82, R9 ;  /* 0x0000000952047221 */ /* 0x004fe20000010000 */
[----:B------:R-:W-:Y:S02]  /*17580*/  F2FP.F16.F32.PACK_AB R49, R29, R10 ;  /* 0x0000000a1d31723e */ /* 0x000fe400000000ff */
[----:B------:R-:W-:Y:S02]  /*17590*/  F2FP.F16.F32.PACK_AB R58, R61, R60 ;  /* 0x0000003c3d3a723e */ /* 0x000fe400000000ff */
[----:B------:R-:W-:Y:S02]  /*175a0*/  F2FP.F16.F32.PACK_AB R59, R38, R59 ;  /* 0x0000003b263b723e */ /* 0x000fe400000000ff */
[----:B------:R-:W-:Y:S02]  /*175b0*/  F2FP.F16.F32.PACK_AB R64, R65, R64 ;  /* 0x000000404140723e */ /* 0x000fe400000000ff */
[----:B------:R-:W-:-:S02]  /*175c0*/  F2FP.F16.F32.PACK_AB R72, R73, R72 ;  /* 0x000000484948723e */ /* 0x000fc400000000ff */
[----:B------:R-:W-:Y:S02]  /*175d0*/  F2FP.F16.F32.PACK_AB R66, R69, R68 ;  /* 0x000000444542723e */ /* 0x000fe400000000ff */
[----:B------:R-:W-:Y:S02]  /*175e0*/  F2FP.F16.F32.PACK_AB R80, R81, R80 ;  /* 0x000000505150723e */ /* 0x000fe400000000ff */
[----:B------:R-:W-:Y:S01]  /*175f0*/  F2FP.F16.F32.PACK_AB R65, R26, R5 ;  /* 0x000000051a41723e */ /* 0x000fe200000000ff */
[----:B-1----:R-:W-:Y:S01]  /*17600*/  FADD.FTZ R5, R83, R4 ;  /* 0x0000000453057221 */ /* 0x002fe20000010000 */
[----:B------:R-:W-:Y:S02]  /*17610*/  F2FP.F16.F32.PACK_AB R67, R36, R67 ;  /* 0x000000432443723e */ /* 0x000fe400000000ff */
[----:B------:R-:W-:Y:S01]  /*17620*/  F2FP.F16.F32.PACK_AB R73, R75, R27 ;  /* 0x0000001b4b49723e */ /* 0x000fe200000000ff */
[----:B------:R1:W-:Y:S01]  /*17630*/  STSM.16.M88.4 [R141], R40 ;  /* 0x000000288d007844 */ /* 0x0003e20000000200 */
[----:B------:R-:W-:-:S02]  /*17640*/  F2FP.F16.F32.PACK_AB R74, R77, R76 ;  /* 0x0000004c4d4a723e */ /* 0x000fc400000000ff */
[----:B------:R-:W-:Y:S02]  /*17650*/  F2FP.F16.F32.PACK_AB R75, R79, R78 ;  /* 0x0000004e4f4b723e */ /* 0x000fe400000000ff */
[----:B------:R-:W-:Y:S01]  /*17660*/  F2FP.F16.F32.PACK_AB R81, R83, R82 ;  /* 0x000000525351723e */ /* 0x000fe200000000ff */
[----:B------:R1:W-:Y:S01]  /*17670*/  STSM.16.M88.4 [R140], R48 ;  /* 0x000000308c007844 */ /* 0x0003e20000000200 */
[----:B------:R-:W-:Y:S02]  /*17680*/  F2FP.F16.F32.PACK_AB R82, R85, R84 ;  /* 0x000000545552723e */ /* 0x000fe400000000ff */
[----:B0-----:R-:W-:Y:S01]  /*17690*/  F2FP.F16.F32.PACK_AB R83, R21, R86 ;  /* 0x000000561553723e */ /* 0x001fe200000000ff */
[----:B------:R1:W-:Y:S01]  /*176a0*/  STSM.16.M88.4 [R139+0x27800], R56 ;  /* 0x027800388b007844 */ /* 0x0003e20000000200 */
[----:B------:R-:W-:Y:S01]  /*176b0*/  FADD.FTZ R84, R84, R11 ;  /* 0x0000000b54547221 */ /* 0x000fe20000010000 */
        /* <DEDUP_REMOVED lines=54> */
[----:B---3--:R1:W-:Y:S04]  /*17a20*/  STSM.16.M88.4 [R30], R64 ;  /* 0x000000401e007844 */ /* 0x0083e80000000200 */
[----:B------:R1:W-:Y:S04]  /*17a30*/  STSM.16.M88.4 [R141+0x6000], R72 ;  /* 0x006000488d007844 */ /* 0x0003e80000000200 */
[----:B------:R1:W-:Y:S01]  /*17a40*/  STSM.16.M88.4 [R140+0x6000], R80 ;  /* 0x006000508c007844 */ /* 0x0003e20000000200 */
[----:B------:R0:W-:Y:S06]  /*17a50*/  MEMBAR.ALL.CTA ;  /* 0x0000000000007992 */ /* 0x0001ec0000008000 */
[----:B0-----:R-:W0:Y:S01]  /*17a60*/  FENCE.VIEW.ASYNC.S ;  /* 0x00000000000073c6 */ /* 0x001e220000000000 */
[C---:B-----5:R-:W-:Y:S01]  /*17a70*/  ISETP.GT.AND P2, PT, R3.reuse, R8, PT ;  /* 0x000000080300720c */ /* 0x060fe20003f44270 */
[----:B------:R-:W-:-:S02]  /*17a80*/  VIADD R3, R3, 0xffffffff ;  /* 0xffffffff03037836 */ /* 0x000fc40000000000 */
[----:B------:R-:W-:Y:S01]  /*17a90*/  IMAD.MOV.U32 R8, RZ, RZ, R0 ;  /* 0x000000ffff087224 */ /* 0x000fe200078e0000 */
[----:B0-----:R-:W-:-:S09]  /*17aa0*/  NOP ;  /* 0x0000000000007918 */ /* 0x001fd20000000000 */
[----:B-1----:R-:W-:Y:S05]  /*17ab0*/  @P2 BRA `(.L_x_1557) ;  /* 0xffffffcc000c2947 */ /* 0x002fea000383ffff */
.L_x_1539:
[----:B------:R-:W-:Y:S05]  /*17ac0*/  WARPSYNC.ALL ;  /* 0x0000000000007948 */ /* 0x000fea0003800000 */
[----:B------:R-:W-:Y:S06]  /*17ad0*/  BAR.ARV 0x8, 0x200 ;  /* 0x0208000000007b1d */ /* 0x000fec0000002000 */
[----:B------:R-:W-:Y:S05]  /*17ae0*/  @!P0 BRA `(.L_x_1558) ;  /* 0x0000000000048947 */ /* 0x000fea0003800000 */
[----:B------:R-:W-:Y:S01]  /*17af0*/  BPT.TRAP 0x1 ;  /* 0x000000040000795c */ /* 0x000fe20000300000 */
.L_x_1558:
[----:B------:R-:W-:Y:S01]  /*17b00*/  IMAD R10, R16, 0x8, R2 ;  /* 0x00000008100a7824 */ /* 0x000fe200078e0202 */
[----:B------:R-:W-:-:S04]  /*17b10*/  SHF.L.U32 R7, R18, 0x1f, RZ ;  /* 0x0000001f12077819 */ /* 0x000fc800000006ff */
[----:B------:R0:W1:Y:S01]  /*17b20*/  SYNCS.PHASECHK.TRANS64.TRYWAIT P2, [R10+URZ+0x2d850], R7 ;  /* 0x02d850070a0075a7 */ /* 0x000062000804017f */
[----:B------:R-:W-:Y:S05]  /*17b30*/  @!P0 BRA `(.L_x_1559) ;  /* 0x0000000000048947 */ /* 0x000fea0003800000 */
[----:B------:R-:W-:Y:S01]  /*17b40*/  BPT.TRAP 0x1 ;  /* 0x000000040000795c */ /* 0x000fe20000300000 */
.L_x_1559:
[----:B------:R-:W2:Y:S01]  /*17b50*/  LDL.LU R8, [R1+0x3c] ;  /* 0x00003c0001087983 */ /* 0x000ea20000300800 */
[----:B------:R-:W-:-:S05]  /*17b60*/  VIADD R2, R2, 0x400 ;  /* 0x0000040002027836 */ /* 0x000fca0000000000 */
[----:B------:R-:W-:-:S04]  /*17b70*/  SHF.R.U32.HI R3, RZ, 0x4, R2 ;  /* 0x00000004ff037819 */ /* 0x000fc80000011602 */
[----:B------:R-:W-:-:S04]  /*17b80*/  LOP3.LUT R3, R3, 0x3fff, RZ, 0xc0, !PT ;  /* 0x00003fff03037812 */ /* 0x000fc800078ec0ff */
[----:B------:R-:W-:Y:S01]  /*17b90*/  LOP3.LUT R9, R3, 0x2000000, RZ, 0xfc, !PT ;  /* 0x0200000003097812 */ /* 0x000fe200078efcff */
[----:B------:R-:W-:Y:S01]  /*17ba0*/  IMAD.MOV.U32 R3, RZ, RZ, 0x40000040 ;  /* 0x40000040ff037424 */ /* 0x000fe200078e00ff */
[----:B--2---:R-:W-:Y:S01]  /*17bb0*/  LOP3.LUT R2, R8, 0x10000, RZ, 0xfc, !PT ;  /* 0x0001000008027812 */ /* 0x004fe200078efcff */
[----:B-1----:R-:W-:Y:S06]  /*17bc0*/  @P2 BRA `(.L_x_1560) ;  /* 0x0000000000082947 */ /* 0x002fec0003800000 */
[----:B------:R-:W1:Y:S02]  /*17bd0*/  SYNCS.PHASECHK.TRANS64.TRYWAIT P0, [R10+URZ+0x2d850], R7 ;  /* 0x02d850070a0075a7 */ /* 0x000e64000800017f */
[----:B-1----:R-:W-:Y:S05]  /*17be0*/  @!P0 BRA `(.L_x_1561) ;  /* 0x000000b0009c8947 */ /* 0x002fea0003800000 */
.L_x_1560:
[----:B------:R-:W-:Y:S01]  /*17bf0*/  IMAD R8, R16, 0x600, R9 ;  /* 0x0000060010087824 */ /* 0x000fe200078e0209 */
[----:B------:R-:W2:Y:S01]  /*17c00*/  LDL.LU R21, [R1+0x58] ;  /* 0x0000580001157983 */ /* 0x000ea20000300800 */
[----:B------:R-:W-:Y:S01]  /*17c10*/  IMAD.MOV.U32 R9, RZ, RZ, -0x7fffffe0 ;  /* 0x80000020ff097424 */ /* 0x000fe200078e00ff */
[----:B------:R-:W-:Y:S05]  /*17c20*/  WARPSYNC.ALL ;  /* 0x0000000000007948 */ /* 0x000fea0003800000 */
[C---:B------:R-:W-:Y:S01]  /*17c30*/  R2UR UR4, R2.reuse ;  /* 0x00000000020472ca */ /* 0x040fe200000e0000 */
[----:B------:R-:W-:Y:S01]  /*17c40*/  WARPGROUP.ARRIVE ;  /* 0x00000000000079c5 */ /* 0x000fe20000000000 */
[----:B------:R-:W-:Y:S01]  /*17c50*/  R2UR UR5, R3 ;  /* 0x00000000030572ca */ /* 0x000fe200000e0000 */
[----:B------:R-:W-:Y:S01]  /*17c60*/  VIADD R14, R2, 0x2 ;  /* 0x00000002020e7836 */ /* 0x000fe20000000000 */
[C---:B------:R-:W-:Y:S01]  /*17c70*/  R2UR UR6, R8.reuse ;  /* 0x00000000080672ca */ /* 0x040fe200000e0000 */
[----:B------:R-:W-:Y:S01]  /*17c80*/  VIADD R12, R8, 0x40 ;  /* 0x00000040080c7836 */ /* 0x000fe20000000000 */
[----:B------:R-:W-:Y:S01]  /*17c90*/  R2UR UR7, R9 ;  /* 0x00000000090772ca */ /* 0x000fe200000e0000 */
[----:B------:R-:W-:-:S02]  /*17ca0*/  IMAD.MOV.U32 R15, RZ, RZ, 0x40000040 ;  /* 0x40000040ff0f7424 */ /* 0x000fc400078e00ff */
[----:B------:R-:W-:Y:S02]  /*17cb0*/  IMAD.MOV.U32 R13, RZ, RZ, -0x7fffffe0 ;  /* 0x80000020ff0d7424 */ /* 0x000fe400078e00ff */
[----:B------:R-:W-:Y:S02]  /*17cc0*/  IMAD.MOV.U32 R3, RZ, RZ, 0x40000040 ;  /* 0x40000040ff037424 */ /* 0x000fe400078e00ff */
[----:B------:R-:W-:Y:S02]  /*17cd0*/  IMAD.MOV.U32 R9, RZ, RZ, -0x7fffffe0 ;  /* 0x80000020ff097424 */ /* 0x000fe400078e00ff */
[----:B------:R-:W-:Y:S02]  /*17ce0*/  VIADD R16, R16, 0x1 ;  /* 0x0000000110107836 */ /* 0x000fe40000000000 */
[----:B------:R-:W-:Y:S02]  /*17cf0*/  IMAD.MOV.U32 R20, RZ, RZ, -0x800000 ;  /* 0xff800000ff147424 */ /* 0x000fe400078e00ff */
[----:B------:R-:W-:Y:S01]  /*17d00*/  HGMMA.64x96x16.F32 R88, gdesc[UR4].tnspB, R88, gsb0 ;  /* 0x41600000045879f0 */ /* 0x000fe20008000858 */
[----:B------:R-:W-:Y:S01]  /*17d10*/  R2UR UR4, R14 ;  /* 0x000000000e0472ca */ /* 0x000fe200000e0000 */
[----:B------:R-:W-:Y:S01]  /*17d20*/  VIADD R14, R2, 0x4 ;  /* 0x00000004020e7836 */ /* 0x000fe20000000000 */
[----:B------:R-:W-:Y:S01]  /*17d30*/  R2UR UR5, R15 ;  /* 0x000000000f0572ca */ /* 0x000fe200000e0000 */
[----:B------:R-:W-:Y:S01]  /*17d40*/  IMAD.MOV.U32 R15, RZ, RZ, 0x40000040 ;  /* 0x40000040ff0f7424 */ /* 0x000fe200078e00ff */
[----:B------:R-:W-:Y:S01]  /*17d50*/  R2UR UR6, R12 ;  /* 0x000000000c0672ca */ /* 0x000fe200000e0000 */
[----:B------:R-:W-:Y:S01]  /*17d60*/  VIADD R12, R8, 0x80 ;  /* 0x00000080080c7836 */ /* 0x000fe20000000000 */
[----:B------:R-:W-:Y:S01]  /*17d70*/  R2UR UR7, R13 ;  /* 0x000000000d0772ca */ /* 0x000fe200000e0000 */
[----:B------:R-:W-:Y:S01]  /*17d80*/  IMAD.MOV.U32 R13, RZ, RZ, -0x7fffffe0 ;  /* 0x80000020ff0d7424 */ /* 0x000fe200078e00ff */
[----:B------:R-:W-:-:S04]  /*17d90*/  ISETP.NE.AND P2, PT, R16, 0x2, PT ;  /* 0x000000021000780c */ /* 0x000fc80003f45270 */
[----:B------:R-:W-:Y:S01]  /*17da0*/  SEL R16, R16, RZ, P2 ;  /* 0x000000ff10107207 */ /* 0x000fe20001000000 */
[----:B------:R-:W-:Y:S02]  /*17db0*/  WARPGROUP.DEPBAR.LE gsb0, 0x0 ;  /* 0x00008000000079c5 */ /* 0x000fe40000010000 */
[----:B------:R-:W-:-:S06]  /*17dc0*/  WARPGROUP.ARRIVE ;  /* 0x00000000000079c5 */ /* 0x000fcc0000000000 */
        /* <DEDUP_REMOVED lines=19> */
[----:B------:R-:W-:Y:S02]  /*17f00*/  IMAD.MOV.U32 R13, RZ, RZ, -0x7fffffe0 ;  /* 0x80000020ff0d7424 */ /* 0x000fe400078e00ff */
[----:B--2---:R-:W-:-:S05]  /*17f10*/  VIADD R21, R21, 0x1 ;  /* 0x0000000115157836 */ /* 0x004fca0000000000 */
[----:B------:R-:W-:Y:S01]  /*17f20*/  STL [R1+0x58], R21 ;  /* 0x0000581501007387 */ /* 0x000fe20000100800 */
        /* <DEDUP_REMOVED lines=35> */
[----:B------:R-:W-:Y:S01]  /*18160*/  R2UR UR5, R3 ;  /* 0x00000000030572ca */ /* 0x000fe200000e0000 */
[----:B------:R-:W2:Y:S01]  /*18170*/  SHFL.BFLY PT, R2, R5, 0x2, 0x1f ;  /* 0x0c401f0005027f89 */ /* 0x000ea200000e0000 */
[----:B------:R-:W-:Y:S02]  /*18180*/  R2UR UR6, R8 ;  /* 0x00000000080672ca */ /* 0x000fe400000e0000 */
[----:B------:R-:W-:Y:S01]  /*18190*/  R2UR UR7, R9 ;  /* 0x00000000090772ca */ /* 0x000fe200000e0000 */
[----:B------:R-:W0:Y:S01]  /*181a0*/  SHFL.BFLY PT, R3, R4, 0x2, 0x1f ;  /* 0x0c401f0004037f89 */ /* 0x000e2200000e0000 */
[----:B--2---:R-:W-:Y:S01]  /*181b0*/  FADD.FTZ R2, R2, R5 ;  /* 0x0000000502027221 */ /* 0x004fe20000010000 */
[----:B------:R-:W-:-:S02]  /*181c0*/  IMAD.U32 R5, RZ, RZ, UR41 ;  /* 0x00000029ff057e24 */ /* 0x000fc4000f8e00ff */
[----:B01----:R-:W-:Y:S01]  /*181d0*/  FADD.FTZ R7, R3, R4 ;  /* 0x0000000403077221 */ /* 0x003fe20000010000 */
[----:B------:R-:W-:Y:S01]  /*181e0*/  IMAD.MOV.U32 R4, RZ, RZ, RZ ;  /* 0x000000ffff047224 */ /* 0x000fe200078e00ff */
[----:B------:R-:W0:Y:S04]  /*181f0*/  SHFL.BFLY PT, R3, R2, 0x1, 0x1f ;  /* 0x0c201f0002037f89 */ /* 0x000e2800000e0000 */
[----:B------:R-:W1:Y:S01]  /*18200*/  SHFL.BFLY PT, R8, R7, 0x1, 0x1f ;  /* 0x0c201f0007087f89 */ /* 0x000e6200000e0000 */
[----:B0-----:R-:W-:Y:S01]  /*18210*/  FADD.FTZ R11, R2, R3 ;  /* 0x00000003020b7221 */ /* 0x001fe20000010000 */
[----:B------:R-:W-:Y:S01]  /*18220*/  IMAD.MOV.U32 R2, RZ, RZ, RZ ;  /* 0x000000ffff027224 */ /* 0x000fe200078e00ff */
[----:B------:R-:W-:Y:S01]  /*18230*/  SEL R3, RZ, 0x1, P2 ;  /* 0x00000001ff037807 */ /* 0x000fe20001000000 */
[----:B-1----:R-:W-:-:S02]  /*18240*/  FADD.FTZ R12, R7, R8 ;  /* 0x00000008070c7221 */ /* 0x002fc40000010000 */
[----:B------:R-:W-:Y:S01]  /*18250*/  FSETP.NE.FTZ.AND P0, PT, R11, RZ, PT ;  /* 0x000000ff0b00720b */ /* 0x000fe20003f15000 */
[----:B------:R-:W-:Y:S01]  /*18260*/  @!P1 VIADD R7, R10, 0x2d860 ;  /* 0x0002d8600a079836 */ /* 0x000fe20000000000 */
[----:B------:R-:W-:Y:S01]  /*18270*/  LOP3.LUT R18, R18, R3, RZ, 0x3c, !PT ;  /* 0x0000000312127212 */ /* 0x000fe200078e3cff */
[----:B------:R-:W-:Y:S01]  /*18280*/  IMAD.U32 R10, RZ, RZ, UR41 ;  /* 0x00000029ff0a7e24 */ /* 0x000fe2000f8e00ff */
[----:B------:R-:W-:Y:S01]  /*18290*/  FSETP.NE.FTZ.AND P3, PT, R12, RZ, PT ;  /* 0x000000ff0c00720b */ /* 0x000fe20003f75000 */
[----:B------:R-:W-:Y:S01]  /*182a0*/  IMAD.MOV.U32 R3, RZ, RZ, -0x800000 ;  /* 0xff800000ff037424 */ /* 0x000fe200078e00ff */
[----:B------:R-:W-:-:S07]  /*182b0*/  @!P1 PRMT R7, RZ, 0x654, R7 ;  /* 0x00000654ff079816 */ /* 0x000fce0000000007 */
[----:B------:R-:W0:Y:S01]  /*182c0*/  @P0 MUFU.LG2 R8, R11 ;  /* 0x0000000b00080308 */ /* 0x000e220000000c00 */
[----:B------:R-:W-:-:S03]  /*182d0*/  @P0 FMUL.FTZ R5, R5, 0.69314718246459960938 ;  /* 0x3f31721805050820 */ /* 0x000fc60000410000 */
[----:B------:R-:W-:-:S04]  /*182e0*/  @P3 FMUL.FTZ R10, R10, 0.69314718246459960938 ;  /* 0x3f3172180a0a3820 */ /* 0x000fc80000410000 */
[----:B------:R-:W1:Y:S08]  /*182f0*/  @P3 MUFU.LG2 R9, R12 ;  /* 0x0000000c00093308 */ /* 0x000e700000000c00 */
[----:B------:R-:W2:Y:S01]  /*18300*/  @P0 MUFU.RCP R4, R11 ;  /* 0x0000000b00040308 */ /* 0x000ea20000001000 */
[----:B0-----:R-:W-:-:S04]  /*18310*/  @P0 FMUL.FTZ R8, R8, 0.69314718246459960938 ;  /* 0x3f31721808080820 */ /* 0x001fc80000410000 */
[----:B------:R-:W-:Y:S01]  /*18320*/  @P0 FFMA.FTZ R3, R5, R0, R8 ;  /* 0x0000000005030223 */ /* 0x000fe20000010008 */
[----:B------:R-:W-:Y:S02]  /*18330*/  PLOP3.LUT P0, PT, PT, PT, PT, 0x8, 0x0 ;  /* 0x000000000000781c */ /* 0x000fe40003f0e170 */
[----:B------:R-:W0:Y:S01]  /*18340*/  @P3 MUFU.RCP R2, R12 ;  /* 0x0000000c00023308 */ /* 0x000e220000001000 */
[----:B-1----:R-:W-:Y:S01]  /*18350*/  @P3 FMUL.FTZ R9, R9, 0.69314718246459960938 ;  /* 0x3f31721809093820 */ /* 0x002fe20000410000 */
[----:B------:R-:W-:Y:S02]  /*18360*/  WARPGROUP.DEPBAR.LE gsb0, 0x0 ;  /* 0x00008000000079c5 */ /* 0x000fe40000010000 */
[----:B------:R-:W-:Y:S01]  /*18370*/  WARPGROUP.ARRIVE ;  /* 0x00000000000079c5 */ /* 0x000fe20000000000 */
[----:B------:R-:W-:-:S05]  /*18380*/  @P3 FFMA.FTZ R20, R10, R6, R9 ;  /* 0x000000060a143223 */ /* 0x000fca0000010009 */
[----:B------:R-:W-:Y:S03]  /*18390*/  HGMMA.64x96x16.F32 R88, gdesc[UR4].tnspB, R88, gsb0 ;  /* 0x41600000045879f0 */ /* 0x000fe60008000858 */
        /* <DEDUP_REMOVED lines=49> */
[----:B------:R-:W-:-:S07]  /*186b0*/  FMUL.FTZ R135, R135, R2 ;  /* 0x0000000287877220 */ /* 0x000fce0000410000 */
.L_x_1452:
[----:B------:R-:W0:Y:S01]  /*186c0*/  S2R R0, SR_TID.X ;  /* 0x0000000000007919 */ /* 0x000e220000002100 */
[----:B------:R-:W-:Y:S05]  /*186d0*/  WARPSYNC.ALL ;  /* 0x0000000000007948 */ /* 0x000fea0003800000 */
[----:B------:R-:W1:Y:S08]  /*186e0*/  S2UR UR5, SR_CgaCtaId ;  /* 0x00000000000579c3 */ /* 0x000e700000008800 */
[----:B------:R-:W-:Y:S06]  /*186f0*/  BAR.SYNC.DEFER_BLOCKING 0x5, 0x200 ;  /* 0x0148000000007b1d */ /* 0x000fec0000010000 */
[----:B------:R-:W-:Y:S01]  /*18700*/  UMOV UR4, 0x400 ;  /* 0x0000040000047882 */ /* 0x000fe20000000000 */
[----:B------:R-:W-:Y:S01]  /*18710*/  BSSY B0, `(.L_x_1562) ;  /* 0x00001cc000007945 */ /* 0x000fe20003800000 */
[----:B-1----:R-:W-:Y:S01]  /*18720*/  ULEA UR4, UR5, UR4, 0x18 ;  /* 0x0000000405047291 */ /* 0x002fe2000f8ec03f */
[----:B0-----:R-:W-:-:S05]  /*18730*/  VIADD R50, R0, 0xffffff80 ;  /* 0xffffff8000327836 */ /* 0x001fca0000000000 */
[----:B------:R-:W-:Y:S01]  /*18740*/  IMAD.U32 R2, RZ, RZ, UR4 ;  /* 0x00000004ff027e24 */ /* 0x000fe2000f8e00ff */
[----:B------:R-:W-:-:S04]  /*18750*/  SHF.R.S32.HI R4, RZ, 0x1f, R50 ;  /* 0x0000001fff047819 */ /* 0x000fc80000011432 */
[----:B------:R-:W-:Y:S01]  /*18760*/  LEA.HI R32, R4, R50, RZ, 0x2 ;  /* 0x0000003204207211 */ /* 0x000fe200078f10ff */
[----:B------:R0:W1:Y:S03]  /*18770*/  LDS.128 R72, [R2+0x2d8d0] ;  /* 0x02d8d00002487984 */ /* 0x0000660000000c00 */
[----:B------:R-:W-:-:S05]  /*18780*/  LOP3.LUT R0, R32, 0xfffffffc, RZ, 0xc0, !PT ;  /* 0xfffffffc20007812 */ /* 0x000fca00078ec0ff */
[----:B------:R-:W-:-:S04]  /*18790*/  IMAD.IADD R0, R50, 0x1, -R0 ;  /* 0x0000000132007824 */ /* 0x000fc800078e0a00 */
[----:B------:R-:W-:-:S04]  /*187a0*/  IMAD.SHL.U32 R21, R0, 0x8, RZ ;  /* 0x0000000800157824 */ /* 0x000fc800078e00ff */
[C---:B------:R-:W-:Y:S02]  /*187b0*/  VIADD R36, R21.reuse, 0x20 ;  /* 0x0000002015247836 */ /* 0x040fe40000000000 */
[----:B------:R-:W-:Y:S01]  /*187c0*/  VIADD R37, R21, 0x40 ;  /* 0x0000004015257836 */ /* 0x000fe20000000000 */
[----:B------:R-:W-:Y:S06]  /*187d0*/  BAR.ARV 0x4, 0x200 ;  /* 0x0108000000007b1d */ /* 0x000fec0000002000 */
[----:B0-----:R-:W-:Y:S05]  /*187e0*/  @P0 BRA `(.L_x_1563) ;  /* 0x0000001000800947 */ /* 0x001fea0003800000 */
[----:B------:R-:W2:Y:S01]  /*187f0*/  LDL R44, [R1+0x54] ;  /* 0x00005400012c7983 */ /* 0x000ea20000100800 */
[----:B------:R-:W0:Y:S01]  /*18800*/  S2R R5, SR_SWINHI ;  /* 0x0000000000057919 */ /* 0x000e220000002f00 */
[-C--:B------:R-:W-:Y:S02]  /*18810*/  LEA.HI R8, R4, R50.reuse, RZ, 0x4 ;  /* 0x0000003204087211 */ /* 0x080fe400078f20ff */
[----:B------:R-:W3:Y:S02]  /*18820*/  LDL R52, [R1+0x50] ;  /* 0x0000500001347983 */ /* 0x000ee40000100800 */
[----:B------:R-:W-:Y:S01]  /*18830*/  SHF.R.S32.HI R9, RZ, 0x4, R8 ;  /* 0x00000004ff097819 */ /* 0x000fe20000011408 */
[----:B------:R-:W-:Y:S05]  /*18840*/  WARPSYNC.ALL ;  /* 0x0000000000007948 */ /* 0x000fea0003800000 */
[----:B------:R-:W-:Y:S01]  /*18850*/  LEA.HI R10, R8, R9, RZ, 0x1 ;  /* 0x00000009080a7211 */ /* 0x000fe200078f08ff */
[----:B------:R-:W-:Y:S01]  /*18860*/  ULDC.64 UR4, c[0x0][0xc00] ;  /* 0x0003000000047ab9 */ /* 0x000fe20000000a00 */
[----:B------:R-:W-:-:S02]  /*18870*/  LEA.HI R4, R4, R50, RZ, 0x5 ;  /* 0x0000003204047211 */ /* 0x000fc400078f28ff */
[----:B------:R-:W-:Y:S02]  /*18880*/  LOP3.LUT R8, R8, 0xfffffff0, RZ, 0xc0, !PT ;  /* 0xfffffff008087812 */ /* 0x000fe400078ec0ff */
[----:B------:R-:W-:Y:S02]  /*18890*/  LOP3.LUT R10, R10, 0x1ffffffe, RZ, 0xc0, !PT ;  /* 0x1ffffffe0a0a7812 */ /* 0x000fe400078ec0ff */
[----:B------:R-:W-:Y:S01]  /*188a0*/  SHF.R.S32.HI R11, RZ, 0x5, R4 ;  /* 0x00000005ff0b7819 */ /* 0x000fe20000011404 */
[----:B------:R-:W-:Y:S01]  /*188b0*/  IMAD.IADD R8, R50, 0x1, -R8 ;  /* 0x0000000132087824 */ /* 0x000fe200078e0a08 */
[----:B------:R-:W-:Y:S01]  /*188c0*/  F2FP.F16.F32.PACK_AB R6, R93, R6 ;  /* 0x000000065d06723e */ /* 0x000fe200000000ff */
[----:B------:R-:W-:Y:S01]  /*188d0*/  IMAD.IADD R10, R9, 0x1, -R10 ;  /* 0x00000001090a7824 */ /* 0x000fe200078e0a0a */
[----:B------:R-:W-:Y:S01]  /*188e0*/  F2FP.F16.F32.PACK_AB R26, R109, R26 ;  /* 0x0000001a6d1a723e */ /* 0x000fe200000000ff */
[----:B------:R-:W-:Y:S02]  /*188f0*/  IMAD R11, R11, 0x10, R8 ;  /* 0x000000100b0b7824 */ /* 0x000fe400078e0208 */
[----:B------:R-:W-:Y:S01]  /*18900*/  IMAD.SHL.U32 R10, R10, 0x8, RZ ;  /* 0x000000080a0a7824 */ /* 0x000fe200078e00ff */
[----:B------:R-:W-:-:S02]  /*18910*/  MOV R28, R2 ;  /* 0x00000002001c7202 */ /* 0x000fc40000000f00 */
[----:B0-----:R-:W-:Y:S01]  /*18920*/  MOV R29, R5 ;  /* 0x00000005001d7202 */ /* 0x001fe20000000f00 */
[----:B------:R-:W-:-:S04]  /*18930*/  IMAD.U32 R5, R11, 0x20, R10 ;  /* 0x000000200b057824 */ /* 0x000fc800078e000a */
[----:B------:R-:W-:-:S03]  /*18940*/  IMAD.WIDE R4, R5, 0x2, R28 ;  /* 0x0000000205047825 */ /* 0x000fc600078e021c */
[C---:B------:R-:W-:Y:S01]  /*18950*/  LOP3.LUT R9, R4.reuse, 0x180, RZ, 0xc0, !PT ;  /* 0x0000018004097812 */ /* 0x040fe200078ec0ff */
[----:B------:R-:W-:Y:S01]  /*18960*/  BAR.SYNC.DEFER_BLOCKING 0x1, 0x180 ;  /* 0x0046000000007b1d */ /* 0x000fe20000010000 */
[C---:B------:R-:W-:Y:S02]  /*18970*/  IADD3 R31, P4, R4.reuse, 0x20, RZ ;  /* 0x00000020041f7810 */ /* 0x040fe40007f9e0ff */
[C---:B------:R-:W-:Y:S02]  /*18980*/  IADD3 R40, P0, R4.reuse, 0x6020, RZ ;  /* 0x0000602004287810 */ /* 0x040fe40007f1e0ff */
[----:B------:R-:W-:Y:S01]  /*18990*/  SHF.R.U64 R9, R9, 0x3, RZ ;  /* 0x0000000309097819 */ /* 0x000fe200000012ff */
[----:B------:R-:W-:Y:S01]  /*189a0*/  IMAD.X R11, RZ, RZ, R5, P4 ;  /* 0x000000ffff0b7224 */ /* 0x000fe200020e0605 */
[----:B------:R-:W-:Y:S02]  /*189b0*/  LOP3.LUT R8, R31, 0x180, RZ, 0xc0, !PT ;  /* 0x000001801f087812 */ /* 0x000fe400078ec0ff */
[----:B------:R-:W-:-:S02]  /*189c0*/  IADD3 R35, P3, R4, 0x3000, RZ ;  /* 0x0000300004237810 */ /* 0x000fc40007f7e0ff */
[C---:B------:R-:W-:Y:S02]  /*189d0*/  IADD3 R39, P2, R4.reuse, 0x3020, RZ ;  /* 0x0000302004277810 */ /* 0x040fe40007f5e0ff */
[----:B------:R-:W-:Y:S01]  /*189e0*/  IADD3 R41, P1, R4, 0x6000, RZ ;  /* 0x0000600004297810 */ /* 0x000fe20007f3e0ff */
[--C-:B------:R-:W-:Y:S01]  /*189f0*/  IMAD.X R13, RZ, RZ, R5.reuse, P3 ;  /* 0x000000ffff0d7224 */ /* 0x100fe200018e0605 */
[----:B------:R-:W-:Y:S01]  /*18a00*/  LOP3.LUT R4, R9, R4, RZ, 0x3c, !PT ;  /* 0x0000000409047212 */ /* 0x000fe200078e3cff */
[--C-:B------:R-:W-:Y:S01]  /*18a10*/  IMAD.X R9, RZ, RZ, R5.reuse, P0 ;  /* 0x000000ffff097224 */ /* 0x100fe200000e0605 */
[----:B------:R-:W-:Y:S01]  /*18a20*/  SHF.R.U64 R8, R8, 0x3, RZ ;  /* 0x0000000308087819 */ /* 0x000fe200000012ff */
[--C-:B------:R-:W-:Y:S01]  /*18a30*/  IMAD.X R15, RZ, RZ, R5.reuse, P2 ;  /* 0x000000ffff0f7224 */ /* 0x100fe200010e0605 */
[----:B------:R-:W-:Y:S01]  /*18a40*/  ISETP.NE.U32.AND P0, PT, RZ, UR4, PT ;  /* 0x00000004ff007c0c */ /* 0x000fe2000bf05070 */
[----:B------:R-:W-:Y:S01]  /*18a50*/  IMAD.X R25, RZ, RZ, R5, P1 ;  /* 0x000000ffff197224 */ /* 0x000fe200008e0605 */
[----:B------:R-:W-:-:S02]  /*18a60*/  LOP3.LUT R10, R8, R31, RZ, 0x3c, !PT ;  /* 0x0000001f080a7212 */ /* 0x000fc400078e3cff */
[----:B------:R-:W-:Y:S02]  /*18a70*/  LOP3.LUT R8, R35, 0x180, RZ, 0xc0, !PT ;  /* 0x0000018023087812 */ /* 0x000fe400078ec0ff */
[----:B------:R-:W-:Y:S02]  /*18a80*/  LOP3.LUT R14, R39, 0x180, RZ, 0xc0, !PT ;  /* 0x00000180270e7812 */ /* 0x000fe400078ec0ff */
[----:B------:R-:W-:Y:S02]  /*18a90*/  LOP3.LUT R24, R41, 0x180, RZ, 0xc0, !PT ;  /* 0x0000018029187812 */ /* 0x000fe400078ec0ff */
[----:B------:R-:W-:Y:S01]  /*18aa0*/  ISETP.NE.AND.EX P0, PT, RZ, UR5, PT, P0 ;  /* 0x00000005ff007c0c */ /* 0x000fe2000bf05300 */
[----:B------:R-:W-:Y:S01]  /*18ab0*/  ULDC.64 UR4, c[0x0][0xc08] ;  /* 0x0003020000047ab9 */ /* 0x000fe20000000a00 */
[----:B------:R-:W-:Y:S02]  /*18ac0*/  LOP3.LUT R31, R40, 0x180, RZ, 0xc0, !PT ;  /* 0x00000180281f7812 */ /* 0x000fe400078ec0ff */
[----:B------:R-:W-:-:S02]  /*18ad0*/  ISETP.NE.U32.AND P2, PT, RZ, UR4, PT ;  /* 0x00000004ff007c0c */ /* 0x000fc4000bf45070 */
[----:B------:R-:W-:Y:S02]  /*18ae0*/  SHF.R.U64 R8, R8, 0x3, RZ ;  /* 0x0000000308087819 */ /* 0x000fe400000012ff */
[----:B------:R-:W-:Y:S02]  /*18af0*/  SHF.R.U64 R14, R14, 0x3, RZ ;  /* 0x000000030e0e7819 */ /* 0x000fe400000012ff */
[----:B------:R-:W-:Y:S02]  /*18b00*/  SHF.R.U64 R24, R24, 0x3, RZ ;  /* 0x0000000318187819 */ /* 0x000fe400000012ff */
[----:B------:R-:W-:Y:S02]  /*18b10*/  SHF.R.U64 R31, R31, 0x3, RZ ;  /* 0x000000031f1f7819 */ /* 0x000fe400000012ff */
[----:B------:R-:W-:Y:S02]  /*18b20*/  ISETP.NE.AND.EX P2, PT, RZ, UR5, PT, P2 ;  /* 0x00000005ff007c0c */ /* 0x000fe4000bf45320 */
[----:B------:R-:W-:-:S02]  /*18b30*/  LOP3.LUT R12, R8, R35, RZ, 0x3c, !PT ;  /* 0x00000023080c7212 */ /* 0x000fc400078e3cff */
[----:B------:R-:W-:Y:S02]  /*18b40*/  LOP3.LUT R14, R14, R39, RZ, 0x3c, !PT ;  /* 0x000000270e0e7212 */ /* 0x000fe400078e3cff */
[----:B------:R-:W-:Y:S02]  /*18b50*/  LOP3.LUT R24, R24, R41, RZ, 0x3c, !PT ;  /* 0x0000002918187212 */ /* 0x000fe400078e3cff */
[----:B------:R-:W-:Y:S02]  /*18b60*/  MOV R35, R4 ;  /* 0x0000000400237202 */ /* 0x000fe40000000f00 */
[----:B------:R-:W-:Y:S02]  /*18b70*/  F2FP.F16.F32.PACK_AB R4, R30, R7 ;  /* 0x000000071e04723e */ /* 0x000fe400000000ff */
[----:B------:R-:W-:Y:S02]  /*18b80*/  LOP3.LUT R8, R31, R40, RZ, 0x3c, !PT ;  /* 0x000000281f087212 */ /* 0x000fe400078e3cff */
[----:B------:R-:W-:Y:S01]  /*18b90*/  F2FP.F16.F32.PACK_AB R5, R91, R90 ;  /* 0x0000005a5b05723e */ /* 0x000fe200000000ff */
[----:B------:R-:W2:Y:S01]  /*18ba0*/  LDC.64 R30, c[0x0][0xc00] ;  /* 0x00030000ff1e7b82 */ /* 0x000ea20000000a00 */
[----:B------:R-:W-:-:S02]  /*18bb0*/  F2FP.F16.F32.PACK_AB R7, R95, R94 ;  /* 0x0000005e5f07723e */ /* 0x000fc400000000ff */
[----:B------:R-:W-:Y:S02]  /*18bc0*/  MOV R40, R12 ;  /* 0x0000000c00287202 */ /* 0x000fe40000000f00 */
[----:B------:R-:W-:Y:S01]  /*18bd0*/  MOV R41, R14 ;  /* 0x0000000e00297202 */ /* 0x000fe20000000f00 */
[----:B------:R0:W-:Y:S01]  /*18be0*/  STSM.16.M88.4 [R35], R4 ;  /* 0x0000000423007844 */ /* 0x0001e20000000200 */
[----:B------:R-:W-:Y:S02]  /*18bf0*/  MOV R39, R24 ;  /* 0x0000001800277202 */ /* 0x000fe40000000f00 */
[----:B------:R-:W-:Y:S02]  /*18c00*/  MOV R42, R10 ;  /* 0x0000000a002a7202 */ /* 0x000fe40000000f00 */
[----:B------:R-:W-:Y:S02]  /*18c10*/  F2FP.F16.F32.PACK_AB R12, R97, R96 ;  /* 0x00000060610c723e */ /* 0x000fe400000000ff */
[----:B------:R-:W-:-:S02]  /*18c20*/  F2FP.F16.F32.PACK_AB R13, R99, R98 ;  /* 0x00000062630d723e */ /* 0x000fc400000000ff */
[----:B------:R-:W-:Y:S02]  /*18c30*/  F2FP.F16.F32.PACK_AB R14, R101, R100 ;  /* 0x00000064650e723e */ /* 0x000fe400000000ff */
[----:B------:R-:W-:Y:S02]  /*18c40*/  F2FP.F16.F32.PACK_AB R15, R103, R102 ;  /* 0x00000066670f723e */ /* 0x000fe400000000ff */
[----:B------:R-:W-:Y:S01]  /*18c50*/  F2FP.F16.F32.PACK_AB R25, R38, R27 ;  /* 0x0000001b2619723e */ /* 0x000fe200000000ff */
[----:B------:R-:W-:Y:S01]  /*18c60*/  ULDC UR4, c[0x0][0xa88] ;  /* 0x0002a20000047ab9 */ /* 0x000fe20000000800 */
[----:B------:R-:W-:Y:S01]  /*18c70*/  F2FP.F16.F32.PACK_AB R24, R105, R104 ;  /* 0x000000686918723e */ /* 0x000fe200000000ff */
[----:B------:R4:W-:Y:S01]  /*18c80*/  STSM.16.M88.4 [R42], R12 ;  /* 0x0000000c2a007844 */ /* 0x0009e20000000200 */
[----:B------:R-:W-:Y:S01]  /*18c90*/  F2FP.F16.F32.PACK_AB R27, R111, R110 ;  /* 0x0000006e6f1b723e */ /* 0x000fe200000000ff */
[----:B------:R-:W-:Y:S01]  /*18ca0*/  IMAD.MOV.U32 R38, RZ, RZ, RZ ;  /* 0x000000ffff267224 */ /* 0x000fe200078e00ff */
[----:B0-----:R-:W-:-:S02]  /*18cb0*/  MOV R35, R8 ;  /* 0x0000000800237202 */ /* 0x001fc40000000f00 */
[----:B------:R-:W-:Y:S01]  /*18cc0*/  F2FP.F16.F32.PACK_AB R4, R113, R112 ;  /* 0x000000707104723e */ /* 0x000fe200000000ff */
[----:B------:R0:W-:Y:S01]  /*18cd0*/  STSM.16.M88.4 [R40], R24 ;  /* 0x0000001828007844 */ /* 0x0001e20000000200 */
[----:B------:R-:W-:Y:S02]  /*18ce0*/  F2FP.F16.F32.PACK_AB R5, R34, R33 ;  /* 0x000000212205723e */ /* 0x000fe400000000ff */
[----:B------:R-:W-:Y:S02]  /*18cf0*/  F2FP.F16.F32.PACK_AB R6, R117, R116 ;  /* 0x000000747506723e */ /* 0x000fe400000000ff */
[----:B------:R-:W-:Y:S02]  /*18d00*/  F2FP.F16.F32.PACK_AB R7, R119, R118 ;  /* 0x000000767707723e */ /* 0x000fe400000000ff */
[----:B------:R-:W-:Y:S02]  /*18d10*/  F2FP.F16.F32.PACK_AB R8, R121, R120 ;  /* 0x000000787908723e */ /* 0x000fe400000000ff */
[----:B------:R-:W-:Y:S01]  /*18d20*/  F2FP.F16.F32.PACK_AB R9, R123, R122 ;  /* 0x0000007a7b09723e */ /* 0x000fe200000000ff */
[----:B------:R1:W-:Y:S01]  /*18d30*/  STSM.16.M88.4 [R41], R4 ;  /* 0x0000000429007844 */ /* 0x0003e20000000200 */
[----:B------:R-:W-:-:S02]  /*18d40*/  F2FP.F16.F32.PACK_AB R10, R125, R124 ;  /* 0x0000007c7d0a723e */ /* 0x000fc400000000ff */
[----:B------:R-:W-:Y:S02]  /*18d50*/  F2FP.F16.F32.PACK_AB R11, R127, R126 ;  /* 0x0000007e7f0b723e */ /* 0x000fe400000000ff */
[----:B----4-:R-:W-:Y:S01]  /*18d60*/  F2FP.F16.F32.PACK_AB R12, R129, R128 ;  /* 0x00000080810c723e */ /* 0x010fe200000000ff */
[----:B0-----:R-:W1:Y:S01]  /*18d70*/  @P2 LDC.64 R24, c[0x0][0xc08] ;  /* 0x00030200ff182b82 */ /* 0x001e620000000a00 */
[----:B------:R-:W-:Y:S01]  /*18d80*/  F2FP.F16.F32.PACK_AB R13, R131, R130 ;  /* 0x00000082830d723e */ /* 0x000fe200000000ff */
[----:B------:R0:W-:Y:S01]  /*18d90*/  STSM.16.M88.4 [R39], R8 ;  /* 0x0000000827007844 */ /* 0x0001e20000000200 */
[----:B------:R-:W-:Y:S02]  /*18da0*/  F2FP.F16.F32.PACK_AB R14, R133, R132 ;  /* 0x00000084850e723e */ /* 0x000fe400000000ff */
[----:B------:R-:W-:Y:S01]  /*18db0*/  F2FP.F16.F32.PACK_AB R15, R135, R134 ;  /* 0x00000086870f723e */ /* 0x000fe200000000ff */
[----:B------:R-:W-:Y:S02]  /*18dc0*/  IMAD.U32 R43, RZ, RZ, UR4 ;  /* 0x00000004ff2b7e24 */ /* 0x000fe4000f8e00ff */
[----:B------:R-:W4:Y:S02]  /*18dd0*/  LDC R40, c[0x0][0xbe8] ;  /* 0x0002fa00ff287b82 */ /* 0x000f240000000800 */
[----:B------:R0:W-:Y:S01]  /*18de0*/  STSM.16.M88.4 [R35], R12 ;  /* 0x0000000c23007844 */ /* 0x0001e20000000200 */
[----:B--2---:R-:W-:-:S05]  /*18df0*/  IMAD.WIDE R30, R44, 0x4, R30 ;  /* 0x000000042c1e7825 */ /* 0x004fca00078e021e */
[----:B------:R-:W-:Y:S01]  /*18e00*/  BAR.SYNC.DEFER_BLOCKING 0x1, 0x180 ;  /* 0x0046000000007b1d */ /* 0x000fe20000010000 */
[----:B-1----:R-:W-:-:S05]  /*18e10*/  @P2 IMAD.WIDE R4, R44, 0x4, R24 ;  /* 0x000000042c042825 */ /* 0x002fca00078e0218 */
[----:B------:R1:W5:Y:S01]  /*18e20*/  @P0 LDG.E R38, desc[UR38][R30.64] ;  /* 0x000000261e260981 */ /* 0x000362000c1e1900 */
[----:B----4-:R-:W-:Y:S02]  /*18e30*/  ISETP.NE.AND P1, PT, R40, 0x1, PT ;  /* 0x000000012800780c */ /* 0x010fe40003f25270 */
[----:B---3--:R-:W-:Y:S01]  /*18e40*/  SHF.R.S32.HI R42, RZ, 0x1f, R52 ;  /* 0x0000001fff2a7819 */ /* 0x008fe20000011434 */
[----:B------:R1:W5:Y:S10]  /*18e50*/  @P2 LDG.E R43, desc[UR38][R4.64] ;  /* 0x00000026042b2981 */ /* 0x000374000c1e1900 */
[----:B------:R-:W2:Y:S08]  /*18e60*/  @P1 LDC R6, c[0x0][0xbec] ;  /* 0x0002fb00ff061b82 */ /* 0x000eb00000000800 */
[----:B0-----:R-:W0:Y:S01]  /*18e70*/  @P1 LDC R9, c[0x0][0xbf0] ;  /* 0x0002fc00ff091b82 */ /* 0x001e220000000800 */
[----:B-1----:R-:W-:Y:S05]  /*18e80*/  @P2 BRA `(.L_x_1564) ;  /* 0x0000000000102947 */ /* 0x002fea0003800000 */
[----:B------:R-:W-:Y:S05]  /*18e90*/  @!P0 BRA `(.L_x_1564) ;  /* 0x00000000000c8947 */ /* 0x000fea0003800000 */
[----:B------:R-:W3:Y:S04]  /*18ea0*/  LDG.E R4, desc[UR38][R30.64] ;  /* 0x000000261e047981 */ /* 0x000ee8000c1e1900 */
[----:B-----5:R-:W3:Y:S02]  /*18eb0*/  LDG.E R43, desc[UR38][R30.64+0x4] ;  /* 0x000004261e2b7981 */ /* 0x020ee4000c1e1900 */
[----:B---3--:R-:W-:-:S07]  /*18ec0*/  IMAD.IADD R43, R43, 0x1, -R4 ;  /* 0x000000012b2b7824 */ /* 0x008fce00078e0a04 */
.L_x_1564:
[----:B------:R-:W3:Y:S01]  /*18ed0*/  LDL R5, [R1+0x44] ;  /* 0x0000440001057983 */ /* 0x000ee20000100800 */
[----:B------:R-:W-:Y:S01]  /*18ee0*/  ULDC.64 UR4, c[0x0][0xb90] ;  /* 0x0002e40000047ab9 */ /* 0x000fe20000000a00 */
[----:B------:R-:W1:Y:S01]  /*18ef0*/  S2R R10, SR_TID.X ;  /* 0x00000000000a7919 */ /* 0x000e620000002100 */
[----:B-----5:R-:W-:Y:S02]  /*18f00*/  SHF.R.S32.HI R39, RZ, 0x1f, R38 ;  /* 0x0000001fff277819 */ /* 0x020fe40000011426 */
[----:B------:R-:W-:Y:S01]  /*18f10*/  SHF.R.S32.HI R41, RZ, 0x2, R32 ;  /* 0x00000002ff297819 */ /* 0x000fe20000011420 */
[----:B------:R-:W3:Y:S01]  /*18f20*/  LDL.LU R50, [R1+0x1c] ;  /* 0x00001c0001327983 */ /* 0x000ee20000300800 */
[----:B------:R-:W-:Y:S01]  /*18f30*/  IMAD R4, R42, UR4, RZ ;  /* 0x000000042a047c24 */ /* 0x000fe2000f8e02ff */
[----:B------:R-:W-:Y:S01]  /*18f40*/  SHF.R.S32.HI R45, RZ, 0x1f, R44 ;  /* 0x0000001fff2d7819 */ /* 0x000fe2000001142c */
[----:B------:R-:W-:Y:S01]  /*18f50*/  IMAD R43, R43, R40, RZ ;  /* 0x000000282b2b7224 */ /* 0x000fe200078e02ff */
[----:B------:R-:W4:Y:S01]  /*18f60*/  LDL R14, [R1+0x5c] ;  /* 0x00005c00010e7983 */ /* 0x000f220000100800 */
[----:B------:R-:W-:Y:S01]  /*18f70*/  IMAD R11, R52, UR5, R4 ;  /* 0x00000005340b7c24 */ /* 0x000fe2000f8e0204 */
[----:B------:R-:W-:Y:S01]  /*18f80*/  SEL R45, R45, RZ, !P0 ;  /* 0x000000ff2d2d7207 */ /* 0x000fe20004000000 */
[----:B------:R-:W4:Y:S01]  /*18f90*/  @P1 LDC R51, c[0x0][0xbec] ;  /* 0x0002fb00ff331b82 */ /* 0x000f220000000800 */
[----:B------:R-:W-:Y:S01]  /*18fa0*/  SEL R44, R44, RZ, !P0 ;  /* 0x000000ff2c2c7207 */ /* 0x000fe20004000000 */
[----:B-1----:R-:W-:-:S05]  /*18fb0*/  VIADD R10, R10, 0xffffff80 ;  /* 0xffffff800a0a7836 */ /* 0x002fca0000000000 */
[----:B------:R-:W-:-:S04]  /*18fc0*/  SHF.R.S32.HI R26, RZ, 0x1f, R10 ;  /* 0x0000001fff1a7819 */ /* 0x000fc8000001140a */
[----:B------:R-:W-:-:S04]  /*18fd0*/  LEA.HI R26, R26, R10, RZ, 0x7 ;  /* 0x0000000a1a1a7211 */ /* 0x000fc800078f38ff */
[----:B------:R-:W-:-:S05]  /*18fe0*/  LOP3.LUT R26, R26, 0xffffff80, RZ, 0xc0, !PT ;  /* 0xffffff801a1a7812 */ /* 0x000fca00078ec0ff */
[----:B------:R-:W-:Y:S02]  /*18ff0*/  IMAD.IADD R26, R10, 0x1, -R26 ;  /* 0x000000010a1a7824 */ /* 0x000fe400078e0a1a */
[----:B------:R-:W-:Y:S01]  /*19000*/  IMAD R0, R0, 0x60, R41 ;  /* 0x0000006000007824 */ /* 0x000fe200078e0229 */
[----:B------:R-:W-:Y:S01]  /*19010*/  BSSY B1, `(.L_x_1565) ;  /* 0x000008a000017945 */ /* 0x000fe20003800000 */
[----:B---3--:R-:W-:Y:S02]  /*19020*/  IMAD.IADD R15, R5, 0x1, R50 ;  /* 0x00000001050f7824 */ /* 0x008fe400078e0232 */
[----:B------:R-:W-:Y:S01]  /*19030*/  IMAD.WIDE.U32 R4, R52, UR4, R38 ;  /* 0x0000000434047c25 */ /* 0x000fe2000f8e0026 */
[----:B------:R-:W-:-:S03]  /*19040*/  ULDC.64 UR4, c[0x0][0xb98] ;  /* 0x0002e60000047ab9 */ /* 0x000fc60000000a00 */
[----:B--2---:R-:W-:-:S04]  /*19050*/  @P1 IMAD.HI.U32 R6, R15, R6, RZ ;  /* 0x000000060f061227 */ /* 0x004fc800078e00ff */
[----:B------:R-:W-:Y:S01]  /*19060*/  IMAD.MOV.U32 R7, RZ, RZ, R15 ;  /* 0x000000ffff077224 */ /* 0x000fe200078e000f */
[----:B0-----:R-:W-:Y:S01]  /*19070*/  @P1 SHF.R.U32.HI R7, RZ, R9, R6 ;  /* 0x00000009ff071219 */ /* 0x001fe20000011606 */
[----:B------:R-:W-:Y:S02]  /*19080*/  IMAD R9, R41, 0x20, R21 ;  /* 0x0000002029097824 */ /* 0x000fe400078e0215 */
[----:B------:R-:W-:Y:S02]  /*19090*/  IMAD.IADD R5, R5, 0x1, R11 ;  /* 0x0000000105057824 */ /* 0x000fe400078e020b */
[----:B------:R-:W-:Y:S02]  /*190a0*/  IMAD.MOV R13, RZ, RZ, -R7 ;  /* 0x000000ffff0d7224 */ /* 0x000fe400078e0a07 */
[----:B------:R-:W-:-:S04]  /*190b0*/  IMAD.WIDE R28, R9, 0x2, R28 ;  /* 0x00000002091c7825 */ /* 0x000fc800078e021c */
        /* <DEDUP_REMOVED lines=18> */
[----:B----4-:R-:W-:Y:S01]  /*191e0*/  IMAD.IADD R4, R14, 0x1, R50 ;  /* 0x000000010e047824 */ /* 0x010fe200078e0232 */
[----:B------:R-:W-:Y:S01]  /*191f0*/  ULDC.64 UR4, c[0x0][0xaa0] ;  /* 0x0002a80000047ab9 */ /* 0x000fe20000000a00 */
[----:B------:R-:W0:Y:S01]  /*19200*/  SHFL.IDX PT, R47, R10, RZ, 0x1c1f ;  /* 0x001c1fff0a2f7589 */ /* 0x000e2200000e0000 */
[----:B------:R-:W-:Y:S01]  /*19210*/  LOP3.LUT P0, RZ, R26, 0x3, RZ, 0xc0, !PT ;  /* 0x000000031aff7812 */ /* 0x000fe2000780c0ff */
[----:B------:R-:W-:-:S03]  /*19220*/  IMAD.X R9, RZ, RZ, R29, P2 ;  /* 0x000000ffff097224 */ /* 0x000fc600010e061d */
[C---:B------:R-:W-:Y:S01]  /*19230*/  ISETP.GE.OR P2, PT, R4.reuse, R43, P0 ;  /* 0x0000002b0400720c */ /* 0x040fe20000746670 */
[----:B------:R-:W-:Y:S04]  /*19240*/  SHFL.IDX PT, R48, R6, 0x1, 0x1c1f ;  /* 0x003c1f0006307f89 */ /* 0x000fe800000e0000 */
[----:B------:R-:W1:Y:S01]  /*19250*/  SHFL.IDX PT, R49, R10, 0x1, 0x1c1f ;  /* 0x003c1f000a317f89 */ /* 0x000e6200000e0000 */
[----:B------:R-:W-:Y:S01]  /*19260*/  VIADD R4, R4, 0x8 ;  /* 0x0000000804047836 */ /* 0x000fe20000000000 */
[----:B------:R-:W-:-:S04]  /*19270*/  IADD3 R13, P3, R28, 0x3000, RZ ;  /* 0x000030001c0d7810 */ /* 0x000fc80007f7e0ff */
[----:B------:R-:W-:Y:S01]  /*19280*/  ISETP.GE.OR P0, PT, R4, R43, P0 ;  /* 0x0000002b0400720c */ /* 0x000fe20000706670 */
[----:B------:R-:W-:Y:S01]  /*19290*/  IMAD R39, R39, UR4, RZ ;  /* 0x0000000427277c24 */ /* 0x000fe2000f8e02ff */
[----:B0-----:R0:W-:Y:S01]  /*192a0*/  @!P2 ST.E desc[UR38][R46.64], R3 ;  /* 0x000000032e00a985 */ /* 0x0011e2000c101926 */
[----:B------:R-:W-:Y:S02]  /*192b0*/  LOP3.LUT R12, R13, 0x180, RZ, 0xc0, !PT ;  /* 0x000001800d0c7812 */ /* 0x000fe400078ec0ff */
[----:B------:R-:W-:Y:S01]  /*192c0*/  LOP3.LUT R8, R7, 0x180, RZ, 0xc0, !PT ;  /* 0x0000018007087812 */ /* 0x000fe200078ec0ff */
[----:B0-----:R-:W0:Y:S01]  /*192d0*/  @P1 LDC R47, c[0x0][0xbf0] ;  /* 0x0002fc00ff2f1b82 */ /* 0x001e220000000800 */
[C---:B------:R-:W-:Y:S02]  /*192e0*/  IMAD R3, R38.reuse, UR5, R39 ;  /* 0x0000000526037c24 */ /* 0x040fe4000f8e0227 */
[----:B------:R-:W-:Y:S01]  /*192f0*/  IMAD.WIDE.U32 R38, R38, UR4, RZ ;  /* 0x0000000426267c25 */ /* 0x000fe2000f8e00ff */
[----:B------:R-:W-:Y:S01]  /*19300*/  SHF.R.U64 R12, R12, 0x3, RZ ;  /* 0x000000030c0c7819 */ /* 0x000fe200000012ff */
[----:B------:R-:W-:Y:S01]  /*19310*/  ULDC.64 UR4, c[0x0][0xae8] ;  /* 0x0002ba0000047ab9 */ /* 0x000fe20000000a00 */
[----:B------:R-:W-:Y:S01]  /*19320*/  SHF.R.U64 R8, R8, 0x3, RZ ;  /* 0x0000000308087819 */ /* 0x000fe200000012ff */
[----:B-1----:R1:W-:Y:S01]  /*19330*/  @!P0 ST.E desc[UR38][R48.64], R20 ;  /* 0x0000001430008985 */ /* 0x0023e2000c101926 */
[----:B------:R-:W-:-:S02]  /*19340*/  IMAD.IADD R39, R39, 0x1, R3 ;  /* 0x0000000127277824 */ /* 0x000fc400078e0203 */
[----:B------:R-:W-:Y:S01]  /*19350*/  IMAD R42, R42, UR4, RZ ;  /* 0x000000042a2a7c24 */ /* 0x000fe2000f8e02ff */
[----:B------:R-:W-:Y:S01]  /*19360*/  LOP3.LUT R12, R12, R13, RZ, 0x3c, !PT ;  /* 0x0000000d0c0c7212 */ /* 0x000fe200078e3cff */
[----:B------:R-:W-:Y:S01]  /*19370*/  IMAD.X R13, RZ, RZ, R29, P3 ;  /* 0x000000ffff0d7224 */ /* 0x000fe200018e061d */
[----:B------:R-:W-:Y:S01]  /*19380*/  IADD3 R25, P5, R28, 0x4800, RZ ;  /* 0x000048001c197810 */ /* 0x000fe20007fbe0ff */
[----:B------:R-:W-:Y:S01]  /*19390*/  IMAD R3, R52, UR5, R42 ;  /* 0x0000000534037c24 */ /* 0x000fe2000f8e022a */
[----:B------:R-:W-:Y:S01]  /*193a0*/  LOP3.LUT R8, R8, R7, RZ, 0x3c, !PT ;  /* 0x0000000708087212 */ /* 0x000fe200078e3cff */
[----:B------:R-:W-:Y:S01]  /*193b0*/  IMAD.WIDE.U32 R38, R52, UR4, R38 ;  /* 0x0000000434267c25 */ /* 0x000fe2000f8e0026 */
[----:B------:R-:W-:Y:S01]  /*193c0*/  IADD3 R31, P4, R28, 0x6000, RZ ;  /* 0x000060001c1f7810 */ /* 0x000fe20007f9e0ff */
[----:B------:R-:W-:Y:S02]  /*193d0*/  ULDC.64 UR4, c[0x0][0xaf0] ;  /* 0x0002bc0000047ab9 */ /* 0x000fe40000000a00 */
[----:B-1----:R-:W-:Y:S01]  /*193e0*/  IMAD.IADD R20, R50, 0x1, R0 ;  /* 0x0000000132147824 */ /* 0x002fe200078e0200 */
[----:B------:R-:W-:Y:S01]  /*193f0*/  IADD3 R7, P3, R28, 0x7800, RZ ;  /* 0x000078001c077810 */ /* 0x000fe20007f7e0ff */
[----:B------:R-:W5:Y:S02]  /*19400*/  LD.E.128 R8, desc[UR38][R8.64] ;  /* 0x0000002608087980 */ /* 0x000f64000c101d00 */
[----:B------:R-:W-:Y:S01]  /*19410*/  @P1 IMAD.HI.U32 R0, R20, R51, RZ ;  /* 0x0000003314001227 */ /* 0x000fe200078e00ff */
[----:B------:R-:W-:Y:S01]  /*19420*/  LOP3.LUT R24, R25, 0x180, RZ, 0xc0, !PT ;  /* 0x0000018019187812 */ /* 0x000fe200078ec0ff */
[----:B------:R-:W5:Y:S01]  /*19430*/  LD.E.128 R12, desc[UR38][R12.64] ;  /* 0x000000260c0c7980 */ /* 0x000f62000c101d00 */
[----:B------:R-:W-:Y:S01]  /*19440*/  LOP3.LUT R30, R31, 0x180, RZ, 0xc0, !PT ;  /* 0x000001801f1e7812 */ /* 0x000fe200078ec0ff */
[----:B------:R-:W-:Y:S01]  /*19450*/  IMAD.IADD R39, R39, 0x1, R3 ;  /* 0x0000000127277824 */ /* 0x000fe200078e0203 */
[----:B------:R-:W-:Y:S01]  /*19460*/  LOP3.LUT R5, R28, 0x180, RZ, 0xc0, !PT ;  /* 0x000001801c057812 */ /* 0x000fe200078ec0ff */
[----:B------:R-:W-:Y:S01]  /*19470*/  IMAD.MOV.U32 R3, RZ, RZ, R20 ;  /* 0x000000ffff037224 */ /* 0x000fe200078e0014 */
[----:B------:R-:W-:Y:S01]  /*19480*/  LOP3.LUT R6, R7, 0x180, RZ, 0xc0, !PT ;  /* 0x0000018007067812 */ /* 0x000fe200078ec0ff */
[----:B------:R-:W-:Y:S01]  /*19490*/  IMAD R45, R45, UR4, RZ ;  /* 0x000000042d2d7c24 */ /* 0x000fe2000f8e02ff */
[----:B0-----:R-:W-:-:S02]  /*194a0*/  @P1 SHF.R.U32.HI R3, RZ, R47, R0 ;  /* 0x0000002fff031219 */ /* 0x001fc40000011600 */
[----:B------:R-:W-:Y:S02]  /*194b0*/  SHF.R.U64 R24, R24, 0x3, RZ ;  /* 0x0000000318187819 */ /* 0x000fe400000012ff */
[----:B------:R-:W-:Y:S02]  /*194c0*/  SHF.R.U64 R30, R30, 0x3, RZ ;  /* 0x000000031e1e7819 */ /* 0x000fe400000012ff */
        /* <DEDUP_REMOVED lines=12> */
[----:B------:R-:W-:Y:S01]  /*19590*/  LOP3.LUT R32, R6, R7, RZ, 0x3c, !PT ;  /* 0x0000000706207212 */ /* 0x000fe200078e3cff */
[----:B------:R-:W-:-:S02]  /*195a0*/  IMAD.X R33, RZ, RZ, R29, P3 ;  /* 0x000000ffff217224 */ /* 0x000fc400018e061d */
[----:B------:R-:W-:Y:S01]  /*195b0*/  IMAD.MOV.U32 R5, RZ, RZ, R29 ;  /* 0x000000ffff057224 */ /* 0x000fe200078e001d */
[----:B------:R-:W5:Y:S01]  /*195c0*/  LD.E.128 R24, desc[UR38][R24.64] ;  /* 0x0000002618187980 */ /* 0x000f62000c101d00 */
[----:B------:R-:W-:Y:S02]  /*195d0*/  IMAD.IADD R45, R45, 0x1, R47 ;  /* 0x000000012d2d7824 */ /* 0x000fe400078e022f */
[----:B------:R-:W-:Y:S01]  /*195e0*/  IMAD R0, R0, UR4, RZ ;  /* 0x0000000400007c24 */ /* 0x000fe2000f8e02ff */
[----:B------:R-:W5:Y:S01]  /*195f0*/  LD.E.128 R28, desc[UR38][R30.64] ;  /* 0x000000261e1c7980 */ /* 0x000f62000c101d00 */
[----:B------:R-:W-:Y:S02]  /*19600*/  IMAD R47, R40, R39, R20 ;  /* 0x00000027282f7224 */ /* 0x000fe400078e0214 */
[C---:B------:R-:W-:Y:S01]  /*19610*/  IMAD R49, R3.reuse, UR5, R0 ;  /* 0x0000000503317c24 */ /* 0x040fe2000f8e0200 */
[----:B------:R-:W5:Y:S01]  /*19620*/  LD.E.128 R4, desc[UR38][R4.64] ;  /* 0x0000002604047980 */ /* 0x000f62000c101d00 */
[----:B------:R-:W-:Y:S01]  /*19630*/  IMAD.WIDE.U32 R38, R3, UR4, R44 ;  /* 0x0000000403267c25 */ /* 0x000fe2000f8e002c */
[----:B------:R-:W-:Y:S01]  /*19640*/  SHF.R.S32.HI R0, RZ, 0x1f, R47 ;  /* 0x0000001fff007819 */ /* 0x000fe2000001142f */
[----:B------:R-:W-:Y:S01]  /*19650*/  ULDC.64 UR4, c[0x0][0xad8] ;  /* 0x0002b60000047ab9 */ /* 0x000fe20000000a00 */
[----:B------:R-:W5:Y:S01]  /*19660*/  LD.E.128 R32, desc[UR38][R32.64] ;  /* 0x0000002620207980 */ /* 0x000f62000c101d00 */
        /* <DEDUP_REMOVED lines=8> */
[----:B------:R-:W-:Y:S02]  /*196f0*/  IMAD.IADD R42, R41, 0x1, R50 ;  /* 0x00000001292a7824 */ /* 0x000fe400078e0232 */
        /* <DEDUP_REMOVED lines=12> */
[----:B------:R-:W-:Y:S02]  /*197c0*/  SHF.R.S32.HI R49, RZ, 0x1f, R36 ;  /* 0x0000001fff317819 */ /* 0x000fe40000011424 */
[----:B------:R-:W-:Y:S01]  /*197d0*/  SHF.R.S32.HI R48, RZ, 0x1f, R37 ;  /* 0x0000001fff307819 */ /* 0x000fe20000011425 */
[----:B------:R-:W-:Y:S06]  /*197e0*/  @P0 BRA `(.L_x_1566) ;  /* 0x0000000000300947 */ /* 0x000fec0003800000 */
        /* <DEDUP_REMOVED lines=12> */
.L_x_1566:
[----:B------:R-:W-:Y:S05]  /*198b0*/  BSYNC B1 ;  /* 0x0000000000017941 */ /* 0x000fea0003800000 */
.L_x_1565:
[----:B0-----:R-:W-:Y:S01]  /*198c0*/  VIADD R0, R42, 0x60 ;  /* 0x000000602a007836 */ /* 0x001fe20000000000 */
[----:B---3-5:R0:W3:Y:S04]  /*198d0*/  SHFL.IDX PT, R7, R3, 0x1, 0x1c1f ;  /* 0x003c1f0003077f89 */ /* 0x0280e800000e0000 */
[----:B------:R-:W-:Y:S01]  /*198e0*/  ISETP.GE.AND P0, PT, R0, R43, PT ;  /* 0x0000002b0000720c */ /* 0x000fe20003f06270 */
[----:B------:R0:W4:-:S12]  /*198f0*/  SHFL.IDX PT, R6, R20, 0x1, 0x1c1f ;  /* 0x003c1f0014067f89 */ /* 0x00011800000e0000 */
[----:B0-----:R-:W-:Y:S05]  /*19900*/  @P0 BRA `(.L_x_1567) ;  /* 0x0000000800b00947 */ /* 0x001fea0003800000 */
[----:B------:R-:W-:Y:S02]  /*19910*/  ULDC UR4, c[0x0][0xac8] ;  /* 0x0002b20000047ab9 */ /* 0x000fe40000000800 */
[----:B------:R-:W-:Y:S02]  /*19920*/  ISETP.GE.AND P2, PT, R36, UR4, PT ;  /* 0x0000000424007c0c */ /* 0x000fe4000bf46270 */
[----:B------:R-:W-:-:S11]  /*19930*/  ISETP.GE.AND P1, PT, R21, UR4, PT ;  /* 0x0000000415007c0c */ /* 0x000fd6000bf26270 */
[C---:B----4-:R-:W-:Y:S02]  /*19940*/  @!P2 LEA R12, P0, R36.reuse, R6, 0x1 ;  /* 0x00000006240ca211 */ /* 0x050fe400078008ff */
[----:B---3--:R-:W-:Y:S02]  /*19950*/  @!P1 IMAD.WIDE R4, R21, 0x2, R6 ;  /* 0x0000000215049825 */ /* 0x008fe400078e0206 */
        /* <DEDUP_REMOVED lines=9> */
.L_x_1563:
[----:B------:R-:W2:Y:S01]  /*199f0*/  LDL R10, [R1+0x54] ;  /* 0x00005400010a7983 */ /* 0x000ea20000100800 */
[----:B------:R-:W-:Y:S01]  /*19a00*/  ULDC.64 UR4, c[0x0][0xc00] ;  /* 0x0003000000047ab9 */ /* 0x000fe20000000a00 */
[----:B------:R-:W2:Y:S01]  /*19a10*/  LDC.64 R4, c[0x0][0xc00] ;  /* 0x00030000ff047b82 */ /* 0x000ea20000000a00 */
[----:B------:R-:W-:Y:S01]  /*19a20*/  ISETP.NE.U32.AND P0, PT, RZ, UR4, PT ;  /* 0x00000004ff007c0c */ /* 0x000fe2000bf05070 */
[----:B------:R-:W-:-:S03]  /*19a30*/  IMAD.MOV.U32 R3, RZ, RZ, RZ ;  /* 0x000000ffff037224 */ /* 0x000fc600078e00ff */
[----:B------:R-:W-:Y:S01]  /*19a40*/  ISETP.NE.AND.EX P0, PT, RZ, UR5, PT, P0 ;  /* 0x00000005ff007c0c */ /* 0x000fe2000bf05300 */
[----:B------:R-:W-:Y:S02]  /*19a50*/  ULDC.64 UR4, c[0x0][0xc08] ;  /* 0x0003020000047ab9 */ /* 0x000fe40000000a00 */
[----:B------:R-:W-:Y:S01]  /*19a60*/  ISETP.NE.U32.AND P1, PT, RZ, UR4, PT ;  /* 0x00000004ff007c0c */ /* 0x000fe2000bf25070 */
[----:B------:R-:W0:Y:S03]  /*19a70*/  LDC R29, c[0x0][0xbe8] ;  /* 0x0002fa00ff1d7b82 */ /* 0x000e260000000800 */
[----:B------:R-:W-:-:S13]  /*19a80*/  ISETP.NE.AND.EX P1, PT, RZ, UR5, PT, P1 ;  /* 0x00000005ff007c0c */ /* 0x000fda000bf25310 */
[----:B------:R-:W3:Y:S01]  /*19a90*/  @P1 LDC.64 R6, c[0x0][0xc08] ;  /* 0x00030200ff061b82 */ /* 0x000ee20000000a00 */
[----:B------:R-:W-:Y:S02]  /*19aa0*/  ULDC UR4, c[0x0][0xa88] ;  /* 0x0002a20000047ab9 */ /* 0x000fe40000000800 */
[----:B------:R-:W-:Y:S02]  /*19ab0*/  IMAD.U32 R8, RZ, RZ, UR4 ;  /* 0x00000004ff087e24 */ /* 0x000fe4000f8e00ff */
[----:B--2---:R-:W-:-:S04]  /*19ac0*/  IMAD.WIDE R4, R10, 0x4, R4 ;  /* 0x000000040a047825 */ /* 0x004fc800078e0204 */
[----:B---3--:R-:W-:Y:S01]  /*19ad0*/  @P1 IMAD.WIDE R6, R10, 0x4, R6 ;  /* 0x000000040a061825 */ /* 0x008fe200078e0206 */
[----:B------:R2:W5:Y:S04]  /*19ae0*/  @P0 LDG.E R3, desc[UR38][R4.64] ;  /* 0x0000002604030981 */ /* 0x000568000c1e1900 */
[----:B------:R2:W5:Y:S01]  /*19af0*/  @P1 LDG.E R8, desc[UR38][R6.64] ;  /* 0x0000002606081981 */ /* 0x000562000c1e1900 */
[----:B0-----:R-:W-:Y:S02]  /*19b00*/  ISETP.NE.AND P2, PT, R29, 0x1, PT ;  /* 0x000000011d00780c */ /* 0x001fe40003f45270 */
[----:B------:R-:W-:Y:S02]  /*19b10*/  ISETP.GE.AND P3, PT, R50, 0xc0, PT ;  /* 0x000000c03200780c */ /* 0x000fe40003f66270 */
[----:B------:R-:W-:-:S09]  /*19b20*/  SHF.R.S32.HI R9, RZ, 0x1f, R10 ;  /* 0x0000001fff097819 */ /* 0x000fd2000001140a */
[----:B------:R-:W0:Y:S08]  /*19b30*/  @P2 LDC R20, c[0x0][0xbec] ;  /* 0x0002fb00ff142b82 */ /* 0x000e300000000800 */
[----:B------:R-:W3:Y:S01]  /*19b40*/  @P2 LDC R31, c[0x0][0xbf0] ;  /* 0x0002fc00ff1f2b82 */ /* 0x000ee20000000800 */
[----:B--2---:R-:W-:Y:S05]  /*19b50*/  @P1 BRA `(.L_x_1568) ;  /* 0x0000000000101947 */ /* 0x004fea0003800000 */
[----:B------:R-:W-:Y:S05]  /*19b60*/  @!P0 BRA `(.L_x_1568) ;  /* 0x00000000000c8947 */ /* 0x000fea0003800000 */
[----:B------:R-:W2:Y:S04]  /*19b70*/  LDG.E R7, desc[UR38][R4.64] ;  /* 0x0000002604077981 */ /* 0x000ea8000c1e1900 */
[----:B-----5:R-:W2:Y:S02]  /*19b80*/  LDG.E R8, desc[UR38][R4.64+0x4] ;  /* 0x0000042604087981 */ /* 0x020ea4000c1e1900 */
[----:B--2---:R-:W-:-:S07]  /*19b90*/  IMAD.IADD R8, R8, 0x1, -R7 ;  /* 0x0000000108087824 */ /* 0x004fce00078e0a07 */
.L_x_1568:
[----:B------:R-:W2:Y:S04]  /*19ba0*/  LDL R26, [R1+0x50] ;  /* 0x00005000011a7983 */ /* 0x000ea80000100800 */
[----:B------:R4:W5:Y:S01]  /*19bb0*/  LDL R24, [R1+0x1c] ;  /* 0x00001c0001187983 */ /* 0x0009620000100800 */
[----:B------:R-:W-:Y:S01]  /*19bc0*/  BSSY B1, `(.L_x_1569) ;  /* 0x000002d000017945 */ /* 0x000fe20003800000 */
[----:B------:R-:W-:Y:S02]  /*19bd0*/  SEL R15, R10, RZ, !P0 ;  /* 0x000000ff0a0f7207 */ /* 0x000fe40004000000 */
[----:B------:R-:W-:Y:S02]  /*19be0*/  SEL R14, R9, RZ, !P0 ;  /* 0x000000ff090e7207 */ /* 0x000fe40004000000 */
[----:B-----5:R-:W-:-:S02]  /*19bf0*/  SHF.R.S32.HI R12, RZ, 0x1f, R3 ;  /* 0x0000001fff0c7819 */ /* 0x020fc40000011403 */
[----:B--2---:R-:W-:Y:S01]  /*19c00*/  SHF.R.S32.HI R13, RZ, 0x1f, R26 ;  /* 0x0000001fff0d7819 */ /* 0x004fe2000001141a */
[----:B----4-:R-:W-:Y:S06]  /*19c10*/  @P3 BRA `(.L_x_1570) ;  /* 0x00000000009c3947 */ /* 0x010fec0003800000 */
[----:B------:R-:W2:Y:S01]  /*19c20*/  S2R R5, SR_TID.X ;  /* 0x0000000000057919 */ /* 0x000ea20000002100 */
[----:B------:R-:W4:Y:S02]  /*19c30*/  LDC R11, c[0x0][0xbe8] ;  /* 0x0002fa00ff0b7b82 */ /* 0x000f240000000800 */
[----:B----4-:R-:W-:Y:S01]  /*19c40*/  IMAD R4, R8, R11, RZ ;  /* 0x0000000b08047224 */ /* 0x010fe200078e02ff */
[----:B--2---:R-:W-:-:S04]  /*19c50*/  IADD3 R10, R24, -0x80, R5 ;  /* 0xffffff80180a7810 */ /* 0x004fc80007ffe005 */
        /* <DEDUP_REMOVED lines=9> */
[----:B------:R-:W2:Y:S01]  /*19cf0*/  @P0 LDC R25, c[0x0][0xbec] ;  /* 0x0002fb00ff190b82 */ /* 0x000ea20000000800 */
[----:B------:R-:W-:Y:S01]  /*19d00*/  IMAD R9, R26, UR5, R9 ;  /* 0x000000051a097c24 */ /* 0x000fe2000f8e0209 */
[----:B------:R-:W-:-:S03]  /*19d10*/  ULDC.64 UR4, c[0x0][0xb98] ;  /* 0x0002e60000047ab9 */ /* 0x000fc60000000a00 */
[----:B------:R-:W-:-:S03]  /*19d20*/  IMAD.IADD R5, R5, 0x1, R9 ;  /* 0x0000000105057824 */ /* 0x000fc600078e0209 */
[----:B------:R-:W4:Y:S01]  /*19d30*/  @P0 LDC R27, c[0x0][0xbf0] ;  /* 0x0002fc00ff1b0b82 */ /* 0x000f220000000800 */
[----:B------:R-:W-:-:S04]  /*19d40*/  IMAD.WIDE.U32 R4, R15, UR4, R4 ;  /* 0x000000040f047c25 */ /* 0x000fc8000f8e0004 */
[----:B--2---:R-:W-:-:S05]  /*19d50*/  @P0 IMAD.HI.U32 R6, R10, R25, RZ ;  /* 0x000000190a060227 */ /* 0x004fca00078e00ff */
[----:B----4-:R-:W-:Y:S01]  /*19d60*/  @P0 SHF.R.U32.HI R7, RZ, R27, R6 ;  /* 0x0000001bff070219 */ /* 0x010fe20000011606 */
        /* <DEDUP_REMOVED lines=18> */
.L_x_1570:
[----:B------:R-:W-:Y:S05]  /*19e90*/  BSYNC B1 ;  /* 0x0000000000017941 */ /* 0x000fea0003800000 */
.L_x_1569:
[----:B------:R-:W-:Y:S01]  /*19ea0*/  ULDC.64 UR4, c[0x0][0xaa0] ;  /* 0x0002a80000047ab9 */ /* 0x000fe20000000a00 */
[----:B------:R-:W-:Y:S01]  /*19eb0*/  SHF.R.S32.HI R25, RZ, 0x2, R32 ;  /* 0x00000002ff197819 */ /* 0x000fe20000011420 */
[----:B------:R-:W-:Y:S01]  /*19ec0*/  IMAD R4, R12, UR4, RZ ;  /* 0x000000040c047c24 */ /* 0x000fe2000f8e02ff */
[----:B------:R-:W-:-:S03]  /*19ed0*/  SHF.R.S32.HI R10, RZ, 0x1f, R37 ;  /* 0x0000001fff0a7819 */ /* 0x000fc60000011425 */
[C---:B--2---:R-:W-:Y:S02]  /*19ee0*/  IMAD R7, R3.reuse, UR5, R4 ;  /* 0x0000000503077c24 */ /* 0x044fe4000f8e0204 */
[----:B------:R-:W-:Y:S02]  /*19ef0*/  IMAD R0, R0, 0x60, R25 ;  /* 0x0000006000007824 */ /* 0x000fe400078e0219 */
[----:B------:R-:W-:Y:S01]  /*19f00*/  IMAD.WIDE.U32 R4, R3, UR4, RZ ;  /* 0x0000000403047c25 */ /* 0x000fe2000f8e00ff */
[----:B------:R-:W-:-:S03]  /*19f10*/  ULDC.64 UR4, c[0x0][0xae8] ;  /* 0x0002ba0000047ab9 */ /* 0x000fc60000000a00 */
[----:B------:R-:W-:Y:S02]  /*19f20*/  IMAD.IADD R9, R24, 0x1, R0 ;  /* 0x0000000118097824 */ /* 0x000fe400078e0200 */
[----:B------:R-:W-:Y:S02]  /*19f30*/  IMAD.IADD R5, R5, 0x1, R7 ;  /* 0x0000000105057824 */ /* 0x000fe400078e0207 */
[----:B------:R-:W-:Y:S02]  /*19f40*/  IMAD R6, R13, UR4, RZ ;  /* 0x000000040d067c24 */ /* 0x000fe4000f8e02ff */
[----:B0-----:R-:W-:-:S04]  /*19f50*/  @P2 IMAD.HI.U32 R0, R9, R20, RZ ;  /* 0x0000001409002227 */ /* 0x001fc800078e00ff */
[C---:B------:R-:W-:Y:S02]  /*19f60*/  IMAD R7, R26.reuse, UR5, R6 ;  /* 0x000000051a077c24 */ /* 0x040fe4000f8e0206 */
[----:B------:R-:W-:Y:S01]  /*19f70*/  IMAD.WIDE.U32 R4, R26, UR4, R4 ;  /* 0x000000041a047c25 */ /* 0x000fe2000f8e0004 */
[----:B------:R-:W-:-:S03]  /*19f80*/  ULDC.64 UR4, c[0x0][0xaf0] ;  /* 0x0002bc0000047ab9 */ /* 0x000fc60000000a00 */
[----:B------:R-:W-:Y:S01]  /*19f90*/  IMAD.MOV.U32 R3, RZ, RZ, R9 ;  /* 0x000000ffff037224 */ /* 0x000fe200078e0009 */
[----:B---3--:R-:W-:Y:S01]  /*19fa0*/  @P2 SHF.R.U32.HI R3, RZ, R31, R0 ;  /* 0x0000001fff032219 */ /* 0x008fe20000011600 */
        /* <DEDUP_REMOVED lines=18> */
[----:B------:R-:W-:Y:S01]  /*1a0d0*/  ULDC.64 UR4, c[0x0][0xa80] ;  /* 0x0002a00000047ab9 */ /* 0x000fe20000000a00 */
[----:B------:R-:W-:Y:S02]  /*1a0e0*/  SHF.R.S32.HI R7, RZ, 0x1f, R36 ;  /* 0x0000001fff077819 */ /* 0x000fe40000011424 */
[----:B------:R-:W-:Y:S01]  /*1a0f0*/  IMAD.IADD R3, R5, 0x1, R3 ;  /* 0x0000000105037824 */ /* 0x000fe200078e0203 */
[----:B------:R-:W-:Y:S01]  /*1a100*/  LEA R0, P0, R4, UR4, 0x1 ;  /* 0x0000000404007c11 */ /* 0x000fe2000f8008ff */
[----:B------:R-:W-:-:S03]  /*1a110*/  UMOV UR4, 0xffffffff ;  /* 0xffffffff00047882 */ /* 0x000fc60000000000 */
[----:B------:R-:W-:Y:S01]  /*1a120*/  LEA.HI.X R4, R4, UR5, R3, 0x1, P0 ;  /* 0x0000000504047c11 */ /* 0x000fe200080f0c03 */
[----:B------:R-:W-:Y:S08]  /*1a130*/  BRA.DIV UR4, `(.L_x_1571) ;  /* 0x0000008e045c7947 */ /* 0x000ff0000b800000 */
[----:B------:R0:W2:Y:S04]  /*1a140*/  SHFL.IDX PT, R3, R4, RZ, 0x1c1f ;  /* 0x001c1fff04037589 */ /* 0x0000a800000e0000 */
[----:B------:R0:W3:Y:S02]  /*1a150*/  SHFL.IDX PT, R14, R0, RZ, 0x1c1f ;  /* 0x001c1fff000e7589 */ /* 0x0000e400000e0000 */
.L_x_1779:
[----:B------:R-:W-:Y:S01]  /*1a160*/  IMAD R29, R8, R29, RZ ;  /* 0x0000001d081d7224 */ /* 0x000fe200078e02ff */
[----:B------:R-:W-:Y:S01]  /*1a170*/  BSSY B1, `(.L_x_1572) ;  /* 0x0000011000017945 */ /* 0x000fe20003800000 */
[----:B------:R-:W-:-:S05]  /*1a180*/  IMAD.IADD R6, R25, 0x1, R24 ;  /* 0x0000000119067824 */ /* 0x000fca00078e0218 */
[----:B------:R-:W-:-:S13]  /*1a190*/  ISETP.GE.AND P0, PT, R6, R29, PT ;  /* 0x0000001d0600720c */ /* 0x000fda0003f06270 */
[----:B------:R-:W-:Y:S05]  /*1a1a0*/  @P0 BRA `(.L_x_1573) ;  /* 0x0000000000340947 */ /* 0x000fea0003800000 */
[----:B------:R-:W-:Y:S02]  /*1a1b0*/  ULDC UR4, c[0x0][0xac8] ;  /* 0x0002b20000047ab9 */ /* 0x000fe40000000800 */
[----:B------:R-:W-:Y:S02]  /*1a1c0*/  ISETP.GE.AND P2, PT, R21, UR4, PT ;  /* 0x0000000415007c0c */ /* 0x000fe4000bf46270 */
[----:B------:R-:W-:Y:S02]  /*1a1d0*/  ISETP.GE.AND P3, PT, R36, UR4, PT ;  /* 0x0000000424007c0c */ /* 0x000fe4000bf66270 */
[----:B------:R-:W-:-:S09]  /*1a1e0*/  ISETP.GE.AND P4, PT, R37, UR4, PT ;  /* 0x0000000425007c0c */ /* 0x000fd2000bf86270 */
[----:B--2---:R-:W-:Y:S02]  /*1a1f0*/  @!P2 IMAD.MOV.U32 R15, RZ, RZ, R3 ;  /* 0x000000ffff0fa224 */ /* 0x004fe400078e0003 */
[CC--:B---3--:R-:W-:Y:S02]  /*1a200*/  @!P3 LEA R12, P0, R36.reuse, R14.reuse, 0x1 ;  /* 0x0000000e240cb211 */ /* 0x0c8fe400078008ff */
[----:B------:R-:W-:Y:S01]  /*1a210*/  @!P4 LEA R24, P1, R37, R14, 0x1 ;  /* 0x0000000e2518c211 */ /* 0x000fe200078208ff */
[----:B------:R-:W-:Y:S01]  /*1a220*/  @!P2 IMAD.WIDE R8, R21, 0x2, R14 ;  /* 0x000000021508a825 */ /* 0x000fe200078e020e */
[-C--:B------:R-:W-:Y:S02]  /*1a230*/  @!P3 LEA.HI.X R13, R36, R3.reuse, R7, 0x1, P0 ;  /* 0x00000003240db211 */ /* 0x080fe400000f0c07 */
[----:B------:R-:W-:Y:S02]  /*1a240*/  @!P4 LEA.HI.X R25, R37, R3, R10, 0x1, P1 ;  /* 0x000000032519c211 */ /* 0x000fe400008f0c0a */
[----:B------:R4:W-:Y:S04]  /*1a250*/  @!P2 ST.E.128 desc[UR38][R8.64], RZ ;  /* 0x000000ff0800a985 */ /* 0x0009e8000c101d26 */
[----:B------:R4:W-:Y:S04]  /*1a260*/  @!P3 ST.E.128 desc[UR38][R12.64], RZ ;  /* 0x000000ff0c00b985 */ /* 0x0009e8000c101d26 */
[----:B------:R4:W-:Y:S02]  /*1a270*/  @!P4 ST.E.128 desc[UR38][R24.64], RZ ;  /* 0x000000ff1800c985 */ /* 0x0009e4000c101d26 */
.L_x_1573:
[----:B------:R-:W-:Y:S05]  /*1a280*/  BSYNC B1 ;  /* 0x0000000000017941 */ /* 0x000fea0003800000 */
.L_x_1572:
[----:B------:R-:W-:-:S03]  /*1a290*/  UMOV UR4, 0xffffffff ;  /* 0xffffffff00047882 */ /* 0x000fc60000000000 */
[----:B------:R-:W-:Y:S05]  /*1a2a0*/  BRA.DIV UR4, `(.L_x_1574) ;  /* 0x0000008e04347947 */ /* 0x000fea000b800000 */
[----:B--2---:R2:W0:Y:S04]  /*1a2b0*/  SHFL.IDX PT, R3, R4, 0x1, 0x1c1f ;  /* 0x003c1f0004037f89 */ /* 0x00442800000e0000 */
[----:B---3--:R2:W3:Y:S02]  /*1a2c0*/  SHFL.IDX PT, R14, R0, 0x1, 0x1c1f ;  /* 0x003c1f00000e7f89 */ /* 0x0084e400000e0000 */
.L_x_1783:
[----:B0-2---:R-:W-:-:S05]  /*1a2d0*/  VIADD R0, R6, 0x60 ;  /* 0x0000006006007836 */ /* 0x005fca0000000000 */
[----:B------:R-:W-:-:S13]  /*1a2e0*/  ISETP.GE.AND P0, PT, R0, R29, PT ;  /* 0x0000001d0000720c */ /* 0x000fda0003f06270 */
[----:B------:R-:W-:Y:S05]  /*1a2f0*/  @P0 BRA `(.L_x_1567) ;  /* 0x0000000000340947 */ /* 0x000fea0003800000 */
[----:B------:R-:W-:Y:S02]  /*1a300*/  ULDC UR4, c[0x0][0xac8] ;  /* 0x0002b20000047ab9 */ /* 0x000fe40000000800 */
[----:B------:R-:W-:Y:S02]  /*1a310*/  ISETP.GE.AND P2, PT, R21, UR4, PT ;  /* 0x0000000415007c0c */ /* 0x000fe4000bf46270 */
[----:B------:R-:W-:Y:S02]  /*1a320*/  ISETP.GE.AND P3, PT, R36, UR4, PT ;  /* 0x0000000424007c0c */ /* 0x000fe4000bf66270 */
[----:B------:R-:W-:-:S09]  /*1a330*/  ISETP.GE.AND P4, PT, R37, UR4, PT ;  /* 0x0000000425007c0c */ /* 0x000fd2000bf86270 */
[----:B------:R-:W-:Y:S02]  /*1a340*/  @!P2 IMAD.MOV.U32 R15, RZ, RZ, R3 ;  /* 0x000000ffff0fa224 */ /* 0x000fe400078e0003 */
[CC--:B---3--:R-:W-:Y:S02]  /*1a350*/  @!P3 LEA R6, P0, R36.reuse, R14.reuse, 0x1 ;  /* 0x0000000e2406b211 */ /* 0x0c8fe400078008ff */
[----:B----4-:R-:W-:Y:S01]  /*1a360*/  @!P4 LEA R8, P1, R37, R14, 0x1 ;  /* 0x0000000e2508c211 */ /* 0x010fe200078208ff */
[----:B------:R-:W-:Y:S01]  /*1a370*/  @!P2 IMAD.WIDE R4, R21, 0x2, R14 ;  /* 0x000000021504a825 */ /* 0x000fe200078e020e */
[-C--:B------:R-:W-:Y:S02]  /*1a380*/  @!P3 LEA.HI.X R7, R36, R3.reuse, R7, 0x1, P0 ;  /* 0x000000032407b211 */ /* 0x080fe400000f0c07 */
[----:B------:R-:W-:Y:S02]  /*1a390*/  @!P4 LEA.HI.X R9, R37, R3, R10, 0x1, P1 ;  /* 0x000000032509c211 */ /* 0x000fe400008f0c0a */
[----:B------:R0:W-:Y:S04]  /*1a3a0*/  @!P2 ST.E.128 desc[UR38][R4.64], RZ ;  /* 0x000000ff0400a985 */ /* 0x0001e8000c101d26 */
[----:B------:R0:W-:Y:S04]  /*1a3b0*/  @!P3 ST.E.128 desc[UR38][R6.64], RZ ;  /* 0x000000ff0600b985 */ /* 0x0001e8000c101d26 */
[----:B------:R0:W-:Y:S02]  /*1a3c0*/  @!P4 ST.E.128 desc[UR38][R8.64], RZ ;  /* 0x000000ff0800c985 */ /* 0x0001e4000c101d26 */
.L_x_1567:
[----:B------:R-:W-:Y:S05]  /*1a3d0*/  BSYNC B0 ;  /* 0x0000000000007941 */ /* 0x000fea0003800000 */
.L_x_1562:
[----:B------:R-:W-:Y:S02]  /*1a3e0*/  ULDC UR4, c[0x0][0xc3c] ;  /* 0x00030f0000047ab9 */ /* 0x000fe40000000800 */
[----:B-1----:R-:W-:-:S13]  /*1a3f0*/  ISETP.GE.AND P0, PT, R75, UR4, PT ;  /* 0x000000044b007c0c */ /* 0x002fda000bf06270 */
[----:B------:R-:W-:Y:S05]  /*1a400*/  @!P0 BRA `(.L_x_1575) ;  /* 0xfffffe6c00908947 */ /* 0x000fea000383ffff */
[----:B------:R-:W-:Y:S05]  /*1a410*/  BRA `(.L_x_1370) ;  /* 0x0000008000647947 */ /* 0x000fea0003800000 */
.L_x_1368:
        /* <DEDUP_REMOVED lines=18> */
.L_x_1576:
        /* <DEDUP_REMOVED lines=42> */
.L_x_1582:
        /* <DEDUP_REMOVED lines=12> */
.L_x_1581:
[----:B------:R-:W-:Y:S05]  /*1a8a0*/  BSYNC B0 ;  /* 0x0000000000007941 */ /* 0x000fea0003800000 */
.L_x_1580:
        /* <DEDUP_REMOVED lines=21> */
.L_x_1578:
        /* <DEDUP_REMOVED lines=21> */
.L_x_1583:
        /* <DEDUP_REMOVED lines=58> */
.L_x_1579:
[----:B------:R-:W-:Y:S02]  /*1aef0*/  IMAD.MOV.U32 R17, RZ, RZ, RZ ;  /* 0x000000ffff117224 */ /* 0x000fe400078e00ff */
[----:B------:R-:W-:Y:S02]  /*1af00*/  IMAD.U32 R16, RZ, RZ, UR6 ;  /* 0x00000006ff107e24 */ /* 0x000fe4000f8e00ff */
[----:B------:R-:W-:-:S07]  /*1af10*/  IMAD.MOV.U32 R18, RZ, RZ, RZ ;  /* 0x000000ffff127224 */ /* 0x000fce00078e00ff */
.L_x_1584:
[----:B------:R-:W-:-:S13]  /*1af20*/  ISETP.NE.AND P0, PT, R5, RZ, PT ;  /* 0x000000ff0500720c */ /* 0x000fda0003f05270 */
[----:B------:R-:W0:Y:S01]  /*1af30*/  @!P0 S2R R3, SR_CgaCtaId ;  /* 0x0000000000038919 */ /* 0x000e220000008800 */
[----:B------:R-:W-:-:S04]  /*1af40*/  @!P0 MOV R0, 0x400 ;  /* 0x0000040000008802 */ /* 0x000fc80000000f00 */
[----:B0-----:R-:W-:-:S05]  /*1af50*/  @!P0 LEA R0, R3, R0, 0x18 ;  /* 0x0000000003008211 */ /* 0x001fca00078ec0ff */
[----:B------:R2:W-:Y:S01]  /*1af60*/  @!P0 STS.128 [R0+0x2d8d0], R16 ;  /* 0x02d8d01000008388 */ /* 0x0005e20000000c00 */
[----:B------:R-:W-:Y:S06]  /*1af70*/  BAR.ARV 0x5, 0x200 ;  /* 0x0148000000007b1d */ /* 0x000fec0000002000 */
.L_x_1577:
        /* <DEDUP_REMOVED lines=10> */
[----:B------:R4:W-:Y:S01]  /*1b020*/  STL [R1+0x24], RZ ;  /* 0x000024ff01007387 */ /* 0x0009e20000100800 */
[----:B------:R-:W-:Y:S01]  /*1b030*/  IMAD.MOV.U32 R29, RZ, RZ, 0x1 ;  /* 0x00000001ff1d7424 */ /* 0x000fe200078e00ff */
[----:B------:R-:W-:Y:S01]  /*1b040*/  ULDC.64 UR40, c[0x0][0x198] ;  /* 0x0000660000287ab9 */ /* 0x000fe20000000a00 */
[----:B------:R-:W-:Y:S01]  /*1b050*/  IMAD.MOV.U32 R28, RZ, RZ, RZ ;  /* 0x000000ffff1c7224 */ /* 0x000fe200078e00ff */
[----:B------:R-:W-:Y:S01]  /*1b060*/  ULDC UR37, c[0x0][0xc] ;  /* 0x0000030000257ab9 */ /* 0x000fe20000000800 */
[----:B------:R-:W-:Y:S02]  /*1b070*/  IMAD.MOV.U32 R23, RZ, RZ, RZ ;  /* 0x000000ffff177224 */ /* 0x000fe400078e00ff */
[----:B------:R-:W-:Y:S01]  /*1b080*/  IMAD.MOV.U32 R26, RZ, RZ, 0x1 ;  /* 0x00000001ff1a7424 */ /* 0x000fe200078e00ff */
        /* <DEDUP_REMOVED lines=18> */
.L_x_1745:
[----:B------:R-:W-:Y:S05]  /*1b1b0*/  YIELD ;  /* 0x0000000000007946 */ /* 0x000fea0003800000 */
[----:B------:R-:W-:Y:S01]  /*1b1c0*/  ULDC.64 UR4, c[0x0][0xa28] ;  /* 0x00028a0000047ab9 */ /* 0x000fe20000000a00 */
[----:B------:R-:W-:Y:S02]  /*1b1d0*/  CS2R R6, SRZ ;  /* 0x0000000000067805 */ /* 0x000fe4000001ff00 */
[----:B------:R-:W-:Y:S01]  /*1b1e0*/  ISETP.NE.U32.AND P0, PT, RZ, UR4, PT ;  /* 0x00000004ff007c0c */ /* 0x000fe2000bf05070 */
[----:B0-----:R-:W0:Y:S01]  /*1b1f0*/  LDC.64 R8, c[0x0][0xa00] ;  /* 0x00028000ff087b82 */ /* 0x001e220000000a00 */
[----:B------:R-:W-:Y:S01]  /*1b200*/  ULDC.64 UR6, c[0x0][0xa08] ;  /* 0x0002820000067ab9 */ /* 0x000fe20000000a00 */
[----:B------:R-:W-:Y:S01]  /*1b210*/  ULDC.64 UR8, c[0x0][0xa10] ;  /* 0x0002840000087ab9 */ /* 0x000fe20000000a00 */
[----:B------:R-:W-:Y:S01]  /*1b220*/  ISETP.NE.AND.EX P0, PT, RZ, UR5, PT, P0 ;  /* 0x00000005ff007c0c */ /* 0x000fe2000bf05300 */
[----:B------:R-:W-:-:S04]  /*1b230*/  ULDC.64 UR4, c[0x0][0xa18] ;  /* 0x0002860000047ab9 */ /* 0x000fc80000000a00 */
[----:B-1----:R-:W1:Y:S08]  /*1b240*/  LDC.64 R4, c[0x0][0xa08] ;  /* 0x00028200ff047b82 */ /* 0x002e700000000a00 */
[----:B----4-:R-:W2:Y:S02]  /*1b250*/  @P0 LDC.64 R2, c[0x0][0xa28] ;  /* 0x00028a00ff020b82 */ /* 0x010ea40000000a00 */
[----:B--2---:R-:W-:-:S05]  /*1b260*/  @P0 IMAD.WIDE R2, R19, 0x4, R2 ;  /* 0x0000000413020825 */ /* 0x004fca00078e0202 */
[----:B------:R2:W5:Y:S01]  /*1b270*/  @P0 LDG.E R7, desc[UR38][R2.64] ;  /* 0x0000002602070981 */ /* 0x000562000c1e1900 */
[----:B------:R-:W-:Y:S01]  /*1b280*/  ISETP.NE.U32.AND P0, PT, RZ, UR4, PT ;  /* 0x00000004ff007c0c */ /* 0x000fe2000bf05070 */
[----:B0-----:R-:W-:Y:S01]  /*1b290*/  IMAD.WIDE R8, R19, 0x4, R8 ;  /* 0x0000000413087825 */ /* 0x001fe200078e0208 */
[----:B------:R-:W-:Y:S02]  /*1b2a0*/  ISETP.NE.U32.AND P2, PT, RZ, UR6, PT ;  /* 0x00000006ff007c0c */ /* 0x000fe4000bf45070 */
[----:B------:R-:W-:Y:S01]  /*1b2b0*/  ISETP.NE.AND.EX P0, PT, RZ, UR5, PT, P0 ;  /* 0x00000005ff007c0c */ /* 0x000fe2000bf05300 */
[----:B------:R-:W-:Y:S01]  /*1b2c0*/  ULDC.64 UR4, c[0x0][0xa00] ;  /* 0x0002800000047ab9 */ /* 0x000fe20000000a00 */
[----:B------:R-:W-:Y:S01]  /*1b2d0*/  ISETP.NE.U32.AND P4, PT, RZ, UR8, PT ;  /* 0x00000008ff007c0c */ /* 0x000fe2000bf85070 */
[----:B------:R-:W-:Y:S01]  /*1b2e0*/  IMAD.MOV.U32 R27, RZ, RZ, RZ ;  /* 0x000000ffff1b7224 */ /* 0x000fe200078e00ff */
[----:B------:R-:W-:Y:S01]  /*1b2f0*/  ISETP.NE.U32.AND P1, PT, RZ, UR4, PT ;  /* 0x00000004ff007c0c */ /* 0x000fe2000bf25070 */
[----:B--2---:R-:W0:Y:S01]  /*1b300*/  LDC.64 R2, c[0x0][0xa10] ;  /* 0x00028400ff027b82 */ /* 0x004e220000000a00 */
[----:B------:R-:W-:-:S02]  /*1b310*/  IMAD.MOV.U32 R0, RZ, RZ, RZ ;  /* 0x000000ffff007224 */ /* 0x000fc400078e00ff */
[----:B------:R-:W-:Y:S01]  /*1b320*/  ISETP.NE.AND.EX P3, PT, RZ, UR5, PT, P1 ;  /* 0x00000005ff007c0c */ /* 0x000fe2000bf65310 */
[----:B-1----:R-:W-:-:S04]  /*1b330*/  IMAD.WIDE R4, R19, 0x4, R4 ;  /* 0x0000000413047825 */ /* 0x002fc800078e0204 */
[----:B------:R-:W1:Y:S01]  /*1b340*/  @P0 LDC.64 R10, c[0x0][0xa18] ;  /* 0x00028600ff0a0b82 */ /* 0x000e620000000a00 */
[----:B------:R-:W-:Y:S01]  /*1b350*/  ULDC UR4, c[0x0][0x288] ;  /* 0x0000a20000047ab9 */ /* 0x000fe20000000800 */
[----:B------:R-:W-:Y:S02]  /*1b360*/  ISETP.NE.AND.EX P1, PT, RZ, UR7, PT, P2 ;  /* 0x00000007ff007c0c */ /* 0x000fe4000bf25320 */
[----:B------:R-:W-:-:S04]  /*1b370*/  ISETP.NE.AND.EX P2, PT, RZ, UR9, PT, P4 ;  /* 0x00000009ff007c0c */ /* 0x000fc8000bf45340 */
[----:B------:R-:W2:Y:S07]  /*1b380*/  @P3 LDG.E R6, desc[UR38][R8.64] ;  /* 0x0000002608063981 */ /* 0x000eae000c1e1900 */
[----:B------:R-:W5:Y:S01]  /*1b390*/  @P1 LDG.E R27, desc[UR38][R4.64] ;  /* 0x00000026041b1981 */ /* 0x000f62000c1e1900 */
        /* <DEDUP_REMOVED lines=15> */
[----:B--2---:R0:W-:Y:S01]  /*1b490*/  STL [R1+0x1c], R6 ;  /* 0x00001c0601007387 */ /* 0x0041e20000100800 */
[----:B------:R-:W-:Y:S02]  /*1b4a0*/  IMAD.MOV.U32 R12, RZ, RZ, R6 ;  /* 0x000000ffff0c7224 */ /* 0x000fe400078e0006 */
[----:B0-----:R-:W-:Y:S01]  /*1b4b0*/  IMAD.U32 R6, RZ, RZ, UR5 ;  /* 0x00000005ff067e24 */ /* 0x001fe2000f8e00ff */
[----:B---3--:R-:W-:Y:S06]  /*1b4c0*/  @P0 BRA `(.L_x_1586) ;  /* 0x0000000000140947 */ /* 0x008fec0003800000 */
[----:B------:R-:W-:Y:S05]  /*1b4d0*/  @!P3 BRA `(.L_x_1586) ;  /* 0x000000000010b947 */ /* 0x000fea0003800000 */
[----:B------:R-:W2:Y:S04]  /*1b4e0*/  LDG.E R11, desc[UR38][R8.64] ;  /* 0x00000026080b7981 */ /* 0x000ea8000c1e1900 */
[----:B------:R-:W2:Y:S02]  /*1b4f0*/  LDG.E R8, desc[UR38][R8.64+0x4] ;  /* 0x0000042608087981 */ /* 0x000ea4000c1e1900 */
[----:B--2---:R-:W-:-:S05]  /*1b500*/  IMAD.IADD R12, R8, 0x1, -R11 ;  /* 0x00000001080c7824 */ /* 0x004fca00078e0a0b */
[----:B------:R0:W-:Y:S02]  /*1b510*/  STL [R1+0x1c], R12 ;  /* 0x00001c0c01007387 */ /* 0x0001e40000100800 */
.L_x_1586:
[----:B------:R-:W-:Y:S01]  /*1b520*/  ULDC.64 UR4, c[0x0][0xa20] ;  /* 0x0002880000047ab9 */ /* 0x000fe20000000a00 */
[----:B-----5:R-:W-:Y:S01]  /*1b530*/  IMAD.IADD R27, R27, 0x1, R7 ;  /* 0x000000011b1b7824 */ /* 0x020fe200078e0207 */
[----:B------:R-:W-:-:S04]  /*1b540*/  ISETP.NE.U32.AND P0, PT, RZ, UR4, PT ;  /* 0x00000004ff007c0c */ /* 0x000fc8000bf05070 */
[----:B------:R-:W-:-:S13]  /*1b550*/  ISETP.NE.AND.EX P0, PT, RZ, UR5, PT, P0 ;  /* 0x00000005ff007c0c */ /* 0x000fda000bf05300 */
[----:B------:R-:W-:Y:S05]  /*1b560*/  @!P0 BRA `(.L_x_1587) ;  /* 0x0000000000108947 */ /* 0x000fea0003800000 */
[----:B------:R-:W1:Y:S02]  /*1b570*/  LDC.64 R4, c[0x0][0xa20] ;  /* 0x00028800ff047b82 */ /* 0x000e640000000a00 */
[----:B-1----:R-:W-:-:S05]  /*1b580*/  IMAD.WIDE R4, R19, 0x4, R4 ;  /* 0x0000000413047825 */ /* 0x002fca00078e0204 */
[----:B------:R1:W5:Y:S01]  /*1b590*/  LDG.E R10, desc[UR38][R4.64] ;  /* 0x00000026040a7981 */ /* 0x000362000c1e1900 */
[----:B------:R-:W-:Y:S05]  /*1b5a0*/  BRA `(.L_x_1588) ;  /* 0x0000000000107947 */ /* 0x000fea0003800000 */
.L_x_1587:
[----:B------:R-:W-:Y:S05]  /*1b5b0*/  @!P1 BRA `(.L_x_1588) ;  /* 0x00000000000c9947 */ /* 0x000fea0003800000 */
[----:B------:R-:W2:Y:S04]  /*1b5c0*/  LDG.E R10, desc[UR38][R4.64] ;  /* 0x00000026040a7981 */ /* 0x000ea8000c1e1900 */
[----:B------:R-:W2:Y:S02]  /*1b5d0*/  LDG.E R4, desc[UR38][R4.64+0x4] ;  /* 0x0000042604047981 */ /* 0x000ea4000c1e1900 */
[----:B--2---:R-:W-:-:S07]  /*1b5e0*/  IMAD.IADD R10, R4, 0x1, -R10 ;  /* 0x00000001040a7824 */ /* 0x004fce00078e0a0a */
.L_x_1588:
[----:B-1----:R-:W2:Y:S04]  /*1b5f0*/  @P2 LDG.E R4, desc[UR38][R2.64] ;  /* 0x0000002602042981 */ /* 0x002ea8000c1e1900 */
[----:B------:R1:W2:Y:S01]  /*1b600*/  @P2 LDG.E R5, desc[UR38][R2.64+0x4] ;  /* 0x0000042602052981 */ /* 0x0002a2000c1e1900 */
[----:B------:R-:W-:Y:S02]  /*1b610*/  IMAD R13, R17, 0xc0, RZ ;  /* 0x000000c0110d7824 */ /* 0x000fe400078e02ff */
[----:B-----5:R-:W-:Y:S02]  /*1b620*/  IMAD.IADD R8, R10, 0x1, -R7 ;  /* 0x000000010a087824 */ /* 0x020fe400078e0a07 */
[----:B------:R-:W-:Y:S01]  /*1b630*/  VIADD R10, R13, 0xbf ;  /* 0x000000bf0d0a7836 */ /* 0x000fe20000000000 */
[----:B------:R3:W-:Y:S01]  /*1b640*/  STL [R1+0x10], R13 ;  /* 0x0000100d01007387 */ /* 0x0007e20000100800 */
[----:B-1----:R-:W1:Y:S02]  /*1b650*/  LDC R2, c[0x0][0x448] ;  /* 0x00011200ff027b82 */ /* 0x002e640000000800 */
[----:B-1----:R-:W-:-:S13]  /*1b660*/  ISETP.NE.AND P1, PT, R2, 0x1, PT ;  /* 0x000000010200780c */ /* 0x002fda0003f25270 */
[----:B------:R-:W1:Y:S08]  /*1b670*/  @P1 LDC R3, c[0x0][0x44c] ;  /* 0x00011300ff031b82 */ /* 0x000e700000000800 */
[----:B------:R-:W4:Y:S01]  /*1b680*/  @P1 LDC R2, c[0x0][0x450] ;  /* 0x00011400ff021b82 */ /* 0x000f220000000800 */
[----:B-1----:R-:W-:-:S05]  /*1b690*/  @P1 IMAD.HI.U32 R3, R10, R3, RZ ;  /* 0x000000030a031227 */ /* 0x002fca00078e00ff */
[----:B----4-:R-:W-:Y:S01]  /*1b6a0*/  @P1 SHF.R.U32.HI R10, RZ, R2, R3 ;  /* 0x00000002ff0a1219 */ /* 0x010fe20000011603 */
[----:B--2---:R-:W-:-:S04]  /*1b6b0*/  @P2 IMAD.IADD R6, R5, 0x1, -R4 ;  /* 0x0000000105062824 */ /* 0x004fc800078e0a04 */
[----:B------:R-:W-:-:S04]  /*1b6c0*/  IMAD.IADD R9, R8, 0x1, R6 ;  /* 0x0000000108097824 */ /* 0x000fc800078e0206 */
[C---:B------:R-:W-:Y:S01]  /*1b6d0*/  VIADD R17, R9.reuse, 0x7f ;  /* 0x0000007f09117836 */ /* 0x040fe20000000000 */
[----:B------:R-:W-:-:S04]  /*1b6e0*/  IADD3 R7, R9, 0x1, -R12 ;  /* 0x0000000109077810 */ /* 0x000fc80007ffe80c */
[----:B------:R-:W-:Y:S01]  /*1b6f0*/  SHF.R.S32.HI R2, RZ, 0x1f, R17 ;  /* 0x0000001fff027819 */ /* 0x000fe20000011411 */
[----:B------:R-:W-:-:S03]  /*1b700*/  IMAD.IADD R10, R7, 0x1, R10 ;  /* 0x00000001070a7824 */ /* 0x000fc600078e020a */
[----:B------:R-:W-:Y:S02]  /*1b710*/  LEA.HI R17, R2, R17, RZ, 0x7 ;  /* 0x0000001102117211 */ /* 0x000fe400078f38ff */
[----:B------:R-:W1:Y:S02]  /*1b720*/  LDC.64 R2, c[0x0][0x9e0] ;  /* 0x00027800ff027b82 */ /* 0x000e640000000a00 */
[----:B------:R-:W-:Y:S02]  /*1b730*/  SHF.R.S32.HI R17, RZ, 0x7, R17 ;  /* 0x00000007ff117819 */ /* 0x000fe40000011411 */
[----:B-1----:R-:W-:Y:S01]  /*1b740*/  ISETP.GE.AND P3, PT, R3, 0x1, PT ;  /* 0x000000010300780c */ /* 0x002fe20003f66270 */
[----:B------:R-:W-:-:S12]  /*1b750*/  IMAD.IADD R2, R10, 0x1, R2 ;  /* 0x000000010a027824 */ /* 0x000fd800078e0202 */
[----:B---3--:R-:W-:Y:S05]  /*1b760*/  @!P3 BRA `(.L_x_1589) ;  /* 0x000000000048b947 */ /* 0x008fea0003800000 */
[C---:B------:R-:W-:Y:S01]  /*1b770*/  ISETP.GT.AND P0, PT, R10.reuse, RZ, PT ;  /* 0x000000ff0a00720c */ /* 0x040fe20003f04270 */
[----:B------:R-:W-:Y:S01]  /*1b780*/  BSSY B0, `(.L_x_1590) ;  /* 0x000000e000007945 */ /* 0x000fe20003800000 */
[----:B------:R-:W-:-:S11]  /*1b790*/  VIADD R11, R10, 0xffffffff ;  /* 0xffffffff0a0b7836 */ /* 0x000fd60000000000 */
[----:B------:R-:W-:Y:S05]  /*1b7a0*/  @P0 BRA `(.L_x_1591) ;  /* 0x00000000001c0947 */ /* 0x000fea0003800000 */
[----:B------:R-:W-:Y:S01]  /*1b7b0*/  ISETP.NE.AND P0, PT, R3, 0x1, PT ;  /* 0x000000010300780c */ /* 0x000fe20003f05270 */
[----:B------:R-:W-:-:S12]  /*1b7c0*/  IMAD.MOV R10, RZ, RZ, -R10 ;  /* 0x000000ffff0a7224 */ /* 0x000fd800078e0a0a */
[----:B------:R-:W1:Y:S02]  /*1b7d0*/  @P0 LDC.64 R4, c[0x0][0x9e8] ;  /* 0x00027a00ff040b82 */ /* 0x000e640000000a00 */
[----:B-1----:R-:W-:-:S05]  /*1b7e0*/  @P0 IMAD.HI.U32 R4, R10, R4, RZ ;  /* 0x000000040a040227 */ /* 0x002fca00078e00ff */
[----:B------:R-:W-:-:S04]  /*1b7f0*/  @P0 SHF.R.U32.HI R10, RZ, R5, R4 ;  /* 0x00000005ff0a0219 */ /* 0x000fc80000011604 */
[----:B------:R-:W-:Y:S01]  /*1b800*/  LOP3.LUT R11, RZ, R10, RZ, 0x33, !PT ;  /* 0x0000000aff0b7212 */ /* 0x000fe200078e33ff */
[----:B------:R-:W-:Y:S06]  /*1b810*/  BRA `(.L_x_1592) ;  /* 0x0000000000107947 */ /* 0x000fec0003800000 */
.L_x_1591:
[----:B------:R-:W-:-:S13]  /*1b820*/  ISETP.NE.AND P0, PT, R3, 0x1, PT ;  /* 0x000000010300780c */ /* 0x000fda0003f05270 */
[----:B------:R-:W1:Y:S02]  /*1b830*/  @P0 LDC.64 R4, c[0x0][0x9e8] ;  /* 0x00027a00ff040b82 */ /* 0x000e640000000a00 */
[----:B-1----:R-:W-:-:S05]  /*1b840*/  @P0 IMAD.HI.U32 R4, R11, R4, RZ ;  /* 0x000000040b040227 */ /* 0x002fca00078e00ff */
[----:B------:R-:W-:-:S07]  /*1b850*/  @P0 SHF.R.U32.HI R11, RZ, R5, R4 ;  /* 0x00000005ff0b0219 */ /* 0x000fce0000011604 */
.L_x_1592:
[----:B------:R-:W-:Y:S05]  /*1b860*/  BSYNC B0 ;  /* 0x0000000000007941 */ /* 0x000fea0003800000 */
.L_x_1590:
[----:B------:R-:W-:-:S05]  /*1b870*/  IMAD R11, R11, R3, R3 ;  /* 0x000000030b0b7224 */ /* 0x000fca00078e0203 */
[----:B------:R-:W-:-:S07]  /*1b880*/  VIMNMX R2, R2, R11, PT ;  /* 0x0000000b02027248 */ /* 0x000fce0003fe0100 */
.L_x_1589:
[----:B------:R-:W1:Y:S01]  /*1b890*/  @P1 LDC R10, c[0x0][0x44c] ;  /* 0x00011300ff0a1b82 */ /* 0x000e620000000800 */
[----:B------:R-:W-:Y:S01]  /*1b8a0*/  IMAD.MOV.U32 R4, RZ, RZ, R13 ;  /* 0x000000ffff047224 */ /* 0x000fe200078e000d */
[----:B------:R-:W-:Y:S01]  /*1b8b0*/  ULDC UR4, c[0x0][0x9dc] ;  /* 0x0002770000047ab9 */ /* 0x000fe20000000800 */
[----:B------:R-:W-:-:S05]  /*1b8c0*/  IMAD.IADD R9, R9, 0x1, -R12 ;  /* 0x0000000109097824 */ /* 0x000fca00078e0a0c */
[----:B------:R-:W2:Y:S01]  /*1b8d0*/  @P1 LDC R5, c[0x0][0x450] ;  /* 0x00011400ff051b82 */ /* 0x000ea20000000800 */
[----:B-1----:R-:W-:-:S05]  /*1b8e0*/  @P1 IMAD.HI.U32 R10, R13, R10, RZ ;  /* 0x0000000a0d0a1227 */ /* 0x002fca00078e00ff */
        /* <DEDUP_REMOVED lines=9> */
[----:B------:R-:W1:Y:S02]  /*1b980*/  @P0 LDC.64 R4, c[0x0][0x9e8] ;  /* 0x00027a00ff040b82 */ /* 0x000e640000000a00 */
[----:B-1----:R-:W-:-:S05]  /*1b990*/  @P0 IMAD.HI.U32 R4, R11, R4, RZ ;  /* 0x000000040b040227 */ /* 0x002fca00078e00ff */
[----:B------:R-:W-:-:S04]  /*1b9a0*/  @P0 SHF.R.U32.HI R11, RZ, R5, R4 ;  /* 0x00000005ff0b0219 */ /* 0x000fc80000011604 */
[----:B------:R-:W-:Y:S01]  /*1b9b0*/  LOP3.LUT R11, RZ, R11, RZ, 0x33, !PT ;  /* 0x0000000bff0b7212 */ /* 0x000fe200078e33ff */
[----:B------:R-:W-:Y:S06]  /*1b9c0*/  BRA `(.L_x_1596) ;  /* 0x0000000000107947 */ /* 0x000fec0003800000 */
.L_x_1595:
[----:B------:R-:W-:-:S13]  /*1b9d0*/  ISETP.NE.AND P0, PT, R3, 0x1, PT ;  /* 0x000000010300780c */ /* 0x000fda0003f05270 */
[----:B------:R-:W1:Y:S02]  /*1b9e0*/  @P0 LDC.64 R4, c[0x0][0x9e8] ;  /* 0x00027a00ff040b82 */ /* 0x000e640000000a00 */
[----:B-1----:R-:W-:-:S05]  /*1b9f0*/  @P0 IMAD.HI.U32 R4, R11, R4, RZ ;  /* 0x000000040b040227 */ /* 0x002fca00078e00ff */
[----:B------:R-:W-:-:S07]  /*1ba00*/  @P0 SHF.R.U32.HI R11, RZ, R5, R4 ;  /* 0x00000005ff0b0219 */ /* 0x000fce0000011604 */
.L_x_1596:
[----:B------:R-:W-:Y:S05]  /*1ba10*/  BSYNC B0 ;  /* 0x0000000000007941 */ /* 0x000fea0003800000 */
.L_x_1594:
[----:B------:R-:W-:-:S05]  /*1ba20*/  IMAD R3, R11, R3, RZ ;  /* 0x000000030b037224 */ /* 0x000fca00078e02ff */
[----:B------:R-:W-:-:S07]  /*1ba30*/  VIMNMX R10, R10, R3, !PT ;  /* 0x000000030a0a7248 */ /* 0x000fce0007fe0100 */
.L_x_1593:
[----:B------:R-:W-:Y:S01]  /*1ba40*/  VIADD R2, R2, 0x7f ;  /* 0x0000007f02027836 */ /* 0x000fe20000000000 */
[----:B------:R-:W-:Y:S04]  /*1ba50*/  BSSY B0, `(.L_x_1597) ;  /* 0x0000157000007945 */ /* 0x000fe80003800000 */
[----:B------:R-:W-:-:S04]  /*1ba60*/  SHF.R.S32.HI R3, RZ, 0x1f, R2 ;  /* 0x0000001fff037819 */ /* 0x000fc80000011402 */
[----:B------:R-:W-:Y:S02]  /*1ba70*/  LEA.HI R3, R3, R2, RZ, 0x7 ;  /* 0x0000000203037211 */ /* 0x000fe400078f38ff */
[----:B------:R-:W-:Y:S02]  /*1ba80*/  SHF.R.S32.HI R2, RZ, 0x1f, R10 ;  /* 0x0000001fff027819 */ /* 0x000fe4000001140a */
[----:B------:R-:W-:Y:S02]  /*1ba90*/  SHF.R.S32.HI R3, RZ, 0x7, R3 ;  /* 0x00000007ff037819 */ /* 0x000fe40000011403 */
[----:B------:R-:W-:Y:S02]  /*1baa0*/  LEA.HI R2, R2, R10, RZ, 0x7 ;  /* 0x0000000a02027211 */ /* 0x000fe400078f38ff */
[----:B------:R-:W-:Y:S02]  /*1bab0*/  VIMNMX R3, R17, R3, PT ;  /* 0x0000000311037248 */ /* 0x000fe40003fe0100 */
[----:B------:R-:W-:-:S03]  /*1bac0*/  SHF.R.S32.HI R2, RZ, 0x7, R2 ;  /* 0x00000007ff027819 */ /* 0x000fc60000011402 */
[----:B------:R-:W-:Y:S01]  /*1bad0*/  IMAD R3, R3, 0x80, -R8 ;  /* 0x0000008003037824 */ /* 0x000fe200078e0a08 */
[----:B------:R-:W-:-:S04]  /*1bae0*/  VIMNMX R2, RZ, R2, !PT ;  /* 0x00000002ff027248 */ /* 0x000fc80007fe0100 */
[----:B------:R-:W-:Y:S01]  /*1baf0*/  VIMNMX R3, R3, R6, PT ;  /* 0x0000000603037248 */ /* 0x000fe20003fe0100 */
[----:B------:R-:W-:-:S05]  /*1bb00*/  IMAD R2, R2, 0x80, -R8 ;  /* 0x0000008002027824 */ /* 0x000fca00078e0a08 */
[----:B------:R-:W-:-:S04]  /*1bb10*/  VIMNMX R5, RZ, R2, !PT ;  /* 0x00000002ff057248 */ /* 0x000fc80007fe0100 */
[----:B------:R-:W-:Y:S02]  /*1bb20*/  ISETP.GT.AND P0, PT, R3, R5, PT ;  /* 0x000000050300720c */ /* 0x000fe40003f04270 */
[----:B------:R-:W-:-:S11]  /*1bb30*/  SHF.R.U32.HI R5, RZ, 0x7, R5 ;  /* 0x00000007ff057819 */ /* 0x000fd60000011605 */
[----:B------:R-:W-:-:S05]  /*1bb40*/  @P0 VIADD R2, R3, 0x7f ;  /* 0x0000007f03020836 */ /* 0x000fca0000000000 */
[----:B------:R-:W-:-:S04]  /*1bb50*/  @P0 SHF.R.S32.HI R3, RZ, 0x1f, R2 ;  /* 0x0000001fff030819 */ /* 0x000fc80000011402 */
[----:B------:R-:W-:Y:S01]  /*1bb60*/  @P0 LEA.HI R3, R3, R2, RZ, 0x7 ;  /* 0x0000000203030211 */ /* 0x000fe200078f38ff */
[----:B------:R-:W-:-:S03]  /*1bb70*/  IMAD.MOV.U32 R2, RZ, RZ, R5 ;  /* 0x000000ffff027224 */ /* 0x000fc600078e0005 */
[----:B------:R-:W-:Y:S02]  /*1bb80*/  @P0 SHF.R.S32.HI R2, RZ, 0x7, R3 ;  /* 0x00000007ff020819 */ /* 0x000fe40000011403 */
[----:B------:R-:W-:Y:S02]  /*1bb90*/  PLOP3.LUT P0, PT, PT, PT, PT, 0x80, 0x0 ;  /* 0x000000000000781c */ /* 0x000fe40003f0f070 */
[----:B------:R-:W-:-:S13]  /*1bba0*/  ISETP.GT.AND P1, PT, R2, R5, PT ;  /* 0x000000050200720c */ /* 0x000fda0003f24270 */
[----:B------:R-:W-:Y:S05]  /*1bbb0*/  @!P1 BRA `(.L_x_1598) ;  /* 0x0000001400009947 */ /* 0x000fea0003800000 */
[----:B------:R-:W-:Y:S01]  /*1bbc0*/  UMOV UR4, 0xffffffff ;  /* 0xffffffff00047882 */ /* 0x000fe20000000000 */
[----:B------:R-:W-:Y:S02]  /*1bbd0*/  SEL R4, R19, RZ, !P2 ;  /* 0x000000ff13047207 */ /* 0x000fe40005000000 */
[----:B------:R-:W-:Y:S05]  /*1bbe0*/  BRA.DIV UR4, `(.L_x_1599) ;  /* 0x00000076042c7947 */ /* 0x000fea000b800000 */
[----:B------:R-:W1:Y:S02]  /*1bbf0*/  S2R R3, SR_TID.X ;  /* 0x0000000000037919 */ /* 0x000e640000002100 */
[----:B-1----:R-:W-:-:S04]  /*1bc00*/  SHF.R.U32.HI R3, RZ, 0x5, R3 ;  /* 0x00000005ff037819 */ /* 0x002fc80000011603 */
[----:B------:R-:W-:-:S05]  /*1bc10*/  LOP3.LUT R3, R3, 0x3, RZ, 0xc0, !PT ;  /* 0x0000000303037812 */ /* 0x000fca00078ec0ff */
[----:B------:R1:W2:Y:S02]  /*1bc20*/  SHFL.IDX PT, R14, R3, RZ, 0x1f ;  /* 0x00001fff030e7589 */ /* 0x0002a400000e0000 */
.L_x_1786:
[----:B--2---:R-:W-:Y:S02]  /*1bc30*/  ISETP.NE.AND P0, PT, R14, RZ, PT ;  /* 0x000000ff0e00720c */ /* 0x004fe40003f05270 */
[----:B------:R-:W-:-:S11]  /*1bc40*/  PLOP3.LUT P6, PT, PT, PT, PT, 0x8, 0x0 ;  /* 0x000000000000781c */ /* 0x000fd60003fce170 */
[----:B------:R-:W-:Y:S05]  /*1bc50*/  @P0 BRA `(.L_x_1600) ;  /* 0x00000000000c0947 */ /* 0x000fea0003800000 */
[----:B------:R-:W-:-:S03]  /*1bc60*/  UMOV UR4, 0xffffffff ;  /* 0xffffffff00047882 */ /* 0x000fc60000000000 */
[----:B------:R-:W-:Y:S05]  /*1bc70*/  BRA.DIV UR4, `(.L_x_1601) ;  /* 0x00000076043c7947 */ /* 0x000fea000b800000 */
[----:B------:R-:W-:-:S13]  /*1bc80*/  ELECT P6, URZ, PT ;  /* 0x00000000003f782f */ /* 0x000fda00038c0000 */
.L_x_1600:
[----:B-1----:R-:W2:Y:S01]  /*1bc90*/  LDL R3, [R1+0x24] ;  /* 0x0000240001037983 */ /* 0x002ea20000100800 */
[----:B------:R-:W-:Y:S01]  /*1bca0*/  BSSY B1, `(.L_x_1602) ;  /* 0x0000008000017945 */ /* 0x000fe20003800000 */
[----:B--2---:R-:W-:-:S05]  /*1bcb0*/  VIADD R3, R3, 0x1 ;  /* 0x0000000103037836 */ /* 0x004fca0000000000 */
[----:B------:R-:W-:-:S04]  /*1bcc0*/  LEA.HI R6, R3, R3, RZ, 0x1 ;  /* 0x0000000303067211 */ /* 0x000fc800078f08ff */
[----:B------:R-:W-:-:S05]  /*1bcd0*/  LOP3.LUT R6, R6, 0xfffffffe, RZ, 0xc0, !PT ;  /* 0xfffffffe06067812 */ /* 0x000fca00078ec0ff */
[----:B------:R-:W-:-:S05]  /*1bce0*/  IMAD.IADD R3, R3, 0x1, -R6 ;  /* 0x0000000103037824 */ /* 0x000fca00078e0a06 */
[----:B------:R-:W-:-:S04]  /*1bcf0*/  SHF.L.U32 R3, R3, 0x1f, RZ ;  /* 0x0000001f03037819 */ /* 0x000fc800000006ff */
[----:B------:R-:W1:Y:S02]  /*1bd00*/  SYNCS.PHASECHK.TRANS64.TRYWAIT P0, [R22+URZ+0x2d820], R3 ;  /* 0x02d82003160075a7 */ /* 0x000e64000800017f */
[----:B-1----:R-:W-:Y:S05]  /*1bd10*/  @!P0 BRA `(.L_x_1603) ;  /* 0x0000007400348947 */ /* 0x002fea0003800000 */
.L_x_1789:
[----:B------:R-:W-:Y:S05]  /*1bd20*/  BSYNC B1 ;  /* 0x0000000000017941 */ /* 0x000fea0003800000 */
.L_x_1602:
[----:B------:R-:W-:Y:S04]  /*1bd30*/  BSSY B1, `(.L_x_1604) ;  /* 0x000008b000017945 */ /* 0x000fe80003800000 */
[----:B------:R-:W-:Y:S05]  /*1bd40*/  @!P6 BRA `(.L_x_1605) ;  /* 0x000000080024e947 */ /* 0x000fea0003800000 */
[----:B------:R-:W-:Y:S01]  /*1bd50*/  IMAD R11, R28, 0x8, R22 ;  /* 0x000000081c0b7824 */ /* 0x000fe200078e0216 */
[----:B------:R-:W-:Y:S01]  /*1bd60*/  SHF.L.U32 R10, R29, 0x1f, RZ ;  /* 0x0000001f1d0a7819 */ /* 0x000fe200000006ff */
[----:B------:R-:W2:Y:S01]  /*1bd70*/  S2R R6, SR_TID.X ;  /* 0x0000000000067919 */ /* 0x000ea20000002100 */
[----:B------:R-:W-:Y:S02]  /*1bd80*/  BSSY B2, `(.L_x_1606) ;  /* 0x0000005000027945 */ /* 0x000fe40003800000 */
[----:B------:R-:W3:Y:S01]  /*1bd90*/  SYNCS.PHASECHK.TRANS64.TRYWAIT P0, [R11+URZ+0x2d8a0], R10 ;  /* 0x02d8a00a0b0075a7 */ /* 0x000ee2000800017f */
[----:B--2---:R-:W-:-:S04]  /*1bda0*/  LOP3.LUT R6, R6, 0x7f, RZ, 0xc0, !PT ;  /* 0x0000007f06067812 */ /* 0x004fc800078ec0ff */
[----:B------:R-:W-:Y:S01]  /*1bdb0*/  ISETP.NE.AND P1, PT, R6, RZ, PT ;  /* 0x000000ff0600720c */ /* 0x000fe20003f25270 */
[----:B---3--:R-:W-:-:S12]  /*1bdc0*/  @!P0 BRA `(.L_x_1607) ;  /* 0x00000074001c8947 */ /* 0x008fd80003800000 */
.L_x_1790:
[----:B------:R-:W-:Y:S05]  /*1bdd0*/  BSYNC B2 ;  /* 0x0000000000027941 */ /* 0x000fea0003800000 */
.L_x_1606:
[----:B------:R-:W-:Y:S04]  /*1bde0*/  BSSY B2, `(.L_x_1608) ;  /* 0x0000009000027945 */ /* 0x000fe80003800000 */
[----:B------:R-:W-:Y:S05]  /*1bdf0*/  @P1 BRA `(.L_x_1609) ;  /* 0x00000000001c1947 */ /* 0x000fea0003800000 */
[----:B-1----:R-:W1:Y:S02]  /*1be00*/  S2R R3, SR_TID.X ;  /* 0x0000000000037919 */ /* 0x002e640000002100 */
[----:B-1----:R-:W-:Y:S01]  /*1be10*/  LOP3.LUT R6, R3, 0x1f, RZ, 0xc0, !PT ;  /* 0x0000001f03067812 */ /* 0x002fe200078ec0ff */
[----:B------:R-:W-:-:S03]  /*1be20*/  IMAD.MOV.U32 R3, RZ, RZ, 0x6000 ;  /* 0x00006000ff037424 */ /* 0x000fc600078e00ff */
[----:B------:R-:W-:Y:S01]  /*1be30*/  ISETP.NE.AND P0, PT, R6, RZ, PT ;  /* 0x000000ff0600720c */ /* 0x000fe20003f05270 */
[----:B------:R3:W-:-:S12]  /*1be40*/  SYNCS.ARRIVE.TRANS64 RZ, [R11+URZ+0x2d890], R3 ;  /* 0x02d890030bff79a7 */ /* 0x0007d8000800003f */
[----:B---3--:R-:W-:Y:S05]  /*1be50*/  @!P0 BRA `(.L_x_1609) ;  /* 0x0000000000048947 */ /* 0x008fea0003800000 */
[----:B------:R-:W-:Y:S01]  /*1be60*/  BPT.TRAP 0x1 ;  /* 0x000000040000795c */ /* 0x000fe20000300000 */
.L_x_1609:
[----:B------:R-:W-:Y:S05]  /*1be70*/  BSYNC B2 ;  /* 0x0000000000027941 */ /* 0x000fea0003800000 */
.L_x_1608:
        /* <DEDUP_REMOVED lines=8> */
[----:B-1----:R-:W-:Y:S01]  /*1bf00*/  VIADD R3, R11, 0x2d890 ;  /* 0x0002d8900b037836 */ /* 0x002fe20000000000 */
[----:B------:R-:W-:Y:S01]  /*1bf10*/  UMOV UR6, 0x0 ;  /* 0x0000000000067882 */ /* 0x000fe20000000000 */
[----:B0-----:R-:W-:Y:S01]  /*1bf20*/  VIADD R12, R8, 0x15400 ;  /* 0x00015400080c7836 */ /* 0x001fe20000000000 */
[----:B------:R-:W-:-:S09]  /*1bf30*/  UMOV UR7, 0x12f00000 ;  /* 0x12f0000000077882 */ /* 0x000fd20000000000 */
.L_x_1610:
        /* <DEDUP_REMOVED lines=16> */
.L_x_1611:
        /* <DEDUP_REMOVED lines=16> */
.L_x_1612:
        /* <DEDUP_REMOVED lines=13> */
.L_x_1791:
[----:B------:R-:W-:Y:S05]  /*1c210*/  BSYNC B2 ;  /* 0x0000000000027941 */ /* 0x000fea0003800000 */
.L_x_1613:
        /* <DEDUP_REMOVED lines=11> */
.L_x_1616:
[----:B------:R-:W-:Y:S05]  /*1c2d0*/  BSYNC B2 ;  /* 0x0000000000027941 */ /* 0x000fea0003800000 */
.L_x_1615:
[----:B------:R-:W-:Y:S01]  /*1c2e0*/  R2UR UR10, R20 ;  /* 0x00000000140a72ca */ /* 0x000fe200000e0000 */
[----:B------:R-:W-:Y:S01]  /*1c2f0*/  UIADD3 UR4, UP0, UR40, 0x670, URZ ;  /* 0x0000067028047890 */ /* 0x000fe2000ff1e03f */
[----:B------:R-:W-:Y:S01]  /*1c300*/  R2UR UR6, R12 ;  /* 0x000000000c0672ca */ /* 0x000fe200000e0000 */
[----:B0-2---:R-:W-:Y:S01]  /*1c310*/  VIADD R11, R11, 0x2d8b0 ;  /* 0x0002d8b00b0b7836 */ /* 0x005fe20000000000 */
[----:B------:R-:W-:Y:S01]  /*1c320*/  R2UR UR7, R13 ;  /* 0x000000000d0772ca */ /* 0x000fe200000e0000 */
[----:B------:R-:W-:Y:S01]  /*1c330*/  VIADD R3, R8, 0x400 ;  /* 0x0000040008037836 */ /* 0x000fe20000000000 */
[----:B------:R-:W-:Y:S01]  /*1c340*/  PLOP3.LUT P0, PT, PT, PT, PT, 0x80, 0x0 ;  /* 0x000000000000781c */ /* 0x000fe20003f0f070 */
[----:B------:R-:W-:-:S12]  /*1c350*/  UIADD3.X UR5, URZ, UR41, URZ, UP0, !UPT ;  /* 0x000000293f057290 */ /* 0x000fd800087fe43f */
.L_x_1617:
        /* <DEDUP_REMOVED lines=15> */
.L_x_1618:
        /* <DEDUP_REMOVED lines=15> */
.L_x_1619:
        /* <DEDUP_REMOVED lines=10> */
.L_x_1605:
[----:B------:R-:W-:Y:S05]  /*1c5e0*/  BSYNC B1 ;  /* 0x0000000000017941 */ /* 0x000fea0003800000 */
.L_x_1604:
[----:B------:R-:W-:Y:S01]  /*1c5f0*/  VIADD R8, R2, 0xfffffffe ;  /* 0xfffffffe02087836 */ /* 0x000fe20000000000 */
[----:B------:R-:W-:Y:S01]  /*1c600*/  PLOP3.LUT P0, PT, PT, PT, PT, 0x8, 0x0 ;  /* 0x000000000000781c */ /* 0x000fe20003f0e170 */
[----:B------:R-:W-:-:S03]  /*1c610*/  VIADD R28, R28, 0x1 ;  /* 0x000000011c1c7836 */ /* 0x000fc60000000000 */
[----:B------:R-:W-:Y:S02]  /*1c620*/  ISETP.GE.AND P2, PT, R8, R5, PT ;  /* 0x000000050800720c */ /* 0x000fe40003f46270 */
[----:B------:R-:W-:-:S04]  /*1c630*/  ISETP.NE.AND P1, PT, R28, 0x2, PT ;  /* 0x000000021c00780c */ /* 0x000fc80003f25270 */
[----:B------:R-:W-:Y:S02]  /*1c640*/  SEL R2, RZ, 0x1, P1 ;  /* 0x00000001ff027807 */ /* 0x000fe40000800000 */
[----:B------:R-:W-:Y:S02]  /*1c650*/  SEL R28, R28, RZ, P1 ;  /* 0x000000ff1c1c7207 */ /* 0x000fe40000800000 */
[----:B------:R-:W-:-:S03]  /*1c660*/  LOP3.LUT R29, R29, R2, RZ, 0x3c, !PT ;  /* 0x000000021d1d7212 */ /* 0x000fc600078e3cff */
[----:B------:R-:W-:Y:S05]  /*1c670*/  @!P2 BRA `(.L_x_1598) ;  /* 0x000000080050a947 */ /* 0x000fea0003800000 */
.L_x_1636:
[----:B------:R-:W-:Y:S05]  /*1c680*/  YIELD ;  /* 0x0000000000007946 */ /* 0x000fea0003800000 */
[----:B------:R-:W-:Y:S04]  /*1c690*/  BSSY B1, `(.L_x_1620) ;  /* 0x000008a000017945 */ /* 0x000fe80003800000 */
[----:B------:R-:W-:Y:S05]  /*1c6a0*/  @!P6 BRA `(.L_x_1621) ;  /* 0x000000080020e947 */ /* 0x000fea0003800000 */
[----:B------:R-:W-:Y:S01]  /*1c6b0*/  IMAD R6, R28, 0x8, R22 ;  /* 0x000000081c067824 */ /* 0x000fe200078e0216 */
[----:B-1----:R-:W-:Y:S01]  /*1c6c0*/  SHF.L.U32 R3, R29, 0x1f, RZ ;  /* 0x0000001f1d037819 */ /* 0x002fe200000006ff */
[----:B------:R-:W1:Y:S01]  /*1c6d0*/  S2R R2, SR_TID.X ;  /* 0x0000000000027919 */ /* 0x000e620000002100 */
[----:B------:R-:W-:Y:S02]  /*1c6e0*/  BSSY B2, `(.L_x_1622) ;  /* 0x0000005000027945 */ /* 0x000fe40003800000 */
[----:B------:R-:W2:Y:S01]  /*1c6f0*/  SYNCS.PHASECHK.TRANS64.TRYWAIT P1, [R6+URZ+0x2d8a0], R3 ;  /* 0x02d8a003060075a7 */ /* 0x000ea2000802017f */
[----:B-1----:R-:W-:-:S04]  /*1c700*/  LOP3.LUT R2, R2, 0x7f, RZ, 0xc0, !PT ;  /* 0x0000007f02027812 */ /* 0x002fc800078ec0ff */
[----:B------:R-:W-:Y:S01]  /*1c710*/  ISETP.NE.AND P2, PT, R2, RZ, PT ;  /* 0x000000ff0200720c */ /* 0x000fe20003f45270 */
[----:B--2---:R-:W-:-:S12]  /*1c720*/  @!P1 BRA `(.L_x_1623) ;  /* 0x0000006800ec9947 */ /* 0x004fd80003800000 */
.L_x_1792:
[----:B------:R-:W-:Y:S05]  /*1c730*/  BSYNC B2 ;  /* 0x0000000000027941 */ /* 0x000fea0003800000 */
.L_x_1622:
[----:B------:R-:W-:Y:S04]  /*1c740*/  BSSY B2, `(.L_x_1624) ;  /* 0x0000009000027945 */ /* 0x000fe80003800000 */
[----:B------:R-:W-:Y:S05]  /*1c750*/  @P2 BRA `(.L_x_1625) ;  /* 0x00000000001c2947 */ /* 0x000fea0003800000 */
[----:B------:R-:W2:Y:S02]  /*1c760*/  S2R R2, SR_TID.X ;  /* 0x0000000000027919 */ /* 0x000ea40000002100 */
[----:B--2---:R-:W-:Y:S01]  /*1c770*/  LOP3.LUT R10, R2, 0x1f, RZ, 0xc0, !PT ;  /* 0x0000001f020a7812 */ /* 0x004fe200078ec0ff */
[----:B------:R-:W-:-:S03]  /*1c780*/  IMAD.MOV.U32 R2, RZ, RZ, 0x6000 ;  /* 0x00006000ff027424 */ /* 0x000fc600078e00ff */
[----:B------:R-:W-:Y:S01]  /*1c790*/  ISETP.NE.AND P1, PT, R10, RZ, PT ;  /* 0x000000ff0a00720c */ /* 0x000fe20003f25270 */
[----:B------:R2:W-:-:S12]  /*1c7a0*/  SYNCS.ARRIVE.TRANS64 RZ, [R6+URZ+0x2d890], R2 ;  /* 0x02d8900206ff79a7 */ /* 0x0005d8000800003f */
[----:B--2---:R-:W-:Y:S05]  /*1c7b0*/  @!P1 BRA `(.L_x_1625) ;  /* 0x0000000000049947 */ /* 0x004fea0003800000 */
[----:B------:R-:W-:Y:S01]  /*1c7c0*/  BPT.TRAP 0x1 ;  /* 0x000000040000795c */ /* 0x000fe20000300000 */
.L_x_1625:
[----:B------:R-:W-:Y:S05]  /*1c7d0*/  BSYNC B2 ;  /* 0x0000000000027941 */ /* 0x000fea0003800000 */
.L_x_1624:
        /* <DEDUP_REMOVED lines=10> */
[----:B------:R-:W-:-:S10]  /*1c880*/  UMOV UR7, 0x12f00000 ;  /* 0x12f0000000077882 */ /* 0x000fd40000000000 */
.L_x_1626:
        /* <DEDUP_REMOVED lines=16> */
.L_x_1627:
        /* <DEDUP_REMOVED lines=16> */
.L_x_1628:
        /* <DEDUP_REMOVED lines=13> */
.L_x_1793:
[----:B------:R-:W-:Y:S05]  /*1cb60*/  BSYNC B2 ;  /* 0x0000000000027941 */ /* 0x000fea0003800000 */
.L_x_1629:
[----:B------:R-:W-:Y:S01]  /*1cb70*/  BSSY B2, `(.L_x_1631) ;  /* 0x000000b000027945 */ /* 0x000fe20003800000 */
[----:B------:R-:W-:Y:S02]  /*1cb80*/  IMAD.MOV.U32 R2, RZ, RZ, 0x0 ;  /* 0x00000000ff027424 */ /* 0x000fe400078e00ff */
[----:B01----:R-:W-:Y:S01]  /*1cb90*/  IMAD.MOV.U32 R3, RZ, RZ, 0x12f00000 ;  /* 0x12f00000ff037424 */ /* 0x003fe200078e00ff */
        /* <DEDUP_REMOVED lines=8> */
.L_x_1632:
[----:B------:R-:W-:Y:S05]  /*1cc20*/  BSYNC B2 ;  /* 0x0000000000027941 */ /* 0x000fea0003800000 */
.L_x_1631:
        /* <DEDUP_REMOVED lines=8> */
.L_x_1633:
        /* <DEDUP_REMOVED lines=15> */
.L_x_1634:
        /* <DEDUP_REMOVED lines=15> */
.L_x_1635:
        /* <DEDUP_REMOVED lines=10> */
.L_x_1621:
[----:B------:R-:W-:Y:S05]  /*1cf30*/  BSYNC B1 ;  /* 0x0000000000017941 */ /* 0x000fea0003800000 */
.L_x_1620:
[----:B------:R-:W-:Y:S01]  /*1cf40*/  ISETP.GT.AND P2, PT, R8, R5, PT ;  /* 0x000000050800720c */ /* 0x000fe20003f44270 */
[----:B------:R-:W-:Y:S02]  /*1cf50*/  VIADD R28, R28, 0x1 ;  /* 0x000000011c1c7836 */ /* 0x000fe40000000000 */
[----:B------:R-:W-:-:S03]  /*1cf60*/  VIADD R8, R8, 0xffffffff ;  /* 0xffffffff08087836 */ /* 0x000fc60000000000 */
[----:B------:R-:W-:-:S04]  /*1cf70*/  ISETP.NE.AND P1, PT, R28, 0x2, PT ;  /* 0x000000021c00780c */ /* 0x000fc80003f25270 */
[----:B------:R-:W-:Y:S02]  /*1cf80*/  SEL R2, RZ, 0x1, P1 ;  /* 0x00000001ff027807 */ /* 0x000fe40000800000 */
[----:B------:R-:W-:Y:S02]  /*1cf90*/  SEL R28, R28, RZ, P1 ;  /* 0x000000ff1c1c7207 */ /* 0x000fe40000800000 */
[----:B------:R-:W-:Y:S01]  /*1cfa0*/  LOP3.LUT R29, R29, R2, RZ, 0x3c, !PT ;  /* 0x000000021d1d7212 */ /* 0x000fe200078e3cff */
[----:B------:R-:W-:Y:S06]  /*1cfb0*/  @P2 BRA `(.L_x_1636) ;  /* 0xfffffff400b02947 */ /* 0x000fec000383ffff */
.L_x_1598:
[----:B------:R-:W-:Y:S05]  /*1cfc0*/  BSYNC B0 ;  /* 0x0000000000007941 */ /* 0x000fea0003800000 */
.L_x_1597:
[----:B------:R-:W2:Y:S01]  /*1cfd0*/  LDL R6, [R1+0x10] ;  /* 0x0000100001067983 */ /* 0x000ea20000100800 */
[----:B------:R-:W3:Y:S01]  /*1cfe0*/  LDC R0, c[0x0][0x448] ;  /* 0x00011200ff007b82 */ /* 0x000ee20000000800 */
[----:B------:R-:W-:Y:S07]  /*1cff0*/  @!P0 WARPSYNC.ALL ;  /* 0x0000000000008948 */ /* 0x000fee0003800000 */
[----:B------:R-:W-:Y:S01]  /*1d000*/  @!P0 BAR.SYNC.DEFER_BLOCKING 0xc, 0x200 ;  /* 0x0308000000008b1d */ /* 0x000fe20000010000 */
[----:B---3--:R-:W-:-:S13]  /*1d010*/  ISETP.NE.AND P1, PT, R0, 0x1, PT ;  /* 0x000000010000780c */ /* 0x008fda0003f25270 */
[----:B------:R-:W3:Y:S08]  /*1d020*/  @P1 LDC R5, c[0x0][0x44c] ;  /* 0x00011300ff051b82 */ /* 0x000ef00000000800 */
[----:B-1----:R-:W1:Y:S01]  /*1d030*/  @P1 LDC R3, c[0x0][0x450] ;  /* 0x00011400ff031b82 */ /* 0x002e620000000800 */
[----:B--2---:R-:W-:-:S04]  /*1d040*/  VIADD R2, R6, 0xbf ;  /* 0x000000bf06027836 */ /* 0x004fc80000000000 */
[----:B---3--:R-:W-:-:S05]  /*1d050*/  @P1 IMAD.HI.U32 R0, R2, R5, RZ ;  /* 0x0000000502001227 */ /* 0x008fca00078e00ff */
[----:B-1----:R-:W-:-:S05]  /*1d060*/  @P1 SHF.R.U32.HI R2, RZ, R3, R0 ;  /* 0x00000003ff021219 */ /* 0x002fca0000011600 */
[----:B------:R-:W-:Y:S02]  /*1d070*/  IMAD.IADD R7, R7, 0x1, R2 ;  /* 0x0000000107077824 */ /* 0x000fe400078e0202 */
[----:B------:R-:W1:Y:S02]  /*1d080*/  LDC.64 R2, c[0x0][0x9e0] ;  /* 0x00027800ff027b82 */ /* 0x000e640000000a00 */
[----:B-1----:R-:W-:Y:S01]  /*1d090*/  ISETP.GE.AND P2, PT, R3, 0x1, PT ;  /* 0x000000010300780c */ /* 0x002fe20003f46270 */
[----:B------:R-:W-:-:S12]  /*1d0a0*/  IMAD.IADD R2, R7, 0x1, R2 ;  /* 0x0000000107027824 */ /* 0x000fd800078e0202 */
[----:B------:R-:W-:Y:S05]  /*1d0b0*/  @!P2 BRA `(.L_x_1637) ;  /* 0x000000000048a947 */ /* 0x000fea0003800000 */
        /* <DEDUP_REMOVED lines=11> */
.L_x_1639:
[----:B------:R-:W-:-:S13]  /*1d170*/  ISETP.NE.AND P0, PT, R3, 0x1, PT ;  /* 0x000000010300780c */ /* 0x000fda0003f05270 */
[----:B------:R-:W1:Y:S02]  /*1d180*/  @P0 LDC.64 R4, c[0x0][0x9e8] ;  /* 0x00027a00ff040b82 */ /* 0x000e640000000a00 */
[----:B-1----:R-:W-:-:S05]  /*1d190*/  @P0 IMAD.HI.U32 R4, R0, R4, RZ ;  /* 0x0000000400040227 */ /* 0x002fca00078e00ff */
[----:B------:R-:W-:-:S07]  /*1d1a0*/  @P0 SHF.R.U32.HI R0, RZ, R5, R4 ;  /* 0x00000005ff000219 */ /* 0x000fce0000011604 */
.L_x_1640:
[----:B------:R-:W-:Y:S05]  /*1d1b0*/  BSYNC B0 ;  /* 0x0000000000007941 */ /* 0x000fea0003800000 */
.L_x_1638:
[----:B------:R-:W-:-:S05]  /*1d1c0*/  IMAD R5, R0, R3, R3 ;  /* 0x0000000300057224 */ /* 0x000fca00078e0203 */
[----:B------:R-:W-:-:S07]  /*1d1d0*/  VIMNMX R2, R2, R5, PT ;  /* 0x0000000502027248 */ /* 0x000fce0003fe0100 */
.L_x_1637:
[----:B------:R-:W-:Y:S01]  /*1d1e0*/  VIADD R2, R2, 0x7f ;  /* 0x0000007f02027836 */ /* 0x000fe20000000000 */
[----:B------:R-:W-:-:S04]  /*1d1f0*/  ULDC UR4, c[0x0][0x9dc] ;  /* 0x0002770000047ab9 */ /* 0x000fc80000000800 */
[----:B------:R-:W-:-:S04]  /*1d200*/  SHF.R.S32.HI R5, RZ, 0x1f, R2 ;  /* 0x0000001fff057819 */ /* 0x000fc80000011402 */
[----:B------:R-:W-:Y:S02]  /*1d210*/  LEA.HI R5, R5, R2, RZ, 0x7 ;  /* 0x0000000205057211 */ /* 0x000fe400078f38ff */
[----:B------:R-:W1:Y:S02]  /*1d220*/  @P1 LDC R2, c[0x0][0x44c] ;  /* 0x00011300ff021b82 */ /* 0x000e640000000800 */
[----:B------:R-:W-:-:S04]  /*1d230*/  SHF.R.S32.HI R0, RZ, 0x7, R5 ;  /* 0x00000007ff007819 */ /* 0x000fc80000011405 */
[----:B------:R-:W-:Y:S02]  /*1d240*/  VIMNMX R24, R17, R0, PT ;  /* 0x0000000011187248 */ /* 0x000fe40003fe0100 */
[----:B------:R-:W2:Y:S03]  /*1d250*/  @P1 LDC R0, c[0x0][0x450] ;  /* 0x00011400ff001b82 */ /* 0x000ea60000000800 */
[----:B------:R3:W-:Y:S01]  /*1d260*/  STL [R1+0x14], R24 ;  /* 0x0000141801007387 */ /* 0x0007e20000100800 */
[----:B-1----:R-:W-:-:S04]  /*1d270*/  @P1 IMAD.HI.U32 R5, R6, R2, RZ ;  /* 0x0000000206051227 */ /* 0x002fc800078e00ff */
[----:B------:R-:W-:Y:S01]  /*1d280*/  IMAD.MOV.U32 R2, RZ, RZ, R6 ;  /* 0x000000ffff027224 */ /* 0x000fe200078e0006 */
[----:B--2---:R-:W-:-:S05]  /*1d290*/  @P1 SHF.R.U32.HI R2, RZ, R0, R5 ;  /* 0x00000000ff021219 */ /* 0x004fca0000011605 */
[----:B------:R-:W-:-:S04]  /*1d2a0*/  IMAD.IADD R2, R9, 0x1, R2 ;  /* 0x0000000109027824 */ /* 0x000fc800078e0202 */
[----:B------:R-:W-:Y:S01]  /*1d2b0*/  VIADD R0, R2, -UR4 ;  /* 0x8000000402007c36 */ /* 0x000fe20008000000 */
[----:B---3--:R-:W-:Y:S06]  /*1d2c0*/  @!P2 BRA `(.L_x_1641) ;  /* 0x000000000044a947 */ /* 0x008fec0003800000 */
        /* <DEDUP_REMOVED lines=10> */
.L_x_1643:
[----:B------:R-:W-:-:S13]  /*1d370*/  ISETP.NE.AND P0, PT, R3, 0x1, PT ;  /* 0x000000010300780c */ /* 0x000fda0003f05270 */
[----:B------:R-:W1:Y:S02]  /*1d380*/  @P0 LDC.64 R4, c[0x0][0x9e8] ;  /* 0x00027a00ff040b82 */ /* 0x000e640000000a00 */
[----:B-1----:R-:W-:-:S05]  /*1d390*/  @P0 IMAD.HI.U32 R4, R2, R4, RZ ;  /* 0x0000000402040227 */ /* 0x002fca00078e00ff */
[----:B------:R-:W-:-:S07]  /*1d3a0*/  @P0 SHF.R.U32.HI R2, RZ, R5, R4 ;  /* 0x00000005ff020219 */ /* 0x000fce0000011604 */
.L_x_1644:
[----:B------:R-:W-:Y:S05]  /*1d3b0*/  BSYNC B0 ;  /* 0x0000000000007941 */ /* 0x000fea0003800000 */
.L_x_1642:
[----:B------:R-:W-:-:S05]  /*1d3c0*/  IMAD R3, R2, R3, RZ ;  /* 0x0000000302037224 */ /* 0x000fca00078e02ff */
[----:B------:R-:W-:-:S07]  /*1d3d0*/  VIMNMX R0, R0, R3, !PT ;  /* 0x0000000300007248 */ /* 0x000fce0007fe0100 */
.L_x_1641:
[----:B------:R-:W-:Y:S01]  /*1d3e0*/  SHF.R.S32.HI R3, RZ, 0x1f, R0 ;  /* 0x0000001fff037819 */ /* 0x000fe20000011400 */
[----:B------:R-:W-:Y:S03]  /*1d3f0*/  BSSY B7, `(.L_x_1645) ;  /* 0x0000421000077945 */ /* 0x000fe60003800000 */
[----:B------:R-:W-:-:S04]  /*1d400*/  LEA.HI R3, R3, R0, RZ, 0x7 ;  /* 0x0000000003037211 */ /* 0x000fc800078f38ff */
[----:B------:R-:W-:-:S04]  /*1d410*/  SHF.R.S32.HI R3, RZ, 0x7, R3 ;  /* 0x00000007ff037819 */ /* 0x000fc80000011403 */
[----:B------:R-:W-:-:S04]  /*1d420*/  VIMNMX R2, RZ, R3, !PT ;  /* 0x00000003ff027248 */ /* 0x000fc80007fe0100 */
[----:B------:R-:W-:Y:S01]  /*1d430*/  ISETP.GT.AND P0, PT, R24, R2, PT ;  /* 0x000000021800720c */ /* 0x000fe20003f04270 */
[----:B------:R1:W-:-:S12]  /*1d440*/  STL [R1+0x8], R2 ;  /* 0x0000080201007387 */ /* 0x0003d80000100800 */
[----:B-1----:R-:W-:Y:S05]  /*1d450*/  @P0 BRA `(.L_x_1646) ;  /* 0x0000000000440947 */ /* 0x002fea0003800000 */
[----:B------:R-:W1:Y:S02]  /*1d460*/  S2R R2, SR_TID.X ;  /* 0x0000000000027919 */ /* 0x000e640000002100 */
[----:B-1----:R-:W-:-:S04]  /*1d470*/  LOP3.LUT R2, R2, 0x7f, RZ, 0xc0, !PT ;  /* 0x0000007f02027812 */ /* 0x002fc800078ec0ff */
[----:B------:R-:W-:-:S13]  /*1d480*/  ISETP.NE.AND P0, PT, R2, RZ, PT ;  /* 0x000000ff0200720c */ /* 0x000fda0003f05270 */
[----:B------:R-:W-:Y:S05]  /*1d490*/  @P0 BRA `(.L_x_1647) ;  /* 0x0000004000580947 */ /* 0x000fea0003800000 */
[----:B------:R-:W1:Y:S01]  /*1d4a0*/  S2R R5, SR_LANEID ;  /* 0x0000000000057919 */ /* 0x000e620000000000 */
[----:B------:R-:W-:Y:S01]  /*1d4b0*/  VOTEU.ANY UR4, UPT, PT ;  /* 0x0000000000047886 */ /* 0x000fe200038e0100 */
[----:B------:R-:W2:Y:S01]  /*1d4c0*/  LDC.64 R2, c[0x0][0xc60] ;  /* 0x00031800ff027b82 */ /* 0x000ea20000000a00 */
[----:B------:R-:W1:Y:S02]  /*1d4d0*/  FLO.U32 R0, UR4 ;  /* 0x0000000400007d00 */ /* 0x000e6400080e0000 */
[----:B-1----:R-:W-:-:S06]  /*1d4e0*/  ISETP.EQ.U32.AND P0, PT, R0, R5, PT ;  /* 0x000000050000720c */ /* 0x002fcc0003f02070 */
[----:B------:R-:W2:Y:S07]  /*1d4f0*/  POPC R5, UR4 ;  /* 0x0000000400057d09 */ /* 0x000eae0008000000 */
[----:B--2---:R-:W2:Y:S01]  /*1d500*/  @P0 ATOMG.E.ADD.STRONG.GPU PT, R3, desc[UR38][R2.64], R5 ;  /* 0x00000005020309a8 */ /* 0x004ea200081ee1e6 */
[----:B------:R-:W1:Y:S02]  /*1d510*/  S2R R4, SR_LTMASK ;  /* 0x0000000000047919 */ /* 0x000e640000003900 */
[----:B-1----:R-:W-:-:S04]  /*1d520*/  LOP3.LUT R4, R4, UR4, RZ, 0xc0, !PT ;  /* 0x0000000404047c12 */ /* 0x002fc8000f8ec0ff */
[----:B------:R-:W1:Y:S01]  /*1d530*/  POPC R7, R4 ;  /* 0x0000000400077309 */ /* 0x000e620000000000 */
[----:B--2---:R-:W1:Y:S02]  /*1d540*/  SHFL.IDX PT, R0, R3, R0, 0x1f ;  /* 0x00001f0003007589 */ /* 0x004e6400000e0000 */
[----:B-1----:R-:W-:Y:S01]  /*1d550*/  IADD3 R16, R0, UR37, R7 ;  /* 0x0000002500107c10 */ /* 0x002fe2000fffe007 */
[----:B------:R-:W-:Y:S06]  /*1d560*/  BRA `(.L_x_1647) ;  /* 0x0000004000247947 */ /* 0x000fec0003800000 */
.L_x_1646:
        /* <DEDUP_REMOVED lines=16> */
[----:B0-----:R-:W-:Y:S02]  /*1d670*/  IMAD.MOV.U32 R12, RZ, RZ, 0x1 ;  /* 0x00000001ff0c7424 */ /* 0x001fe400078e00ff */
[----:B------:R-:W-:-:S07]  /*1d680*/  IMAD.MOV.U32 R13, RZ, RZ, RZ ;  /* 0x000000ffff0d7224 */ /* 0x000fce00078e00ff */
[----:B------:R-:W-:-:S07]  /*1d690*/  LEPC R20, `(.L_x_1649) ;  /* 0x000000001014794e */ /* 0x000fce0000000000 */
[----:B-1----:R-:W-:Y:S05]  /*1d6a0*/  CALL.ABS.NOINC R2 ;  /* 0x0000000002007343 */ /* 0x002fea0003c00000 */
.L_x_1649:
[----:B------:R-:W-:Y:S05]  /*1d6b0*/  BSYNC B6 ;  /* 0x0000000000067941 */ /* 0x000fea0003800000 */
.L_x_1648:
        /* <DEDUP_REMOVED lines=13> */
[----:B------:R-:W-:Y:S02]  /*1d790*/  IMAD.U32 R10, RZ, RZ, UR4 ;  /* 0x00000004ff0a7e24 */ /* 0x000fe4000f8e00ff */
[----:B------:R-:W-:Y:S02]  /*1d7a0*/  IMAD.U32 R11, RZ, RZ, UR5 ;  /* 0x00000005ff0b7e24 */ /* 0x000fe4000f8e00ff */
[----:B------:R-:W-:Y:S02]  /*1d7b0*/  IMAD.MOV.U32 R8, RZ, RZ, 0x70 ;  /* 0x00000070ff087424 */ /* 0x000fe400078e00ff */
[----:B0-----:R-:W-:Y:S02]  /*1d7c0*/  IMAD.MOV.U32 R12, RZ, RZ, 0x1 ;  /* 0x00000001ff0c7424 */ /* 0x001fe400078e00ff */
[----:B-1----:R-:W-:-:S07]  /*1d7d0*/  IMAD.MOV.U32 R13, RZ, RZ, RZ ;  /* 0x000000ffff0d7224 */ /* 0x002fce00078e00ff */
[----:B------:R-:W-:-:S07]  /*1d7e0*/  LEPC R20, `(.L_x_1652) ;  /* 0x000000001014794e */ /* 0x000fce0000000000 */
[----:B--2---:R-:W-:Y:S05]  /*1d7f0*/  CALL.ABS.NOINC R2 ;  /* 0x0000000002007343 */ /* 0x004fea0003c00000 */
.L_x_1652:
        /* <DEDUP_REMOVED lines=15> */
.L_x_1651:
[----:B------:R-:W-:Y:S05]  /*1d8f0*/  BSYNC B6 ;  /* 0x0000000000067941 */ /* 0x000fea0003800000 */
.L_x_1650:
[----:B------:R-:W-:Y:S01]  /*1d900*/  ULDC.64 UR4, c[0x0][0x9f8] ;  /* 0x00027e0000047ab9 */ /* 0x000fe20000000a00 */
[----:B------:R-:W-:Y:S01]  /*1d910*/  IMAD.MOV.U32 R25, RZ, RZ, R19 ;  /* 0x000000ffff197224 */ /* 0x000fe200078e0013 */
[----:B------:R-:W-:-:S04]  /*1d920*/  ISETP.NE.U32.AND P0, PT, RZ, UR4, PT ;  /* 0x00000004ff007c0c */ /* 0x000fc8000bf05070 */
[----:B------:R-:W-:Y:S01]  /*1d930*/  ISETP.NE.AND.EX P0, PT, RZ, UR5, PT, P0 ;  /* 0x00000005ff007c0c */ /* 0x000fe2000bf05300 */
[----:B------:R-:W-:-:S12]  /*1d940*/  ULDC.64 UR4, c[0x0][0xa08] ;  /* 0x0002820000047ab9 */ /* 0x000fd80000000a00 */
[----:B------:R-:W1:Y:S02]  /*1d950*/  @P0 LDC.64 R2, c[0x0][0x9f8] ;  /* 0x00027e00ff020b82 */ /* 0x000e640000000a00 */
[----:B-1----:R-:W-:-:S05]  /*1d960*/  @P0 IMAD.WIDE R2, R19, 0x4, R2 ;  /* 0x0000000413020825 */ /* 0x002fca00078e0202 */
[----:B------:R1:W2:Y:S01]  /*1d970*/  @P0 LDG.E R25, desc[UR38][R2.64] ;  /* 0x0000002602190981 */ /* 0x0002a2000c1e1900 */
[----:B------:R-:W-:Y:S01]  /*1d980*/  VIADD R24, R24, 0xffffffff ;  /* 0xffffffff18187836 */ /* 0x000fe20000000000 */
[----:B-1----:R-:W1:Y:S02]  /*1d990*/  LDC.64 R2, c[0x0][0x418] ;  /* 0x00010600ff027b82 */ /* 0x002e640000000a00 */
[----:B-1----:R-:W-:Y:S01]  /*1d9a0*/  LOP3.LUT P0, RZ, R2, UR4, RZ, 0xfc, !PT ;  /* 0x0000000402ff7c12 */ /* 0x002fe2000f80fcff */
[----:B------:R-:W-:-:S03]  /*1d9b0*/  UMOV UR4, 0xffffffff ;  /* 0xffffffff00047882 */ /* 0x000fc60000000000 */
[----:B------:R-:W-:Y:S02]  /*1d9c0*/  LOP3.LUT P0, RZ, R3, UR5, RZ, 0xfc, P0 ;  /* 0x0000000503ff7c12 */ /* 0x000fe4000800fcff */
[----:B--2---:R-:W-:Y:S02]  /*1d9d0*/  SHF.R.S32.HI R7, RZ, 0x1f, R25 ;  /* 0x0000001fff077819 */ /* 0x004fe40000011419 */
[----:B------:R-:W-:-:S03]  /*1d9e0*/  SEL R17, R25, RZ, !P0 ;  /* 0x000000ff19117207 */ /* 0x000fc60004000000 */
[----:B------:R1:W-:Y:S01]  /*1d9f0*/  STL [R1+0x4], R7 ;  /* 0x0000040701007387 */ /* 0x0003e20000100800 */
[----:B------:R-:W-:Y:S05]  /*1da00*/  BRA.DIV UR4, `(.L_x_1653) ;  /* 0x0000005a045c7947 */ /* 0x000fea000b800000 */
[----:B------:R-:W2:Y:S02]  /*1da10*/  S2R R0, SR_TID.X ;  /* 0x0000000000007919 */ /* 0x000ea40000002100 */
[----:B--2---:R-:W-:-:S04]  /*1da20*/  SHF.R.U32.HI R0, RZ, 0x5, R0 ;  /* 0x00000005ff007819 */ /* 0x004fc80000011600 */
[----:B------:R-:W-:-:S05]  /*1da30*/  LOP3.LUT R0, R0, 0x3, RZ, 0xc0, !PT ;  /* 0x0000000300007812 */ /* 0x000fca00078ec0ff */
[----:B------:R2:W3:Y:S02]  /*1da40*/  SHFL.IDX PT, R14, R0, RZ, 0x1f ;  /* 0x00001fff000e7589 */ /* 0x0004e400000e0000 */
.L_x_1796:
[----:B--2---:R-:W2:Y:S01]  /*1da50*/  LDL.LU R0, [R1] ;  /* 0x0000000001007983 */ /* 0x004ea20000300800 */
[----:B------:R-:W-:Y:S02]  /*1da60*/  PLOP3.LUT P1, PT, PT, PT, PT, 0x8, 0x0 ;  /* 0x000000000000781c */ /* 0x000fe40003f2e170 */
[----:B---3--:R-:W-:Y:S02]  /*1da70*/  ISETP.NE.AND P0, PT, R14, RZ, PT ;  /* 0x000000ff0e00720c */ /* 0x008fe40003f05270 */
[----:B--2---:R-:W-:-:S09]  /*1da80*/  LOP3.LUT R0, R0, 0xfffffffe, RZ, 0xc0, !PT ;  /* 0xfffffffe00007812 */ /* 0x004fd200078ec0ff */
[----:B------:R-:W-:-:S05]  /*1da90*/  @P1 LOP3.LUT R0, R0, 0x1, RZ, 0xfc, !PT ;  /* 0x0000000100001812 */ /* 0x000fca00078efcff */
[----:B------:R2:W-:Y:S01]  /*1daa0*/  STL [R1], R0 ;  /* 0x0000000001007387 */ /* 0x0005e20000100800 */
[----:B------:R-:W-:Y:S05]  /*1dab0*/  @P0 BRA `(.L_x_1654) ;  /* 0x0000000400200947 */ /* 0x000fea0003800000 */
[----:B------:R-:W-:-:S03]  /*1dac0*/  UMOV UR4, 0xffffffff ;  /* 0xffffffff00047882 */ /* 0x000fc60000000000 */
[----:B------:R-:W-:Y:S05]  /*1dad0*/  BRA.DIV UR4, `(.L_x_1655) ;  /* 0x0000005a045c7947 */ /* 0x000fea000b800000 */
[----:B------:R-:W-:-:S13]  /*1dae0*/  ELECT P6, URZ, PT ;  /* 0x00000000003f782f */ /* 0x000fda00038c0000 */
.L_x_1799:
[----:B------:R-:W-:Y:S05]  /*1daf0*/  @!P6 BRA `(.L_x_1654) ;  /* 0x000000040010e947 */ /* 0x000fea0003800000 */
[----:B------:R-:W-:-:S04]  /*1db00*/  ISETP.NE.U32.AND P0, PT, R2, RZ, PT ;  /* 0x000000ff0200720c */ /* 0x000fc80003f05070 */
[----:B------:R-:W-:-:S13]  /*1db10*/  ISETP.NE.AND.EX P0, PT, R3, RZ, PT, P0 ;  /* 0x000000ff0300720c */ /* 0x000fda0003f05300 */
[----:B------:R-:W-:Y:S05]  /*1db20*/  @!P0 BRA `(.L_x_1656) ;  /* 0x0000000000448947 */ /* 0x000fea0003800000 */
[----:B------:R-:W3:Y:S01]  /*1db30*/  LDC R6, c[0x0][0x43c] ;  /* 0x00010f00ff067b82 */ /* 0x000ee20000000800 */
[----:B------:R-:W-:Y:S01]  /*1db40*/  ULDC.64 UR4, c[0x0][0x428] ;  /* 0x00010a0000047ab9 */ /* 0x000fe20000000a00 */
[----:B---3--:R-:W-:-:S13]  /*1db50*/  ISETP.NE.AND P0, PT, R6, 0x1, PT ;  /* 0x000000010600780c */ /* 0x008fda0003f05270 */
[----:B------:R-:W2:Y:S02]  /*1db60*/  @P0 LDC.64 R4, c[0x0][0x440] ;  /* 0x00011000ff040b82 */ /* 0x000ea40000000a00 */
[----:B--2---:R-:W-:-:S04]  /*1db70*/  @P0 IMAD.HI.U32 R0, R24, R4, RZ ;  /* 0x0000000418000227 */ /* 0x004fc800078e00ff */
        /* <DEDUP_REMOVED lines=12> */
.L_x_1656:
[----:B--2---:R-:W-:Y:S01]  /*1dc40*/  IMAD R0, R23, 0x8, R22 ;  /* 0x0000000817007824 */ /* 0x004fe200078e0216 */
[----:B---3--:R-:W-:-:S04]  /*1dc50*/  SHF.L.U32 R2, R26, 0x1f, RZ ;  /* 0x0000001f1a027819 */ /* 0x008fc800000006ff */
[----:B------:R-:W2:Y:S02]  /*1dc60*/  SYNCS.PHASECHK.TRANS64.TRYWAIT P0, [R0+URZ+0x2d840], R2 ;  /* 0x02d84002000075a7 */ /* 0x000ea4000800017f */
[----:B--2---:R-:W-:Y:S05]  /*1dc70*/  @!P0 BRA `(.L_x_1657) ;  /* 0x0000005800148947 */ /* 0x004fea0003800000 */
.L_x_1800:
[----:B------:R-:W3:Y:S02]  /*1dc80*/  S2R R3, SR_TID.X ;  /* 0x0000000000037919 */ /* 0x000ee40000002100 */
[----:B---3--:R-:W-:-:S04]  /*1dc90*/  LOP3.LUT R3, R3, 0x7f, RZ, 0xc0, !PT ;  /* 0x0000007f03037812 */ /* 0x008fc800078ec0ff */
[----:B------:R-:W-:-:S13]  /*1dca0*/  ISETP.NE.AND P0, PT, R3, RZ, PT ;  /* 0x000000ff0300720c */ /* 0x000fda0003f05270 */
[----:B------:R-:W-:Y:S05]  /*1dcb0*/  @P0 BRA `(.L_x_1658) ;  /* 0x00000000001c0947 */ /* 0x000fea0003800000 */
[----:B------:R-:W3:Y:S01]  /*1dcc0*/  S2R R3, SR_TID.X ;  /* 0x0000000000037919 */ /* 0x000ee20000002100 */
[----:B--2---:R-:W-:-:S04]  /*1dcd0*/  IMAD.MOV.U32 R2, RZ, RZ, 0x6000 ;  /* 0x00006000ff027424 */ /* 0x004fc800078e00ff */
[----:B------:R4:W-:Y:S01]  /*1dce0*/  SYNCS.ARRIVE.TRANS64 RZ, [R0+URZ+0x2d830], R2 ;  /* 0x02d8300200ff79a7 */ /* 0x0009e2000800003f */
[----:B---3--:R-:W-:-:S04]  /*1dcf0*/  LOP3.LUT R3, R3, 0x1f, RZ, 0xc0, !PT ;  /* 0x0000001f03037812 */ /* 0x008fc800078ec0ff */
[----:B------:R-:W-:-:S13]  /*1dd00*/  ISETP.NE.AND P0, PT, R3, RZ, PT ;  /* 0x000000ff0300720c */ /* 0x000fda0003f05270 */
[----:B----4-:R-:W-:Y:S05]  /*1dd10*/  @!P0 BRA `(.L_x_1658) ;  /* 0x0000000000048947 */ /* 0x010fea0003800000 */
[----:B------:R-:W-:Y:S01]  /*1dd20*/  BPT.TRAP 0x1 ;  /* 0x000000040000795c */ /* 0x000fe20000300000 */
.L_x_1658:
[----:B--2---:R-:W2:Y:S01]  /*1dd30*/  LDL.LU R2, [R1] ;  /* 0x0000000001027983 */ /* 0x004ea20000300800 */
        /* <DEDUP_REMOVED lines=22> */
[----:B---3--:R-:W-:Y:S01]  /*1dea0*/  UMOV UR8, UR15 ;  /* 0x0000000f00087c82 */ /* 0x008fe20008000000 */
[----:B------:R-:W-:Y:S02]  /*1deb0*/  UMOV UR10, UR17 ;  /* 0x00000011000a7c82 */ /* 0x000fe40008000000 */
[----:B------:R3:W-:Y:S02]  /*1dec0*/  UTMALDG.4D [UR8], [UR4], desc[UR6] ;  /* 0x00000608040075b4 */ /* 0x0007e40008019000 */
[----:B---3--:R-:W-:Y:S01]  /*1ded0*/  UMOV UR8, UR16 ;  /* 0x0000001000087c82 */ /* 0x008fe20008000000 */
[----:B------:R-:W-:-:S02]  /*1dee0*/  UMOV UR10, UR14 ;  /* 0x0000000e000a7c82 */ /* 0x000fc40008000000 */
[----:B------:R3:W-:Y:S01]  /*1def0*/  UTMALDG.4D [UR8], [UR4], desc[UR6] ;  /* 0x00000608040075b4 */ /* 0x0007e20008019000 */
[----:B--2---:R-:W-:-:S04]  /*1df00*/  LOP3.LUT R2, R2, 0xfffffffe, RZ, 0xc0, !PT ;  /* 0xfffffffe02027812 */ /* 0x004fc800078ec0ff */
[----:B------:R-:W-:-:S05]  /*1df10*/  @P0 LOP3.LUT R2, R2, 0x1, RZ, 0xfc, !PT ;  /* 0x0000000102020812 */ /* 0x000fca00078efcff */
[----:B------:R3:W-:Y:S01]  /*1df20*/  STL [R1], R2 ;  /* 0x0000000201007387 */ /* 0x0007e20000100800 */
[----:B------:R-:W-:Y:S01]  /*1df30*/  NOP ;  /* 0x0000000000007918 */ /* 0x000fe20000000000 */
.L_x_1654:
[----:B------:R-:W4:Y:S01]  /*1df40*/  LDL.LU R3, [R1+0x20] ;  /* 0x0000200001037983 */ /* 0x000f220000300800 */
[----:B------:R-:W-:Y:S05]  /*1df50*/  WARPSYNC.ALL ;  /* 0x0000000000007948 */ /* 0x000fea0003800000 */
[----:B---3--:R-:W-:Y:S01]  /*1df60*/  ULDC.64 UR4, c[0x0][0x298] ;  /* 0x0000a60000047ab9 */ /* 0x008fe20000000a00 */
[----:B--2---:R-:W-:Y:S01]  /*1df70*/  VIADD R0, R22, 0xc400 ;  /* 0x0000c40016007836 */ /* 0x004fe20000000000 */
[----:B------:R-:W-:Y:S01]  /*1df80*/  ULDC.64 UR6, c[0x0][0xa00] ;  /* 0x0002800000067ab9 */ /* 0x000fe20000000a00 */
[----:B------:R-:W-:Y:S01]  /*1df90*/  BSSY B6, `(.L_x_1659) ;  /* 0x0000024000067945 */ /* 0x000fe20003800000 */
[----:B------:R-:W-:Y:S01]  /*1dfa0*/  BAR.SYNC.DEFER_BLOCKING 0x8, 0x200 ;  /* 0x0208000000007b1d */ /* 0x000fe20000010000 */
[----:B------:R-:W-:-:S02]  /*1dfb0*/  ISETP.NE.U32.AND P0, PT, RZ, UR6, PT ;  /* 0x00000006ff007c0c */ /* 0x000fc4000bf05070 */
[----:B------:R-:W-:Y:S02]  /*1dfc0*/  LOP3.LUT P1, RZ, R0, 0x1bf, RZ, 0xc0, !PT ;  /* 0x000001bf00ff7812 */ /* 0x000fe4000782c0ff */
[----:B------:R-:W-:Y:S02]  /*1dfd0*/  ISETP.NE.AND.EX P0, PT, RZ, UR7, PT, P0 ;  /* 0x00000007ff007c0c */ /* 0x000fe4000bf05300 */
[----:B----4-:R-:W-:Y:S01]  /*1dfe0*/  SHF.R.S32.HI R2, RZ, 0x1f, R3 ;  /* 0x0000001fff027819 */ /* 0x010fe20000011403 */
[----:B------:R-:W-:-:S04]  /*1dff0*/  IMAD.WIDE.U32 R4, R3, UR4, RZ ;  /* 0x0000000403047c25 */ /* 0x000fc8000f8e00ff */
[----:B------:R-:W-:Y:S01]  /*1e000*/  IMAD R2, R2, UR4, RZ ;  /* 0x0000000402027c24 */ /* 0x000fe2000f8e02ff */
[----:B------:R-:W-:Y:S03]  /*1e010*/  STL.64 [R1+0x28], R4 ;  /* 0x0000280401007387 */ /* 0x000fe60000100a00 */
[----:B------:R-:W-:Y:S01]  /*1e020*/  IMAD R0, R3, UR5, R2 ;  /* 0x0000000503007c24 */ /* 0x000fe2000f8e0202 */
[----:B------:R-:W-:-:S03]  /*1e030*/  SHF.R.S32.HI R2, RZ, 0x1f, R19 ;  /* 0x0000001fff027819 */ /* 0x000fc60000011413 */
[----:B------:R-:W-:Y:S01]  /*1e040*/  IMAD.IADD R0, R5, 0x1, R0 ;  /* 0x0000000105007824 */ /* 0x000fe200078e0200 */
[----:B------:R-:W-:Y:S02]  /*1e050*/  SEL R3, R2, RZ, !P0 ;  /* 0x000000ff02037207 */ /* 0x000fe40004000000 */
[----:B------:R-:W-:Y:S02]  /*1e060*/  SHF.R.S32.HI R2, RZ, 0x1f, R18 ;  /* 0x0000001fff027819 */ /* 0x000fe40000011412 */
[----:B------:R2:W-:Y:S04]  /*1e070*/  STL [R1+0x30], R0 ;  /* 0x0000300001007387 */ /* 0x0005e80000100800 */
[----:B------:R3:W-:Y:S01]  /*1e080*/  STL [R1+0x38], R3 ;  /* 0x0000380301007387 */ /* 0x0007e20000100800 */
[----:B--2---:R-:W-:-:S05]  /*1e090*/  SEL R0, R19, RZ, !P0 ;  /* 0x000000ff13007207 */ /* 0x004fca0004000000 */
[----:B------:R3:W-:Y:S04]  /*1e0a0*/  STL [R1+0x20], R0 ;  /* 0x0000200001007387 */ /* 0x0007e80000100800 */
[----:B------:R3:W-:Y:S01]  /*1e0b0*/  STL [R1+0x34], R2 ;  /* 0x0000340201007387 */ /* 0x0007e20000100800 */
[----:B------:R-:W-:Y:S05]  /*1e0c0*/  @!P1 BRA `(.L_x_1660) ;  /* 0x0000000000409947 */ /* 0x000fea0003800000 */
[----:B---3--:R-:W-:Y:S01]  /*1e0d0*/  MOV R2, 0x0 ;  /* 0x0000000000027802 */ /* 0x008fe20000000f00 */
[----:B------:R-:W-:Y:S01]  /*1e0e0*/  ULDC.64 UR4, c[0x4][0xa8] ;  /* 0x01002a0000047ab9 */ /* 0x000fe20000000a00 */
[----:B------:R-:W-:Y:S01]  /*1e0f0*/  ULDC.64 UR6, c[0x4][0xb0] ;  /* 0x01002c0000067ab9 */ /* 0x000fe20000000a00 */
[----:B------:R-:W-:Y:S01]  /*1e100*/  ULDC.64 UR8, c[0x4][0x20] ;  /* 0x0100080000087ab9 */ /* 0x000fe20000000a00 */
[----:B------:R-:W-:Y:S02]  /*1e110*/  IMAD.U32 R4, RZ, RZ, UR4 ;  /* 0x00000004ff047e24 */ /* 0x000fe4000f8e00ff */
[----:B------:R-:W2:Y:S01]  /*1e120*/  LDC.64 R2, c[0x4][R2] ;  /* 0x0100000002027b82 */ /* 0x000ea20000000a00 */
[----:B------:R-:W-:Y:S02]  /*1e130*/  IMAD.U32 R5, RZ, RZ, UR5 ;  /* 0x00000005ff057e24 */ /* 0x000fe4000f8e00ff */
[----:B------:R-:W-:Y:S02]  /*1e140*/  IMAD.U32 R6, RZ, RZ, UR6 ;  /* 0x00000006ff067e24 */ /* 0x000fe4000f8e00ff */
[----:B-1----:R-:W-:-:S02]  /*1e150*/  IMAD.U32 R7, RZ, RZ, UR7 ;  /* 0x00000007ff077e24 */ /* 0x002fc4000f8e00ff */
[----:B------:R-:W-:Y:S02]  /*1e160*/  IMAD.U32 R10, RZ, RZ, UR8 ;  /* 0x00000008ff0a7e24 */ /* 0x000fe4000f8e00ff */
[----:B------:R-:W-:Y:S02]  /*1e170*/  IMAD.U32 R11, RZ, RZ, UR9 ;  /* 0x00000009ff0b7e24 */ /* 0x000fe4000f8e00ff */
[----:B------:R-:W-:Y:S02]  /*1e180*/  IMAD.MOV.U32 R8, RZ, RZ, 0x70 ;  /* 0x00000070ff087424 */ /* 0x000fe400078e00ff */
[----:B0-----:R-:W-:Y:S02]  /*1e190*/  IMAD.MOV.U32 R12, RZ, RZ, 0x1 ;  /* 0x00000001ff0c7424 */ /* 0x001fe400078e00ff */
[----:B------:R-:W-:-:S07]  /*1e1a0*/  IMAD.MOV.U32 R13, RZ, RZ, RZ ;  /* 0x000000ffff0d7224 */ /* 0x000fce00078e00ff */
[----:B------:R-:W-:-:S07]  /*1e1b0*/  LEPC R20, `(.L_x_1660) ;  /* 0x000000001014794e */ /* 0x000fce0000000000 */
[----:B--2---:R-:W-:Y:S05]  /*1e1c0*/  CALL.ABS.NOINC R2 ;  /* 0x0000000002007343 */ /* 0x004fea0003c00000 */
.L_x_1660:
[----:B------:R-:W-:Y:S05]  /*1e1d0*/  BSYNC B6 ;  /* 0x0000000000067941 */ /* 0x000fea0003800000 */
.L_x_1659:
[----:B---3--:R-:W2:Y:S01]  /*1e1e0*/  LDL.LU R0, [R1+0x30] ;  /* 0x0000300001007983 */ /* 0x008ea20000300800 */
[----:B------:R-:W3:Y:S01]  /*1e1f0*/  LDC R10, c[0x0][0x448] ;  /* 0x00011200ff0a7b82 */ /* 0x000ee20000000800 */
[----:B------:R-:W-:Y:S01]  /*1e200*/  ULDC.64 UR4, c[0x0][0x2d8] ;  /* 0x0000b60000047ab9 */ /* 0x000fe20000000a00 */
[----:B------:R-:W-:Y:S01]  /*1e210*/  ULDC.64 UR6, c[0x0][0x2c8] ;  /* 0x0000b20000067ab9 */ /* 0x000fe20000000a00 */
[----:B------:R-:W2:Y:S01]  /*1e220*/  LDL.LU.64 R2, [R1+0x28] ;  /* 0x0000280001027983 */ /* 0x000ea20000300a00 */
[----:B------:R-:W-:-:S03]  /*1e230*/  ULDC.64 UR8, c[0x0][0x280] ;  /* 0x0000a00000087ab9 */ /* 0x000fc60000000a00 */
[----:B------:R-:W4:Y:S04]  /*1e240*/  LDL.LU R20, [R1+0x34] ;  /* 0x0000340001147983 */ /* 0x000f280000300800 */
[----:B------:R-:W4:Y:S04]  /*1e250*/  LDL.LU R21, [R1+0x38] ;  /* 0x0000380001157983 */ /* 0x000f280000300800 */
[----:B------:R-:W4:Y:S04]  /*1e260*/  LDL.LU R4, [R1+0x20] ;  /* 0x0000200001047983 */ /* 0x000f280000300800 */
[----:B0-----:R-:W4:Y:S01]  /*1e270*/  LDL R12, [R1+0x10] ;  /* 0x00001000010c7983 */ /* 0x001f220000100800 */
[----:B---3--:R-:W-:-:S13]  /*1e280*/  ISETP.NE.AND P1, PT, R10, 0x1, PT ;  /* 0x000000010a00780c */ /* 0x008fda0003f25270 */
[----:B------:R-:W0:Y:S01]  /*1e290*/  @P1 LDC R5, c[0x0][0x450] ;  /* 0x00011400ff051b82 */ /* 0x000e220000000800 */
[----:B--2---:R-:W-:Y:S02]  /*1e2a0*/  IMAD.MOV.U32 R3, RZ, RZ, R0 ;  /* 0x000000ffff037224 */ /* 0x004fe400078e0000 */
[----:B----4-:R-:W-:Y:S02]  /*1e2b0*/  IMAD R0, R20, UR4, RZ ;  /* 0x0000000414007c24 */ /* 0x010fe4000f8e02ff */
[C---:B------:R-:W-:Y:S01]  /*1e2c0*/  IMAD.WIDE.U32 R2, R18.reuse, UR4, R2 ;  /* 0x0000000412027c25 */ /* 0x040fe2000f8e0002 */
[----:B------:R-:W2:Y:S03]  /*1e2d0*/  S2R R20, SR_TID.X ;  /* 0x0000000000147919 */ /* 0x000ea60000002100 */
[----:B------:R-:W-:Y:S01]  /*1e2e0*/  IMAD R0, R18, UR5, R0 ;  /* 0x0000000512007c24 */ /* 0x000fe2000f8e0200 */
[----:B------:R-:W-:-:S03]  /*1e2f0*/  ULDC.64 UR4, c[0x0][0x2e0] ;  /* 0x0000b80000047ab9 */ /* 0x000fc60000000a00 */
[----:B------:R-:W-:Y:S02]  /*1e300*/  IMAD.IADD R3, R3, 0x1, R0 ;  /* 0x0000000103037824 */ /* 0x000fe400078e0200 */
[----:B------:R-:W-:Y:S02]  /*1e310*/  IMAD R0, R21, UR4, RZ ;  /* 0x0000000415007c24 */ /* 0x000fe4000f8e02ff */
[----:B------:R-:W3:Y:S01]  /*1e320*/  S2R R21, SR_TID.X ;  /* 0x0000000000157919 */ /* 0x000ee20000002100 */
[----:B------:R-:W-:-:S04]  /*1e330*/  IMAD.WIDE.U32 R2, R4, UR4, R2 ;  /* 0x0000000404027c25 */ /* 0x000fc8000f8e0002 */
[----:B------:R-:W-:Y:S01]  /*1e340*/  IMAD R0, R4, UR5, R0 ;  /* 0x0000000504007c24 */ /* 0x000fe2000f8e0200 */
[----:B------:R-:W-:Y:S01]  /*1e350*/  ULDC.64 UR4, c[0x0][0x2d0] ;  /* 0x0000b40000047ab9 */ /* 0x000fe20000000a00 */
[----:B------:R-:W4:Y:S01]  /*1e360*/  @P1 LDC R4, c[0x0][0x44c] ;  /* 0x00011300ff041b82 */ /* 0x000f220000000800 */
[----:B--2---:R-:W-:-:S04]  /*1e370*/  LOP3.LUT R20, R20, 0x7f, RZ, 0xc0, !PT ;  /* 0x0000007f14147812 */ /* 0x004fc800078ec0ff */
[----:B------:R-:W-:Y:S01]  /*1e380*/  SHF.R.U32.HI R20, RZ, 0x2, R20 ;  /* 0x00000002ff147819 */ /* 0x000fe20000011614 */
[----:B---3--:R-:W-:-:S05]  /*1e390*/  IMAD.SHL.U32 R6, R21, 0x20, RZ ;  /* 0x0000002015067824 */ /* 0x008fca00078e00ff */
[----:B------:R-:W-:Y:S01]  /*1e3a0*/  LOP3.LUT R6, R20, 0x60, R6, 0xf8, !PT ;  /* 0x0000006014067812 */ /* 0x000fe200078ef806 */
[----:B------:R-:W-:-:S04]  /*1e3b0*/  IMAD.IADD R3, R3, 0x1, R0 ;  /* 0x0000000103037824 */ /* 0x000fc800078e0200 */
[----:B------:R-:W-:-:S04]  /*1e3c0*/  IMAD.IADD R8, R6, 0x1, R12 ;  /* 0x0000000106087824 */ /* 0x000fc800078e020c */
[----:B----4-:R-:W-:-:S04]  /*1e3d0*/  @P1 IMAD.HI.U32 R0, R8, R4, RZ ;  /* 0x0000000408001227 */ /* 0x010fc800078e00ff */
[----:B------:R-:W-:Y:S01]  /*1e3e0*/  IMAD.MOV.U32 R4, RZ, RZ, R8 ;  /* 0x000000ffff047224 */ /* 0x000fe200078e0008 */
[----:B0-----:R-:W-:-:S04]  /*1e3f0*/  @P1 SHF.R.U32.HI R4, RZ, R5, R0 ;  /* 0x00000005ff041219 */ /* 0x001fc80000011600 */
[----:B------:R-:W-:-:S05]  /*1e400*/  SHF.R.S32.HI R0, RZ, 0x1f, R4 ;  /* 0x0000001fff007819 */ /* 0x000fca0000011404 */
[----:B------:R-:W-:-:S04]  /*1e410*/  IMAD R0, R0, UR4, RZ ;  /* 0x0000000400007c24 */ /* 0x000fc8000f8e02ff */
[----:B------:R-:W-:Y:S02]  /*1e420*/  IMAD R6, R4, UR5, R0 ;  /* 0x0000000504067c24 */ /* 0x000fe4000f8e0200 */
[----:B------:R-:W-:-:S04]  /*1e430*/  IMAD.MOV R0, RZ, RZ, -R4 ;  /* 0x000000ffff007224 */ /* 0x000fc800078e0a04 */
[----:B------:R-:W-:Y:S02]  /*1e440*/  IMAD R0, R10, R0, R8 ;  /* 0x000000000a007224 */ /* 0x000fe400078e0208 */
[----:B------:R-:W-:-:S03]  /*1e450*/  IMAD.WIDE.U32 R4, R4, UR4, R2 ;  /* 0x0000000404047c25 */ /* 0x000fc6000f8e0002 */
[----:B------:R-:W-:Y:S01]  /*1e460*/  SHF.R.S32.HI R9, RZ, 0x1f, R0 ;  /* 0x0000001fff097819 */ /* 0x000fe20000011400 */
[----:B------:R-:W-:-:S04]  /*1e470*/  IMAD.IADD R5, R5, 0x1, R6 ;  /* 0x0000000105057824 */ /* 0x000fc800078e0206 */
[----:B------:R-:W-:Y:S02]  /*1e480*/  IMAD R9, R9, UR6, RZ ;  /* 0x0000000609097c24 */ /* 0x000fe4000f8e02ff */
[C---:B-1----:R-:W-:Y:S02]  /*1e490*/  IMAD.WIDE.U32 R6, R0.reuse, UR6, R4 ;  /* 0x0000000600067c25 */ /* 0x042fe4000f8e0004 */
[----:B------:R-:W0:Y:S02]  /*1e4a0*/  @P1 LDC R5, c[0x0][0x450] ;  /* 0x00011400ff051b82 */ /* 0x000e240000000800 */
[----:B------:R-:W-:Y:S02]  /*1e4b0*/  IMAD R0, R0, UR7, R9 ;  /* 0x0000000700007c24 */ /* 0x000fe4000f8e0209 */
[----:B------:R1:W5:Y:S01]  /*1e4c0*/  LDL R9, [R1+0xc] ;  /* 0x00000c0001097983 */ /* 0x0003620000100800 */
[----:B------:R-:W-:Y:S01]  /*1e4d0*/  LEA R4, P0, R6, UR8, 0x1 ;  /* 0x0000000806047c11 */ /* 0x000fe2000f8008ff */
[----:B------:R-:W-:-:S05]  /*1e4e0*/  IMAD.IADD R0, R7, 0x1, R0 ;  /* 0x0000000107007824 */ /* 0x000fca00078e0200 */
[----:B------:R-:W-:Y:S02]  /*1e4f0*/  LEA.HI.X R0, R6, UR9, R0, 0x1, P0 ;  /* 0x0000000906007c11 */ /* 0x000fe400080f0c00 */
[----:B------:R-:W2:Y:S01]  /*1e500*/  @P1 LDC R6, c[0x0][0x44c] ;  /* 0x00011300ff061b82 */ /* 0x000ea20000000800 */
[----:B------:R-:W3:Y:S01]  /*1e510*/  S2R R13, SR_TID.X ;  /* 0x00000000000d7919 */ /* 0x000ee20000002100 */
[----:B------:R-:W-:Y:S01]  /*1e520*/  VIADD R8, R8, 0x80 ;  /* 0x0000008008087836 */ /* 0x000fe20000000000 */
[----:B------:R-:W4:Y:S03]  /*1e530*/  S2R R11, SR_TID.X ;  /* 0x00000000000b7919 */ /* 0x000f260000002100 */
[----:B--2---:R-:W-:-:S04]  /*1e540*/  @P1 IMAD.HI.U32 R7, R8, R6, RZ ;  /* 0x0000000608071227 */ /* 0x004fc800078e00ff */
[----:B------:R-:W-:Y:S01]  /*1e550*/  IMAD.MOV.U32 R6, RZ, RZ, R8 ;  /* 0x000000ffff067224 */ /* 0x000fe200078e0008 */
[----:B0-----:R-:W-:-:S04]  /*1e560*/  @P1 SHF.R.U32.HI R6, RZ, R5, R7 ;  /* 0x00000005ff061219 */ /* 0x001fc80000011607 */
[--C-:B------:R-:W-:Y:S01]  /*1e570*/  SHF.R.S32.HI R7, RZ, 0x1f, R6.reuse ;  /* 0x0000001fff077819 */ /* 0x100fe20000011406 */
[----:B------:R-:W-:-:S04]  /*1e580*/  IMAD.MOV R5, RZ, RZ, -R6 ;  /* 0x000000ffff057224 */ /* 0x000fc800078e0a06 */
[----:B------:R-:W-:Y:S02]  /*1e590*/  IMAD R5, R10, R5, R8 ;  /* 0x000000050a057224 */ /* 0x000fe400078e0208 */
[----:B------:R-:W-:Y:S02]  /*1e5a0*/  IMAD R7, R7, UR4, RZ ;  /* 0x0000000407077c24 */ /* 0x000fe4000f8e02ff */
[----:B------:R-:W-:Y:S01]  /*1e5b0*/  IMAD.WIDE.U32 R2, R6, UR4, R2 ;  /* 0x0000000406027c25 */ /* 0x000fe2000f8e0002 */
[----:B------:R-:W-:-:S03]  /*1e5c0*/  ULDC UR4, c[0x0][0x2b8] ;  /* 0x0000ae0000047ab9 */ /* 0x000fc60000000800 */
[----:B------:R-:W-:Y:S01]  /*1e5d0*/  IMAD R7, R6, UR5, R7 ;  /* 0x0000000506077c24 */ /* 0x000fe2000f8e0207 */
[----:B------:R-:W-:Y:S01]  /*1e5e0*/  SHF.R.S32.HI R6, RZ, 0x1f, R5 ;  /* 0x0000001fff067819 */ /* 0x000fe20000011405 */
[----:B---3--:R-:W-:Y:S02]  /*1e5f0*/  IMAD.SHL.U32 R21, R13, 0x8, RZ ;  /* 0x000000080d157824 */ /* 0x008fe400078e00ff */
[----:B------:R-:W-:Y:S02]  /*1e600*/  IMAD.IADD R3, R3, 0x1, R7 ;  /* 0x0000000103037824 */ /* 0x000fe400078e0207 */
[----:B------:R-:W-:Y:S01]  /*1e610*/  IMAD R6, R6, UR6, RZ ;  /* 0x0000000606067c24 */ /* 0x000fe2000f8e02ff */
[----:B------:R-:W-:Y:S01]  /*1e620*/  LOP3.LUT R21, R21, 0x18, RZ, 0xc0, !PT ;  /* 0x0000001815157812 */ /* 0x000fe200078ec0ff */
[----:B----4-:R-:W-:Y:S02]  /*1e630*/  IMAD.SHL.U32 R20, R11, 0x8, RZ ;  /* 0x000000080b147824 */ /* 0x010fe400078e00ff */
[----:B------:R-:W-:Y:S01]  /*1e640*/  IMAD.WIDE.U32 R2, R5, UR6, R2 ;  /* 0x0000000605027c25 */ /* 0x000fe2000f8e0002 */
[----:B------:R-:W-:-:S03]  /*1e650*/  LOP3.LUT R14, R21, 0x20, RZ, 0xfc, !PT ;  /* 0x00000020150e7812 */ /* 0x000fc600078efcff */
[----:B------:R-:W-:Y:S01]  /*1e660*/  IMAD R6, R5, UR7, R6 ;  /* 0x0000000705067c24 */ /* 0x000fe2000f8e0206 */
[----:B------:R-:W-:Y:S02]  /*1e670*/  LOP3.LUT R20, R20, 0x18, RZ, 0xc0, !PT ;  /* 0x0000001814147812 */ /* 0x000fe400078ec0ff */
[----:B------:R-:W-:Y:S01]  /*1e680*/  LOP3.LUT R13, R21, 0x40, RZ, 0xfc, !PT ;  /* 0x00000040150d7812 */ /* 0x000fe200078efcff */
[----:B------:R-:W-:Y:S01]  /*1e690*/  IMAD.IADD R6, R3, 0x1, R6 ;  /* 0x0000000103067824 */ /* 0x000fe200078e0206 */
[----:B------:R-:W-:Y:S02]  /*1e6a0*/  LEA R8, P3, R2, UR8, 0x1 ;  /* 0x0000000802087c11 */ /* 0x000fe4000f8608ff */
[----:B------:R-:W-:Y:S02]  /*1e6b0*/  ISETP.GE.AND P2, PT, R20, UR4, PT ;  /* 0x0000000414007c0c */ /* 0x000fe4000bf46270 */
[----:B------:R-:W-:Y:S02]  /*1e6c0*/  ISETP.GE.AND P1, PT, R14, UR4, PT ;  /* 0x000000040e007c0c */ /* 0x000fe4000bf26270 */
[----:B------:R-:W-:Y:S01]  /*1e6d0*/  ISETP.GE.AND P0, PT, R13, UR4, PT ;  /* 0x000000040d007c0c */ /* 0x000fe2000bf06270 */
[----:B------:R-:W-:Y:S01]  /*1e6e0*/  UMOV UR4, 0xffffffff ;  /* 0xffffffff00047882 */ /* 0x000fe20000000000 */
[----:B------:R-:W-:-:S02]  /*1e6f0*/  LOP3.LUT R21, R11, 0x7f, RZ, 0xc0, !PT ;  /* 0x0000007f0b157812 */ /* 0x000fc400078ec0ff */
[----:B------:R-:W-:Y:S02]  /*1e700*/  LEA.HI.X R7, R2, UR9, R6, 0x1, P3 ;  /* 0x0000000902077c11 */ /* 0x000fe400098f0c06 */
[----:B------:R-:W-:Y:S01]  /*1e710*/  SHF.R.U32.HI R21, RZ, 0x2, R21 ;  /* 0x00000002ff157819 */ /* 0x000fe20000011615 */
[----:B-1----:R-:W-:Y:S06]  /*1e720*/  BRA.DIV UR4, `(.L_x_1661) ;  /* 0x0000004e047c7947 */ /* 0x002fec000b800000 */
[----:B------:R-:W2:Y:S04]  /*1e730*/  LDL.LU R3, [R1+0x1c] ;  /* 0x00001c0001037983 */ /* 0x000ea80000300800 */
[----:B------:R-:W3:Y:S04]  /*1e740*/  LDL.LU R11, [R1+0x10] ;  /* 0x00001000010b7983 */ /* 0x000ee80000300800 */
[----:B------:R-:W-:Y:S01]  /*1e750*/  SHFL.IDX PT, R2, R0, RZ, 0x1c1f ;  /* 0x001c1fff00027589 */ /* 0x000fe200000e0000 */
[----:B--2---:R-:W-:-:S03]  /*1e760*/  IMAD R5, R3, R10, RZ ;  /* 0x0000000a03057224 */ /* 0x004fc600078e02ff */
[----:B------:R-:W0:Y:S01]  /*1e770*/  SHFL.IDX PT, R3, R4, RZ, 0x1c1f ;  /* 0x001c1fff04037589 */ /* 0x000e2200000e0000 */
[----:B---3--:R-:W-:-:S05]  /*1e780*/  IMAD.IADD R6, R21, 0x1, R11 ;  /* 0x0000000115067824 */ /* 0x008fca00078e020b */
        /* <DEDUP_REMOVED lines=56> */
.L_x_1813:
[----:B------:R-:W-:Y:S02]  /*1eb10*/  VIADD R6, R6, 0xa0 ;  /* 0x000000a006067836 */ /* 0x000fe40000000000 */
[----:B0-----:R-:W-:-:S03]  /*1eb20*/  VIADD R8, R22, 0x2d800 ;  /* 0x0002d80016087836 */ /* 0x001fc60000000000 */
        /* <DEDUP_REMOVED lines=11> */
.L_x_1662:
        /* <DEDUP_REMOVED lines=18> */
.L_x_1814:
[----:B------:R-:W-:Y:S05]  /*1ed00*/  BSYNC B0 ;  /* 0x0000000000007941 */ /* 0x000fea0003800000 */
.L_x_1663:
[----:B------:R-:W2:Y:S04]  /*1ed10*/  LDL R4, [R1+0x14] ;  /* 0x0000140001047983 */ /* 0x000ea80000100800 */
[----:B------:R-:W3:Y:S01]  /*1ed20*/  LDL R2, [R1+0x8] ;  /* 0x0000080001027983 */ /* 0x000ee20000100800 */
[----:B------:R-:W-:Y:S01]  /*1ed30*/  BSSY B0, `(.L_x_1665) ;  /* 0x000022d000007945 */ /* 0x000fe20003800000 */
[----:B--2---:R-:W-:-:S05]  /*1ed40*/  VIADD R0, R4, 0xfffffffe ;  /* 0xfffffffe04007836 */ /* 0x004fca0000000000 */
[----:B---3--:R-:W-:-:S13]  /*1ed50*/  ISETP.GE.AND P0, PT, R0, R2, PT ;  /* 0x000000020000720c */ /* 0x008fda0003f06270 */
[----:B------:R-:W-:Y:S05]  /*1ed60*/  @!P0 BRA `(.L_x_1666) ;  /* 0x0000002000a48947 */ /* 0x000fea0003800000 */
[----:B------:R-:W-:Y:S01]  /*1ed70*/  LOP3.LUT R7, RZ, R2, RZ, 0x33, !PT ;  /* 0x00000002ff077212 */ /* 0x000fe200078e33ff */
[----:B------:R-:W-:Y:S01]  /*1ed80*/  IMAD.MOV R2, RZ, RZ, -R4 ;  /* 0x000000ffff027224 */ /* 0x000fe200078e0a04 */
[----:B------:R-:W-:Y:S04]  /*1ed90*/  BSSY B2, `(.L_x_1667) ;  /* 0x00000bb000027945 */ /* 0x000fe80003800000 */
        /* <DEDUP_REMOVED lines=20> */
[----:B------:R-:W1:Y:S01]  /*1eee0*/  LDC R5, c[0x0][0x43c] ;  /* 0x00010f00ff057b82 */ /* 0x000e620000000800 */
[----:B------:R-:W-:Y:S01]  /*1eef0*/  ULDC.64 UR6, c[0x0][0x428] ;  /* 0x00010a0000067ab9 */ /* 0x000fe20000000a00 */
[----:B-1----:R-:W-:-:S13]  /*1ef00*/  ISETP.NE.AND P0, PT, R5, 0x1, PT ;  /* 0x000000010500780c */ /* 0x002fda0003f05270 */
[----:B0-----:R-:W0:Y:S02]  /*1ef10*/  @P0 LDC.64 R2, c[0x0][0x440] ;  /* 0x00011000ff020b82 */ /* 0x001e240000000a00 */
        /* <DEDUP_REMOVED lines=13> */
.L_x_1671:
[----:B0-----:R-:W-:Y:S01]  /*1eff0*/  IMAD R3, R6, 0x8, R22 ;  /* 0x0000000806037824 */ /* 0x001fe200078e0216 */
[----:B------:R-:W-:Y:S01]  /*1f000*/  SHF.L.U32 R2, R9, 0x1f, RZ ;  /* 0x0000001f09027819 */ /* 0x000fe200000006ff */
[----:B------:R-:W-:Y:S03]  /*1f010*/  BSSY B3, `(.L_x_1672) ;  /* 0x0000003000037945 */ /* 0x000fe60003800000 */
[----:B------:R-:W0:Y:S02]  /*1f020*/  SYNCS.PHASECHK.TRANS64.TRYWAIT P0, [R3+URZ+0x2d840], R2 ;  /* 0x02d84002030075a7 */ /* 0x000e24000800017f */
[----:B0-----:R-:W-:Y:S05]  /*1f030*/  @!P0 BRA `(.L_x_1673) ;  /* 0x0000004c00608947 */ /* 0x001fea0003800000 */
.L_x_1815:
[----:B------:R-:W-:Y:S05]  /*1f040*/  BSYNC B3 ;  /* 0x0000000000037941 */ /* 0x000fea0003800000 */
.L_x_1672:
[----:B-1----:R-:W1:Y:S01]  /*1f050*/  S2R R4, SR_TID.X ;  /* 0x0000000000047919 */ /* 0x002e620000002100 */
[----:B------:R-:W-:Y:S01]  /*1f060*/  BSSY B3, `(.L_x_1674) ;  /* 0x000000b000037945 */ /* 0x000fe20003800000 */
[----:B-1----:R-:W-:-:S04]  /*1f070*/  LOP3.LUT R4, R4, 0x7f, RZ, 0xc0, !PT ;  /* 0x0000007f04047812 */ /* 0x002fc800078ec0ff */
[----:B------:R-:W-:-:S13]  /*1f080*/  ISETP.NE.AND P1, PT, R4, RZ, PT ;  /* 0x000000ff0400720c */ /* 0x000fda0003f25270 */
        /* <DEDUP_REMOVED lines=8> */
.L_x_1675:
[----:B------:R-:W-:Y:S05]  /*1f110*/  BSYNC B3 ;  /* 0x0000000000037941 */ /* 0x000fea0003800000 */
.L_x_1674:
[----:B------:R-:W-:Y:S01]  /*1f120*/  IMAD.MOV.U32 R11, RZ, RZ, RZ ;  /* 0x000000ffff0b7224 */ /* 0x000fe200078e00ff */
[----:B------:R-:W-:Y:S01]  /*1f130*/  UIADD3 UR4, UP0, UR40, 0x370, URZ ;  /* 0x0000037028047890 */ /* 0x000fe2000ff1e03f */
[----:B------:R-:W-:Y:S01]  /*1f140*/  IMAD R4, R6, 0x6000, R22 ;  /* 0x0000600006047824 */ /* 0x000fe200078e0216 */
[----:B------:R-:W-:Y:S01]  /*1f150*/  PLOP3.LUT P0, PT, PT, PT, PT, 0x80, 0x0 ;  /* 0x000000000000781c */ /* 0x000fe20003f0f070 */
[----:B0-----:R-:W-:Y:S01]  /*1f160*/  VIADD R3, R3, 0x2d830 ;  /* 0x0002d83003037836 */ /* 0x001fe20000000000 */
[----:B------:R-:W-:Y:S01]  /*1f170*/  R2UR UR10, R11 ;  /* 0x000000000b0a72ca */ /* 0x000fe200000e0000 */
[----:B------:R-:W-:Y:S01]  /*1f180*/  IMAD R2, R0, 0x80, R27 ;  /* 0x0000008000027824 */ /* 0x000fe200078e021b */
[----:B------:R-:W-:Y:S01]  /*1f190*/  UIADD3.X UR5, URZ, UR41, URZ, UP0, !UPT ;  /* 0x000000293f057290 */ /* 0x000fe200087fe43f */
[----:B------:R-:W-:Y:S01]  /*1f1a0*/  VIADD R10, R4, 0x15400 ;  /* 0x00015400040a7836 */ /* 0x000fe20000000000 */
[----:B------:R-:W-:Y:S01]  /*1f1b0*/  UMOV UR6, 0x0 ;  /* 0x0000000000067882 */ /* 0x000fe20000000000 */
[----:B------:R-:W-:-:S10]  /*1f1c0*/  UMOV UR7, 0x14f00000 ;  /* 0x14f0000000077882 */ /* 0x000fd40000000000 */
.L_x_1676:
        /* <DEDUP_REMOVED lines=16> */
.L_x_1677:
        /* <DEDUP_REMOVED lines=16> */
.L_x_1678:
        /* <DEDUP_REMOVED lines=15> */
.L_x_1816:
[----:B------:R-:W-:Y:S05]  /*1f4c0*/  BSYNC B3 ;  /* 0x0000000000037941 */ /* 0x000fea0003800000 */
.L_x_1679:
        /* <DEDUP_REMOVED lines=12> */
.L_x_1682:
[----:B------:R-:W-:Y:S05]  /*1f590*/  BSYNC B3 ;  /* 0x0000000000037941 */ /* 0x000fea0003800000 */
.L_x_1681:
        /* <DEDUP_REMOVED lines=11> */
.L_x_1683:
        /* <DEDUP_REMOVED lines=15> */
.L_x_1684:
        /* <DEDUP_REMOVED lines=15> */
.L_x_1685:
        /* <DEDUP_REMOVED lines=12> */
.L_x_1670:
[----:B------:R-:W-:Y:S05]  /*1f8f0*/  BSYNC B1 ;  /* 0x0000000000017941 */ /* 0x000fea0003800000 */
.L_x_1669:
[----:B------:R-:W2:Y:S01]  /*1f900*/  LDL R0, [R1+0x14] ;  /* 0x0000140001007983 */ /* 0x000ea20000100800 */
[----:B------:R-:W-:Y:S02]  /*1f910*/  IMAD.MOV.U32 R23, RZ, RZ, R6 ;  /* 0x000000ffff177224 */ /* 0x000fe400078e0006 */
[----:B------:R-:W-:Y:S02]  /*1f920*/  IMAD.MOV.U32 R26, RZ, RZ, R9 ;  /* 0x000000ffff1a7224 */ /* 0x000fe400078e0009 */
[----:B--2---:R-:W-:-:S07]  /*1f930*/  VIADD R0, R0, 0xfffffffd ;  /* 0xfffffffd00007836 */ /* 0x004fce0000000000 */
.L_x_1668:
[----:B------:R-:W-:Y:S05]  /*1f940*/  BSYNC B2 ;  /* 0x0000000000027941 */ /* 0x000fea0003800000 */
.L_x_1667:
[----:B------:R-:W2:Y:S01]  /*1f950*/  LDL.LU R2, [R1+0x14] ;  /* 0x0000140001027983 */ /* 0x000ea20000300800 */
[----:B------:R-:W-:Y:S01]  /*1f960*/  VIADD R7, R7, 0xfffffffe ;  /* 0xfffffffe07077836 */ /* 0x000fe20000000000 */
[----:B--2---:R-:W-:-:S04]  /*1f970*/  LOP3.LUT R2, RZ, R2, RZ, 0x33, !PT ;  /* 0x00000002ff027212 */ /* 0x004fc800078e33ff */
[----:B------:R-:W-:-:S13]  /*1f980*/  ISETP.NE.AND P0, PT, R7, R2, PT ;  /* 0x000000020700720c */ /* 0x000fda0003f05270 */
[----:B------:R-:W-:Y:S05]  /*1f990*/  @!P0 BRA `(.L_x_1666) ;  /* 0x0000001400988947 */ /* 0x000fea0003800000 */
[----:B------:R-:W-:-:S07]  /*1f9a0*/  IMAD.MOV.U32 R4, RZ, RZ, R17 ;  /* 0x000000ffff047224 */ /* 0x000fce00078e0011 */
.L_x_1720:
        /* <DEDUP_REMOVED lines=33> */
.L_x_1688:
[----:B0-----:R-:W-:Y:S01]  /*1fbc0*/  IMAD R3, R6, 0x8, R22 ;  /* 0x0000000806037824 */ /* 0x001fe200078e0216 */
[----:B------:R-:W-:Y:S01]  /*1fbd0*/  SHF.L.U32 R2, R7, 0x1f, RZ ;  /* 0x0000001f07027819 */ /* 0x000fe200000006ff */
[----:B------:R-:W-:Y:S03]  /*1fbe0*/  BSSY B2, `(.L_x_1689) ;  /* 0x0000003000027945 */ /* 0x000fe60003800000 */
[----:B------:R-:W0:Y:S02]  /*1fbf0*/  SYNCS.PHASECHK.TRANS64.TRYWAIT P0, [R3+URZ+0x2d840], R2 ;  /* 0x02d84002030075a7 */ /* 0x000e24000800017f */
[----:B0-----:R-:W-:Y:S05]  /*1fc00*/  @!P0 BRA `(.L_x_1690) ;  /* 0x0000004000948947 */ /* 0x001fea0003800000 */
.L_x_1817:
[----:B------:R-:W-:Y:S05]  /*1fc10*/  BSYNC B2 ;  /* 0x0000000000027941 */ /* 0x000fea0003800000 */
.L_x_1689:
        /* <DEDUP_REMOVED lines=12> */
.L_x_1692:
[----:B------:R-:W-:Y:S05]  /*1fce0*/  BSYNC B2 ;  /* 0x0000000000027941 */ /* 0x000fea0003800000 */
.L_x_1691:
        /* <DEDUP_REMOVED lines=11> */
.L_x_1693:
        /* <DEDUP_REMOVED lines=16> */
.L_x_1694:
        /* <DEDUP_REMOVED lines=16> */
.L_x_1695:
        /* <DEDUP_REMOVED lines=15> */
.L_x_1818:
[----:B------:R-:W-:Y:S05]  /*20090*/  BSYNC B2 ;  /* 0x0000000000027941 */ /* 0x000fea0003800000 */
.L_x_1696:
        /* <DEDUP_REMOVED lines=11> */
.L_x_1699:
[----:B------:R-:W-:Y:S05]  /*20150*/  BSYNC B2 ;  /* 0x0000000000027941 */ /* 0x000fea0003800000 */
.L_x_1698:
        /* <DEDUP_REMOVED lines=10> */
.L_x_1700:
        /* <DEDUP_REMOVED lines=15> */
.L_x_1701:
        /* <DEDUP_REMOVED lines=15> */
.L_x_1702:
        /* <DEDUP_REMOVED lines=12> */
.L_x_1687:
[----:B------:R-:W-:Y:S05]  /*204a0*/  BSYNC B1 ;  /* 0x0000000000017941 */ /* 0x000fea0003800000 */
.L_x_1686:
        /* <DEDUP_REMOVED lines=33> */
.L_x_1705:
[----:B------:R-:W-:Y:S01]  /*206c0*/  IMAD R2, R23, 0x8, R22 ;  /* 0x0000000817027824 */ /* 0x000fe200078e0216 */
[----:B0-----:R-:W-:Y:S01]  /*206d0*/  SHF.L.U32 R3, R26, 0x1f, RZ ;  /* 0x0000001f1a037819 */ /* 0x001fe200000006ff */
[----:B------:R-:W-:Y:S03]  /*206e0*/  BSSY B2, `(.L_x_1706) ;  /* 0x0000003000027945 */ /* 0x000fe60003800000 */
[----:B------:R-:W0:Y:S02]  /*206f0*/  SYNCS.PHASECHK.TRANS64.TRYWAIT P0, [R2+URZ+0x2d840], R3 ;  /* 0x02d84003020075a7 */ /* 0x000e24000800017f */
[----:B0-----:R-:W-:Y:S05]  /*20700*/  @!P0 BRA `(.L_x_1707) ;  /* 0x0000003400fc8947 */ /* 0x001fea0003800000 */
.L_x_1819:
[----:B------:R-:W-:Y:S05]  /*20710*/  BSYNC B2 ;  /* 0x0000000000027941 */ /* 0x000fea0003800000 */
.L_x_1706:
        /* <DEDUP_REMOVED lines=12> */
.L_x_1709:
[----:B------:R-:W-:Y:S05]  /*207e0*/  BSYNC B2 ;  /* 0x0000000000027941 */ /* 0x000fea0003800000 */
.L_x_1708:
[----:B------:R-:W-:Y:S01]  /*207f0*/  IMAD.MOV.U32 R12, RZ, RZ, RZ ;  /* 0x000000ffff0c7224 */ /* 0x000fe200078e00ff */
[----:B------:R-:W-:Y:S01]  /*20800*/  UIADD3 UR4, UP0, UR40, 0x370, URZ ;  /* 0x0000037028047890 */ /* 0x000fe2000ff1e03f */
[C---:B0-----:R-:W-:Y:S01]  /*20810*/  IMAD R3, R23.reuse, 0x8, R8 ;  /* 0x0000000817037824 */ /* 0x041fe200078e0208 */
        /* <DEDUP_REMOVED lines=9> */
.L_x_1710:
        /* <DEDUP_REMOVED lines=16> */
.L_x_1711:
        /* <DEDUP_REMOVED lines=16> */
.L_x_1712:
        /* <DEDUP_REMOVED lines=15> */
.L_x_1820:
[----:B------:R-:W-:Y:S05]  /*20ba0*/  BSYNC B2 ;  /* 0x0000000000027941 */ /* 0x000fea0003800000 */
.L_x_1713:
        /* <DEDUP_REMOVED lines=11> */
.L_x_1716:
[----:B------:R-:W-:Y:S05]  /*20c60*/  BSYNC B2 ;  /* 0x0000000000027941 */ /* 0x000fea0003800000 */
.L_x_1715:
        /* <DEDUP_REMOVED lines=10> */
.L_x_1717:
        /* <DEDUP_REMOVED lines=15> */
.L_x_1718:
        /* <DEDUP_REMOVED lines=15> */
.L_x_1719:
        /* <DEDUP_REMOVED lines=12> */
.L_x_1704:
[----:B------:R-:W-:Y:S05]  /*20fb0*/  BSYNC B1 ;  /* 0x0000000000017941 */ /* 0x000fea0003800000 */
.L_x_1703:
[----:B------:R-:W2:Y:S01]  /*20fc0*/  LDL R2, [R1+0x8] ;  /* 0x0000080001027983 */ /* 0x000ea20000100800 */
[----:B------:R-:W-:Y:S01]  /*20fd0*/  VIADD R0, R0, 0xfffffffe ;  /* 0xfffffffe00007836 */ /* 0x000fe20000000000 */
[----:B--2---:R-:W-:-:S13]  /*20fe0*/  ISETP.GT.AND P0, PT, R9, R2, PT ;  /* 0x000000020900720c */ /* 0x004fda0003f04270 */
[----:B------:R-:W-:Y:S05]  /*20ff0*/  @P0 BRA `(.L_x_1720) ;  /* 0xffffffe8006c0947 */ /* 0x000fea000383ffff */
.L_x_1666:
[----:B------:R-:W-:Y:S05]  /*21000*/  BSYNC B0 ;  /* 0x0000000000007941 */ /* 0x000fea0003800000 */
.L_x_1665:
        /* <DEDUP_REMOVED lines=17> */
.L_x_1722:
[----:B------:R-:W-:Y:S05]  /*21120*/  BSYNC B0 ;  /* 0x0000000000007941 */ /* 0x000fea0003800000 */
.L_x_1721:
        /* <DEDUP_REMOVED lines=10> */
.L_x_1821:
[----:B------:R-:W-:Y:S05]  /*211d0*/  BSYNC B1 ;  /* 0x0000000000017941 */ /* 0x000fea0003800000 */
.L_x_1725:
        /* <DEDUP_REMOVED lines=9> */
.L_x_1728:
[----:B------:R-:W-:Y:S05]  /*21270*/  BSYNC B1 ;  /* 0x0000000000017941 */ /* 0x000fea0003800000 */
.L_x_1727:
        /* <DEDUP_REMOVED lines=10> */
.L_x_1729:
        /* <DEDUP_REMOVED lines=15> */
.L_x_1730:
        /* <DEDUP_REMOVED lines=15> */
.L_x_1731:
        /* <DEDUP_REMOVED lines=10> */
.L_x_1724:
[----:B------:R-:W-:Y:S05]  /*215a0*/  BSYNC B0 ;  /* 0x0000000000007941 */ /* 0x000fea0003800000 */
.L_x_1723:
[----:B------:R-:W-:-:S05]  /*215b0*/  VIADD R23, R23, 0x1 ;  /* 0x0000000117177836 */ /* 0x000fca0000000000 */
[----:B------:R-:W-:-:S04]  /*215c0*/  ISETP.NE.AND P0, PT, R23, 0x2, PT ;  /* 0x000000021700780c */ /* 0x000fc80003f05270 */
[----:B0-----:R-:W-:Y:S02]  /*215d0*/  SEL R3, RZ, 0x1, P0 ;  /* 0x00000001ff037807 */ /* 0x001fe40000000000 */
[----:B------:R-:W-:Y:S02]  /*215e0*/  SEL R23, R23, RZ, P0 ;  /* 0x000000ff17177207 */ /* 0x000fe40000000000 */
[----:B------:R-:W-:-:S07]  /*215f0*/  LOP3.LUT R26, R26, R3, RZ, 0x3c, !PT ;  /* 0x000000031a1a7212 */ /* 0x000fce00078e3cff */
.L_x_1647:
[----:B------:R-:W-:Y:S05]  /*21600*/  BSYNC B7 ;  /* 0x0000000000077941 */ /* 0x000fea0003800000 */
.L_x_1645:
[----:B------:R-:W2:Y:S02]  /*21610*/  LDL R0, [R1] ;  /* 0x0000000001007983 */ /* 0x000ea40000100800 */
[----:B--2---:R-:W-:-:S13]  /*21620*/  LOP3.LUT P0, RZ, R0, 0x2, RZ, 0xc0, !PT ;  /* 0x0000000200ff7812 */ /* 0x004fda000780c0ff */
[----:B------:R-:W-:Y:S05]  /*21630*/  @!P0 BRA `(.L_x_1732) ;  /* 0x0000000000248947 */ /* 0x000fea0003800000 */
[----:B------:R-:W-:Y:S05]  /*21640*/  WARPSYNC.ALL ;  /* 0x0000000000007948 */ /* 0x000fea0003800000 */
[----:B------:R-:W1:Y:S08]  /*21650*/  S2UR UR5, SR_CgaCtaId ;  /* 0x00000000000579c3 */ /* 0x000e700000008800 */
[----:B------:R-:W-:Y:S06]  /*21660*/  BAR.SYNC.DEFER_BLOCKING 0x5, 0x200 ;  /* 0x0148000000007b1d */ /* 0x000fec0000010000 */
[----:B------:R-:W-:-:S02]  /*21670*/  UMOV UR4, 0x400 ;  /* 0x0000040000047882 */ /* 0x000fc40000000000 */
[----:B-1----:R-:W-:-:S06]  /*21680*/  ULEA UR4, UR5, UR4, 0x18 ;  /* 0x0000000405047291 */ /* 0x002fcc000f8ec03f */
[----:B------:R-:W-:-:S05]  /*21690*/  IMAD.U32 R22, RZ, RZ, UR4 ;  /* 0x00000004ff167e24 */ /* 0x000fca000f8e00ff */
[----:B------:R1:W2:Y:S01]  /*216a0*/  LDS.128 R16, [R22+0x2d8d0] ;  /* 0x02d8d00016107984 */ /* 0x0002a20000000c00 */
[----:B------:R-:W-:Y:S06]  /*216b0*/  BAR.ARV 0x4, 0x200 ;  /* 0x0108000000007b1d */ /* 0x000fec0000002000 */
[----:B------:R-:W-:Y:S05]  /*216c0*/  BRA `(.L_x_1733) ;  /* 0x0000000800cc7947 */ /* 0x000fea0003800000 */
.L_x_1732:
[----:B------:R-:W1:Y:S01]  /*216d0*/  S2R R0, SR_TID.X ;  /* 0x0000000000007919 */ /* 0x000e620000002100 */
        /* <DEDUP_REMOVED lines=34> */
[----:B------:R1:W2:Y:S02]  /*21900*/  SHFL.IDX PT, R14, R3, 0x1f, 0x1f ;  /* 0x03e01f00030e7f89 */ /* 0x0002a400000e0000 */
.L_x_1831:
[----:B------:R-:W-:Y:S02]  /*21910*/  ULDC UR4, c[0x0][0xc38] ;  /* 0x00030e0000047ab9 */ /* 0x000fe40000000800 */
[----:B------:R-:W-:-:S04]  /*21920*/  IMAD.U32 R4, RZ, RZ, UR4 ;  /* 0x00000004ff047e24 */ /* 0x000fc8000f8e00ff */
[----:B--2---:R-:W-:-:S04]  /*21930*/  IMAD R5, R14, R4, RZ ;  /* 0x000000040e057224 */ /* 0x004fc800078e02ff */
[----:B------:R-:W-:-:S05]  /*21940*/  IMAD.IADD R16, R16, 0x1, R5 ;  /* 0x0000000110107824 */ /* 0x000fca00078e0205 */
[----:B------:R-:W-:-:S13]  /*21950*/  ISETP.GT.AND P6, PT, R16, R0, PT ;  /* 0x000000001000720c */ /* 0x000fda0003fc4270 */
[----:B------:R-:W-:Y:S05]  /*21960*/  @P6 BRA `(.L_x_1735) ;  /* 0x00000000009c6947 */ /* 0x000fea0003800000 */
.L_x_1740:
[----:B------:R-:W2:Y:S01]  /*21970*/  LDC R4, c[0x0][0xc3c] ;  /* 0x00030f00ff047b82 */ /* 0x000ea20000000800 */
[----:B------:R-:W-:-:S05]  /*21980*/  VIADD R19, R19, 0x1f ;  /* 0x0000001f13137836 */ /* 0x000fca0000000000 */
[----:B--2---:R-:W-:-:S13]  /*21990*/  ISETP.GE.AND P6, PT, R19, R4, PT ;  /* 0x000000041300720c */ /* 0x004fda0003fc6270 */
[----:B------:R-:W-:Y:S05]  /*219a0*/  @P6 BRA `(.L_x_1736) ;  /* 0x0000000400d06947 */ /* 0x000fea0003800000 */
[----:B------:R-:W2:Y:S01]  /*219b0*/  S2R R2, SR_TID.X ;  /* 0x0000000000027919 */ /* 0x000ea20000002100 */
[----:B------:R-:W-:Y:S01]  /*219c0*/  BSSY B0, `(.L_x_1737) ;  /* 0x0000009000007945 */ /* 0x000fe20003800000 */
[----:B--2---:R-:W-:-:S05]  /*219d0*/  LOP3.LUT R2, R2, 0x1f, RZ, 0xc0, !PT ;  /* 0x0000001f02027812 */ /* 0x004fca00078ec0ff */
[----:B------:R-:W-:Y:S02]  /*219e0*/  IMAD.IADD R5, R19, 0x1, R2 ;  /* 0x0000000113057824 */ /* 0x000fe400078e0202 */
[----:B------:R-:W-:-:S03]  /*219f0*/  IMAD.MOV.U32 R2, RZ, RZ, RZ ;  /* 0x000000ffff027224 */ /* 0x000fc600078e00ff */
[----:B------:R-:W-:-:S13]  /*21a00*/  ISETP.GE.OR P6, PT, R5, R4, !P0 ;  /* 0x000000040500720c */ /* 0x000fda00047c6670 */
[----:B------:R-:W-:Y:S05]  /*21a10*/  @P6 BRA `(.L_x_1738) ;  /* 0x00000000000c6947 */ /* 0x000fea0003800000 */
[----:B-1----:R-:W1:Y:S02]  /*21a20*/  LDC.64 R2, c[0x0][0xc80] ;  /* 0x00032000ff027b82 */ /* 0x002e640000000a00 */
[----:B-1----:R-:W-:-:S06]  /*21a30*/  IMAD.WIDE R2, R5, 0x4, R2 ;  /* 0x0000000405027825 */ /* 0x002fcc00078e0202 */
[----:B------:R2:W5:Y:S02]  /*21a40*/  LDG.E R2, desc[UR38][R2.64] ;  /* 0x0000002602027981 */ /* 0x000564000c1e1900 */
.L_x_1738:
[----:B------:R-:W-:Y:S05]  /*21a50*/  BSYNC B0 ;  /* 0x0000000000007941 */ /* 0x000fea0003800000 */
.L_x_1737:
[----:B------:R-:W-:-:S03]  /*21a60*/  UMOV UR4, 0xffffffff ;  /* 0xffffffff00047882 */ /* 0x000fc60000000000 */
[----:B------:R-:W-:Y:S05]  /*21a70*/  BRA.DIV UR4, `(.L_x_1739) ;  /* 0x0000002a04807947 */ /* 0x000fea000b800000 */
[----:B-----5:R-:W3:Y:S02]  /*21a80*/  SHFL.UP PT, R14, R2, 0x1, RZ ;  /* 0x04200000020e7989 */ /* 0x020ee400000e00ff */
[----:B---3--:R-:W-:-:S05]  /*21a90*/  SEL R13, R14, RZ, P1 ;  /* 0x000000ff0e0d7207 */ /* 0x008fca0000800000 */
[----:B------:R-:W-:-:S05]  /*21aa0*/  IMAD.IADD R13, R2, 0x1, R13 ;  /* 0x00000001020d7824 */ /* 0x000fca00078e020d */
[----:B------:R-:W3:Y:S02]  /*21ab0*/  SHFL.UP PT, R14, R13, 0x2, RZ ;  /* 0x044000000d0e7989 */ /* 0x000ee400000e00ff */
[----:B---3--:R-:W-:-:S05]  /*21ac0*/  SEL R14, R14, RZ, P2 ;  /* 0x000000ff0e0e7207 */ /* 0x008fca0001000000 */
[----:B-12---:R-:W-:-:S05]  /*21ad0*/  IMAD.IADD R3, R13, 0x1, R14 ;  /* 0x000000010d037824 */ /* 0x006fca00078e020e */
        /* <DEDUP_REMOVED lines=10> */
.L_x_1839:
[----:B------:R-:W-:Y:S02]  /*21b80*/  ULDC UR4, c[0x0][0xc38] ;  /* 0x00030e0000047ab9 */ /* 0x000fe40000000800 */
[----:B------:R-:W-:-:S04]  /*21b90*/  IMAD.U32 R4, RZ, RZ, UR4 ;  /* 0x00000004ff047e24 */ /* 0x000fc8000f8e00ff */
[----:B--2---:R-:W-:-:S04]  /*21ba0*/  IMAD R5, R14, R4, RZ ;  /* 0x000000040e057224 */ /* 0x004fc800078e02ff */
[----:B------:R-:W-:-:S05]  /*21bb0*/  IMAD.IADD R16, R5, 0x1, R16 ;  /* 0x0000000105107824 */ /* 0x000fca00078e0210 */
[----:B------:R-:W-:-:S13]  /*21bc0*/  ISETP.GT.AND P6, PT, R16, R0, PT ;  /* 0x000000001000720c */ /* 0x000fda0003fc4270 */
[----:B------:R-:W-:Y:S05]  /*21bd0*/  @!P6 BRA `(.L_x_1740) ;  /* 0xfffffffc0064e947 */ /* 0x000fea000383ffff */
.L_x_1735:
[----:B------:R-:W-:Y:S01]  /*21be0*/  IMAD.IADD R16, R16, 0x1, -R5 ;  /* 0x0000000110107824 */ /* 0x000fe200078e0a05 */
[----:B------:R-:W-:-:S03]  /*21bf0*/  UMOV UR4, 0xffffffff ;  /* 0xffffffff00047882 */ /* 0x000fc60000000000 */
[----:B------:R-:W-:-:S05]  /*21c00*/  IMAD R5, R3, R4, R16 ;  /* 0x0000000403057224 */ /* 0x000fca00078e0210 */
[----:B------:R-:W-:Y:S01]  /*21c10*/  ISETP.GT.AND P6, PT, R5, R0, PT ;  /* 0x000000000500720c */ /* 0x000fe20003fc4270 */
[----:B------:R-:W-:-:S12]  /*21c20*/  BRA.DIV UR4, `(.L_x_1741) ;  /* 0x0000002a04d07947 */ /* 0x000fd8000b800000 */
[----:B------:R-:W-:-:S04]  /*21c30*/  VOTE.ANY R5, PT, !P6 ;  /* 0x0000000000057806 */ /* 0x000fc800070e0100 */
[----:B------:R-:W2:Y:S02]  /*21c40*/  POPC R6, R5 ;  /* 0x0000000500067309 */ /* 0x000ea40000000000 */
[----:B--2---:R2:W3:Y:S02]  /*21c50*/  SHFL.IDX PT, R17, R2, R6, 0x1f ;  /* 0x00001f0602117589 */ /* 0x0044e400000e0000 */
.L_x_1843:
[----:B------:R-:W-:Y:S01]  /*21c60*/  ISETP.NE.AND P0, PT, R5, RZ, PT ;  /* 0x000000ff0500720c */ /* 0x000fe20003f05270 */
[----:B------:R-:W-:-:S12]  /*21c70*/  IMAD.MOV.U32 R5, RZ, RZ, RZ ;  /* 0x000000ffff057224 */ /* 0x000fd800078e00ff */
[----:B------:R-:W-:Y:S05]  /*21c80*/  @!P0 BRA `(.L_x_1742) ;  /* 0x0000000000108947 */ /* 0x000fea0003800000 */
[----:B------:R-:W-:Y:S01]  /*21c90*/  UMOV UR4, 0xffffffff ;  /* 0xffffffff00047882 */ /* 0x000fe20000000000 */
[----:B0-----:R-:W-:Y:S02]  /*21ca0*/  VIADD R12, R6, 0xffffffff ;  /* 0xffffffff060c7836 */ /* 0x001fe40000000000 */
[----:B------:R-:W-:Y:S05]  /*21cb0*/  BRA.DIV UR4, `(.L_x_1743) ;  /* 0x0000002a04f47947 */ /* 0x000fea000b800000 */
[----:B------:R4:W0:Y:S02]  /*21cc0*/  SHFL.IDX PT, R5, R3, R12, 0x1f ;  /* 0x00001f0c03057589 */ /* 0x00082400000e0000 */
.L_x_1742:
[----:B-12-4-:R-:W1:Y:S01]  /*21cd0*/  LDC.64 R2, c[0x0][0xc90] ;  /* 0x00032400ff027b82 */ /* 0x016e620000000a00 */
[----:B------:R-:W-:-:S04]  /*21ce0*/  IMAD.IADD R19, R6, 0x1, R19 ;  /* 0x0000000106137824 */ /* 0x000fc800078e0213 */
[----:B-1----:R-:W-:-:S05]  /*21cf0*/  IMAD.WIDE R2, R19, 0x4, R2 ;  /* 0x0000000413027825 */ /* 0x002fca00078e0202 */
[----:B------:R1:W3:Y:S01]  /*21d00*/  LDG.E R7, desc[UR38][R2.64] ;  /* 0x0000002602077981 */ /* 0x0002e2000c1e1900 */
[----:B0-----:R-:W-:Y:S02]  /*21d10*/  IMAD R16, R5, R4, R16 ;  /* 0x0000000405107224 */ /* 0x001fe400078e0210 */
[----:B-1----:R-:W-:Y:S02]  /*21d20*/  IMAD.MOV.U32 R2, RZ, RZ, RZ ;  /* 0x000000ffff027224 */ /* 0x002fe400078e00ff */
[----:B---3--:R-:W-:-:S05]  /*21d30*/  IMAD R6, R17, R7, RZ ;  /* 0x0000000711067224 */ /* 0x008fca00078e02ff */
[----:B------:R-:W-:-:S04]  /*21d40*/  IABS R8, R6 ;  /* 0x0000000600087213 */ /* 0x000fc80000000000 */
[----:B------:R-:W0:Y:S08]  /*21d50*/  I2F.RP R9, R8 ;  /* 0x0000000800097306 */ /* 0x000e300000209400 */
[----:B0-----:R-:W0:Y:S02]  /*21d60*/  MUFU.RCP R9, R9 ;  /* 0x0000000900097308 */ /* 0x001e240000001000 */
[----:B0-----:R-:W-:-:S06]  /*21d70*/  VIADD R10, R9, 0xffffffe ;  /* 0x0ffffffe090a7836 */ /* 0x001fcc0000000000 */
[----:B------:R-:W0:Y:S02]  /*21d80*/  F2I.FTZ.U32.TRUNC.NTZ R3, R10 ;  /* 0x0000000a00037305 */ /* 0x000e24000021f000 */
[----:B0-----:R-:W-:-:S04]  /*21d90*/  IMAD.MOV R11, RZ, RZ, -R3 ;  /* 0x000000ffff0b7224 */ /* 0x001fc800078e0a03 */
[----:B------:R-:W-:-:S04]  /*21da0*/  IMAD R5, R11, R8, RZ ;  /* 0x000000080b057224 */ /* 0x000fc800078e02ff */
[----:B------:R-:W-:-:S04]  /*21db0*/  IMAD.HI.U32 R2, R3, R5, R2 ;  /* 0x0000000503027227 */ /* 0x000fc800078e0002 */
[----:B------:R-:W-:Y:S01]  /*21dc0*/  IMAD.IADD R5, R0, 0x1, -R16 ;  /* 0x0000000100057824 */ /* 0x000fe200078e0a10 */
[----:B------:R-:W-:-:S04]  /*21dd0*/  IABS R0, R6 ;  /* 0x0000000600007213 */ /* 0x000fc80000000000 */
[----:B------:R-:W-:Y:S01]  /*21de0*/  IABS R3, R5 ;  /* 0x0000000500037213 */ /* 0x000fe20000000000 */
[----:B------:R-:W-:-:S04]  /*21df0*/  IMAD.MOV R0, RZ, RZ, -R0 ;  /* 0x000000ffff007224 */ /* 0x000fc800078e0a00 */
        /* <DEDUP_REMOVED lines=12> */
[----:B------:R-:W-:Y:S02]  /*21ec0*/  IMAD R0, R7, R2, RZ ;  /* 0x0000000207007224 */ /* 0x000fe400078e02ff */
[----:B------:R-:W-:Y:S02]  /*21ed0*/  IMAD.MOV R2, RZ, RZ, -R2 ;  /* 0x000000ffff027224 */ /* 0x000fe400078e0a02 */
[----:B------:R-:W-:Y:S02]  /*21ee0*/  IMAD.MOV R3, RZ, RZ, -R0 ;  /* 0x000000ffff037224 */ /* 0x000fe400078e0a00 */
[----:B------:R-:W-:-:S03]  /*21ef0*/  IMAD R5, R6, R2, R5 ;  /* 0x0000000206057224 */ /* 0x000fc600078e0205 */
[----:B------:R-:W-:-:S04]  /*21f00*/  VIADDMNMX R4, R3, R4, R7, PT ;  /* 0x0000000403047246 */ /* 0x000fc80003800107 */
[-C--:B------:R-:W-:Y:S02]  /*21f10*/  IABS R7, R4.reuse ;  /* 0x0000000400077213 */ /* 0x080fe40000000000 */
[----:B------:R-:W-:Y:S02]  /*21f20*/  IABS R6, R4 ;  /* 0x0000000400067213 */ /* 0x000fe40000000000 */
[----:B------:R-:W0:Y:S03]  /*21f30*/  I2F.RP R8, R7 ;  /* 0x0000000700087306 */ /* 0x000e260000209400 */
[----:B------:R-:W-:-:S05]  /*21f40*/  IMAD.MOV R6, RZ, RZ, -R6 ;  /* 0x000000ffff067224 */ /* 0x000fca00078e0a06 */
[----:B0-----:R-:W0:Y:S02]  /*21f50*/  MUFU.RCP R8, R8 ;  /* 0x0000000800087308 */ /* 0x001e240000001000 */
[----:B0-----:R-:W-:-:S06]  /*21f60*/  VIADD R3, R8, 0xffffffe ;  /* 0x0ffffffe08037836 */ /* 0x001fcc0000000000 */
[----:B------:R-:W0:Y:S02]  /*21f70*/  F2I.FTZ.U32.TRUNC.NTZ R3, R3 ;  /* 0x0000000300037305 */ /* 0x000e24000021f000 */
[----:B0-----:R-:W-:-:S04]  /*21f80*/  IMAD.MOV R2, RZ, RZ, -R3 ;  /* 0x000000ffff027224 */ /* 0x001fc800078e0a03 */
[----:B------:R-:W-:Y:S02]  /*21f90*/  IMAD R9, R2, R7, RZ ;  /* 0x0000000702097224 */ /* 0x000fe400078e02ff */
[----:B------:R-:W-:-:S04]  /*21fa0*/  IMAD.MOV.U32 R2, RZ, RZ, RZ ;  /* 0x000000ffff027224 */ /* 0x000fc800078e00ff */
[----:B------:R-:W-:Y:S01]  /*21fb0*/  IMAD.HI.U32 R2, R3, R9, R2 ;  /* 0x0000000903027227 */ /* 0x000fe200078e0002 */
[----:B------:R-:W-:Y:S02]  /*21fc0*/  IABS R9, R5 ;  /* 0x0000000500097213 */ /* 0x000fe40000000000 */
[C---:B------:R-:W-:Y:S01]  /*21fd0*/  LOP3.LUT R3, R5.reuse, R4, RZ, 0x3c, !PT ;  /* 0x0000000405037212 */ /* 0x040fe200078e3cff */
[----:B------:R-:W-:Y:S02]  /*21fe0*/  IMAD.IADD R5, R5, 0x1, R0 ;  /* 0x0000000105057824 */ /* 0x000fe400078e0200 */
[----:B------:R-:W-:Y:S01]  /*21ff0*/  IMAD.HI.U32 R2, R2, R9, RZ ;  /* 0x0000000902027227 */ /* 0x000fe200078e00ff */
[----:B------:R-:W-:-:S03]  /*22000*/  ISETP.GE.AND P2, PT, R3, RZ, PT ;  /* 0x000000ff0300720c */ /* 0x000fc60003f46270 */
        /* <DEDUP_REMOVED lines=14> */
.L_x_1736:
[----:B------:R-:W-:Y:S01]  /*220f0*/  UMOV UR4, URZ ;  /* 0x0000003f00047c82 */ /* 0x000fe20008000000 */
[----:B------:R-:W-:Y:S01]  /*22100*/  UMOV UR5, URZ ;  /* 0x0000003f00057c82 */ /* 0x000fe20008000000 */
[----:B------:R-:W-:Y:S01]  /*22110*/  ULDC UR6, c[0x0][0xc3c] ;  /* 0x00030f0000067ab9 */ /* 0x000fe20000000800 */
[----:B------:R-:W-:Y:S02]  /*22120*/  IMAD.MOV.U32 R16, RZ, RZ, R0 ;  /* 0x000000ffff107224 */ /* 0x000fe400078e0000 */
[----:B------:R-:W-:Y:S02]  /*22130*/  IMAD.U32 R17, RZ, RZ, UR4 ;  /* 0x00000004ff117e24 */ /* 0x000fe4000f8e00ff */
[----:B------:R-:W-:Y:S02]  /*22140*/  IMAD.U32 R18, RZ, RZ, UR5 ;  /* 0x00000005ff127e24 */ /* 0x000fe4000f8e00ff */
[----:B------:R-:W-:-:S07]  /*22150*/  IMAD.U32 R19, RZ, RZ, UR6 ;  /* 0x00000006ff137e24 */ /* 0x000fce000f8e00ff */
.L_x_1744:
[----:B------:R-:W2:Y:S01]  /*22160*/  S2R R0, SR_TID.X ;  /* 0x0000000000007919 */ /* 0x000ea20000002100 */
[----:B------:R-:W-:Y:S05]  /*22170*/  WARPSYNC.ALL ;  /* 0x0000000000007948 */ /* 0x000fea0003800000 */
[----:B------:R-:W-:Y:S01]  /*22180*/  BAR.SYNC.DEFER_BLOCKING 0x4, 0x200 ;  /* 0x0108000000007b1d */ /* 0x000fe20000010000 */
[----:B--2---:R-:W-:-:S04]  /*22190*/  LOP3.LUT R0, R0, 0x1f, RZ, 0xc0, !PT ;  /* 0x0000001f00007812 */ /* 0x004fc800078ec0ff */
[----:B------:R-:W-:-:S13]  /*221a0*/  ISETP.NE.AND P0, PT, R0, RZ, PT ;  /* 0x000000ff0000720c */ /* 0x000fda0003f05270 */
[----:B-1----:R-:W1:Y:S01]  /*221b0*/  @!P0 S2R R3, SR_CgaCtaId ;  /* 0x0000000000038919 */ /* 0x002e620000008800 */
[----:B------:R-:W-:-:S04]  /*221c0*/  @!P0 MOV R0, 0x400 ;  /* 0x0000040000008802 */ /* 0x000fc80000000f00 */
[----:B-1----:R-:W-:-:S05]  /*221d0*/  @!P0 LEA R22, R3, R0, 0x18 ;  /* 0x0000000003168211 */ /* 0x002fca00078ec0ff */
[----:B------:R3:W-:Y:S01]  /*221e0*/  @!P0 STS.128 [R22+0x2d8d0], R16 ;  /* 0x02d8d01016008388 */ /* 0x0007e20000000c00 */
[----:B------:R-:W-:Y:S06]  /*221f0*/  BAR.ARV 0x5, 0x200 ;  /* 0x0148000000007b1d */ /* 0x000fec0000002000 */
.L_x_1733:
[----:B------:R-:W-:Y:S02]  /*22200*/  ULDC UR4, c[0x0][0xc3c] ;  /* 0x00030f0000047ab9 */ /* 0x000fe40000000800 */
[----:B--2---:R-:W-:-:S13]  /*22210*/  ISETP.GE.AND P0, PT, R19, UR4, PT ;  /* 0x0000000413007c0c */ /* 0x004fda000bf06270 */
[----:B------:R-:W-:Y:S05]  /*22220*/  @!P0 BRA `(.L_x_1745) ;  /* 0xffffff8c00e08947 */ /* 0x000fea000383ffff */
[----:B------:R-:W-:Y:S05]  /*22230*/  BSYNC B8 ;  /* 0x0000000000087941 */ /* 0x000fea0003800000 */
.L_x_1585:
[----:B--2---:R-:W2:Y:S01]  /*22240*/  LDL.LU R0, [R1+0x24] ;  /* 0x0000240001007983 */ /* 0x004ea20000300800 */
[----:B------:R-:W-:Y:S01]  /*22250*/  BSSY B0, `(.L_x_1746) ;  /* 0x000000b000007945 */ /* 0x000fe20003800000 */
[----:B------:R-:W4:Y:S01]  /*22260*/  S2R R5, SR_CgaCtaId ;  /* 0x0000000000057919 */ /* 0x000f220000008800 */
[----:B--2---:R-:W-:-:S05]  /*22270*/  VIADD R0, R0, 0x1 ;  /* 0x0000000100007836 */ /* 0x004fca0000000000 */
[----:B0-----:R-:W-:-:S04]  /*22280*/  LEA.HI R2, R0, R0, RZ, 0x1 ;  /* 0x0000000000027211 */ /* 0x001fc800078f08ff */
[----:B------:R-:W-:Y:S02]  /*22290*/  LOP3.LUT R3, R2, 0xfffffffe, RZ, 0xc0, !PT ;  /* 0xfffffffe02037812 */ /* 0x000fe400078ec0ff */
[----:B------:R-:W-:-:S03]  /*222a0*/  MOV R2, 0x400 ;  /* 0x0000040000027802 */ /* 0x000fc60000000f00 */
[----:B------:R-:W-:Y:S01]  /*222b0*/  IMAD.IADD R0, R0, 0x1, -R3 ;  /* 0x0000000100007824 */ /* 0x000fe200078e0a03 */
[----:B----4-:R-:W-:-:S04]  /*222c0*/  LEA R9, R5, R2, 0x18 ;  /* 0x0000000205097211 */ /* 0x010fc800078ec0ff */
[----:B------:R-:W-:-:S04]  /*222d0*/  SHF.L.U32 R0, R0, 0x1f, RZ ;  /* 0x0000001f00007819 */ /* 0x000fc800000006ff */
[----:B------:R-:W0:Y:S02]  /*222e0*/  SYNCS.PHASECHK.TRANS64.TRYWAIT P0, [R9+URZ+0x2d820], R0 ;  /* 0x02d82000090075a7 */ /* 0x000e24000800017f */
[----:B0-----:R-:W-:Y:S05]  /*222f0*/  @!P0 BRA `(.L_x_1747) ;  /* 0x00000024008c8947 */ /* 0x001fea0003800000 */
.L_x_1846:
[----:B------:R-:W-:Y:S05]  /*22300*/  BSYNC B0 ;  /* 0x0000000000007941 */ /* 0x000fea0003800000 */
.L_x_1746:
[----:B------:R-:W-:-:S03]  /*22310*/  UMOV UR4, 0xffffffff ;  /* 0xffffffff00047882 */ /* 0x000fc60000000000 */
[----:B------:R-:W-:Y:S05]  /*22320*/  BRA.DIV UR4, `(.L_x_1748) ;  /* 0x0000002604947947 */ /* 0x000fea000b800000 */
[----:B0-----:R-:W0:Y:S02]  /*22330*/  S2R R0, SR_TID.X ;  /* 0x0000000000007919 */ /* 0x001e240000002100 */
[----:B0-----:R-:W-:-:S04]  /*22340*/  SHF.R.U32.HI R0, RZ, 0x5, R0 ;  /* 0x00000005ff007819 */ /* 0x001fc80000011600 */
[----:B------:R-:W-:-:S05]  /*22350*/  LOP3.LUT R0, R0, 0x3, RZ, 0xc0, !PT ;  /* 0x0000000300007812 */ /* 0x000fca00078ec0ff */
[----:B------:R0:W2:Y:S02]  /*22360*/  SHFL.IDX PT, R14, R0, RZ, 0x1f ;  /* 0x00001fff000e7589 */ /* 0x0000a400000e0000 */
.L_x_1849:
[----:B--2---:R-:W-:-:S13]  /*22370*/  ISETP.NE.AND P0, PT, R14, RZ, PT ;  /* 0x000000ff0e00720c */ /* 0x004fda0003f05270 */
[----:B------:R-:W-:Y:S05]  /*22380*/  @P0 BRA `(.L_x_1370) ;  /* 0x0000000000880947 */ /* 0x000fea0003800000 */
[----:B------:R-:W-:-:S03]  /*22390*/  UMOV UR4, 0xffffffff ;  /* 0xffffffff00047882 */ /* 0x000fc60000000000 */
[----:B------:R-:W-:Y:S05]  /*223a0*/  BRA.DIV UR4, `(.L_x_1749) ;  /* 0x0000002604a87947 */ /* 0x000fea000b800000 */
[----:B------:R-:W-:-:S13]  /*223b0*/  ELECT P6, URZ, PT ;  /* 0x00000000003f782f */ /* 0x000fda00038c0000 */
.L_x_1852:
[----:B------:R-:W-:Y:S05]  /*223c0*/  @!P6 BRA `(.L_x_1370) ;  /* 0x000000000078e947 */ /* 0x000fea0003800000 */
[----:B------:R-:W-:-:S06]  /*223d0*/  ULOP3.LUT UR4, UR36, 0x2, URZ, 0xfc, !UPT ;  /* 0x0000000224047892 */ /* 0x000fcc000f8efc3f */
[----:B0-----:R-:W-:-:S05]  /*223e0*/  IMAD.U32 R0, RZ, RZ, UR4 ;  /* 0x00000004ff007e24 */ /* 0x001fca000f8e00ff */
[----:B------:R-:W-:-:S13]  /*223f0*/  ISETP.NE.AND P2, PT, R0, 0x3, PT ;  /* 0x000000030000780c */ /* 0x000fda0003f45270 */
[----:B------:R-:W-:Y:S05]  /*22400*/  @!P2 BRA `(.L_x_1750) ;  /* 0x000000000004a947 */ /* 0x000fea0003800000 */
[----:B------:R-:W-:Y:S01]  /*22410*/  BPT.TRAP 0x1 ;  /* 0x000000040000795c */ /* 0x000fe20000300000 */
.L_x_1750:
        /* <DEDUP_REMOVED lines=12> */
.L_x_1853:
[----:B------:R-:W2:Y:S02]  /*224e0*/  SYNCS.PHASECHK.TRANS64.TRYWAIT P0, [R3+URZ], R2 ;  /* 0x00000002030075a7 */ /* 0x000ea4000800017f */
[----:B--2---:R-:W-:Y:S05]  /*224f0*/  @!P0 BRA `(.L_x_1752) ;  /* 0x0000002400888947 */ /* 0x004fea0003800000 */
.L_x_1854:
[----:B------:R-:W-:Y:S05]  /*22500*/  @!P2 BRA `(.L_x_1753) ;  /* 0x000000000004a947 */ /* 0x000fea0003800000 */
[----:B------:R-:W-:Y:S01]  /*22510*/  BPT.TRAP 0x1 ;  /* 0x000000040000795c */ /* 0x000fe20000300000 */
.L_x_1753:
[----:B------:R-:W-:-:S04]  /*22520*/  VIADD R0, R9, 0x2d860 ;  /* 0x0002d86009007836 */ /* 0x000fc80000000000 */
[----:B------:R-:W-:-:S04]  /*22530*/  IMAD R23, R23, 0x8, R0 ;  /* 0x0000000817177824 */ /* 0x000fc800078e0200 */
[----:B------:R-:W4:Y:S02]  /*22540*/  SYNCS.PHASECHK.TRANS64.TRYWAIT P0, [R23+URZ], R4 ;  /* 0x00000004170075a7 */ /* 0x000f24000800017f */
[----:B----4-:R-:W-:Y:S05]  /*22550*/  @!P0 BRA `(.L_x_1754) ;  /* 0x0000002400848947 */ /* 0x010fea0003800000 */
.L_x_1855:
[----:B------:R-:W-:-:S07]  /*22560*/  IMAD R7, R7, 0x8, R0 ;  /* 0x0000000807077824 */ /* 0x000fce00078e0200 */
.L_x_1755:
[----:B------:R0:W0:Y:S02]  /*22570*/  SYNCS.PHASECHK.TRANS64.TRYWAIT P0, [R7+URZ], R2 ;  /* 0x00000002070075a7 */ /* 0x000024000800017f */
[----:B0-----:R-:W-:Y:S05]  /*22580*/  @!P0 NANOSLEEP.SYNCS 0x989680 ;  /* 0x009896800000895d */ /* 0x001fea0003900000 */
[----:B------:R-:W0:Y:S02]  /*22590*/  @!P0 SYNCS.PHASECHK.TRANS64 P0, [R7+URZ], R2 ;  /* 0x00000002070085a7 */ /* 0x000e24000800007f */
[----:B0-----:R-:W-:Y:S05]  /*225a0*/  @!P0 BRA `(.L_x_1755) ;  /* 0xfffffffc00f08947 */ /* 0x001fea000383ffff */
.L_x_1370:
[----:B------:R-:W-:Y:S05]  /*225b0*/  BSYNC B9 ;  /* 0x0000000000097941 */ /* 0x000fea0003800000 */
.L_x_1367:
[----:B------:R-:W-:Y:S05]  /*225c0*/  EXIT ;  /* 0x000000000000794d */ /* 0x000fea0003800000 */
.L_x_1394:
[----:B0-----:R0:W1:Y:S02]  /*225d0*/  SYNCS.PHASECHK.TRANS64.TRYWAIT P5, [R14+URZ+0x2d890], R85 ;  /* 0x02d890550e0075a7 */ /* 0x00106400080a017f */
[----:B-1----:R-:W-:Y:S05]  /*225e0*/  @!P5 NANOSLEEP.SYNCS 0x989680 ;  /* 0x009896800000d95d */ /* 0x002fea0003900000 */
[----:B------:R-:W1:Y:S02]  /*225f0*/  @!P5 SYNCS.PHASECHK.TRANS64 P5, [R14+URZ+0x2d890], R85 ;  /* 0x02d890550e00d5a7 */ /* 0x000e6400080a007f */
[----:B-1----:R-:W-:Y:S05]  /*22600*/  @!P5 BRA `(.L_x_1394) ;  /* 0xfffffffc00f0d947 */ /* 0x002fea000383ffff */
[----:B------:R-:W-:Y:S05]  /*22610*/  BRA `(.L_x_1756) ;  /* 0xfffffe0c00647947 */ /* 0x000fea000383ffff */
.L_x_1422:
[----:B0-----:R0:W1:Y:S02]  /*22620*/  SYNCS.PHASECHK.TRANS64.TRYWAIT P5, [R14+URZ+0x2d890], R85 ;  /* 0x02d890550e0075a7 */ /* 0x00106400080a017f */
[----:B-1----:R-:W-:Y:S05]  /*22630*/  @!P5 NANOSLEEP.SYNCS 0x989680 ;  /* 0x009896800000d95d */ /* 0x002fea0003900000 */
[----:B------:R-:W1:Y:S02]  /*22640*/  @!P5 SYNCS.PHASECHK.TRANS64 P5, [R14+URZ+0x2d890], R85 ;  /* 0x02d890550e00d5a7 */ /* 0x000e6400080a007f */
[----:B-1----:R-:W-:Y:S05]  /*22650*/  @!P5 BRA `(.L_x_1422) ;  /* 0xfffffffc00f0d947 */ /* 0x002fea000383ffff */
[----:B------:R-:W-:Y:S05]  /*22660*/  BRA `(.L_x_1757) ;  /* 0xfffffe2400d47947 */ /* 0x000fea000383ffff */
.L_x_1435:
[----:B0-----:R0:W1:Y:S02]  /*22670*/  SYNCS.PHASECHK.TRANS64.TRYWAIT P4, [R14+URZ+0x2d890], R85 ;  /* 0x02d890550e0075a7 */ /* 0x001064000808017f */
[----:B-1----:R-:W-:Y:S05]  /*22680*/  @!P4 NANOSLEEP.SYNCS 0x989680 ;  /* 0x009896800000c95d */ /* 0x002fea0003900000 */
[----:B------:R-:W1:Y:S02]  /*22690*/  @!P4 SYNCS.PHASECHK.TRANS64 P4, [R14+URZ+0x2d890], R85 ;  /* 0x02d890550e00c5a7 */ /* 0x000e64000808007f */
[----:B-1----:R-:W-:Y:S05]  /*226a0*/  @!P4 BRA `(.L_x_1435) ;  /* 0xfffffffc00f0c947 */ /* 0x002fea000383ffff */
[----:B------:R-:W-:Y:S05]  /*226b0*/  BRA `(.L_x_1758) ;  /* 0xfffffe40003c7947 */ /* 0x000fea000383ffff */
.L_x_1439:
[----:B--2---:R2:W3:Y:S02]  /*226c0*/  SYNCS.PHASECHK.TRANS64.TRYWAIT P3, [R14+URZ+0x2d8b0], R85 ;  /* 0x02d8b0550e0075a7 */ /* 0x0044e4000806017f */
[----:B---3--:R-:W-:Y:S05]  /*226d0*/  @!P3 NANOSLEEP.SYNCS 0x989680 ;  /* 0x009896800000b95d */ /* 0x008fea0003900000 */
[----:B------:R-:W3:Y:S02]  /*226e0*/  @!P3 SYNCS.PHASECHK.TRANS64 P3, [R14+URZ+0x2d8b0], R85 ;  /* 0x02d8b0550e00b5a7 */ /* 0x000ee4000806007f */
[----:B---3--:R-:W-:Y:S05]  /*226f0*/  @!P3 BRA `(.L_x_1439) ;  /* 0xfffffffc00f0b947 */ /* 0x008fea000383ffff */
[----:B------:R-:W-:Y:S05]  /*22700*/  BRA `(.L_x_1759) ;  /* 0xfffffe4000d47947 */ /* 0x000fea000383ffff */
.L_x_1453:
[----:B------:R-:W0:Y:S01]  /*22710*/  S2R R4, SR_TID.X ;  /* 0x0000000000047919 */ /* 0x000e220000002100 */
[----:B------:R-:W-:Y:S01]  /*22720*/  BSSY B0, `(.L_x_1760) ;  /* 0x000000c000007945 */ /* 0x000fe20003800000 */
[----:B------:R-:W-:Y:S02]  /*22730*/  IMAD.MOV.U32 R12, RZ, RZ, RZ ;  /* 0x000000ffff0c7224 */ /* 0x000fe400078e00ff */
[----:B------:R-:W-:Y:S02]  /*22740*/  IMAD.MOV.U32 R11, RZ, RZ, 0x1f ;  /* 0x0000001fff0b7424 */ /* 0x000fe400078e00ff */
[----:B------:R-:W-:Y:S02]  /*22750*/  IMAD.MOV.U32 R15, RZ, RZ, -0x1 ;  /* 0xffffffffff0f7424 */ /* 0x000fe400078e00ff */
[----:B0-----:R-:W-:-:S05]  /*22760*/  VIADD R5, R4, 0xffffff80 ;  /* 0xffffff8004057836 */ /* 0x001fca0000000000 */
[----:B------:R-:W-:-:S04]  /*22770*/  SHF.R.S32.HI R4, RZ, 0x1f, R5 ;  /* 0x0000001fff047819 */ /* 0x000fc80000011405 */
[----:B------:R-:W-:-:S04]  /*22780*/  LEA.HI R4, R4, R5, RZ, 0x7 ;  /* 0x0000000504047211 */ /* 0x000fc800078f38ff */
[----:B------:R-:W-:-:S05]  /*22790*/  SHF.R.S32.HI R4, RZ, 0x7, R4 ;  /* 0x00000007ff047819 */ /* 0x000fca0000011404 */
[----:B------:R-:W-:-:S07]  /*227a0*/  IMAD.MOV.U32 R13, RZ, RZ, R4 ;  /* 0x000000ffff0d7224 */ /* 0x000fce00078e0004 */
[----:B-----5:R-:W-:Y:S05]  /*227b0*/  WARPSYNC.COLLECTIVE R15, `(.L_x_1761) ;  /* 0x000000000f087348 */ /* 0x020fea0003c00000 */
[----:B------:R0:W1:Y:S02]  /*227c0*/  SHFL.IDX P6, R14, R13, R12, R11 ;  /* 0x0000000c0d0e7389 */ /* 0x00006400000c000b */
[----:B01---5:R-:W-:Y:S01]  /*227d0*/  ENDCOLLECTIVE ;  /* 0x000000000000791b */ /* 0x023fe20003800000 */
.L_x_1761:
[----:B------:R-:W-:Y:S05]  /*227e0*/  BSYNC B0 ;  /* 0x0000000000007941 */ /* 0x000fea0003800000 */
.L_x_1760:
[----:B------:R-:W-:Y:S01]  /*227f0*/  IMAD.MOV.U32 R156, RZ, RZ, R14 ;  /* 0x000000ffff9c7224 */ /* 0x000fe200078e000e */
[----:B------:R-:W-:Y:S06]  /*22800*/  BRA `(.L_x_1762) ;  /* 0xfffffe4c00307947 */ /* 0x000fec000383ffff */
.L_x_1464:
[----:B------:R-:W-:Y:S01]  /*22810*/  BSSY B1, `(.L_x_1763) ;  /* 0x0000007000017945 */ /* 0x000fe20003800000 */
[----:B------:R-:W-:Y:S02]  /*22820*/  IMAD.MOV.U32 R12, RZ, RZ, RZ ;  /* 0x000000ffff0c7224 */ /* 0x000fe400078e00ff */
[----:B------:R-:W-:Y:S02]  /*22830*/  IMAD.MOV.U32 R11, RZ, RZ, 0x1e1f ;  /* 0x00001e1fff0b7424 */ /* 0x000fe400078e00ff */
[----:B------:R-:W-:-:S07]  /*22840*/  IMAD.MOV.U32 R15, RZ, RZ, -0x1 ;  /* 0xffffffffff0f7424 */ /* 0x000fce00078e00ff */
[----:B------:R-:W-:Y:S05]  /*22850*/  WARPSYNC.COLLECTIVE R15, `(.L_x_1764) ;  /* 0x000000000f087348 */ /* 0x000fea0003c00000 */
[----:B------:R0:W1:Y:S02]  /*22860*/  SHFL.IDX P6, R14, R13, R12, R11 ;  /* 0x0000000c0d0e7389 */ /* 0x00006400000c000b */
[----:B01----:R-:W-:Y:S01]  /*22870*/  ENDCOLLECTIVE ;  /* 0x000000000000791b */ /* 0x003fe20003800000 */
.L_x_1764:
[----:B------:R-:W-:Y:S05]  /*22880*/  BSYNC B1 ;  /* 0x0000000000017941 */ /* 0x000fea0003800000 */
.L_x_1763:
        /* <DEDUP_REMOVED lines=8> */
.L_x_1765:
[----:B------:R-:W-:Y:S02]  /*22910*/  IMAD.MOV.U32 R13, RZ, RZ, R5 ;  /* 0x000000ffff0d7224 */ /* 0x000fe400078e0005 */
[----:B------:R-:W-:-:S07]  /*22920*/  IMAD.MOV.U32 R0, RZ, RZ, R14 ;  /* 0x000000ffff007224 */ /* 0x000fce00078e000e */
[----:B------:R-:W-:Y:S05]  /*22930*/  WARPSYNC.COLLECTIVE R15, `(.L_x_1766) ;  /* 0x000000000f087348 */ /* 0x000fea0003c00000 */
[----:B------:R0:W1:Y:S02]  /*22940*/  SHFL.IDX P6, R14, R13, R12, R11 ;  /* 0x0000000c0d0e7389 */ /* 0x00006400000c000b */
[----:B01----:R-:W-:Y:S01]  /*22950*/  ENDCOLLECTIVE ;  /* 0x000000000000791b */ /* 0x003fe20003800000 */
.L_x_1766:
[----:B------:R-:W-:Y:S02]  /*22960*/  IMAD.MOV.U32 R13, RZ, RZ, R4 ;  /* 0x000000ffff0d7224 */ /* 0x000fe400078e0004 */
[----:B------:R-:W-:-:S07]  /*22970*/  IMAD.MOV.U32 R5, RZ, RZ, R14 ;  /* 0x000000ffff057224 */ /* 0x000fce00078e000e */
[----:B------:R-:W-:Y:S05]  /*22980*/  WARPSYNC.COLLECTIVE R15, `(.L_x_1767) ;  /* 0x000000000f087348 */ /* 0x000fea0003c00000 */
[----:B------:R0:W1:Y:S02]  /*22990*/  SHFL.IDX P6, R14, R13, R12, R11 ;  /* 0x0000000c0d0e7389 */ /* 0x00006400000c000b */
[----:B01----:R-:W-:Y:S01]  /*229a0*/  ENDCOLLECTIVE ;  /* 0x000000000000791b */ /* 0x003fe20003800000 */
.L_x_1767:
[----:B------:R-:W-:Y:S05]  /*229b0*/  BRA `(.L_x_1768) ;  /* 0xfffffe5000ac7947 */ /* 0x000fea000383ffff */
.L_x_1468:
[----:B0-----:R0:W1:Y:S02]  /*229c0*/  SYNCS.PHASECHK.TRANS64.TRYWAIT P1, [R2+URZ+0x2d800], R3 ;  /* 0x02d80003020075a7 */ /* 0x001064000802017f */
[----:B-1----:R-:W-:Y:S05]  /*229d0*/  @!P1 NANOSLEEP.SYNCS 0x989680 ;  /* 0x009896800000995d */ /* 0x002fea0003900000 */
[----:B------:R-:W1:Y:S02]  /*229e0*/  @!P1 SYNCS.PHASECHK.TRANS64 P1, [R2+URZ+0x2d800], R3 ;  /* 0x02d80003020095a7 */ /* 0x000e64000802007f */
[----:B-1----:R-:W-:Y:S05]  /*229f0*/  @!P1 BRA `(.L_x_1468) ;  /* 0xfffffffc00f09947 */ /* 0x002fea000383ffff */
[----:B------:R-:W-:Y:S05]  /*22a00*/  BRA `(.L_x_1769) ;  /* 0xfffffe5800dc7947 */ /* 0x000fea000383ffff */
.L_x_1480:
[----:B------:R-:W-:Y:S01]  /*22a10*/  BSSY B1, `(.L_x_1770) ;  /* 0x0000007000017945 */ /* 0x000fe20003800000 */
[----:B------:R-:W-:Y:S02]  /*22a20*/  IMAD.MOV.U32 R12, RZ, RZ, RZ ;  /* 0x000000ffff0c7224 */ /* 0x000fe400078e00ff */
[----:B------:R-:W-:Y:S02]  /*22a30*/  IMAD.MOV.U32 R11, RZ, RZ, 0x1e1f ;  /* 0x00001e1fff0b7424 */ /* 0x000fe400078e00ff */
[----:B------:R-:W-:-:S07]  /*22a40*/  IMAD.MOV.U32 R15, RZ, RZ, -0x1 ;  /* 0xffffffffff0f7424 */ /* 0x000fce00078e00ff */
[----:B------:R-:W-:Y:S05]  /*22a50*/  WARPSYNC.COLLECTIVE R15, `(.L_x_1771) ;  /* 0x000000000f087348 */ /* 0x000fea0003c00000 */
[----:B------:R0:W1:Y:S02]  /*22a60*/  SHFL.IDX P6, R14, R13, R12, R11 ;  /* 0x0000000c0d0e7389 */ /* 0x00006400000c000b */
[----:B01----:R-:W-:Y:S01]  /*22a70*/  ENDCOLLECTIVE ;  /* 0x000000000000791b */ /* 0x003fe20003800000 */
.L_x_1771:
[----:B------:R-:W-:Y:S05]  /*22a80*/  BSYNC B1 ;  /* 0x0000000000017941 */ /* 0x000fea0003800000 */
.L_x_1770:
        /* <DEDUP_REMOVED lines=8> */
.L_x_1772:
[----:B------:R-:W-:Y:S02]  /*22b10*/  IMAD.MOV.U32 R37, RZ, RZ, R3 ;  /* 0x000000ffff257224 */ /* 0x000fe400078e0003 */
[----:B------:R-:W-:Y:S02]  /*22b20*/  IMAD.MOV.U32 R13, RZ, RZ, R5 ;  /* 0x000000ffff0d7224 */ /* 0x000fe400078e0005 */
[----:B------:R-:W-:-:S07]  /*22b30*/  IMAD.MOV.U32 R0, RZ, RZ, R14 ;  /* 0x000000ffff007224 */ /* 0x000fce00078e000e */
[----:B------:R-:W-:Y:S05]  /*22b40*/  WARPSYNC.COLLECTIVE R15, `(.L_x_1773) ;  /* 0x000000000f087348 */ /* 0x000fea0003c00000 */
[----:B------:R0:W1:Y:S02]  /*22b50*/  SHFL.IDX P6, R14, R13, R12, R11 ;  /* 0x0000000c0d0e7389 */ /* 0x00006400000c000b */
[----:B01----:R-:W-:Y:S01]  /*22b60*/  ENDCOLLECTIVE ;  /* 0x000000000000791b */ /* 0x003fe20003800000 */
.L_x_1773:
[----:B------:R-:W-:Y:S02]  /*22b70*/  IMAD.MOV.U32 R36, RZ, RZ, R0 ;  /* 0x000000ffff247224 */ /* 0x000fe400078e0000 */
[----:B------:R-:W-:Y:S02]  /*22b80*/  IMAD.MOV.U32 R13, RZ, RZ, R4 ;  /* 0x000000ffff0d7224 */ /* 0x000fe400078e0004 */
[----:B------:R-:W-:-:S07]  /*22b90*/  IMAD.MOV.U32 R5, RZ, RZ, R14 ;  /* 0x000000ffff057224 */ /* 0x000fce00078e000e */
[----:B------:R-:W-:Y:S05]  /*22ba0*/  WARPSYNC.COLLECTIVE R15, `(.L_x_1774) ;  /* 0x000000000f087348 */ /* 0x000fea0003c00000 */
[----:B------:R0:W1:Y:S02]  /*22bb0*/  SHFL.IDX P6, R14, R13, R12, R11 ;  /* 0x0000000c0d0e7389 */ /* 0x00006400000c000b */
[----:B01----:R-:W-:Y:S01]  /*22bc0*/  ENDCOLLECTIVE ;  /* 0x000000000000791b */ /* 0x003fe20003800000 */
.L_x_1774:
[----:B------:R-:W-:Y:S05]  /*22bd0*/  BRA `(.L_x_1775) ;  /* 0xfffffe6c00d07947 */ /* 0x000fea000383ffff */
.L_x_1484:
[----:B0-----:R0:W1:Y:S02]  /*22be0*/  SYNCS.PHASECHK.TRANS64.TRYWAIT P1, [R2+URZ+0x2d800], R3 ;  /* 0x02d80003020075a7 */ /* 0x001064000802017f */
[----:B-1----:R-:W-:Y:S05]  /*22bf0*/  @!P1 NANOSLEEP.SYNCS 0x989680 ;  /* 0x009896800000995d */ /* 0x002fea0003900000 */
[----:B------:R-:W1:Y:S02]  /*22c00*/  @!P1 SYNCS.PHASECHK.TRANS64 P1, [R2+URZ+0x2d800], R3 ;  /* 0x02d80003020095a7 */ /* 0x000e64000802007f */
[----:B-1----:R-:W-:Y:S05]  /*22c10*/  @!P1 BRA `(.L_x_1484) ;  /* 0xfffffffc00f09947 */ /* 0x002fea000383ffff */
[----:B------:R-:W-:Y:S05]  /*22c20*/  BRA `(.L_x_1776) ;  /* 0xfffffe74004c7947 */ /* 0x000fea000383ffff */
.L_x_1492:
[----:B-1----:R1:W2:Y:S02]  /*22c30*/  SYNCS.PHASECHK.TRANS64.TRYWAIT P2, [R11+URZ+0x2d830], R0 ;  /* 0x02d830000b0075a7 */ /* 0x0022a4000804017f */
[----:B--2---:R-:W-:Y:S05]  /*22c40*/  @!P2 NANOSLEEP.SYNCS 0x989680 ;  /* 0x009896800000a95d */ /* 0x004fea0003900000 */
[----:B------:R-:W2:Y:S02]  /*22c50*/  @!P2 SYNCS.PHASECHK.TRANS64 P2, [R11+URZ+0x2d830], R0 ;  /* 0x02d830000b00a5a7 */ /* 0x000ea4000804007f */
[----:B--2---:R-:W-:Y:S05]  /*22c60*/  @!P2 BRA `(.L_x_1492) ;  /* 0xfffffffc00f0a947 */ /* 0x004fea000383ffff */
[----:B------:R-:W-:Y:S05]  /*22c70*/  BRA `(.L_x_1491) ;  /* 0xfffffe8800a87947 */ /* 0x000fea000383ffff */
.L_x_1510:
[----:B-1----:R1:W2:Y:S02]  /*22c80*/  SYNCS.PHASECHK.TRANS64.TRYWAIT P4, [R9+URZ+0x2d830], R8 ;  /* 0x02d83008090075a7 */ /* 0x0022a4000808017f */
[----:B--2---:R-:W-:Y:S05]  /*22c90*/  @!P4 NANOSLEEP.SYNCS 0x989680 ;  /* 0x009896800000c95d */ /* 0x004fea0003900000 */
[----:B------:R-:W2:Y:S02]  /*22ca0*/  @!P4 SYNCS.PHASECHK.TRANS64 P4, [R9+URZ+0x2d830], R8 ;  /* 0x02d830080900c5a7 */ /* 0x000ea4000808007f */
[----:B--2---:R-:W-:Y:S05]  /*22cb0*/  @!P4 BRA `(.L_x_1510) ;  /* 0xfffffffc00f0c947 */ /* 0x004fea000383ffff */
[----:B------:R-:W-:Y:S05]  /*22cc0*/  BRA `(.L_x_1509) ;  /* 0xfffffec000307947 */ /* 0x000fea000383ffff */
.L_x_1514:
[----:B-1----:R1:W2:Y:S02]  /*22cd0*/  SYNCS.PHASECHK.TRANS64.TRYWAIT P3, [R9+URZ+0x2d850], R8 ;  /* 0x02d85008090075a7 */ /* 0x0022a4000806017f */
[----:B--2---:R-:W-:Y:S05]  /*22ce0*/  @!P3 NANOSLEEP.SYNCS 0x989680 ;  /* 0x009896800000b95d */ /* 0x004fea0003900000 */
[----:B------:R-:W2:Y:S02]  /*22cf0*/  @!P3 SYNCS.PHASECHK.TRANS64 P3, [R9+URZ+0x2d850], R8 ;  /* 0x02d850080900b5a7 */ /* 0x000ea4000806007f */
[----:B--2---:R-:W-:Y:S05]  /*22d00*/  @!P3 BRA `(.L_x_1514) ;  /* 0xfffffffc00f0b947 */ /* 0x004fea000383ffff */
[----:B------:R-:W-:Y:S05]  /*22d10*/  BRA `(.L_x_1511) ;  /* 0xfffffec400307947 */ /* 0x000fea000383ffff */
.L_x_1533:
[----:B-1----:R1:W2:Y:S02]  /*22d20*/  SYNCS.PHASECHK.TRANS64.TRYWAIT P3, [R0+URZ+0x2d830], R11 ;  /* 0x02d8300b000075a7 */ /* 0x0022a4000806017f */
[----:B--2---:R-:W-:Y:S05]  /*22d30*/  @!P3 NANOSLEEP.SYNCS 0x989680 ;  /* 0x009896800000b95d */ /* 0x004fea0003900000 */
[----:B------:R-:W2:Y:S02]  /*22d40*/  @!P3 SYNCS.PHASECHK.TRANS64 P3, [R0+URZ+0x2d830], R11 ;  /* 0x02d8300b0000b5a7 */ /* 0x000ea4000806007f */
[----:B--2---:R-:W-:Y:S05]  /*22d50*/  @!P3 BRA `(.L_x_1533) ;  /* 0xfffffffc00f0b947 */ /* 0x004fea000383ffff */
[----:B------:R-:W-:Y:S05]  /*22d60*/  BRA `(.L_x_1532) ;  /* 0xfffffef400b47947 */ /* 0x000fea000383ffff */
.L_x_1537:
[----:B-1----:R1:W2:Y:S02]  /*22d70*/  SYNCS.PHASECHK.TRANS64.TRYWAIT P2, [R6+URZ+0x2d850], R0 ;  /* 0x02d85000060075a7 */ /* 0x0022a4000804017f */
[----:B--2---:R-:W-:Y:S05]  /*22d80*/  @!P2 NANOSLEEP.SYNCS 0x989680 ;  /* 0x009896800000a95d */ /* 0x004fea0003900000 */
[----:B------:R-:W2:Y:S02]  /*22d90*/  @!P2 SYNCS.PHASECHK.TRANS64 P2, [R6+URZ+0x2d850], R0 ;  /* 0x02d850000600a5a7 */ /* 0x000ea4000804007f */
[----:B--2---:R-:W-:Y:S05]  /*22da0*/  @!P2 BRA `(.L_x_1537) ;  /* 0xfffffffc00f0a947 */ /* 0x004fea000383ffff */
[----:B------:R-:W-:Y:S05]  /*22db0*/  BRA `(.L_x_1534) ;  /* 0xfffffef800b47947 */ /* 0x000fea000383ffff */
.L_x_1544:
[----:B-1----:R1:W2:Y:S02]  /*22dc0*/  SYNCS.PHASECHK.TRANS64.TRYWAIT P3, [R0+URZ+0x2d830], R11 ;  /* 0x02d8300b000075a7 */ /* 0x0022a4000806017f */
[----:B--2---:R-:W-:Y:S05]  /*22dd0*/  @!P3 NANOSLEEP.SYNCS 0x989680 ;  /* 0x009896800000b95d */ /* 0x004fea0003900000 */
[----:B------:R-:W2:Y:S02]  /*22de0*/  @!P3 SYNCS.PHASECHK.TRANS64 P3, [R0+URZ+0x2d830], R11 ;  /* 0x02d8300b0000b5a7 */ /* 0x000ea4000806007f */
[----:B--2---:R-:W-:Y:S05]  /*22df0*/  @!P3 BRA `(.L_x_1544) ;  /* 0xfffffffc00f0b947 */ /* 0x004fea000383ffff */
[----:B------:R-:W-:Y:S05]  /*22e00*/  BRA `(.L_x_1543) ;  /* 0xffffff1800847947 */ /* 0x000fea000383ffff */
.L_x_1548:
[----:B-1----:R1:W2:Y:S02]  /*22e10*/  SYNCS.PHASECHK.TRANS64.TRYWAIT P2, [R6+URZ+0x2d850], R0 ;  /* 0x02d85000060075a7 */ /* 0x0022a4000804017f */
[----:B--2---:R-:W-:Y:S05]  /*22e20*/  @!P2 NANOSLEEP.SYNCS 0x989680 ;  /* 0x009896800000a95d */ /* 0x004fea0003900000 */
[----:B------:R-:W2:Y:S02]  /*22e30*/  @!P2 SYNCS.PHASECHK.TRANS64 P2, [R6+URZ+0x2d850], R0 ;  /* 0x02d850000600a5a7 */ /* 0x000ea4000804007f */
[----:B--2---:R-:W-:Y:S05]  /*22e40*/  @!P2 BRA `(.L_x_1548) ;  /* 0xfffffffc00f0a947 */ /* 0x004fea000383ffff */
[----:B------:R-:W-:Y:S05]  /*22e50*/  BRA `(.L_x_1545) ;  /* 0xffffff1c00847947 */ /* 0x000fea000383ffff */
.L_x_1561:
[----:B-1----:R1:W2:Y:S02]  /*22e60*/  SYNCS.PHASECHK.TRANS64.TRYWAIT P0, [R10+URZ+0x2d850], R7 ;  /* 0x02d850070a0075a7 */ /* 0x0022a4000800017f */
[----:B--2---:R-:W-:Y:S05]  /*22e70*/  @!P0 NANOSLEEP.SYNCS 0x989680 ;  /* 0x009896800000895d */ /* 0x004fea0003900000 */
[----:B------:R-:W2:Y:S02]  /*22e80*/  @!P0 SYNCS.PHASECHK.TRANS64 P0, [R10+URZ+0x2d850], R7 ;  /* 0x02d850070a0085a7 */ /* 0x000ea4000800007f */
[----:B--2---:R-:W-:Y:S05]  /*22e90*/  @!P0 BRA `(.L_x_1561) ;  /* 0xfffffffc00f08947 */ /* 0x004fea000383ffff */
[----:B------:R-:W-:Y:S05]  /*22ea0*/  BRA `(.L_x_1560) ;  /* 0xffffff4c00507947 */ /* 0x000fea000383ffff */
.L_x_1571:
[----:B------:R-:W-:Y:S02]  /*22eb0*/  IMAD.MOV.U32 R13, RZ, RZ, R4 ;  /* 0x000000ffff0d7224 */ /* 0x000fe400078e0004 */
[----:B------:R-:W-:Y:S02]  /*22ec0*/  IMAD.MOV.U32 R12, RZ, RZ, RZ ;  /* 0x000000ffff0c7224 */ /* 0x000fe400078e00ff */
[----:B------:R-:W-:Y:S02]  /*22ed0*/  IMAD.MOV.U32 R11, RZ, RZ, 0x1c1f ;  /* 0x00001c1fff0b7424 */ /* 0x000fe400078e00ff */
[----:B------:R-:W-:-:S07]  /*22ee0*/  IMAD.MOV.U32 R15, RZ, RZ, -0x1 ;  /* 0xffffffffff0f7424 */ /* 0x000fce00078e00ff */
[----:B-1----:R-:W-:Y:S05]  /*22ef0*/  WARPSYNC.COLLECTIVE R15, `(.L_x_1777) ;  /* 0x000000000f087348 */ /* 0x002fea0003c00000 */
[----:B------:R0:W2:Y:S02]  /*22f00*/  SHFL.IDX P6, R14, R13, R12, R11 ;  /* 0x0000000c0d0e7389 */ /* 0x0000a400000c000b */
[----:B012---:R-:W-:Y:S01]  /*22f10*/  ENDCOLLECTIVE ;  /* 0x000000000000791b */ /* 0x007fe20003800000 */
.L_x_1777:
[----:B------:R-:W-:Y:S02]  /*22f20*/  IMAD.MOV.U32 R13, RZ, RZ, R0 ;  /* 0x000000ffff0d7224 */ /* 0x000fe400078e0000 */
[----:B------:R-:W-:-:S07]  /*22f30*/  IMAD.MOV.U32 R3, RZ, RZ, R14 ;  /* 0x000000ffff037224 */ /* 0x000fce00078e000e */
[----:B------:R-:W-:Y:S05]  /*22f40*/  WARPSYNC.COLLECTIVE R15, `(.L_x_1778) ;  /* 0x000000000f087348 */ /* 0x000fea0003c00000 */
[----:B------:R0:W1:Y:S02]  /*22f50*/  SHFL.IDX P6, R14, R13, R12, R11 ;  /* 0x0000000c0d0e7389 */ /* 0x00006400000c000b */
[----:B01----:R-:W-:Y:S01]  /*22f60*/  ENDCOLLECTIVE ;  /* 0x000000000000791b */ /* 0x003fe20003800000 */
.L_x_1778:
[----:B------:R-:W-:Y:S05]  /*22f70*/  BRA `(.L_x_1779) ;  /* 0xffffff7000787947 */ /* 0x000fea000383ffff */
.L_x_1574:
[----:B------:R-:W-:Y:S01]  /*22f80*/  BSSY B1, `(.L_x_1780) ;  /* 0x0000008000017945 */ /* 0x000fe20003800000 */
[----:B----4-:R-:W-:Y:S02]  /*22f90*/  IMAD.MOV.U32 R13, RZ, RZ, R4 ;  /* 0x000000ffff0d7224 */ /* 0x010fe400078e0004 */
[----:B------:R-:W-:Y:S02]  /*22fa0*/  IMAD.MOV.U32 R12, RZ, RZ, 0x1 ;  /* 0x00000001ff0c7424 */ /* 0x000fe400078e00ff */
[----:B------:R-:W-:Y:S02]  /*22fb0*/  IMAD.MOV.U32 R11, RZ, RZ, 0x1c1f ;  /* 0x00001c1fff0b7424 */ /* 0x000fe400078e00ff */
[----:B------:R-:W-:-:S07]  /*22fc0*/  IMAD.MOV.U32 R15, RZ, RZ, -0x1 ;  /* 0xffffffffff0f7424 */ /* 0x000fce00078e00ff */
[----:B0123--:R-:W-:Y:S05]  /*22fd0*/  WARPSYNC.COLLECTIVE R15, `(.L_x_1781) ;  /* 0x000000000f087348 */ /* 0x00ffea0003c00000 */
[----:B---3--:R3:W4:Y:S02]  /*22fe0*/  SHFL.IDX P6, R14, R13, R12, R11 ;  /* 0x0000000c0d0e7389 */ /* 0x00872400000c000b */
[----:B01234-:R-:W-:Y:S01]  /*22ff0*/  ENDCOLLECTIVE ;  /* 0x000000000000791b */ /* 0x01ffe20003800000 */
.L_x_1781:
[----:B------:R-:W-:Y:S05]  /*23000*/  BSYNC B1 ;  /* 0x0000000000017941 */ /* 0x000fea0003800000 */
.L_x_1780:
        /* <DEDUP_REMOVED lines=8> */
.L_x_1782:
[----:B------:R-:W-:Y:S05]  /*23090*/  BRA `(.L_x_1783) ;  /* 0xffffff70008c7947 */ /* 0x000fea000383ffff */
.L_x_1599:
[----:B------:R-:W1:Y:S01]  /*230a0*/  S2R R11, SR_TID.X ;  /* 0x00000000000b7919 */ /* 0x000e620000002100 */
[----:B------:R-:W-:Y:S01]  /*230b0*/  BSSY B1, `(.L_x_1784) ;  /* 0x000000a000017945 */ /* 0x000fe20003800000 */
[----:B0-----:R-:W-:Y:S02]  /*230c0*/  IMAD.MOV.U32 R12, RZ, RZ, RZ ;  /* 0x000000ffff0c7224 */ /* 0x001fe400078e00ff */
[----:B------:R-:W-:Y:S01]  /*230d0*/  IMAD.MOV.U32 R15, RZ, RZ, -0x1 ;  /* 0xffffffffff0f7424 */ /* 0x000fe200078e00ff */
[----:B-1----:R-:W-:-:S04]  /*230e0*/  SHF.R.U32.HI R11, RZ, 0x5, R11 ;  /* 0x00000005ff0b7819 */ /* 0x002fc8000001160b */
[----:B------:R-:W-:-:S05]  /*230f0*/  LOP3.LUT R11, R11, 0x3, RZ, 0xc0, !PT ;  /* 0x000000030b0b7812 */ /* 0x000fca00078ec0ff */
[----:B------:R-:W-:Y:S02]  /*23100*/  IMAD.MOV.U32 R13, RZ, RZ, R11 ;  /* 0x000000ffff0d7224 */ /* 0x000fe400078e000b */
[----:B------:R-:W-:-:S07]  /*23110*/  IMAD.MOV.U32 R11, RZ, RZ, 0x1f ;  /* 0x0000001fff0b7424 */ /* 0x000fce00078e00ff */
[----:B------:R-:W-:Y:S05]  /*23120*/  WARPSYNC.COLLECTIVE R15, `(.L_x_1785) ;  /* 0x000000000f087348 */ /* 0x000fea0003c00000 */
[----:B------:R0:W1:Y:S02]  /*23130*/  SHFL.IDX P6, R14, R13, R12, R11 ;  /* 0x0000000c0d0e7389 */ /* 0x00006400000c000b */
[----:B01----:R-:W-:Y:S01]  /*23140*/  ENDCOLLECTIVE ;  /* 0x000000000000791b */ /* 0x003fe20003800000 */
.L_x_1785:
[----:B------:R-:W-:Y:S05]  /*23150*/  BSYNC B1 ;  /* 0x0000000000017941 */ /* 0x000fea0003800000 */
.L_x_1784:
[----:B------:R-:W-:Y:S05]  /*23160*/  BRA `(.L_x_1786) ;  /* 0xffffff8800b07947 */ /* 0x000fea000383ffff */
.L_x_1601:
[----:B------:R-:W-:Y:S01]  /*23170*/  BSSY B1, `(.L_x_1787) ;  /* 0x0000006000017945 */ /* 0x000fe20003800000 */
[----:B------:R-:W-:-:S07]  /*23180*/  IMAD.MOV.U32 R15, RZ, RZ, -0x1 ;  /* 0xffffffffff0f7424 */ /* 0x000fce00078e00ff */
[----:B01----:R-:W-:Y:S05]  /*23190*/  WARPSYNC.COLLECTIVE R15, `(.L_x_1788) ;  /* 0x000000000f0c7348 */ /* 0x003fea0003c00000 */
[----:B------:R-:W-:Y:S02]  /*231a0*/  ELECT P6, UR62, PT ;  /* 0x00000000003e782f */ /* 0x000fe400038c0000 */
[----:B------:R-:W-:Y:S01]  /*231b0*/  MOV R14, UR62 ;  /* 0x0000003e000e7c02 */ /* 0x000fe20008000f00 */
[----:B01----:R-:W-:Y:S10]  /*231c0*/  ENDCOLLECTIVE ;  /* 0x000000000000791b */ /* 0x003ff40003800000 */
.L_x_1788:
[----:B------:R-:W-:Y:S05]  /*231d0*/  BSYNC B1 ;  /* 0x0000000000017941 */ /* 0x000fea0003800000 */
.L_x_1787:
[----:B------:R-:W-:Y:S05]  /*231e0*/  BRA `(.L_x_1600) ;  /* 0xffffff8800a87947 */ /* 0x000fea000383ffff */
.L_x_1603:
[----:B-1----:R1:W2:Y:S02]  /*231f0*/  SYNCS.PHASECHK.TRANS64.TRYWAIT P0, [R22+URZ+0x2d820], R3 ;  /* 0x02d82003160075a7 */ /* 0x0022a4000800017f */
[----:B--2---:R-:W-:Y:S05]  /*23200*/  @!P0 NANOSLEEP.SYNCS 0x989680 ;  /* 0x009896800000895d */ /* 0x004fea0003900000 */
[----:B------:R-:W2:Y:S02]  /*23210*/  @!P0 SYNCS.PHASECHK.TRANS64 P0, [R22+URZ+0x2d820], R3 ;  /* 0x02d82003160085a7 */ /* 0x000ea4000800007f */
[----:B--2---:R-:W-:Y:S05]  /*23220*/  @!P0 BRA `(.L_x_1603) ;  /* 0xfffffffc00f08947 */ /* 0x004fea000383ffff */
[----:B------:R-:W-:Y:S05]  /*23230*/  BRA `(.L_x_1789) ;  /* 0xffffff8800b87947 */ /* 0x000fea000383ffff */
.L_x_1607:
[----:B--2---:R2:W3:Y:S02]  /*23240*/  SYNCS.PHASECHK.TRANS64.TRYWAIT P0, [R11+URZ+0x2d8a0], R10 ;  /* 0x02d8a00a0b0075a7 */ /* 0x0044e4000800017f */
[----:B---3--:R-:W-:Y:S05]  /*23250*/  @!P0 NANOSLEEP.SYNCS 0x989680 ;  /* 0x009896800000895d */ /* 0x008fea0003900000 */
[----:B------:R-:W3:Y:S02]  /*23260*/  @!P0 SYNCS.PHASECHK.TRANS64 P0, [R11+URZ+0x2d8a0], R10 ;  /* 0x02d8a00a0b0085a7 */ /* 0x000ee4000800007f */
[----:B---3--:R-:W-:Y:S05]  /*23270*/  @!P0 BRA `(.L_x_1607) ;  /* 0xfffffffc00f08947 */ /* 0x008fea000383ffff */
[----:B------:R-:W-:Y:S05]  /*23280*/  BRA `(.L_x_1790) ;  /* 0xffffff8800d07947 */ /* 0x000fea000383ffff */
.L_x_1614:
[----:B0-----:R0:W1:Y:S02]  /*23290*/  SYNCS.PHASECHK.TRANS64.TRYWAIT P0, [R11+URZ+0x2d8c0], R10 ;  /* 0x02d8c00a0b0075a7 */ /* 0x001064000800017f */
[----:B-1----:R-:W-:Y:S05]  /*232a0*/  @!P0 NANOSLEEP.SYNCS 0x989680 ;  /* 0x009896800000895d */ /* 0x002fea0003900000 */
[----:B------:R-:W1:Y:S02]  /*232b0*/  @!P0 SYNCS.PHASECHK.TRANS64 P0, [R11+URZ+0x2d8c0], R10 ;  /* 0x02d8c00a0b0085a7 */ /* 0x000e64000800007f */
[----:B-1----:R-:W-:Y:S05]  /*232c0*/  @!P0 BRA `(.L_x_1614) ;  /* 0xfffffffc00f08947 */ /* 0x002fea000383ffff */
[----:B------:R-:W-:Y:S05]  /*232d0*/  BRA `(.L_x_1791) ;  /* 0xffffff8c00cc7947 */ /* 0x000fea000383ffff */
.L_x_1623:
[----:B-1----:R1:W2:Y:S02]  /*232e0*/  SYNCS.PHASECHK.TRANS64.TRYWAIT P1, [R6+URZ+0x2d8a0], R3 ;  /* 0x02d8a003060075a7 */ /* 0x0022a4000802017f */
[----:B--2---:R-:W-:Y:S05]  /*232f0*/  @!P1 NANOSLEEP.SYNCS 0x989680 ;  /* 0x009896800000995d */ /* 0x004fea0003900000 */
[----:B------:R-:W2:Y:S02]  /*23300*/  @!P1 SYNCS.PHASECHK.TRANS64 P1, [R6+URZ+0x2d8a0], R3 ;  /* 0x02d8a003060095a7 */ /* 0x000ea4000802007f */
[----:B--2---:R-:W-:Y:S05]  /*23310*/  @!P1 BRA `(.L_x_1623) ;  /* 0xfffffffc00f09947 */ /* 0x004fea000383ffff */
[----:B------:R-:W-:Y:S05]  /*23320*/  BRA `(.L_x_1792) ;  /* 0xffffff9400007947 */ /* 0x000fea000383ffff */
.L_x_1630:
[----:B0-----:R0:W2:Y:S02]  /*23330*/  SYNCS.PHASECHK.TRANS64.TRYWAIT P1, [R6+URZ+0x2d8c0], R3 ;  /* 0x02d8c003060075a7 */ /* 0x0010a4000802017f */
[----:B--2---:R-:W-:Y:S05]  /*23340*/  @!P1 NANOSLEEP.SYNCS 0x989680 ;  /* 0x009896800000995d */ /* 0x004fea0003900000 */
[----:B------:R-:W2:Y:S02]  /*23350*/  @!P1 SYNCS.PHASECHK.TRANS64 P1, [R6+URZ+0x2d8c0], R3 ;  /* 0x02d8c003060095a7 */ /* 0x000ea4000802007f */
[----:B--2---:R-:W-:Y:S05]  /*23360*/  @!P1 BRA `(.L_x_1630) ;  /* 0xfffffffc00f09947 */ /* 0x004fea000383ffff */
[----:B------:R-:W-:Y:S05]  /*23370*/  BRA `(.L_x_1793) ;  /* 0xffffff9400f87947 */ /* 0x000fea000383ffff */
.L_x_1653:
[----:B------:R-:W2:Y:S01]  /*23380*/  S2R R20, SR_TID.X ;  /* 0x0000000000147919 */ /* 0x000ea20000002100 */
[----:B------:R-:W-:Y:S01]  /*23390*/  BSSY B0, `(.L_x_1794) ;  /* 0x000000a000007945 */ /* 0x000fe20003800000 */
[----:B0-----:R-:W-:Y:S02]  /*233a0*/  IMAD.MOV.U32 R12, RZ, RZ, RZ ;  /* 0x000000ffff0c7224 */ /* 0x001fe400078e00ff */
[----:B------:R-:W-:Y:S02]  /*233b0*/  IMAD.MOV.U32 R11, RZ, RZ, 0x1f ;  /* 0x0000001fff0b7424 */ /* 0x000fe400078e00ff */
[----:B------:R-:W-:Y:S01]  /*233c0*/  IMAD.MOV.U32 R15, RZ, RZ, -0x1 ;  /* 0xffffffffff0f7424 */ /* 0x000fe200078e00ff */
[----:B--2---:R-:W-:-:S04]  /*233d0*/  SHF.R.U32.HI R20, RZ, 0x5, R20 ;  /* 0x00000005ff147819 */ /* 0x004fc80000011614 */
[----:B------:R-:W-:-:S05]  /*233e0*/  LOP3.LUT R20, R20, 0x3, RZ, 0xc0, !PT ;  /* 0x0000000314147812 */ /* 0x000fca00078ec0ff */
[----:B------:R-:W-:-:S07]  /*233f0*/  IMAD.MOV.U32 R13, RZ, RZ, R20 ;  /* 0x000000ffff0d7224 */ /* 0x000fce00078e0014 */
[----:B-1----:R-:W-:Y:S05]  /*23400*/  WARPSYNC.COLLECTIVE R15, `(.L_x_1795) ;  /* 0x000000000f087348 */ /* 0x002fea0003c00000 */
[----:B------:R0:W2:Y:S02]  /*23410*/  SHFL.IDX P6, R14, R13, R12, R11 ;  /* 0x0000000c0d0e7389 */ /* 0x0000a400000c000b */
[----:B012---:R-:W-:Y:S01]  /*23420*/  ENDCOLLECTIVE ;  /* 0x000000000000791b */ /* 0x007fe20003800000 */
.L_x_1795:
[----:B------:R-:W-:Y:S05]  /*23430*/  BSYNC B0 ;  /* 0x0000000000007941 */ /* 0x000fea0003800000 */
.L_x_1794:
[----:B------:R-:W-:Y:S05]  /*23440*/  BRA `(.L_x_1796) ;  /* 0xffffffa400807947 */ /* 0x000fea000383ffff */
.L_x_1655:
[----:B------:R-:W-:Y:S01]  /*23450*/  BSSY B0, `(.L_x_1797) ;  /* 0x0000006000007945 */ /* 0x000fe20003800000 */
[----:B------:R-:W-:-:S07]  /*23460*/  IMAD.MOV.U32 R15, RZ, RZ, -0x1 ;  /* 0xffffffffff0f7424 */ /* 0x000fce00078e00ff */
[----:B012---:R-:W-:Y:S05]  /*23470*/  WARPSYNC.COLLECTIVE R15, `(.L_x_1798) ;  /* 0x000000000f0c7348 */ /* 0x007fea0003c00000 */
[----:B------:R-:W-:Y:S02]  /*23480*/  ELECT P6, UR62, PT ;  /* 0x00000000003e782f */ /* 0x000fe400038c0000 */
[----:B------:R-:W-:Y:S01]  /*23490*/  MOV R14, UR62 ;  /* 0x0000003e000e7c02 */ /* 0x000fe20008000f00 */
[----:B012---:R-:W-:Y:S10]  /*234a0*/  ENDCOLLECTIVE ;  /* 0x000000000000791b */ /* 0x007ff40003800000 */
.L_x_1798:
[----:B------:R-:W-:Y:S05]  /*234b0*/  BSYNC B0 ;  /* 0x0000000000007941 */ /* 0x000fea0003800000 */
.L_x_1797:
[----:B------:R-:W-:Y:S05]  /*234c0*/  BRA `(.L_x_1799) ;  /* 0xffffffa400887947 */ /* 0x000fea000383ffff */
.L_x_1657:
[----:B--2---:R2:W3:Y:S02]  /*234d0*/  SYNCS.PHASECHK.TRANS64.TRYWAIT P0, [R0+URZ+0x2d840], R2 ;  /* 0x02d84002000075a7 */ /* 0x0044e4000800017f */
[----:B---3--:R-:W-:Y:S05]  /*234e0*/  @!P0 NANOSLEEP.SYNCS 0x989680 ;  /* 0x009896800000895d */ /* 0x008fea0003900000 */
[----:B------:R-:W3:Y:S02]  /*234f0*/  @!P0 SYNCS.PHASECHK.TRANS64 P0, [R0+URZ+0x2d840], R2 ;  /* 0x02d84002000085a7 */ /* 0x000ee4000800007f */
[----:B---3--:R-:W-:Y:S05]  /*23500*/  @!P0 BRA `(.L_x_1657) ;  /* 0xfffffffc00f08947 */ /* 0x008fea000383ffff */
[----:B------:R-:W-:Y:S05]  /*23510*/  BRA `(.L_x_1800) ;  /* 0xffffffa400d87947 */ /* 0x000fea000383ffff */
.L_x_1661:
        /* <DEDUP_REMOVED lines=13> */
.L_x_1801:
[----:B------:R-:W-:Y:S02]  /*235f0*/  IMAD.MOV.U32 R13, RZ, RZ, R4 ;  /* 0x000000ffff0d7224 */ /* 0x000fe400078e0004 */
[----:B------:R-:W-:-:S07]  /*23600*/  IMAD.MOV.U32 R2, RZ, RZ, R14 ;  /* 0x000000ffff027224 */ /* 0x000fce00078e000e */
[----:B------:R-:W-:Y:S05]  /*23610*/  WARPSYNC.COLLECTIVE R15, `(.L_x_1802) ;  /* 0x000000000f087348 */ /* 0x000fea0003c00000 */
[----:B------:R0:W1:Y:S02]  /*23620*/  SHFL.IDX P6, R14, R13, R12, R11 ;  /* 0x0000000c0d0e7389 */ /* 0x00006400000c000b */
[----:B01----:R-:W-:Y:S01]  /*23630*/  ENDCOLLECTIVE ;  /* 0x000000000000791b */ /* 0x003fe20003800000 */
.L_x_1802:
[----:B------:R-:W-:Y:S02]  /*23640*/  IMAD.MOV.U32 R13, RZ, RZ, R0 ;  /* 0x000000ffff0d7224 */ /* 0x000fe400078e0000 */
[----:B------:R-:W-:Y:S02]  /*23650*/  IMAD.MOV.U32 R12, RZ, RZ, 0x1 ;  /* 0x00000001ff0c7424 */ /* 0x000fe400078e00ff */
[----:B------:R-:W-:-:S07]  /*23660*/  IMAD.MOV.U32 R3, RZ, RZ, R14 ;  /* 0x000000ffff037224 */ /* 0x000fce00078e000e */
[----:B------:R-:W-:Y:S05]  /*23670*/  WARPSYNC.COLLECTIVE R15, `(.L_x_1803) ;  /* 0x000000000f087348 */ /* 0x000fea0003c00000 */
[----:B------:R0:W1:Y:S02]  /*23680*/  SHFL.IDX P6, R14, R13, R12, R11 ;  /* 0x0000000c0d0e7389 */ /* 0x00006400000c000b */
[----:B01----:R-:W-:Y:S01]  /*23690*/  ENDCOLLECTIVE ;  /* 0x000000000000791b */ /* 0x003fe20003800000 */
.L_x_1803:
        /* <DEDUP_REMOVED lines=17> */
.L_x_1804:
[----:B------:R-:W-:Y:S02]  /*237b0*/  IMAD.MOV.U32 R13, RZ, RZ, R0 ;  /* 0x000000ffff0d7224 */ /* 0x000fe400078e0000 */
[----:B------:R-:W-:Y:S02]  /*237c0*/  IMAD.MOV.U32 R12, RZ, RZ, 0x2 ;  /* 0x00000002ff0c7424 */ /* 0x000fe400078e00ff */
[----:B------:R-:W-:-:S07]  /*237d0*/  IMAD.MOV.U32 R3, RZ, RZ, R14 ;  /* 0x000000ffff037224 */ /* 0x000fce00078e000e */
[----:B------:R-:W-:Y:S05]  /*237e0*/  WARPSYNC.COLLECTIVE R15, `(.L_x_1805) ;  /* 0x000000000f087348 */ /* 0x000fea0003c00000 */
[----:B------:R0:W1:Y:S02]  /*237f0*/  SHFL.IDX P6, R14, R13, R12, R11 ;  /* 0x0000000c0d0e7389 */ /* 0x00006400000c000b */
[----:B01----:R-:W-:Y:S01]  /*23800*/  ENDCOLLECTIVE ;  /* 0x000000000000791b */ /* 0x003fe20003800000 */
.L_x_1805:
        /* <DEDUP_REMOVED lines=18> */
.L_x_1806:
[----:B------:R-:W-:Y:S02]  /*23930*/  IMAD.MOV.U32 R13, RZ, RZ, R0 ;  /* 0x000000ffff0d7224 */ /* 0x000fe400078e0000 */
[----:B------:R-:W-:Y:S02]  /*23940*/  IMAD.MOV.U32 R12, RZ, RZ, 0x3 ;  /* 0x00000003ff0c7424 */ /* 0x000fe400078e00ff */
[----:B------:R-:W-:-:S07]  /*23950*/  IMAD.MOV.U32 R3, RZ, RZ, R14 ;  /* 0x000000ffff037224 */ /* 0x000fce00078e000e */
[----:B------:R-:W-:Y:S05]  /*23960*/  WARPSYNC.COLLECTIVE R15, `(.L_x_1807) ;  /* 0x000000000f087348 */ /* 0x000fea0003c00000 */
[----:B------:R0:W1:Y:S02]  /*23970*/  SHFL.IDX P6, R14, R13, R12, R11 ;  /* 0x0000000c0d0e7389 */ /* 0x00006400000c000b */
[----:B01----:R-:W-:Y:S01]  /*23980*/  ENDCOLLECTIVE ;  /* 0x000000000000791b */ /* 0x003fe20003800000 */
.L_x_1807:
        /* <DEDUP_REMOVED lines=10> */
.L_x_1808:
        /* <DEDUP_REMOVED lines=13> */
.L_x_1809:
        /* <DEDUP_REMOVED lines=8> */
.L_x_1810:
        /* <DEDUP_REMOVED lines=12> */
.L_x_1811:
        /* <DEDUP_REMOVED lines=8> */
.L_x_1812:
        /* <DEDUP_REMOVED lines=11> */
.L_x_1664:
[----:B0-----:R0:W1:Y:S02]  /*23d70*/  SYNCS.PHASECHK.TRANS64.TRYWAIT P0, [R22+URZ+0x2d820], R3 ;  /* 0x02d82003160075a7 */ /* 0x001064000800017f */
[----:B-1----:R-:W-:Y:S05]  /*23d80*/  @!P0 NANOSLEEP.SYNCS 0x989680 ;  /* 0x009896800000895d */ /* 0x002fea0003900000 */
[----:B------:R-:W1:Y:S02]  /*23d90*/  @!P0 SYNCS.PHASECHK.TRANS64 P0, [R22+URZ+0x2d820], R3 ;  /* 0x02d82003160085a7 */ /* 0x000e64000800007f */
[----:B-1----:R-:W-:Y:S05]  /*23da0*/  @!P0 BRA `(.L_x_1664) ;  /* 0xfffffffc00f08947 */ /* 0x002fea000383ffff */
[----:B------:R-:W-:Y:S05]  /*23db0*/  BRA `(.L_x_1814) ;  /* 0xffffffac00d07947 */ /* 0x000fea000383ffff */
.L_x_1673:
[----:B0-----:R0:W2:Y:S02]  /*23dc0*/  SYNCS.PHASECHK.TRANS64.TRYWAIT P0, [R3+URZ+0x2d840], R2 ;  /* 0x02d84002030075a7 */ /* 0x0010a4000800017f */
[----:B--2---:R-:W-:Y:S05]  /*23dd0*/  @!P0 NANOSLEEP.SYNCS 0x989680 ;  /* 0x009896800000895d */ /* 0x004fea0003900000 */
[----:B------:R-:W2:Y:S02]  /*23de0*/  @!P0 SYNCS.PHASECHK.TRANS64 P0, [R3+URZ+0x2d840], R2 ;  /* 0x02d84002030085a7 */ /* 0x000ea4000800007f */
[----:B--2---:R-:W-:Y:S05]  /*23df0*/  @!P0 BRA `(.L_x_1673) ;  /* 0xfffffffc00f08947 */ /* 0x004fea000383ffff */
[----:B------:R-:W-:Y:S05]  /*23e00*/  BRA `(.L_x_1815) ;  /* 0xffffffb0008c7947 */ /* 0x000fea000383ffff */
.L_x_1680:
[----:B0-----:R0:W1:Y:S02]  /*23e10*/  SYNCS.PHASECHK.TRANS64.TRYWAIT P0, [R3+URZ+0x60], R2 ;  /* 0x00006002030075a7 */ /* 0x001064000800017f */
[----:B-1----:R-:W-:Y:S05]  /*23e20*/  @!P0 NANOSLEEP.SYNCS 0x989680 ;  /* 0x009896800000895d */ /* 0x002fea0003900000 */
[----:B------:R-:W1:Y:S02]  /*23e30*/  @!P0 SYNCS.PHASECHK.TRANS64 P0, [R3+URZ+0x60], R2 ;  /* 0x00006002030085a7 */ /* 0x000e64000800007f */
[----:B-1----:R-:W-:Y:S05]  /*23e40*/  @!P0 BRA `(.L_x_1680) ;  /* 0xfffffffc00f08947 */ /* 0x002fea000383ffff */
[----:B------:R-:W-:Y:S05]  /*23e50*/  BRA `(.L_x_1816) ;  /* 0xffffffb400987947 */ /* 0x000fea000383ffff */
.L_x_1690:
[----:B0-----:R0:W2:Y:S02]  /*23e60*/  SYNCS.PHASECHK.TRANS64.TRYWAIT P0, [R3+URZ+0x2d840], R2 ;  /* 0x02d84002030075a7 */ /* 0x0010a4000800017f */
[----:B--2---:R-:W-:Y:S05]  /*23e70*/  @!P0 NANOSLEEP.SYNCS 0x989680 ;  /* 0x009896800000895d */ /* 0x004fea0003900000 */
[----:B------:R-:W2:Y:S02]  /*23e80*/  @!P0 SYNCS.PHASECHK.TRANS64 P0, [R3+URZ+0x2d840], R2 ;  /* 0x02d84002030085a7 */ /* 0x000ea4000800007f */
[----:B--2---:R-:W-:Y:S05]  /*23e90*/  @!P0 BRA `(.L_x_1690) ;  /* 0xfffffffc00f08947 */ /* 0x004fea000383ffff */
[----:B------:R-:W-:Y:S05]  /*23ea0*/  BRA `(.L_x_1817) ;  /* 0xffffffbc00587947 */ /* 0x000fea000383ffff */
.L_x_1697:
[----:B0-----:R0:W1:Y:S02]  /*23eb0*/  SYNCS.PHASECHK.TRANS64.TRYWAIT P0, [R11+URZ+0x60], R26 ;  /* 0x0000601a0b0075a7 */ /* 0x001064000800017f */
[----:B-1----:R-:W-:Y:S05]  /*23ec0*/  @!P0 NANOSLEEP.SYNCS 0x989680 ;  /* 0x009896800000895d */ /* 0x002fea0003900000 */
[----:B------:R-:W1:Y:S02]  /*23ed0*/  @!P0 SYNCS.PHASECHK.TRANS64 P0, [R11+URZ+0x60], R26 ;  /* 0x0000601a0b0085a7 */ /* 0x000e64000800007f */
[----:B-1----:R-:W-:Y:S05]  /*23ee0*/  @!P0 BRA `(.L_x_1697) ;  /* 0xfffffffc00f08947 */ /* 0x002fea000383ffff */
[----:B------:R-:W-:Y:S05]  /*23ef0*/  BRA `(.L_x_1818) ;  /* 0xffffffc000647947 */ /* 0x000fea000383ffff */
.L_x_1707:
[----:B0-----:R0:W2:Y:S02]  /*23f00*/  SYNCS.PHASECHK.TRANS64.TRYWAIT P0, [R2+URZ+0x2d840], R3 ;  /* 0x02d84003020075a7 */ /* 0x0010a4000800017f */
[----:B--2---:R-:W-:Y:S05]  /*23f10*/  @!P0 NANOSLEEP.SYNCS 0x989680 ;  /* 0x009896800000895d */ /* 0x004fea0003900000 */
[----:B------:R-:W2:Y:S02]  /*23f20*/  @!P0 SYNCS.PHASECHK.TRANS64 P0, [R2+URZ+0x2d840], R3 ;  /* 0x02d84003020085a7 */ /* 0x000ea4000800007f */
[----:B--2---:R-:W-:Y:S05]  /*23f30*/  @!P0 BRA `(.L_x_1707) ;  /* 0xfffffffc00f08947 */ /* 0x004fea000383ffff */
[----:B------:R-:W-:Y:S05]  /*23f40*/  BRA `(.L_x_1819) ;  /* 0xffffffc400f07947 */ /* 0x000fea000383ffff */
.L_x_1714:
[----:B0-----:R0:W1:Y:S02]  /*23f50*/  SYNCS.PHASECHK.TRANS64.TRYWAIT P0, [R7+URZ+0x60], R2 ;  /* 0x00006002070075a7 */ /* 0x001064000800017f */
[----:B-1----:R-:W-:Y:S05]  /*23f60*/  @!P0 NANOSLEEP.SYNCS 0x989680 ;  /* 0x009896800000895d */ /* 0x002fea0003900000 */
[----:B------:R-:W1:Y:S02]  /*23f70*/  @!P0 SYNCS.PHASECHK.TRANS64 P0, [R7+URZ+0x60], R2 ;  /* 0x00006002070085a7 */ /* 0x000e64000800007f */
[----:B-1----:R-:W-:Y:S05]  /*23f80*/  @!P0 BRA `(.L_x_1714) ;  /* 0xfffffffc00f08947 */ /* 0x002fea000383ffff */
[----:B------:R-:W-:Y:S05]  /*23f90*/  BRA `(.L_x_1820) ;  /* 0xffffffcc00007947 */ /* 0x000fea000383ffff */
.L_x_1726:
[----:B0-----:R0:W1:Y:S02]  /*23fa0*/  SYNCS.PHASECHK.TRANS64.TRYWAIT P0, [R3+URZ+0x2d860], R0 ;  /* 0x02d86000030075a7 */ /* 0x001064000800017f */
[----:B-1----:R-:W-:Y:S05]  /*23fb0*/  @!P0 NANOSLEEP.SYNCS 0x989680 ;  /* 0x009896800000895d */ /* 0x002fea0003900000 */
[----:B------:R-:W1:Y:S02]  /*23fc0*/  @!P0 SYNCS.PHASECHK.TRANS64 P0, [R3+URZ+0x2d860], R0 ;  /* 0x02d86000030085a7 */ /* 0x000e64000800007f */
[----:B-1----:R-:W-:Y:S05]  /*23fd0*/  @!P0 BRA `(.L_x_1726) ;  /* 0xfffffffc00f08947 */ /* 0x002fea000383ffff */
[----:B------:R-:W-:Y:S05]  /*23fe0*/  BRA `(.L_x_1821) ;  /* 0xffffffd000787947 */ /* 0x000fea000383ffff */
.L_x_1734:
[----:B------:R-:W-:Y:S01]  /*23ff0*/  BSSY B0, `(.L_x_1822) ;  /* 0x0000008000007945 */ /* 0x000fe20003800000 */
[----:B------:R-:W-:Y:S02]  /*24000*/  IMAD.MOV.U32 R13, RZ, RZ, R16 ;  /* 0x000000ffff0d7224 */ /* 0x000fe400078e0010 */
[----:B0-----:R-:W-:Y:S02]  /*24010*/  IMAD.MOV.U32 R12, RZ, RZ, RZ ;  /* 0x000000ffff0c7224 */ /* 0x001fe400078e00ff */
[----:B------:R-:W-:Y:S02]  /*24020*/  IMAD.MOV.U32 R11, RZ, RZ, 0x1f ;  /* 0x0000001fff0b7424 */ /* 0x000fe400078e00ff */
[----:B------:R-:W-:-:S07]  /*24030*/  IMAD.MOV.U32 R15, RZ, RZ, -0x1 ;  /* 0xffffffffff0f7424 */ /* 0x000fce00078e00ff */
[----:B------:R-:W-:Y:S05]  /*24040*/  WARPSYNC.COLLECTIVE R15, `(.L_x_1823) ;  /* 0x000000000f087348 */ /* 0x000fea0003c00000 */
[----:B------:R0:W1:Y:S02]  /*24050*/  SHFL.IDX P6, R14, R13, R12, R11 ;  /* 0x0000000c0d0e7389 */ /* 0x00006400000c000b */
[----:B01----:R-:W-:Y:S01]  /*24060*/  ENDCOLLECTIVE ;  /* 0x000000000000791b */ /* 0x003fe20003800000 */
.L_x_1823:
[----:B------:R-:W-:Y:S05]  /*24070*/  BSYNC B0 ;  /* 0x0000000000007941 */ /* 0x000fea0003800000 */
.L_x_1822:
        /* <DEDUP_REMOVED lines=9> */
.L_x_1824:
        /* <DEDUP_REMOVED lines=18> */
.L_x_1825:
[----:B------:R-:W-:Y:S01]  /*24230*/  IMAD.MOV.U32 R12, RZ, RZ, 0x2 ;  /* 0x00000002ff0c7424 */ /* 0x000fe200078e00ff */
[----:B------:R-:W-:-:S05]  /*24240*/  SEL R5, R14, RZ, P1 ;  /* 0x000000ff0e057207 */ /* 0x000fca0000800000 */
[----:B------:R-:W-:-:S04]  /*24250*/  IMAD.IADD R4, R2, 0x1, R5 ;  /* 0x0000000102047824 */ /* 0x000fc800078e0205 */
[----:B------:R-:W-:-:S07]  /*24260*/  IMAD.MOV.U32 R13, RZ, RZ, R4 ;  /* 0x000000ffff0d7224 */ /* 0x000fce00078e0004 */
[----:B------:R-:W-:Y:S05]  /*24270*/  WARPSYNC.COLLECTIVE R15, `(.L_x_1826) ;  /* 0x000000000f087348 */ /* 0x000fea0003c00000 */
[----:B------:R0:W1:Y:S02]  /*24280*/  SHFL.UP P6, R14, R13, R12, R11 ;  /* 0x0400000c0d0e7389 */ /* 0x00006400000c000b */
[----:B01----:R-:W-:Y:S01]  /*24290*/  ENDCOLLECTIVE ;  /* 0x000000000000791b */ /* 0x003fe20003800000 */
.L_x_1826:
[----:B------:R-:W-:Y:S01]  /*242a0*/  IMAD.MOV.U32 R12, RZ, RZ, 0x4 ;  /* 0x00000004ff0c7424 */ /* 0x000fe200078e00ff */
[----:B------:R-:W-:-:S05]  /*242b0*/  SEL R5, R14, RZ, P2 ;  /* 0x000000ff0e057207 */ /* 0x000fca0001000000 */
[----:B------:R-:W-:-:S04]  /*242c0*/  IMAD.IADD R5, R4, 0x1, R5 ;  /* 0x0000000104057824 */ /* 0x000fc800078e0205 */
[----:B------:R-:W-:-:S07]  /*242d0*/  IMAD.MOV.U32 R13, RZ, RZ, R5 ;  /* 0x000000ffff0d7224 */ /* 0x000fce00078e0005 */
[----:B------:R-:W-:Y:S05]  /*242e0*/  WARPSYNC.COLLECTIVE R15, `(.L_x_1827) ;  /* 0x000000000f087348 */ /* 0x000fea0003c00000 */
[----:B------:R0:W1:Y:S02]  /*242f0*/  SHFL.UP P6, R14, R13, R12, R11 ;  /* 0x0400000c0d0e7389 */ /* 0x00006400000c000b */
[----:B01----:R-:W-:Y:S01]  /*24300*/  ENDCOLLECTIVE ;  /* 0x000000000000791b */ /* 0x003fe20003800000 */
.L_x_1827:
[----:B------:R-:W-:Y:S01]  /*24310*/  IMAD.MOV.U32 R12, RZ, RZ, 0x8 ;  /* 0x00000008ff0c7424 */ /* 0x000fe200078e00ff */
[----:B------:R-:W-:-:S05]  /*24320*/  SEL R6, R14, RZ, P3 ;  /* 0x000000ff0e067207 */ /* 0x000fca0001800000 */
[----:B------:R-:W-:-:S04]  /*24330*/  IMAD.IADD R6, R5, 0x1, R6 ;  /* 0x0000000105067824 */ /* 0x000fc800078e0206 */
[----:B------:R-:W-:-:S07]  /*24340*/  IMAD.MOV.U32 R13, RZ, RZ, R6 ;  /* 0x000000ffff0d7224 */ /* 0x000fce00078e0006 */
[----:B------:R-:W-:Y:S05]  /*24350*/  WARPSYNC.COLLECTIVE R15, `(.L_x_1828) ;  /* 0x000000000f087348 */ /* 0x000fea0003c00000 */
[----:B------:R0:W1:Y:S02]  /*24360*/  SHFL.UP P6, R14, R13, R12, R11 ;  /* 0x0400000c0d0e7389 */ /* 0x00006400000c000b */
[----:B01----:R-:W-:Y:S01]  /*24370*/  ENDCOLLECTIVE ;  /* 0x000000000000791b */ /* 0x003fe20003800000 */
.L_x_1828:
[----:B------:R-:W-:Y:S01]  /*24380*/  IMAD.MOV.U32 R12, RZ, RZ, 0x10 ;  /* 0x00000010ff0c7424 */ /* 0x000fe200078e00ff */
[----:B------:R-:W-:-:S05]  /*24390*/  SEL R3, R14, RZ, P4 ;  /* 0x000000ff0e037207 */ /* 0x000fca0002000000 */
[----:B------:R-:W-:-:S04]  /*243a0*/  IMAD.IADD R4, R6, 0x1, R3 ;  /* 0x0000000106047824 */ /* 0x000fc800078e0203 */
[----:B------:R-:W-:-:S07]  /*243b0*/  IMAD.MOV.U32 R13, RZ, RZ, R4 ;  /* 0x000000ffff0d7224 */ /* 0x000fce00078e0004 */
[----:B------:R-:W-:Y:S05]  /*243c0*/  WARPSYNC.COLLECTIVE R15, `(.L_x_1829) ;  /* 0x000000000f087348 */ /* 0x000fea0003c00000 */
[----:B------:R0:W1:Y:S02]  /*243d0*/  SHFL.UP P6, R14, R13, R12, R11 ;  /* 0x0400000c0d0e7389 */ /* 0x00006400000c000b */
[----:B01----:R-:W-:Y:S01]  /*243e0*/  ENDCOLLECTIVE ;  /* 0x000000000000791b */ /* 0x003fe20003800000 */
.L_x_1829:
        /* <DEDUP_REMOVED lines=8> */
.L_x_1830:
[----:B------:R-:W-:Y:S05]  /*24470*/  BRA `(.L_x_1831) ;  /* 0xffffffd400247947 */ /* 0x000fea000383ffff */
.L_x_1739:
[----:B------:R-:W-:Y:S01]  /*24480*/  BSSY B0, `(.L_x_1832) ;  /* 0x0000008000007945 */ /* 0x000fe20003800000 */
[----:B-----5:R-:W-:Y:S02]  /*24490*/  IMAD.MOV.U32 R13, RZ, RZ, R2 ;  /* 0x000000ffff0d7224 */ /* 0x020fe400078e0002 */
[----:B0-----:R-:W-:Y:S02]  /*244a0*/  IMAD.MOV.U32 R12, RZ, RZ, 0x1 ;  /* 0x00000001ff0c7424 */ /* 0x001fe400078e00ff */
[----:B------:R-:W-:Y:S02]  /*244b0*/  IMAD.MOV.U32 R11, RZ, RZ, RZ ;  /* 0x000000ffff0b7224 */ /* 0x000fe400078e00ff */
[----:B------:R-:W-:-:S07]  /*244c0*/  IMAD.MOV.U32 R15, RZ, RZ, -0x1 ;  /* 0xffffffffff0f7424 */ /* 0x000fce00078e00ff */
[----:B-12---:R-:W-:Y:S05]  /*244d0*/  WARPSYNC.COLLECTIVE R15, `(.L_x_1833) ;  /* 0x000000000f087348 */ /* 0x006fea0003c00000 */
[----:B------:R0:W3:Y:S02]  /*244e0*/  SHFL.UP P6, R14, R13, R12, R11 ;  /* 0x0400000c0d0e7389 */ /* 0x0000e400000c000b */
[----:B0123--:R-:W-:Y:S01]  /*244f0*/  ENDCOLLECTIVE ;  /* 0x000000000000791b */ /* 0x00ffe20003800000 */
.L_x_1833:
[----:B------:R-:W-:Y:S05]  /*24500*/  BSYNC B0 ;  /* 0x0000000000007941 */ /* 0x000fea0003800000 */
.L_x_1832:
        /* <DEDUP_REMOVED lines=8> */
.L_x_1834:
[----:B------:R-:W-:Y:S01]  /*24590*/  IMAD.MOV.U32 R12, RZ, RZ, 0x4 ;  /* 0x00000004ff0c7424 */ /* 0x000fe200078e00ff */
[----:B------:R-:W-:-:S05]  /*245a0*/  SEL R14, R14, RZ, P2 ;  /* 0x000000ff0e0e7207 */ /* 0x000fca0001000000 */
[----:B------:R-:W-:-:S04]  /*245b0*/  IMAD.IADD R3, R13, 0x1, R14 ;  /* 0x000000010d037824 */ /* 0x000fc800078e020e */
[----:B------:R-:W-:-:S07]  /*245c0*/  IMAD.MOV.U32 R13, RZ, RZ, R3 ;  /* 0x000000ffff0d7224 */ /* 0x000fce00078e0003 */
[----:B------:R-:W-:Y:S05]  /*245d0*/  WARPSYNC.COLLECTIVE R15, `(.L_x_1835) ;  /* 0x000000000f087348 */ /* 0x000fea0003c00000 */
[----:B------:R0:W1:Y:S02]  /*245e0*/  SHFL.UP P6, R14, R13, R12, R11 ;  /* 0x0400000c0d0e7389 */ /* 0x00006400000c000b */
[----:B01----:R-:W-:Y:S01]  /*245f0*/  ENDCOLLECTIVE ;  /* 0x000000000000791b */ /* 0x003fe20003800000 */
.L_x_1835:
[----:B------:R-:W-:Y:S01]  /*24600*/  IMAD.MOV.U32 R12, RZ, RZ, 0x8 ;  /* 0x00000008ff0c7424 */ /* 0x000fe200078e00ff */
[----:B------:R-:W-:-:S05]  /*24610*/  SEL R4, R14, RZ, P3 ;  /* 0x000000ff0e047207 */ /* 0x000fca0001800000 */
[----:B------:R-:W-:-:S04]  /*24620*/  IMAD.IADD R4, R3, 0x1, R4 ;  /* 0x0000000103047824 */ /* 0x000fc800078e0204 */
[----:B------:R-:W-:-:S07]  /*24630*/  IMAD.MOV.U32 R13, RZ, RZ, R4 ;  /* 0x000000ffff0d7224 */ /* 0x000fce00078e0004 */
[----:B------:R-:W-:Y:S05]  /*24640*/  WARPSYNC.COLLECTIVE R15, `(.L_x_1836) ;  /* 0x000000000f087348 */ /* 0x000fea0003c00000 */
[----:B------:R0:W1:Y:S02]  /*24650*/  SHFL.UP P6, R14, R13, R12, R11 ;  /* 0x0400000c0d0e7389 */ /* 0x00006400000c000b */
[----:B01----:R-:W-:Y:S01]  /*24660*/  ENDCOLLECTIVE ;  /* 0x000000000000791b */ /* 0x003fe20003800000 */
.L_x_1836:
[----:B------:R-:W-:Y:S01]  /*24670*/  IMAD.MOV.U32 R12, RZ, RZ, 0x10 ;  /* 0x00000010ff0c7424 */ /* 0x000fe200078e00ff */
[----:B------:R-:W-:-:S05]  /*24680*/  SEL R5, R14, RZ, P4 ;  /* 0x000000ff0e057207 */ /* 0x000fca0002000000 */
[----:B------:R-:W-:-:S04]  /*24690*/  IMAD.IADD R5, R4, 0x1, R5 ;  /* 0x0000000104057824 */ /* 0x000fc800078e0205 */
[----:B------:R-:W-:-:S07]  /*246a0*/  IMAD.MOV.U32 R13, RZ, RZ, R5 ;  /* 0x000000ffff0d7224 */ /* 0x000fce00078e0005 */
[----:B------:R-:W-:Y:S05]  /*246b0*/  WARPSYNC.COLLECTIVE R15, `(.L_x_1837) ;  /* 0x000000000f087348 */ /* 0x000fea0003c00000 */
[----:B------:R0:W1:Y:S02]  /*246c0*/  SHFL.UP P6, R14, R13, R12, R11 ;  /* 0x0400000c0d0e7389 */ /* 0x00006400000c000b */
[----:B01----:R-:W-:Y:S01]  /*246d0*/  ENDCOLLECTIVE ;  /* 0x000000000000791b */ /* 0x003fe20003800000 */
.L_x_1837:
        /* <DEDUP_REMOVED lines=8> */
.L_x_1838:
[----:B------:R-:W-:Y:S05]  /*24760*/  BRA `(.L_x_1839) ;  /* 0xffffffd400047947 */ /* 0x000fea000383ffff */
.L_x_1741:
[----:B------:R-:W-:Y:S01]  /*24770*/  BSSY B0, `(.L_x_1840) ;  /* 0x0000006000007945 */ /* 0x000fe20003800000 */
[----:B------:R-:W-:Y:S01]  /*24780*/  PLOP3.LUT P6, PT, P6, PT, PT, 0x8, 0x0 ;  /* 0x000000000000781c */ /* 0x000fe200037ce170 */
[----:B------:R-:W-:-:S12]  /*24790*/  IMAD.MOV.U32 R15, RZ, RZ, -0x1 ;  /* 0xffffffffff0f7424 */ /* 0x000fd800078e00ff */
[----:B01----:R-:W-:Y:S05]  /*247a0*/  WARPSYNC.COLLECTIVE R15, `(.L_x_1841) ;  /* 0x000000000f087348 */ /* 0x003fea0003c00000 */
[----:B------:R-:W-:Y:S01]  /*247b0*/  VOTE.ANY R14, PT, P6 ;  /* 0x00000000000e7806 */ /* 0x000fe200030e0100 */
[----:B01----:R-:W-:Y:S06]  /*247c0*/  ENDCOLLECTIVE ;  /* 0x000000000000791b */ /* 0x003fec0003800000 */
.L_x_1841:
[----:B------:R-:W-:Y:S05]  /*247d0*/  BSYNC B0 ;  /* 0x0000000000007941 */ /* 0x000fea0003800000 */
.L_x_1840:
        /* <DEDUP_REMOVED lines=9> */
.L_x_1842:
[----:B------:R-:W-:Y:S01]  /*24870*/  IMAD.MOV.U32 R17, RZ, RZ, R14 ;  /* 0x000000ffff117224 */ /* 0x000fe200078e000e */
[----:B------:R-:W-:Y:S06]  /*24880*/  BRA `(.L_x_1843) ;  /* 0xffffffd000f47947 */ /* 0x000fec000383ffff */
.L_x_1743:
[----:B------:R-:W-:Y:S01]  /*24890*/  BSSY B0, `(.L_x_1844) ;  /* 0x0000007000007945 */ /* 0x000fe20003800000 */
[----:B------:R-:W-:Y:S02]  /*248a0*/  IMAD.MOV.U32 R13, RZ, RZ, R3 ;  /* 0x000000ffff0d7224 */ /* 0x000fe400078e0003 */
[----:B------:R-:W-:Y:S02]  /*248b0*/  IMAD.MOV.U32 R11, RZ, RZ, 0x1f ;  /* 0x0000001fff0b7424 */ /* 0x000fe400078e00ff */
[----:B------:R-:W-:-:S07]  /*248c0*/  IMAD.MOV.U32 R15, RZ, RZ, -0x1 ;  /* 0xffffffffff0f7424 */ /* 0x000fce00078e00ff */
[----:B-123--:R-:W-:Y:S05]  /*248d0*/  WARPSYNC.COLLECTIVE R15, `(.L_x_1845) ;  /* 0x000000000f087348 */ /* 0x00efea0003c00000 */
[----:B------:R0:W4:Y:S02]  /*248e0*/  SHFL.IDX P6, R14, R13, R12, R11 ;  /* 0x0000000c0d0e7389 */ /* 0x00012400000c000b */
[----:B01234-:R-:W-:Y:S01]  /*248f0*/  ENDCOLLECTIVE ;  /* 0x000000000000791b */ /* 0x01ffe20003800000 */
.L_x_1845:
[----:B------:R-:W-:Y:S05]  /*24900*/  BSYNC B0 ;  /* 0x0000000000007941 */ /* 0x000fea0003800000 */
.L_x_1844:
[----:B------:R-:W-:Y:S01]  /*24910*/  IMAD.MOV.U32 R5, RZ, RZ, R14 ;  /* 0x000000ffff057224 */ /* 0x000fe200078e000e */
[----:B------:R-:W-:Y:S06]  /*24920*/  BRA `(.L_x_1742) ;  /* 0xffffffd000e87947 */ /* 0x000fec000383ffff */
.L_x_1747:
[----:B0-----:R0:W2:Y:S02]  /*24930*/  SYNCS.PHASECHK.TRANS64.TRYWAIT P0, [R9+URZ+0x2d820], R0 ;  /* 0x02d82000090075a7 */ /* 0x0010a4000800017f */
[----:B--2---:R-:W-:Y:S05]  /*24940*/  @!P0 NANOSLEEP.SYNCS 0x989680 ;  /* 0x009896800000895d */ /* 0x004fea0003900000 */
[----:B------:R-:W2:Y:S02]  /*24950*/  @!P0 SYNCS.PHASECHK.TRANS64 P0, [R9+URZ+0x2d820], R0 ;  /* 0x02d82000090085a7 */ /* 0x000ea4000800007f */
[----:B--2---:R-:W-:Y:S05]  /*24960*/  @!P0 BRA `(.L_x_1747) ;  /* 0xfffffffc00f08947 */ /* 0x004fea000383ffff */
[----:B------:R-:W-:Y:S05]  /*24970*/  BRA `(.L_x_1846) ;  /* 0xffffffd800607947 */ /* 0x000fea000383ffff */
.L_x_1748:
        /* <DEDUP_REMOVED lines=8> */
[----:B01-3--:R-:W-:Y:S05]  /*24a00*/  WARPSYNC.COLLECTIVE R15, `(.L_x_1848) ;  /* 0x000000000f087348 */ /* 0x00bfea0003c00000 */
[----:B------:R2:W4:Y:S02]  /*24a10*/  SHFL.IDX P6, R14, R13, R12, R11 ;  /* 0x0000000c0d0e7389 */ /* 0x00052400000c000b */
[----:B01234-:R-:W-:Y:S01]  /*24a20*/  ENDCOLLECTIVE ;  /* 0x000000000000791b */ /* 0x01ffe20003800000 */
.L_x_1848:
[----:B------:R-:W-:Y:S05]  /*24a30*/  BSYNC B0 ;  /* 0x0000000000007941 */ /* 0x000fea0003800000 */
.L_x_1847:
[----:B------:R-:W-:Y:S05]  /*24a40*/  BRA `(.L_x_1849) ;  /* 0xffffffd800487947 */ /* 0x000fea000383ffff */
.L_x_1749:
[----:B------:R-:W-:Y:S01]  /*24a50*/  BSSY B0, `(.L_x_1850) ;  /* 0x0000006000007945 */ /* 0x000fe20003800000 */
[----:B------:R-:W-:-:S07]  /*24a60*/  IMAD.MOV.U32 R15, RZ, RZ, -0x1 ;  /* 0xffffffffff0f7424 */ /* 0x000fce00078e00ff */
[----:B01-3--:R-:W-:Y:S05]  /*24a70*/  WARPSYNC.COLLECTIVE R15, `(.L_x_1851) ;  /* 0x000000000f0c7348 */ /* 0x00bfea0003c00000 */
[----:B------:R-:W-:Y:S02]  /*24a80*/  ELECT P6, UR62, PT ;  /* 0x00000000003e782f */ /* 0x000fe400038c0000 */
[----:B------:R-:W-:Y:S01]  /*24a90*/  MOV R14, UR62 ;  /* 0x0000003e000e7c02 */ /* 0x000fe20008000f00 */
[----:B01-3--:R-:W-:Y:S10]  /*24aa0*/  ENDCOLLECTIVE ;  /* 0x000000000000791b */ /* 0x00bff40003800000 */
.L_x_1851:
[----:B------:R-:W-:Y:S05]  /*24ab0*/  BSYNC B0 ;  /* 0x0000000000007941 */ /* 0x000fea0003800000 */
.L_x_1850:
[----:B------:R-:W-:Y:S05]  /*24ac0*/  BRA `(.L_x_1852) ;  /* 0xffffffd8003c7947 */ /* 0x000fea000383ffff */
.L_x_1751:
[----:B0-----:R0:W2:Y:S02]  /*24ad0*/  SYNCS.PHASECHK.TRANS64.TRYWAIT P0, [R5+URZ], R4 ;  /* 0x00000004050075a7 */ /* 0x0010a4000800017f */
[----:B--2---:R-:W-:Y:S05]  /*24ae0*/  @!P0 NANOSLEEP.SYNCS 0x989680 ;  /* 0x009896800000895d */ /* 0x004fea0003900000 */
[----:B------:R-:W2:Y:S02]  /*24af0*/  @!P0 SYNCS.PHASECHK.TRANS64 P0, [R5+URZ], R4 ;  /* 0x00000004050085a7 */ /* 0x000ea4000800007f */
[----:B--2---:R-:W-:Y:S05]  /*24b00*/  @!P0 BRA `(.L_x_1751) ;  /* 0xfffffffc00f08947 */ /* 0x004fea000383ffff */
[----:B------:R-:W-:Y:S05]  /*24b10*/  BRA `(.L_x_1853) ;  /* 0xffffffd800707947 */ /* 0x000fea000383ffff */
.L_x_1752:
[----:B--2---:R2:W4:Y:S02]  /*24b20*/  SYNCS.PHASECHK.TRANS64.TRYWAIT P0, [R3+URZ], R2 ;  /* 0x00000002030075a7 */ /* 0x004524000800017f */
[----:B----4-:R-:W-:Y:S05]  /*24b30*/  @!P0 NANOSLEEP.SYNCS 0x989680 ;  /* 0x009896800000895d */ /* 0x010fea0003900000 */
[----:B------:R-:W4:Y:S02]  /*24b40*/  @!P0 SYNCS.PHASECHK.TRANS64 P0, [R3+URZ], R2 ;  /* 0x00000002030085a7 */ /* 0x000f24000800007f */
[----:B----4-:R-:W-:Y:S05]  /*24b50*/  @!P0 BRA `(.L_x_1752) ;  /* 0xfffffffc00f08947 */ /* 0x010fea000383ffff */
[----:B------:R-:W-:Y:S05]  /*24b60*/  BRA `(.L_x_1854) ;  /* 0xffffffd800647947 */ /* 0x000fea000383ffff */
.L_x_1754:
[----:B----4-:R4:W0:Y:S02]  /*24b70*/  SYNCS.PHASECHK.TRANS64.TRYWAIT P0, [R23+URZ], R4 ;  /* 0x00000004170075a7 */ /* 0x010824000800017f */
[----:B0-----:R-:W-:Y:S05]  /*24b80*/  @!P0 NANOSLEEP.SYNCS 0x989680 ;  /* 0x009896800000895d */ /* 0x001fea0003900000 */
[----:B------:R-:W0:Y:S02]  /*24b90*/  @!P0 SYNCS.PHASECHK.TRANS64 P0, [R23+URZ], R4 ;  /* 0x00000004170085a7 */ /* 0x000e24000800007f */
[----:B0-----:R-:W-:Y:S05]  /*24ba0*/  @!P0 BRA `(.L_x_1754) ;  /* 0xfffffffc00f08947 */ /* 0x001fea000383ffff */
[----:B------:R-:W-:Y:S05]  /*24bb0*/  BRA `(.L_x_1855) ;  /* 0xffffffd800687947 */ /* 0x000fea000383ffff */
.L_x_1856:
        /* <DEDUP_REMOVED lines=12> */
.L_x_2729:


//--------------------- .text._ZN7cutlass13device_kernelIN5flash11enable_sm90INS1_16FlashAttnFwdSm90INS1_25CollectiveMainloopFwdSm90ILi2EN4cute5tupleIJNS5_1CILi1EEES8_S8_EEENS6_IJNS7_ILi192EEENS7_ILi144EEENS7_ILi96EEEEEELi96ENS_6half_tEfNS_4arch4Sm90ELb1ELb0ELb0ELb0ELb0ELb0ELb0ELb0ELb1ELb1ELb0ELb0EEENS1_21CollectiveEpilogueFwdINS6_IJSA_SC_SB_EEES9_SE_SG_Li384ELb0ELb1ELb0ELb0EEENS1_30DynamicPersistentTileSchedulerILi384ELi128ELb0ELb1ELb1EEEEEEEEEvNT_6ParamsE --------------------------
	.section	.text._ZN7cutlass13device_kernelIN5flash11enable_sm90INS1_16FlashAttnFwdSm90INS1_25CollectiveMainloopFwdSm90ILi2EN4cute5tupleIJNS5_1CILi1EEES8_S8_EEENS6_IJNS7_ILi192EEENS7_ILi144EEENS7_ILi96EEEEEELi96ENS_6half_tEfNS_4arch4Sm90ELb1ELb0ELb0ELb0ELb0ELb0ELb0ELb0ELb1ELb1ELb0ELb0EEENS1_21CollectiveEpilogueFwdINS6_IJSA_SC_SB_EEES9_SE_SG_Li384ELb0ELb1ELb0ELb0EEENS1_30DynamicPersistentTileSchedulerILi384ELi128ELb0ELb1ELb1EEEEEEEEEvNT_6ParamsE,"ax",@progbits
	.align	128
.text._ZN7cutlass13device_kernelIN5flash11enable_sm90INS1_16FlashAttnFwdSm90INS1_25CollectiveMainloopFwdSm90ILi2EN4cute5tupleIJNS5_1CILi1EEES8_S8_EEENS6_IJNS7_ILi192EEENS7_ILi144EEENS7_ILi96EEEEEELi96ENS_6half_tEfNS_4arch4Sm90ELb1ELb0ELb0ELb0ELb0ELb0ELb0ELb0ELb1ELb1ELb0ELb0EEENS1_21CollectiveEpilogueFwdINS6_IJSA_SC_SB_EEES9_SE_SG_Li384ELb0ELb1ELb0ELb0EEENS1_30DynamicPersistentTileSchedulerILi384ELi128ELb0ELb1ELb1EEEEEEEEEvNT_6ParamsE:
        .type           _ZN7cutlass13device_kernelIN5flash11enable_sm90INS1_16FlashAttnFwdSm90INS1_25CollectiveMainloopFwdSm90ILi2EN4cute5tupleIJNS5_1CILi1EEES8_S8_EEENS6_IJNS7_ILi192EEENS7_ILi144EEENS7_ILi96EEEEEELi96ENS_6half_tEfNS_4arch4Sm90ELb1ELb0ELb0ELb0ELb0ELb0ELb0ELb0ELb1ELb1ELb0ELb0EEENS1_21CollectiveEpilogueFwdINS6_IJSA_SC_SB_EEES9_SE_SG_Li384ELb0ELb1ELb0ELb0EEENS1_30DynamicPersistentTileSchedulerILi384ELi128ELb0ELb1ELb1EEEEEEEEEvNT_6ParamsE,@function
        .size           _ZN7cutlass13device_kernelIN5flash11enable_sm90INS1_16FlashAttnFwdSm90INS1_25CollectiveMainloopFwdSm90ILi2EN4cute5tupleIJNS5_1CILi1EEES8_S8_EEENS6_IJNS7_ILi192EEENS7_ILi144EEENS7_ILi96EEEEEELi96ENS_6half_tEfNS_4arch4Sm90ELb1ELb0ELb0ELb0ELb0ELb0ELb0ELb0ELb1ELb1ELb0ELb0EEENS1_21CollectiveEpilogueFwdINS6_IJSA_SC_SB_EEES9_SE_SG_Li384ELb0ELb1ELb0ELb0EEENS1_30DynamicPersistentTileSchedulerILi384ELi128ELb0ELb1ELb1EEEEEEEEEvNT_6ParamsE,(.L_x_2730 - _ZN7cutlass13device_kernelIN5flash11enable_sm90INS1_16FlashAttnFwdSm90INS1_25CollectiveMainloopFwdSm90ILi2EN4cute5tupleIJNS5_1CILi1EEES8_S8_EEENS6_IJNS7_ILi192EEENS7_ILi144EEENS7_ILi96EEEEEELi96ENS_6half_tEfNS_4arch4Sm90ELb1ELb0ELb0ELb0ELb0ELb0ELb0ELb0ELb1ELb1ELb0ELb0EEENS1_21CollectiveEpilogueFwdINS6_IJSA_SC_SB_EEES9_SE_SG_Li384ELb0ELb1ELb0ELb0EEENS1_30DynamicPersistentTileSchedulerILi384ELi128ELb0ELb1ELb1EEEEEEEEEvNT_6ParamsE)
        .other          _ZN7cutlass13device_kernelIN5flash11enable_sm90INS1_16FlashAttnFwdSm90INS1_25CollectiveMainloopFwdSm90ILi2EN4cute5tupleIJNS5_1CILi1EEES8_S8_EEENS6_IJNS7_ILi192EEENS7_ILi144EEENS7_ILi96EEEEEELi96ENS_6half_tEfNS_4arch4Sm90ELb1ELb0ELb0ELb0ELb0ELb0ELb0ELb0ELb1ELb1ELb0ELb0EEENS1_21CollectiveEpilogueFwdINS6_IJSA_SC_SB_EEES9_SE_SG_Li384ELb0ELb1ELb0ELb0EEENS1_30DynamicPersistentTileSchedulerILi384ELi128ELb0ELb1ELb1EEEEEEEEEvNT_6ParamsE,@"STO_CUDA_ENTRY STV_DEFAULT"
_ZN7cutlass13device_kernelIN5flash11enable_sm90INS1_16FlashAttnFwdSm90INS1_25CollectiveMainloopFwdSm90ILi2EN4cute5tupleIJNS5_1CILi1EEES8_S8_EEENS6_IJNS7_ILi192EEENS7_ILi144EEENS7_ILi96EEEEEELi96ENS_6half_tEfNS_4arch4Sm90ELb1ELb0ELb0ELb0ELb0ELb0ELb0ELb0ELb1ELb1ELb0ELb0EEENS1_21CollectiveEpilogueFwdINS6_IJSA_SC_SB_EEES9_SE_SG_Li384ELb0ELb1ELb0ELb0EEENS1_30DynamicPersistentTileSchedulerILi384ELi128ELb0ELb1ELb1EEEEEEEEEvNT_6ParamsE:
        /* <DEDUP_REMOVED lines=18> */
.L_x_1858:
[----:B------:R-:W-:Y:S05]  /*0120*/  BSYNC B0 ;  /* 0x0000000000007941 */ /* 0x000fea0003800000 */
.L_x_1857:
        /* <DEDUP_REMOVED lines=41> */
.L_x_1859:
        /* <DEDUP_REMOVED lines=22> */
.L_x_1860:
        /* <DEDUP_REMOVED lines=18> */
.L_x_1861:
        /* <DEDUP_REMOVED lines=22> */
.L_x_1862:
        /* <DEDUP_REMOVED lines=22> */
.L_x_1863:
[----:B0-----:R-:W-:Y:S01]  /*0900*/  UMOV UR4, 0x1 ;  /* 0x0000000100047882 */ /* 0x001fe20000000000 */
[----:B------:R-:W-:Y:S01]  /*0910*/  PLOP3.LUT P0, PT, PT, PT, UP0, 0x80, 0x0 ;  /* 0x000000000000781c */ /* 0x000fe20003f0f008 */
[----:B------:R-:W-:Y:S01]  /*0920*/  USEL UR4, UR4, 0x2, !UP0 ;  /* 0x0000000204047887 */ /* 0x000fe2000c000000 */
[----:B------:R-:W-:-:S05]  /*0930*/  NOP ;  /* 0x0000000000007918 */ /* 0x000fca0000000000 */
[----:B------:R-:W-:-:S05]  /*0940*/  IMAD.U32 R2, RZ, RZ, UR4 ;  /* 0x00000004ff027e24 */ /* 0x000fca000f8e00ff */
[----:B------:R0:W-:Y:S01]  /*0950*/  STL [R1+0x8], R2 ;  /* 0x0000080201007387 */ /* 0x0001e20000100800 */
[----:B-12-4-:R-:W-:Y:S06]  /*0960*/  BAR.SYNC.DEFER_BLOCKING 0x0 ;  /* 0x0000000000007b1d */ /* 0x016fec0000010000 */
[----:B------:R-:W-:Y:S05]  /*0970*/  @!P0 BRA `(.L_x_1864) ;  /* 0x000000e400248947 */ /* 0x000fea0003800000 */
.L_x_1865:
[----:B------:R-:W-:-:S08]  /*0980*/  NOP ;  /* 0x0000000000007918 */ /* 0x000fd00000000000 */
[----:B------:R-:W1:Y:S02]  /*0990*/  USETMAXREG.TRY_ALLOC.CTAPOOL UP0, 0xa0 ;  /* 0x000000a0000079c8 */ /* 0x000e640008000600 */
[----:B-1----:R-:W-:-:S13]  /*09a0*/  PLOP3.LUT P0, PT, PT, PT, UP0, 0x80, 0x0 ;  /* 0x000000000000781c */ /* 0x002fda0003f0f008 */
[----:B------:R-:W-:Y:S05]  /*09b0*/  @!P0 BRA `(.L_x_1865) ;  /* 0xfffffffc00f08947 */ /* 0x000fea000383ffff */
[----:B------:R-:W1:Y:S01]  /*09c0*/  S2R R0, SR_TID.X ;  /* 0x0000000000007919 */ /* 0x000e620000002100 */
[----:B------:R-:W2:Y:S08]  /*09d0*/  S2UR UR4, SR_CTAID.X ;  /* 0x00000000000479c3 */ /* 0x000eb00000002500 */
[----:B------:R-:W-:Y:S08]  /*09e0*/  BAR.ARV 0x4, 0x200 ;  /* 0x0108000000007b1d */ /* 0x000ff00000002000 */
[----:B------:R-:W-:Y:S06]  /*09f0*/  BAR.ARV 0x8, 0x200 ;  /* 0x0208000000007b1d */ /* 0x000fec0000002000 */
[----:B-1----:R-:W-:-:S04]  /*0a00*/  SHF.R.U32.HI R0, RZ, 0x7, R0 ;  /* 0x00000007ff007819 */ /* 0x002fc80000011600 */
[----:B------:R-:W-:Y:S02]  /*0a10*/  ISETP.NE.AND P0, PT, R0, 0x1, PT ;  /* 0x000000010000780c */ /* 0x000fe40003f05270 */
[----:B------:R-:W2:Y:S11]  /*0a20*/  LDC R0, c[0x0][0xc38] ;  /* 0x00030e00ff007b82 */ /* 0x000eb60000000800 */
[----:B------:R-:W-:Y:S06]  /*0a30*/  @!P0 BAR.ARV 0x9, 0x100 ;  /* 0x0244000000008b1d */ /* 0x000fec0000002000 */
[----:B--2---:R-:W-:-:S13]  /*0a40*/  ISETP.LE.AND P0, PT, R0, UR4, PT ;  /* 0x0000000400007c0c */ /* 0x004fda000bf03270 */
[----:B------:R-:W-:Y:S05]  /*0a50*/  @P0 EXIT ;  /* 0x000000000000094d */ /* 0x000fea0003800000 */
[----:B------:R-:W2:Y:S01]  /*0a60*/  LDL R3, [R1+0x8] ;  /* 0x0000080001037983 */ /* 0x000ea20000100800 */
[----:B------:R-:W1:Y:S01]  /*0a70*/  S2UR UR5, SR_CgaCtaId ;  /* 0x00000000000579c3 */ /* 0x000e620000008800 */
[----:B------:R-:W-:Y:S01]  /*0a80*/  UMOV UR37, 0x400 ;  /* 0x0000040000257882 */ /* 0x000fe20000000000 */
[----:B------:R-:W-:Y:S01]  /*0a90*/  UMOV UR38, URZ ;  /* 0x0000003f00267c82 */ /* 0x000fe20008000000 */
[----:B0-----:R-:W0:Y:S01]  /*0aa0*/  S2R R2, SR_TID.X ;  /* 0x0000000000027919 */ /* 0x001e220000002100 */
[----:B------:R-:W-:Y:S01]  /*0ab0*/  UMOV UR36, URZ ;  /* 0x0000003f00247c82 */ /* 0x000fe20008000000 */
[----:B-1----:R-:W-:Y:S01]  /*0ac0*/  ULEA UR37, UR5, UR37, 0x18 ;  /* 0x0000002505257291 */ /* 0x002fe2000f8ec03f */
[----:B0-----:R-:W-:-:S05]  /*0ad0*/  VIADD R157, R2, 0xffffff80 ;  /* 0xffffff80029d7836 */ /* 0x001fca0000000000 */
[----:B------:R-:W-:-:S04]  /*0ae0*/  SHF.R.S32.HI R0, RZ, 0x1f, R157 ;  /* 0x0000001fff007819 */ /* 0x000fc8000001149d */
[CC--:B------:R-:W-:Y:S02]  /*0af0*/  LEA.HI R2, R0.reuse, R157.reuse, RZ, 0x4 ;  /* 0x0000009d00027211 */ /* 0x0c0fe400078f20ff */
[-C--:B------:R-:W-:Y:S02]  /*0b00*/  LEA.HI R151, R0, R157.reuse, RZ, 0x7 ;  /* 0x0000009d00977211 */ /* 0x080fe400078f38ff */
[----:B------:R-:W-:Y:S02]  /*0b10*/  LOP3.LUT R4, R2, 0xfffffff0, RZ, 0xc0, !PT ;  /* 0xfffffff002047812 */ /* 0x000fe400078ec0ff */
[----:B------:R-:W-:Y:S02]  /*0b20*/  LEA.HI R5, R0, R157, RZ, 0x5 ;  /* 0x0000009d00057211 */ /* 0x000fe400078f28ff */
[----:B------:R-:W-:Y:S01]  /*0b30*/  LOP3.LUT R150, R151, 0xffffff80, RZ, 0xc0, !PT ;  /* 0xffffff8097967812 */ /* 0x000fe200078ec0ff */
[----:B------:R-:W-:Y:S01]  /*0b40*/  IMAD.IADD R4, R157, 0x1, -R4 ;  /* 0x000000019d047824 */ /* 0x000fe200078e0a04 */
[----:B------:R-:W-:-:S02]  /*0b50*/  SHF.R.S32.HI R9, RZ, 0x5, R5 ;  /* 0x00000005ff097819 */ /* 0x000fc40000011405 */
[----:B------:R-:W-:Y:S01]  /*0b60*/  SHF.R.S32.HI R5, RZ, 0x4, R2 ;  /* 0x00000004ff057819 */ /* 0x000fe20000011402 */
[----:B------:R-:W-:Y:S01]  /*0b70*/  IMAD.IADD R150, R157, 0x1, -R150 ;  /* 0x000000019d967824 */ /* 0x000fe200078e0a96 */
[----:B------:R-:W-:Y:S01]  /*0b80*/  LEA.HI R0, R0, R157, RZ, 0x2 ;  /* 0x0000009d00007211 */ /* 0x000fe200078f10ff */
[----:B------:R-:W-:Y:S01]  /*0b90*/  IMAD R153, R9, 0x10, R4 ;  /* 0x0000001009997824 */ /* 0x000fe200078e0204 */
[----:B------:R-:W-:Y:S02]  /*0ba0*/  LEA.HI R2, R2, R5, RZ, 0x1 ;  /* 0x0000000502027211 */ /* 0x000fe400078f08ff */
[----:B------:R-:W-:Y:S02]  /*0bb0*/  SHF.R.S32.HI R11, RZ, 0x1f, R150 ;  /* 0x0000001fff0b7819 */ /* 0x000fe40000011496 */
[----:B------:R-:W-:Y:S02]  /*0bc0*/  LOP3.LUT R2, R2, 0x1ffffffe, RZ, 0xc0, !PT ;  /* 0x1ffffffe02027812 */ /* 0x000fe400078ec0ff */
[----:B------:R-:W-:-:S02]  /*0bd0*/  SHF.R.S32.HI R151, RZ, 0x7, R151 ;  /* 0x00000007ff977819 */ /* 0x000fc40000011497 */
[----:B------:R-:W-:Y:S01]  /*0be0*/  SHF.R.S32.HI R148, RZ, 0x2, R0 ;  /* 0x00000002ff947819 */ /* 0x000fe20000011400 */
[----:B------:R-:W-:Y:S02]  /*0bf0*/  IMAD.IADD R2, R5, 0x1, -R2 ;  /* 0x0000000105027824 */ /* 0x000fe400078e0a02 */
[----:B------:R-:W-:-:S04]  /*0c00*/  IMAD.HI R5, R151, 0x55555556, RZ ;  /* 0x5555555697057827 */ /* 0x000fc800078e02ff */
[----:B------:R-:W-:Y:S01]  /*0c10*/  IMAD.SHL.U32 R2, R2, 0x8, RZ ;  /* 0x0000000802027824 */ /* 0x000fe200078e00ff */
[----:B------:R-:W-:-:S03]  /*0c20*/  LEA.HI R8, R5, R5, RZ, 0x1 ;  /* 0x0000000505087211 */ /* 0x000fc600078f08ff */
[----:B------:R-:W-:Y:S02]  /*0c30*/  IMAD.U32 R153, R153, 0x20, R2 ;  /* 0x0000002099997824 */ /* 0x000fe400078e0002 */
[----:B------:R-:W-:Y:S01]  /*0c40*/  IMAD R8, R8, -0x3, R151 ;  /* 0xfffffffd08087824 */ /* 0x000fe200078e0297 */
[----:B--2---:R-:W-:Y:S02]  /*0c50*/  R2UR UR6, R3 ;  /* 0x00000000030672ca */ /* 0x004fe400000e0000 */
[----:B------:R-:W-:-:S04]  /*0c60*/  SHF.R.S32.HI R3, RZ, 0x1f, R4 ;  /* 0x0000001fff037819 */ /* 0x000fc80000011404 */
[CC--:B------:R-:W-:Y:S02]  /*0c70*/  LEA.HI R6, R3.reuse, R4.reuse, RZ, 0x3 ;  /* 0x0000000403067211 */ /* 0x0c0fe400078f18ff */
[----:B------:R-:W-:-:S03]  /*0c80*/  LEA.HI R3, R3, R4, RZ, 0x2 ;  /* 0x0000000403037211 */ /* 0x000fc600078f10ff */
[----:B------:R-:W-:Y:S01]  /*0c90*/  IMAD.SHL.U32 R6, R6, 0x10, RZ ;  /* 0x0000001006067824 */ /* 0x000fe200078e00ff */
[----:B------:R-:W-:Y:S01]  /*0ca0*/  LOP3.LUT R7, R3, 0x7fffffc, RZ, 0xc0, !PT ;  /* 0x07fffffc03077812 */ /* 0x000fe200078ec0ff */
[----:B------:R-:W-:Y:S01]  /*0cb0*/  ULOP3.LUT UR7, UR6, 0x1, URZ, 0xfc, !UPT ;  /* 0x0000000106077892 */ /* 0x000fe2000f8efc3f */
[----:B------:R-:W-:Y:S02]  /*0cc0*/  SHF.R.S32.HI R3, RZ, 0x2, R3 ;  /* 0x00000002ff037819 */ /* 0x000fe40000011403 */
[----:B------:R-:W-:Y:S01]  /*0cd0*/  LOP3.LUT R6, R6, 0x7fffff80, RZ, 0xc0, !PT ;  /* 0x7fffff8006067812 */ /* 0x000fe200078ec0ff */
[----:B------:R-:W-:Y:S01]  /*0ce0*/  IMAD.IADD R7, R4, 0x1, -R7 ;  /* 0x0000000104077824 */ /* 0x000fe200078e0a07 */
[----:B------:R-:W-:Y:S01]  /*0cf0*/  UMOV UR6, URZ ;  /* 0x0000003f00067c82 */ /* 0x000fe20008000000 */
[----:B------:R-:W-:Y:S02]  /*0d00*/  IMAD.SHL.U32 R3, R3, 0x40, RZ ;  /* 0x0000004003037824 */ /* 0x000fe400078e00ff */
[----:B------:R-:W-:Y:S01]  /*0d10*/  IMAD R6, R9, 0x100, R6 ;  /* 0x0000010009067824 */ /* 0x000fe200078e0206 */
[----:B------:R-:W-:Y:S01]  /*0d20*/  LEA.HI R9, R11, R150, RZ, 0x2 ;  /* 0x000000960b097211 */ /* 0x000fe200078f10ff */
[----:B------:R-:W-:Y:S01]  /*0d30*/  IMAD.U32 R154, RZ, RZ, UR7 ;  /* 0x00000007ff9a7e24 */ /* 0x000fe2000f8e00ff */
[----:B------:R-:W-:Y:S01]  /*0d40*/  LOP3.LUT R3, R3, 0x40, RZ, 0xc0, !PT ;  /* 0x0000004003037812 */ /* 0x000fe200078ec0ff */
[----:B------:R-:W-:Y:S01]  /*0d50*/  IMAD R6, R7, 0x10, R6 ;  /* 0x0000001007067824 */ /* 0x000fe200078e0206 */
[--C-:B------:R-:W-:Y:S01]  /*0d60*/  SHF.R.S32.HI R7, RZ, 0x2, R9.reuse ;  /* 0x00000002ff077819 */ /* 0x100fe20000011409 */
[----:B------:R-:W-:Y:S01]  /*0d70*/  IMAD.U32 R149, RZ, RZ, UR6 ;  /* 0x00000006ff957e24 */ /* 0x000fe2000f8e00ff */
[----:B------:R-:W-:-:S02]  /*0d80*/  SHF.R.S32.HI R4, RZ, 0x1f, R9 ;  /* 0x0000001fff047819 */ /* 0x000fc40000011409 */
[----:B------:R-:W-:Y:S02]  /*0d90*/  LEA.HI R11, R11, R150, RZ, 0x5 ;  /* 0x000000960b0b7211 */ /* 0x000fe400078f28ff */
[----:B------:R-:W-:Y:S02]  /*0da0*/  LEA.HI R4, R4, R7, RZ, 0x3 ;  /* 0x0000000704047211 */ /* 0x000fe400078f18ff */
[----:B------:R-:W-:Y:S02]  /*0db0*/  SHF.R.S32.HI R11, RZ, 0x5, R11 ;  /* 0x00000005ff0b7819 */ /* 0x000fe4000001140b */
[----:B------:R-:W-:Y:S02]  /*0dc0*/  LOP3.LUT R10, R4, 0xfffffff8, RZ, 0xc0, !PT ;  /* 0xfffffff8040a7812 */ /* 0x000fe400078ec0ff */
[----:B------:R-:W-:Y:S02]  /*0dd0*/  LOP3.LUT R4, R3, 0x8, R2, 0xf8, !PT ;  /* 0x0000000803047812 */ /* 0x000fe400078ef802 */
[----:B------:R-:W-:Y:S01]  /*0de0*/  SHF.R.U32.HI R3, RZ, 0x3, R3 ;  /* 0x00000003ff037819 */ /* 0x000fe20000011603 */
[----:B------:R-:W-:Y:S01]  /*0df0*/  IMAD.IADD R10, R7, 0x1, -R10 ;  /* 0x00000001070a7824 */ /* 0x000fe200078e0a0a */
[----:B------:R-:W-:-:S02]  /*0e00*/  LOP3.LUT R9, R9, 0x7ffffffc, RZ, 0xc0, !PT ;  /* 0x7ffffffc09097812 */ /* 0x000fc400078ec0ff */
[----:B------:R-:W-:Y:S01]  /*0e10*/  LOP3.LUT R3, R4, R3, RZ, 0x3c, !PT ;  /* 0x0000000304037212 */ /* 0x000fe200078e3cff */
[----:B------:R-:W-:Y:S01]  /*0e20*/  IMAD R11, R11, 0x10, R10 ;  /* 0x000000100b0b7824 */ /* 0x000fe200078e020a */
[----:B------:R-:W-:Y:S01]  /*0e30*/  LOP3.LUT R4, R0, 0xfffffffc, RZ, 0xc0, !PT ;  /* 0xfffffffc00047812 */ /* 0x000fe200078ec0ff */
[----:B------:R-:W-:Y:S02]  /*0e40*/  IMAD.IADD R18, R150, 0x1, -R9 ;  /* 0x0000000196127824 */ /* 0x000fe400078e0a09 */
[----:B------:R-:W-:Y:S02]  /*0e50*/  IMAD.IADD R2, R3, 0x1, R6 ;  /* 0x0000000103027824 */ /* 0x000fe400078e0206 */
[----:B------:R-:W-:Y:S02]  /*0e60*/  IMAD.IADD R147, R157, 0x1, -R4 ;  /* 0x000000019d937824 */ /* 0x000fe400078e0a04 */
[----:B------:R-:W-:Y:S01]  /*0e70*/  IMAD R152, R8, 0x40, R11 ;  /* 0x0000004008987824 */ /* 0x000fe200078e020b */
[----:B------:R-:W-:Y:S01]  /*0e80*/  LEA R2, R2, UR37, 0x1 ;  /* 0x0000002502027c11 */ /* 0x000fe2000f8e08ff */
[C---:B------:R-:W-:Y:S01]  /*0e90*/  IMAD.SHL.U32 R22, R147.reuse, 0x8, RZ ;  /* 0x0000000893167824 */ /* 0x040fe200078e00ff */
[----:B------:R-:W-:-:S03]  /*0ea0*/  LEA.HI R3, R147, R147, RZ, 0x1 ;  /* 0x0000009393037211 */ /* 0x000fc600078f08ff */
[C---:B------:R-:W-:Y:S01]  /*0eb0*/  VIADD R23, R22.reuse, 0x20 ;  /* 0x0000002016177836 */ /* 0x040fe20000000000 */
[----:B------:R-:W-:Y:S01]  /*0ec0*/  LOP3.LUT R0, R3, 0x1ffffffe, RZ, 0xc0, !PT ;  /* 0x1ffffffe03007812 */ /* 0x000fe200078ec0ff */
[----:B------:R-:W-:-:S03]  /*0ed0*/  VIADD R146, R22, 0x40 ;  /* 0x0000004016927836 */ /* 0x000fc60000000000 */
[----:B------:R-:W-:Y:S01]  /*0ee0*/  SHF.R.S32.HI R156, RZ, 0x1f, R23 ;  /* 0x0000001fff9c7819 */ /* 0x000fe20000011417 */
[----:B------:R-:W-:Y:S01]  /*0ef0*/  IMAD.IADD R19, R147, 0x1, -R0 ;  /* 0x0000000193137824 */ /* 0x000fe200078e0a00 */
[----:B------:R-:W-:-:S03]  /*0f00*/  SHF.R.S32.HI R155, RZ, 0x1f, R146 ;  /* 0x0000001fff9b7819 */ /* 0x000fc60000011492 */
[----:B------:R-:W-:-:S07]  /*0f10*/  IMAD R19, R19, 0x8, R152 ;  /* 0x0000000813137824 */ /* 0x000fce00078e0298 */
.L_x_1908:
        /* <DEDUP_REMOVED lines=21> */
.L_x_1866:
[----:B------:R-:W-:Y:S01]  /*1070*/  ULDC UR8, c[0x0][0xc54] ;  /* 0x0003150000087ab9 */ /* 0x000fe20000000800 */
[----:B------:R-:W-:Y:S01]  /*1080*/  UMOV UR4, UR9 ;  /* 0x0000000900047c82 */ /* 0x000fe20008000000 */
[----:B------:R-:W-:-:S11]  /*1090*/  UISETP.NE.AND UP0, UPT, UR8, 0x1, UPT ;  /* 0x000000010800788c */ /* 0x000fd6000bf05270 */
[----:B------:R-:W-:Y:S02]  /*10a0*/  @UP0 ULDC.64 UR10, c[0x0][0xc58] ;  /* 0x00031600000a0ab9 */ /* 0x000fe40000000a00 */
[----:B------:R-:W-:-:S04]  /*10b0*/  UIMAD.WIDE.U32 UR6, UR9, UR10, URZ ;  /* 0x0000000a090672a5 */ /* 0x000fc8000f8e003f */
[----:B------:R-:W-:-:S04]  /*10c0*/  @UP0 USHF.R.U32.HI UR4, URZ, UR11, UR7 ;  /* 0x0000000b3f040299 */ /* 0x000fc80008011607 */
[----:B------:R-:W-:-:S12]  /*10d0*/  UIMAD UR6, UR4, UR8, URZ ;  /* 0x00000008040672a4 */ /* 0x000fd8000f8e023f */
.L_x_1867:
[----:B------:R-:W-:Y:S01]  /*10e0*/  ULDC.64 UR10, c[0x0][0x418] ;  /* 0x00010600000a7ab9 */ /* 0x000fe20000000a00 */
[----:B------:R-:W-:Y:S01]  /*10f0*/  ULOP3.LUT UR4, URZ, UR4, URZ, 0x33, !UPT ;  /* 0x000000043f047292 */ /* 0x000fe2000f8e333f */
[----:B------:R-:W-:Y:S01]  /*1100*/  PLOP3.LUT P0, PT, PT, PT, PT, 0x80, 0x0 ;  /* 0x000000000000781c */ /* 0x000fe20003f0f070 */
[----:B------:R-:W-:Y:S01]  /*1110*/  UISETP.NE.U32.AND UP0, UPT, UR10, URZ, UPT ;  /* 0x0000003f0a00728c */ /* 0x000fe2000bf05070 */
[----:B------:R-:W-:Y:S01]  /*1120*/  CS2R R72, SRZ ;  /* 0x0000000000487805 */ /* 0x000fe2000001ff00 */
[----:B------:R-:W-:Y:S01]  /*1130*/  UIADD3 UR10, UR9, -UR6, URZ ;  /* 0x80000006090a7290 */ /* 0x000fe2000fffe03f */
[----:B------:R-:W-:Y:S01]  /*1140*/  IMAD.MOV.U32 R3, RZ, RZ, RZ ;  /* 0x000000ffff037224 */ /* 0x000fe200078e00ff */
[----:B------:R-:W-:Y:S01]  /*1150*/  ULDC UR7, c[0x0][0x448] ;  /* 0x0001120000077ab9 */ /* 0x000fe20000000800 */
[----:B------:R-:W-:Y:S01]  /*1160*/  ULDC UR6, c[0x0][0xc3c] ;  /* 0x00030f0000067ab9 */ /* 0x000fe20000000800 */
[----:B------:R-:W-:Y:S01]  /*1170*/  UISETP.NE.AND UP2, UPT, UR7, 0x1, UPT ;  /* 0x000000010700788c */ /* 0x000fe2000bf45270 */
[----:B------:R-:W-:Y:S01]  /*1180*/  IMAD.MOV.U32 R66, RZ, RZ, RZ ;  /* 0x000000ffff427224 */ /* 0x000fe200078e00ff */
[----:B------:R-:W-:Y:S01]  /*1190*/  UIADD3 UR4, UR4, UR6, URZ ;  /* 0x0000000604047290 */ /* 0x000fe2000fffe03f */
[----:B------:R-:W-:Y:S01]  /*11a0*/  CS2R R38, SRZ ;  /* 0x0000000000267805 */ /* 0x000fe2000001ff00 */
[----:B------:R-:W-:Y:S01]  /*11b0*/  UISETP.NE.AND.EX UP0, UPT, UR11, URZ, UPT, UP0 ;  /* 0x0000003f0b00728c */ /* 0x000fe2000bf05300 */
[----:B------:R-:W-:Y:S01]  /*11c0*/  CS2R R68, SRZ ;  /* 0x0000000000447805 */ /* 0x000fe2000001ff00 */
[----:B------:R-:W-:Y:S01]  /*11d0*/  UIMAD UR61, UR4, 0xc0, URZ ;  /* 0x000000c0043d78a4 */ /* 0x000fe2000f8e023f */
[----:B------:R-:W-:Y:S01]  /*11e0*/  CS2R R36, SRZ ;  /* 0x0000000000247805 */ /* 0x000fe2000001ff00 */
[----:B------:R-:W-:Y:S01]  /*11f0*/  ULDC UR9, c[0x0][0x424] ;  /* 0x0001090000097ab9 */ /* 0x000fe20000000800 */
[----:B------:R-:W-:Y:S01]  /*1200*/  ULDC UR8, c[0x0][0x288] ;  /* 0x0000a20000087ab9 */ /* 0x000fe20000000800 */
[----:B------:R-:W-:Y:S01]  /*1210*/  UIADD3 UR4, UR61, 0xbf, URZ ;  /* 0x000000bf3d047890 */ /* 0x000fe2000fffe03f */
[----:B------:R-:W-:Y:S01]  /*1220*/  CS2R R64, SRZ ;  /* 0x0000000000407805 */ /* 0x000fe2000001ff00 */
[----:B------:R-:W-:Y:S01]  /*1230*/  @UP2 ULDC UR6, c[0x0][0x44c] ;  /* 0x0001130000062ab9 */ /* 0x000fe20000000800 */
[----:B------:R-:W-:Y:S01]  /*1240*/  UIADD3 UR8, -UR8, 0x90, URZ ;  /* 0x0000009008087890 */ /* 0x000fe2000fffe13f */
[----:B------:R-:W-:Y:S01]  /*1250*/  CS2R R26, SRZ ;  /* 0x00000000001a7805 */ /* 0x000fe2000001ff00 */
[----:B------:R-:W-:Y:S01]  /*1260*/  UIMAD.WIDE.U32 UR6, UR4, UR6, URZ ;  /* 0x00000006040672a5 */ /* 0x000fe2000f8e003f */
[----:B------:R-:W-:Y:S01]  /*1270*/  CS2R R60, SRZ ;  /* 0x00000000003c7805 */ /* 0x000fe2000001ff00 */
[----:B------:R-:W-:Y:S01]  /*1280*/  USEL UR14, UR9, 0x1, UP0 ;  /* 0x00000001090e7887 */ /* 0x000fe20008000000 */
[----:B------:R-:W-:Y:S01]  /*1290*/  IMAD.MOV.U32 R59, RZ, RZ, RZ ;  /* 0x000000ffff3b7224 */ /* 0x000fe200078e00ff */
[----:B------:R-:W-:Y:S01]  /*12a0*/  ULDC UR12, c[0x0][0x2f0] ;  /* 0x0000bc00000c7ab9 */ /* 0x000fe20000000800 */
[----:B------:R-:W-:Y:S01]  /*12b0*/  @UP2 ULDC UR9, c[0x0][0x450] ;  /* 0x0001140000092ab9 */ /* 0x000fe20000000800 */
[----:B------:R-:W-:Y:S01]  /*12c0*/  UIMAD UR8, UR14, UR12, UR8 ;  /* 0x0000000c0e0872a4 */ /* 0x000fe2000f8e0208 */
[----:B------:R-:W-:Y:S01]  /*12d0*/  CS2R R56, SRZ ;  /* 0x0000000000387805 */ /* 0x000fe2000001ff00 */
[----:B------:R-:W-:Y:S01]  /*12e0*/  @UP2 USHF.R.U32.HI UR4, URZ, UR9, UR7 ;  /* 0x000000093f042299 */ /* 0x000fe20008011607 */
[----:B------:R-:W-:Y:S01]  /*12f0*/  IMAD.U32 R17, RZ, RZ, UR14 ;  /* 0x0000000eff117e24 */ /* 0x000fe2000f8e00ff */
[----:B------:R-:W-:Y:S01]  /*1300*/  UIMAD UR6, UR14, UR12, 0x8f ;  /* 0x0000008f0e0674a4 */ /* 0x000fe2000f8e020c */
[----:B------:R-:W-:Y:S01]  /*1310*/  CS2R R54, SRZ ;  /* 0x0000000000367805 */ /* 0x000fe2000001ff00 */
[----:B------:R-:W-:Y:S01]  /*1320*/  UIADD3 UR8, UR8, UR4, URZ ;  /* 0x0000000408087290 */ /* 0x000fe2000fffe03f */
[----:B------:R-:W-:Y:S01]  /*1330*/  CS2R R52, SRZ ;  /* 0x0000000000347805 */ /* 0x000fe2000001ff00 */
[----:B------:R-:W-:Y:S01]  /*1340*/  UIMAD.WIDE UR6, UR6, 0x38e38e39, URZ ;  /* 0x38e38e39060678a5 */ /* 0x000fe2000f8e023f */
[----:B------:R-:W-:Y:S01]  /*1350*/  CS2R R50, SRZ ;  /* 0x0000000000327805 */ /* 0x000fe2000001ff00 */
[----:B------:R-:W-:Y:S01]  /*1360*/  UIMAD.WIDE UR8, UR8, 0x38e38e39, URZ ;  /* 0x38e38e39080878a5 */ /* 0x000fe2000f8e023f */
[----:B------:R-:W-:Y:S01]  /*1370*/  CS2R R48, SRZ ;  /* 0x0000000000307805 */ /* 0x000fe2000001ff00 */
[----:B------:R-:W-:Y:S01]  /*1380*/  ULDC UR13, c[0x0][0xc54] ;  /* 0x00031500000d7ab9 */ /* 0x000fe20000000800 */
[----:B------:R-:W-:Y:S01]  /*1390*/  USHF.R.U32.HI UR4, URZ, 0x1f, UR7 ;  /* 0x0000001f3f047899 */ /* 0x000fe20008011607 */
[----:B------:R-:W-:Y:S01]  /*13a0*/  CS2R R46, SRZ ;  /* 0x00000000002e7805 */ /* 0x000fe2000001ff00 */
[----:B------:R-:W-:Y:S01]  /*13b0*/  UIMAD UR12, UR5, UR13, UR10 ;  /* 0x0000000d050c72a4 */ /* 0x000fe2000f8e020a */
[----:B------:R-:W-:Y:S01]  /*13c0*/  CS2R R44, SRZ ;  /* 0x00000000002c7805 */ /* 0x000fe2000001ff00 */
[----:B------:R-:W-:Y:S01]  /*13d0*/  USHF.R.U32.HI UR5, URZ, 0x1f, UR9 ;  /* 0x0000001f3f057899 */ /* 0x000fe20008011609 */
[----:B------:R-:W-:Y:S01]  /*13e0*/  CS2R R42, SRZ ;  /* 0x00000000002a7805 */ /* 0x000fe2000001ff00 */
[----:B------:R-:W-:Y:S01]  /*13f0*/  ULDC UR11, c[0x0][0xc48] ;  /* 0x00031200000b7ab9 */ /* 0x000fe20000000800 */
[----:B------:R-:W-:Y:S01]  /*1400*/  ULEA.HI.SX32 UR7, UR7, UR4, 0x1b ;  /* 0x0000000407077291 */ /* 0x000fe2000f8fda3f */
[----:B------:R-:W-:Y:S01]  /*1410*/  CS2R R40, SRZ ;  /* 0x0000000000287805 */ /* 0x000fe2000001ff00 */
[----:B------:R-:W-:Y:S01]  /*1420*/  UISETP.NE.AND UP1, UPT, UR11, 0x1, UPT ;  /* 0x000000010b00788c */ /* 0x000fe2000bf25270 */
[----:B------:R-:W-:Y:S01]  /*1430*/  CS2R R82, SRZ ;  /* 0x0000000000527805 */ /* 0x000fe2000001ff00 */
[----:B------:R-:W-:Y:S01]  /*1440*/  ULEA.HI.SX32 UR9, UR9, UR5, 0x1b ;  /* 0x0000000509097291 */ /* 0x000fe2000f8fda3f */
[----:B------:R-:W-:Y:S01]  /*1450*/  CS2R R78, SRZ ;  /* 0x00000000004e7805 */ /* 0x000fe2000001ff00 */
[----:B------:R-:W-:Y:S01]  /*1460*/  UMOV UR14, UR12 ;  /* 0x0000000c000e7c82 */ /* 0x000fe20008000000 */
[----:B------:R-:W-:Y:S01]  /*1470*/  CS2R R76, SRZ ;  /* 0x00000000004c7805 */ /* 0x000fe2000001ff00 */
[----:B------:R-:W-:Y:S01]  /*1480*/  UISETP.LT.AND UP0, UPT, UR7, UR9, UPT ;  /* 0x000000090700728c */ /* 0x000fe2000bf01270 */
[----:B------:R-:W-:-:S02]  /*1490*/  CS2R R80, SRZ ;  /* 0x0000000000507805 */ /* 0x000fc4000001ff00 */
[----:B------:R-:W-:Y:S02]  /*14a0*/  CS2R R74, SRZ ;  /* 0x00000000004a7805 */ /* 0x000fe4000001ff00 */
[----:B------:R-:W-:Y:S01]  /*14b0*/  CS2R R84, SRZ ;  /* 0x0000000000547805 */ /* 0x000fe2000001ff00 */
[----:B------:R-:W-:Y:S01]  /*14c0*/  USEL UR39, UR7, UR9, UP0 ;  /* 0x0000000907277287 */ /* 0x000fe20008000000 */
[----:B------:R-:W-:Y:S01]  /*14d0*/  CS2R R6, SRZ ;  /* 0x0000000000067805 */ /* 0x000fe2000001ff00 */
[----:B------:R-:W-:Y:S01]  /*14e0*/  @UP1 ULDC UR10, c[0x0][0xc4c] ;  /* 0x00031300000a1ab9 */ /* 0x000fe20000000800 */
[----:B------:R-:W-:Y:S01]  /*14f0*/  @UP1 ULDC UR6, c[0x0][0xc50] ;  /* 0x0003140000061ab9 */ /* 0x000fe20000000800 */
[----:B------:R-:W-:Y:S01]  /*1500*/  UIMAD.WIDE.U32 UR4, UR12, UR10, URZ ;  /* 0x0000000a0c0472a5 */ /* 0x000fe2000f8e003f */
[----:B------:R-:W-:Y:S01]  /*1510*/  IMAD.MOV.U32 R86, RZ, RZ, RZ ;  /* 0x000000ffff567224 */ /* 0x000fe200078e00ff */
[----:B------:R-:W-:Y:S02]  /*1520*/  UISETP.GE.AND UP0, UPT, UR39, 0x1, UPT ;  /* 0x000000012700788c */ /* 0x000fe4000bf06270 */
[----:B------:R-:W-:-:S04]  /*1530*/  @UP1 USHF.R.U32.HI UR14, URZ, UR6, UR5 ;  /* 0x000000063f0e1299 */ /* 0x000fc80008011605 */
[----:B------:R-:W-:Y:S01]  /*1540*/  PLOP3.LUT P1, PT, PT, PT, UP0, 0x80, 0x0 ;  /* 0x000000000000781c */ /* 0x000fe20003f2f008 */
[----:B------:R-:W-:Y:S02]  /*1550*/  UIADD3 UR4, -UR14, URZ, URZ ;  /* 0x0000003f0e047290 */ /* 0x000fe4000fffe13f */
[----:B------:R-:W-:Y:S02]  /*1560*/  IMAD.U32 R145, RZ, RZ, UR14 ;  /* 0x0000000eff917e24 */ /* 0x000fe4000f8e00ff */
[----:B------:R-:W-:-:S06]  /*1570*/  UIMAD UR4, UR11, UR4, UR12 ;  /* 0x000000040b0472a4 */ /* 0x000fcc000f8e020c */
[----:B------:R-:W-:Y:S02]  /*1580*/  IMAD.U32 R144, RZ, RZ, UR4 ;  /* 0x00000004ff907e24 */ /* 0x000fe4000f8e00ff */
[----:B------:R-:W-:Y:S05]  /*1590*/  @!P1 BRA `(.L_x_1868) ;  /* 0x000000bc00fc9947 */ /* 0x000fea0003800000 */
[----:B------:R-:W0:Y:S01]  /*15a0*/  SHFL.IDX PT, R0, R151, RZ, 0x1f ;  /* 0x00001fff97007589 */ /* 0x000e2200000e0000 */
[----:B------:R-:W-:-:S04]  /*15b0*/  UIADD3 UR6, UR37, 0x24300, URZ ;  /* 0x0002430025067890 */ /* 0x000fc8000fffe03f */
[----:B------:R-:W-:-:S06]  /*15c0*/  ULOP3.LUT UP0, URZ, UR6, 0x9f, URZ, 0xc0, !UPT ;  /* 0x0000009f063f7892 */ /* 0x000fcc000f80c03f */
[----:B------:R-:W-:Y:S02]  /*15d0*/  PLOP3.LUT P0, PT, PT, PT, UP0, 0x80, 0x0 ;  /* 0x000000000000781c */ /* 0x000fe40003f0f008 */
[----:B0-----:R-:W-:-:S13]  /*15e0*/  R2UR UR7, R0 ;  /* 0x00000000000772ca */ /* 0x001fda00000e0000 */
[----:B------:R-:W-:Y:S02]  /*15f0*/  UIMAD.WIDE UR4, UR7, 0x55555556, URZ ;  /* 0x55555556070478a5 */ /* 0x000fe4000f8e023f */
[----:B------:R-:W-:Y:S02]  /*1600*/  IMAD.U32 R16, RZ, RZ, UR7 ;  /* 0x00000007ff107e24 */ /* 0x000fe4000f8e00ff */
[----:B------:R-:W-:-:S04]  /*1610*/  ULEA.HI UR5, UR5, UR5, URZ, 0x1 ;  /* 0x0000000505057291 */ /* 0x000fc8000f8f083f */
[----:B------:R-:W-:-:S04]  /*1620*/  UIMAD UR5, UR5, -0x3, UR7 ;  /* 0xfffffffd050578a4 */ /* 0x000fc8000f8e0207 */
[----:B------:R-:W-:Y:S02]  /*1630*/  ULEA UR4, UR5, UR37, 0xc ;  /* 0x0000002505047291 */ /* 0x000fe4000f8e603f */
[----:B------:R-:W-:Y:S02]  /*1640*/  ULEA UR5, UR5, UR6, 0xb ;  /* 0x0000000605057291 */ /* 0x000fe4000f8e583f */
[----:B------:R-:W-:Y:S02]  /*1650*/  UIADD3 UR4, UR4, 0xda00, URZ ;  /* 0x0000da0004047890 */ /* 0x000fe4000fffe03f */
[----:B------:R-:W-:Y:S02]  /*1660*/  USHF.R.U32.HI UR5, URZ, 0x4, UR5 ;  /* 0x000000043f057899 */ /* 0x000fe40008011605 */
[----:B------:R-:W-:Y:S02]  /*1670*/  USHF.R.U32.HI UR4, URZ, 0x4, UR4 ;  /* 0x000000043f047899 */ /* 0x000fe40008011604 */
[----:B------:R-:W-:-:S02]  /*1680*/  ULOP3.LUT UR60, UR5, 0x3fff, URZ, 0xc0, !UPT ;  /* 0x00003fff053c7892 */ /* 0x000fc4000f8ec03f */
        /* <DEDUP_REMOVED lines=18> */
.L_x_1869:
[----:B------:R-:W-:Y:S02]  /*17b0*/  R2UR UR6, R149 ;  /* 0x00000000950672ca */ /* 0x000fe400000e0000 */
[----:B------:R-:W-:-:S11]  /*17c0*/  R2UR UR5, R154 ;  /* 0x000000009a0572ca */ /* 0x000fd600000e0000 */
[----:B------:R-:W-:Y:S02]  /*17d0*/  ULEA.HI UR4, UR6, UR6, URZ, 0x1 ;  /* 0x0000000606047291 */ /* 0x000fe4000f8f083f */
[----:B------:R-:W-:Y:S02]  /*17e0*/  IMAD.U32 R3, RZ, RZ, UR5 ;  /* 0x00000005ff037e24 */ /* 0x000fe4000f8e00ff */
[----:B------:R-:W-:-:S03]  /*17f0*/  ULOP3.LUT UR4, UR4, 0xfffffffe, URZ, 0xc0, !UPT ;  /* 0xfffffffe04047892 */ /* 0x000fc6000f8ec03f */
[----:B------:R-:W-:Y:S01]  /*1800*/  ISETP.NE.AND P0, PT, R3, 0x3, PT ;  /* 0x000000030300780c */ /* 0x000fe20003f05270 */
[----:B------:R-:W-:-:S06]  /*1810*/  UIADD3 UR4, UR6, -UR4, URZ ;  /* 0x8000000406047290 */ /* 0x000fcc000fffe03f */
[----:B------:R-:W-:-:S05]  /*1820*/  IMAD.U32 R0, RZ, RZ, UR4 ;  /* 0x00000004ff007e24 */ /* 0x000fca000f8e00ff */
[----:B------:R-:W-:-:S04]  /*1830*/  SHF.L.U32 R0, R0, 0x1f, RZ ;  /* 0x0000001f00007819 */ /* 0x000fc800000006ff */
[----:B------:R-:W0:Y:S02]  /*1840*/  SYNCS.PHASECHK.TRANS64.TRYWAIT P1, [UR37+0x31c00], R0 ;  /* 0x031c0000ff0075a7 */ /* 0x000e240008020165 */
[----:B0-----:R-:W-:Y:S05]  /*1850*/  @!P1 BRA `(.L_x_1870) ;  /* 0x0000012000449947 */ /* 0x001fea0003800000 */
.L_x_2014:
[----:B------:R-:W-:Y:S05]  /*1860*/  @!P0 BRA `(.L_x_1871) ;  /* 0x0000000000048947 */ /* 0x000fea0003800000 */
[----:B------:R-:W-:Y:S01]  /*1870*/  BPT.TRAP 0x1 ;  /* 0x000000040000795c */ /* 0x000fe20000300000 */
.L_x_1871:
[----:B0-----:R-:W-:Y:S02]  /*1880*/  IMAD.U32 R3, RZ, RZ, UR36 ;  /* 0x00000024ff037e24 */ /* 0x001fe4000f8e00ff */
[----:B------:R-:W-:-:S03]  /*1890*/  IMAD.U32 R0, RZ, RZ, UR38 ;  /* 0x00000026ff007e24 */ /* 0x000fc6000f8e00ff */
[----:B------:R-:W-:Y:S02]  /*18a0*/  LEA R3, R3, UR37, 0x3 ;  /* 0x0000002503037c11 */ /* 0x000fe4000f8e18ff */
[----:B------:R-:W-:-:S04]  /*18b0*/  SHF.L.U32 R0, R0, 0x1f, RZ ;  /* 0x0000001f00007819 */ /* 0x000fc800000006ff */
[----:B------:R0:W1:Y:S01]  /*18c0*/  SYNCS.PHASECHK.TRANS64.TRYWAIT P2, [R3+URZ+0x31c30], R0 ;  /* 0x031c3000030075a7 */ /* 0x000062000804017f */
[----:B------:R-:W-:Y:S05]  /*18d0*/  @!P0 BRA `(.L_x_1872) ;  /* 0x0000000000048947 */ /* 0x000fea0003800000 */
[----:B------:R-:W-:Y:S01]  /*18e0*/  BPT.TRAP 0x1 ;  /* 0x000000040000795c */ /* 0x000fe20000300000 */
.L_x_1872:
[----:B------:R-:W2:Y:S02]  /*18f0*/  S2R R4, SR_TID.X ;  /* 0x0000000000047919 */ /* 0x000ea40000002100 */
[----:B--2---:R-:W-:Y:S01]  /*1900*/  LOP3.LUT P1, RZ, R4, 0x7f, RZ, 0xc0, !PT ;  /* 0x0000007f04ff7812 */ /* 0x004fe2000782c0ff */
[----:B-1----:R-:W-:-:S12]  /*1910*/  @P2 BRA `(.L_x_1873) ;  /* 0x0000000000082947 */ /* 0x002fd80003800000 */
[----:B------:R-:W1:Y:S02]  /*1920*/  SYNCS.PHASECHK.TRANS64.TRYWAIT P2, [R3+URZ+0x31c30], R0 ;  /* 0x031c3000030075a7 */ /* 0x000e64000804017f */
[----:B-1----:R-:W-:Y:S05]  /*1930*/  @!P2 BRA `(.L_x_1874) ;  /* 0x000001200024a947 */ /* 0x002fea0003800000 */
.L_x_1873:
[----:B------:R-:W-:Y:S05]  /*1940*/  WARPSYNC.ALL ;  /* 0x0000000000007948 */ /* 0x000fea0003800000 */
[----:B------:R-:W-:Y:S01]  /*1950*/  UIADD3 UR4, UR37, 0x16a00, URZ ;  /* 0x00016a0025047890 */ /* 0x000fe2000fffe03f */
[----:B------:R-:W-:Y:S01]  /*1960*/  WARPGROUP.ARRIVE ;  /* 0x00000000000079c5 */ /* 0x000fe20000000000 */
[----:B------:R-:W-:Y:S01]  /*1970*/  ULOP3.LUT UR6, UR40, 0x10000, URZ, 0xfc, !UPT ;  /* 0x0001000028067892 */ /* 0x000fe2000f8efc3f */
[----:B------:R-:W-:Y:S01]  /*1980*/  VIADD R12, R19, UR61 ;  /* 0x0000003d130c7c36 */ /* 0x000fe20008000000 */
[----:B------:R-:W-:Y:S01]  /*1990*/  USHF.R.U32.HI UR4, URZ, 0x4, UR4 ;  /* 0x000000043f047899 */ /* 0x000fe20008011604 */
[----:B------:R-:W-:Y:S01]  /*19a0*/  R2UR UR32, R17 ;  /* 0x00000000112072ca */ /* 0x000fe200000e0000 */
[----:B------:R-:W-:Y:S01]  /*19b0*/  UMOV UR29, 0x80000020 ;  /* 0x80000020001d7882 */ /* 0x000fe20000000000 */
[----:B------:R-:W-:Y:S01]  /*19c0*/  UMOV UR31, 0x80000020 ;  /* 0x80000020001f7882 */ /* 0x000fe20000000000 */
[----:B------:R-:W-:Y:S01]  /*19d0*/  ULOP3.LUT UR4, UR4, 0x3fff, URZ, 0xc0, !UPT ;  /* 0x00003fff04047892 */ /* 0x000fe2000f8ec03f */
[----:B01----:R-:W-:Y:S01]  /*19e0*/  @!P1 VIADD R3, R3, 0x31c40 ;  /* 0x00031c4003039836 */ /* 0x003fe20000000000 */
[----:B------:R-:W-:Y:S01]  /*19f0*/  UMOV UR28, UR6 ;  /* 0x00000006001c7c82 */ /* 0x000fe20008000000 */
[----:B------:R-:W-:Y:S01]  /*1a00*/  UMOV UR9, UR29 ;  /* 0x0000001d00097c82 */ /* 0x000fe20008000000 */
[----:B------:R-:W-:Y:S01]  /*1a10*/  ULOP3.LUT UR5, UR4, 0x10000, URZ, 0xfc, !UPT ;  /* 0x0001000004057892 */ /* 0x000fe2000f8efc3f */
[----:B------:R-:W-:Y:S01]  /*1a20*/  UMOV UR8, UR28 ;  /* 0x0000001c00087c82 */ /* 0x000fe20008000000 */
[----:B------:R-:W-:-:S02]  /*1a30*/  UMOV UR11, 0x80000020 ;  /* 0x80000020000b7882 */ /* 0x000fc40000000000 */
[----:B------:R-:W-:Y:S02]  /*1a40*/  UIMAD UR4, UR36, 0x6c0, UR5 ;  /* 0x000006c0240478a4 */ /* 0x000fe4000f8e0205 */
[----:B------:R-:W-:Y:S02]  /*1a50*/  UIADD3 UR13, UR6, 0x2, URZ ;  /* 0x00000002060d7890 */ /* 0x000fe4000fffe03f */
[----:B------:R-:W-:Y:S02]  /*1a60*/  UIADD3 UR10, UR4, 0x40, URZ ;  /* 0x00000040040a7890 */ /* 0x000fe4000fffe03f */
[----:B------:R-:W-:Y:S02]  /*1a70*/  UIADD3 UR7, UR4, 0xc0, URZ ;  /* 0x000000c004077890 */ /* 0x000fe4000fffe03f */
[----:B------:R-:W-:Y:S01]  /*1a80*/  UMOV UR30, UR4 ;  /* 0x00000004001e7c82 */ /* 0x000fe20008000000 */
[----:B------:R-:W-:Y:S01]  /*1a90*/  UIADD3 UR12, UR4, 0x100, URZ ;  /* 0x00000100040c7890 */ /* 0x000fe2000fffe03f */
[----:B------:R-:W-:Y:S01]  /*1aa0*/  HGMMA.64x16x16.F32 R88, gdesc[UR28], RZ, !UPT, gsb0 ;  /* 0x002000001c5879f0 */ /* 0x000fe2000c0008ff */
[----:B------:R-:W-:Y:S01]  /*1ab0*/  UIADD3 UR14, UR4, 0x240, URZ ;  /* 0x00000240040e7890 */ /* 0x000fe2000fffe03f */
        /* <DEDUP_REMOVED lines=67> */
[----:B------:R-:W-:Y:S02]  /*1ef0*/  UIADD3 UR12, UR6, 0x300, URZ ;  /* 0x00000300060c7890 */ /* 0x000fe4000fffe03f */
        /* <DEDUP_REMOVED lines=59> */
[----:B------:R-:W-:Y:S01]  /*22b0*/  UIADD3 UR10, UR4, 0x340, URZ ;  /* 0x00000340040a7890 */ /* 0x000fe2000fffe03f */
[----:B------:R-:W-:Y:S01]  /*22c0*/  UMOV UR11, UR61 ;  /* 0x0000003d000b7c82 */ /* 0x000fe20008000000 */
        /* <DEDUP_REMOVED lines=88> */
[----:B------:R-:W-:Y:S02]  /*2850*/  ULDC UR7, c[0x0][0x448] ;  /* 0x0001120000077ab9 */ /* 0x000fe40000000800 */
[----:B------:R-:W-:Y:S02]  /*2860*/  UISETP.NE.AND UP0, UPT, UR7, 0x1, UPT ;  /* 0x000000010700788c */ /* 0x000fe4000bf05270 */
[----:B------:R-:W-:-:S04]  /*2870*/  UIADD3 UR7, UR4, 0x580, URZ ;  /* 0x0000058004077890 */ /* 0x000fc8000fffe03f */
[----:B------:R-:W-:-:S05]  /*2880*/  PLOP3.LUT P2, PT, PT, PT, UP0, 0x80, 0x0 ;  /* 0x000000000000781c */ /* 0x000fca0003f4f008 */
[----:B------:R-:W-:Y:S02]  /*2890*/  @UP0 ULDC UR14, c[0x0][0x44c] ;  /* 0x00011300000e0ab9 */ /* 0x000fe40000000800 */
[----:B------:R-:W-:Y:S01]  /*28a0*/  UIMAD.WIDE.U32 UR14, UR61, UR14, URZ ;  /* 0x0000000e3d0e72a5 */ /* 0x000fe2000f8e003f */
        /* <DEDUP_REMOVED lines=47> */
[----:B------:R-:W-:Y:S02]  /*2ba0*/  @UP0 ULDC UR6, c[0x0][0x44c] ;  /* 0x0001130000060ab9 */ /* 0x000fe40000000800 */
[----:B------:R-:W-:Y:S01]  /*2bb0*/  @P2 IMAD.HI.U32 R0, R12, UR6, RZ ;  /* 0x000000060c002c27 */ /* 0x000fe2000f8e00ff */
[----:B------:R-:W-:-:S04]  /*2bc0*/  @UP0 ULDC UR6, c[0x0][0x450] ;  /* 0x0001140000060ab9 */ /* 0x000fc80000000800 */
[----:B------:R-:W-:Y:S01]  /*2bd0*/  @P2 SHF.R.U32.HI R12, RZ, UR6, R0 ;  /* 0x00000006ff0c2c19 */ /* 0x000fe20008011600 */
[----:B------:R-:W-:Y:S02]  /*2be0*/  ULDC UR6, c[0x0][0x2f0] ;  /* 0x0000bc0000067ab9 */ /* 0x000fe40000000800 */
[----:B------:R-:W-:Y:S02]  /*2bf0*/  IMAD.U32 R4, RZ, RZ, UR6 ;  /* 0x00000006ff047e24 */ /* 0x000fe4000f8e00ff */
[----:B------:R-:W-:Y:S04]  /*2c00*/  SHFL.IDX PT, R0, R12, RZ, 0x1c1f ;  /* 0x001c1fff0c007589 */ /* 0x000fe800000e0000 */
[----:B------:R-:W0:Y:S01]  /*2c10*/  SHFL.IDX PT, R12, R12, 0x1, 0x1c1f ;  /* 0x003c1f000c0c7f89 */ /* 0x000e2200000e0000 */
[----:B------:R-:W-:-:S02]  /*2c20*/  WARPGROUP.DEPBAR.LE gsb0, 0x0 ;  /* 0x00008000000079c5 */ /* 0x000fc40000010000 */
[----:B------:R-:W-:-:S06]  /*2c30*/  WARPGROUP.ARRIVE ;  /* 0x00000000000079c5 */ /* 0x000fcc0000000000 */
[----:B------:R-:W-:Y:S01]  /*2c40*/  HGMMA.64x16x16.F32 R32, gdesc[UR20], R32, gsb0 ;  /* 0x00200000142079f0 */ /* 0x000fe20008000820 */
[----:B------:R-:W-:Y:S01]  /*2c50*/  UMOV UR22, UR7 ;  /* 0x0000000700167c82 */ /* 0x000fe20008000000 */
[----:B------:R-:W-:Y:S01]  /*2c60*/  UMOV UR23, 0x80000020 ;  /* 0x8000002000177882 */ /* 0x000fe20000000000 */
[----:B------:R-:W-:-:S04]  /*2c70*/  UIMAD UR7, UR39, -0x90, URZ ;  /* 0xffffff70270778a4 */ /* 0x000fc8000f8e023f */
[----:B------:R-:W-:Y:S02]  /*2c80*/  UIADD3 UR10, UR7, 0x91, URZ ;  /* 0x00000091070a7890 */ /* 0x000fe4000fffe03f */
[----:B------:R-:W-:-:S04]  /*2c90*/  UIMAD UR7, UR32, UR6, UR7 ;  /* 0x00000006200772a4 */ /* 0x000fc8000f8e0207 */
[----:B------:R-:W-:Y:S01]  /*2ca0*/  IMAD.U32 R9, RZ, RZ, UR10 ;  /* 0x0000000aff097e24 */ /* 0x000fe2000f8e00ff */
[----:B------:R-:W-:Y:S01]  /*2cb0*/  UIADD3 UR7, UR7, 0x90, URZ ;  /* 0x0000009007077890 */ /* 0x000fe2000fffe03f */
[----:B------:R-:W-:Y:S02]  /*2cc0*/  ULDC UR10, c[0x0][0x288] ;  /* 0x0000a200000a7ab9 */ /* 0x000fe40000000800 */
[----:B------:R-:W-:Y:S01]  /*2cd0*/  IMAD R9, R18, -0x2, R9 ;  /* 0xfffffffe12097824 */ /* 0x000fe200078e0209 */
[----:B------:R-:W-:Y:S02]  /*2ce0*/  UIMAD UR6, UR32, UR6, -UR10 ;  /* 0x00000006200672a4 */ /* 0x000fe4000f8e0a0a */
[----:B------:R-:W-:Y:S01]  /*2cf0*/  IMAD.U32 R5, RZ, RZ, UR7 ;  /* 0x00000007ff057e24 */ /* 0x000fe2000f8e00ff */
[----:B------:R-:W-:Y:S01]  /*2d00*/  UIADD3 UR7, UR39, -0x2, URZ ;  /* 0xfffffffe27077890 */ /* 0x000fe2000fffe03f */
[----:B------:R-:W-:Y:S02]  /*2d10*/  IMAD R9, R4, UR32, R9 ;  /* 0x0000002004097c24 */ /* 0x000fe4000f8e0209 */
[----:B------:R-:W-:-:S02]  /*2d20*/  IMAD R6, R18, -0x2, R5 ;  /* 0xfffffffe12067824 */ /* 0x000fc400078e0205 */
[----:B------:R-:W-:Y:S01]  /*2d30*/  VIADD R5, R9, -UR10 ;  /* 0x8000000a09057c36 */ /* 0x000fe20008000000 */
[----:B0-----:R-:W-:Y:S01]  /*2d40*/  IADD3 R9, R12, -UR10, R9 ;  /* 0x8000000a0c097c10 */ /* 0x001fe2000fffe009 */
[----:B------:R-:W-:Y:S02]  /*2d50*/  @UP0 ULDC UR10, c[0x0][0x450] ;  /* 0x00011400000a0ab9 */ /* 0x000fe40000000800 */
[----:B------:R-:W-:Y:S01]  /*2d60*/  @UP0 USHF.R.U32.HI UR11, URZ, UR10, UR15 ;  /* 0x0000000a3f0b0299 */ /* 0x000fe2000801160f */
[----:B------:R-:W-:-:S03]  /*2d70*/  VIADDMNMX R0, R0, R5, R6, PT ;  /* 0x0000000500007246 */ /* 0x000fc60003800106 */
[----:B------:R-:W-:Y:S01]  /*2d80*/  UIADD3 UR6, UR6, UR11, URZ ;  /* 0x0000000b06067290 */ /* 0x000fe2000fffe03f */
[C---:B------:R-:W-:Y:S02]  /*2d90*/  ISETP.GT.AND P3, PT, R0.reuse, RZ, PT ;  /* 0x000000ff0000720c */ /* 0x040fe40003f64270 */
[C---:B------:R-:W-:Y:S01]  /*2da0*/  ISETP.GT.AND P4, PT, R0.reuse, 0x1, PT ;  /* 0x000000010000780c */ /* 0x040fe20003f84270 */
[----:B------:R-:W-:Y:S01]  /*2db0*/  UIMAD.WIDE UR10, UR6, 0x38e38e39, URZ ;  /* 0x38e38e39060a78a5 */ /* 0x000fe2000f8e023f */
[----:B------:R-:W-:-:S03]  /*2dc0*/  ISETP.GT.AND P5, PT, R0, 0x8, PT ;  /* 0x000000080000780c */ /* 0x000fc60003fa4270 */
[----:B------:R-:W-:-:S04]  /*2dd0*/  USHF.R.U32.HI UR6, URZ, 0x1f, UR11 ;  /* 0x0000001f3f067899 */ /* 0x000fc8000801160b */
[----:B------:R-:W-:-:S04]  /*2de0*/  ULEA.HI.SX32 UR6, UR11, UR6, 0x1b ;  /* 0x000000060b067291 */ /* 0x000fc8000f8fda3f */
[----:B------:R-:W-:Y:S01]  /*2df0*/  UISETP.LT.AND UP1, UPT, URZ, UR6, UPT ;  /* 0x000000063f00728c */ /* 0x000fe2000bf21270 */
[----:B------:R-:W-:Y:S02]  /*2e00*/  WARPGROUP.DEPBAR.LE gsb0, 0x0 ;  /* 0x00008000000079c5 */ /* 0x000fe40000010000 */
[----:B------:R-:W-:Y:S01]  /*2e10*/  WARPGROUP.ARRIVE ;  /* 0x00000000000079c5 */ /* 0x000fe20000000000 */
[----:B------:R-:W-:-:S04]  /*2e20*/  USEL UR18, URZ, UR6, !UP1 ;  /* 0x000000063f127287 */ /* 0x000fc8000c800000 */
[----:B------:R-:W-:Y:S01]  /*2e30*/  UISETP.GE.AND UP1, UPT, UR7, UR18, UPT ;  /* 0x000000120700728c */ /* 0x000fe2000bf26270 */
        /* <DEDUP_REMOVED lines=10> */
[----:B------:R-:W-:Y:S01]  /*2ee0*/  ISETP.GT.AND P3, PT, R0, 0x9, PT ;  /* 0x000000090000780c */ /* 0x000fe20003f64270 */
[----:B------:R-:W-:Y:S01]  /*2ef0*/  HGMMA.64x16x16.F32 R80, gdesc[UR24], R80, gsb0 ;  /* 0x00200000185079f0 */ /* 0x000fe20008000850 */
[----:B------:R-:W-:Y:S01]  /*2f00*/  UIADD3 UR26, UR4, 0x502, URZ ;  /* 0x00000502041a7890 */ /* 0x000fe2000fffe03f */
[----:B------:R-:W-:Y:S01]  /*2f10*/  FSEL R97, R92, -INF , P5 ;  /* 0xff8000005c617808 */ /* 0x000fe20002800000 */
[----:B------:R-:W-:Y:S01]  /*2f20*/  UMOV UR27, 0x80000020 ;  /* 0x80000020001b7882 */ /* 0x000fe20000000000 */
[----:B------:R-:W-:-:S02]  /*2f30*/  FMNMX.FTZ R4, R7, R99, !PT ;  /* 0x0000006307047209 */ /* 0x000fc40007810000 */
[C---:B------:R-:W-:Y:S02]  /*2f40*/  ISETP.GT.AND P4, PT, R0.reuse, 0x10, PT ;  /* 0x000000100000780c */ /* 0x040fe40003f84270 */
[----:B------:R-:W-:Y:S02]  /*2f50*/  FSEL R93, R93, -INF , P3 ;  /* 0xff8000005d5d7808 */ /* 0x000fe40001800000 */
[----:B------:R-:W-:Y:S02]  /*2f60*/  FMNMX.FTZ R4, R97, R4, !PT ;  /* 0x0000000461047209 */ /* 0x000fe40007810000 */
[----:B------:R-:W-:Y:S02]  /*2f70*/  ISETP.GT.AND P3, PT, R0, 0x11, PT ;  /* 0x000000110000780c */ /* 0x000fe40003f64270 */
[----:B------:R-:W-:Y:S01]  /*2f80*/  FMNMX.FTZ R4, R93, R4, !PT ;  /* 0x000000045d047209 */ /* 0x000fe20007810000 */
[----:B------:R-:W-:Y:S02]  /*2f90*/  WARPGROUP.DEPBAR.LE gsb0, 0x0 ;  /* 0x00008000000079c5 */ /* 0x000fe40000010000 */
[----:B------:R-:W-:Y:S01]  /*2fa0*/  WARPGROUP.ARRIVE ;  /* 0x00000000000079c5 */ /* 0x000fe20000000000 */
[----:B------:R-:W-:-:S02]  /*2fb0*/  FSEL R89, R80, -INF , P4 ;  /* 0xff80000050597808 */ /* 0x000fc40002000000 */
[C---:B------:R-:W-:Y:S02]  /*2fc0*/  ISETP.GT.AND P4, PT, R0.reuse, 0x18, PT ;  /* 0x000000180000780c */ /* 0x040fe40003f84270 */
[----:B------:R-:W-:Y:S01]  /*2fd0*/  FSEL R13, R81, -INF , P3 ;  /* 0xff800000510d7808 */ /* 0x000fe20001800000 */
[----:B------:R-:W-:Y:S01]  /*2fe0*/  HGMMA.64x16x16.F32 R72, gdesc[UR24], R72, gsb0 ;  /* 0x00200000184879f0 */ /* 0x000fe20008000848 */
[----:B------:R-:W-:Y:S01]  /*2ff0*/  UIADD3 UR26, UR4, 0x542, URZ ;  /* 0x00000542041a7890 */ /* 0x000fe2000fffe03f */
[----:B------:R-:W-:Y:S01]  /*3000*/  FMNMX.FTZ R4, R89, R4, !PT ;  /* 0x0000000459047209 */ /* 0x000fe20007810000 */
[----:B------:R-:W-:Y:S01]  /*3010*/  UMOV UR27, 0x80000020 ;  /* 0x80000020001b7882 */ /* 0x000fe20000000000 */
[----:B------:R-:W-:Y:S02]  /*3020*/  ISETP.GT.AND P3, PT, R0, 0x19, PT ;  /* 0x000000190000780c */ /* 0x000fe40003f64270 */
[----:B------:R-:W-:Y:S02]  /*3030*/  FSEL R15, R84, -INF , P4 ;  /* 0xff800000540f7808 */ /* 0x000fe40002000000 */
        /* <DEDUP_REMOVED lines=39> */
[----:B------:R-:W-:Y:S02]  /*32b0*/  FMNMX.FTZ R101, R69, R4, !PT ;  /* 0x0000000445657209 */ /* 0x000fe40007810000 */
[----:B------:R-:W-:-:S04]  /*32c0*/  VIMNMX R64, R6, R9, PT ;  /* 0x0000000906407248 */ /* 0x000fc80003fe0100 */
[----:B------:R-:W-:-:S04]  /*32d0*/  ISETP.GT.AND P5, PT, R64, 0x8, PT ;  /* 0x000000084000780c */ /* 0x000fc80003fa4270 */
[----:B------:R-:W-:Y:S01]  /*32e0*/  FSEL R94, R94, -INF , P5 ;  /* 0xff8000005e5e7808 */ /* 0x000fe20002800000 */
[----:B------:R-:W-:Y:S02]  /*32f0*/  WARPGROUP.DEPBAR.LE gsb0, 0x0 ;  /* 0x00008000000079c5 */ /* 0x000fe40000010000 */
[----:B------:R-:W-:Y:S01]  /*3300*/  WARPGROUP.ARRIVE ;  /* 0x00000000000079c5 */ /* 0x000fe20000000000 */
[----:B------:R-:W-:Y:S02]  /*3310*/  FSEL R56, R56, -INF , P4 ;  /* 0xff80000038387808 */ /* 0x000fe40002000000 */
[----:B------:R-:W-:Y:S02]  /*3320*/  ISETP.GT.AND P4, PT, R0, 0x48, PT ;  /* 0x000000480000780c */ /* 0x000fe40003f84270 */
[----:B------:R-:W-:Y:S01]  /*3330*/  FSEL R57, R57, -INF , P3 ;  /* 0xff80000039397808 */ /* 0x000fe20001800000 */
[----:B------:R-:W-:Y:S01]  /*3340*/  HGMMA.64x16x16.F32 R48, gdesc[UR24], R48, gsb0 ;  /* 0x00200000183079f0 */ /* 0x000fe20008000830 */
[----:B------:R-:W-:Y:S01]  /*3350*/  UIADD3 UR26, UR4, 0x602, URZ ;  /* 0x00000602041a7890 */ /* 0x000fe2000fffe03f */
[----:B------:R-:W-:Y:S01]  /*3360*/  FMNMX.FTZ R4, R56, R101, !PT ;  /* 0x0000006538047209 */ /* 0x000fe20007810000 */
[----:B------:R-:W-:Y:S01]  /*3370*/  UMOV UR27, 0x80000020 ;  /* 0x80000020001b7882 */ /* 0x000fe20000000000 */
[----:B------:R-:W-:-:S02]  /*3380*/  ISETP.GT.AND P3, PT, R0, 0x49, PT ;  /* 0x000000490000780c */ /* 0x000fc40003f64270 */
[----:B------:R-:W-:Y:S02]  /*3390*/  FSEL R60, R60, -INF , P4 ;  /* 0xff8000003c3c7808 */ /* 0x000fe40002000000 */
[----:B------:R-:W-:Y:S02]  /*33a0*/  FMNMX.FTZ R101, R57, R4, !PT ;  /* 0x0000000439657209 */ /* 0x000fe40007810000 */
[----:B------:R-:W-:Y:S02]  /*33b0*/  ISETP.GT.AND P4, PT, R0, 0x50, PT ;  /* 0x000000500000780c */ /* 0x000fe40003f84270 */
[----:B------:R-:W-:Y:S02]  /*33c0*/  FSEL R61, R61, -INF , P3 ;  /* 0xff8000003d3d7808 */ /* 0x000fe40001800000 */
[----:B------:R-:W-:Y:S02]  /*33d0*/  FMNMX.FTZ R4, R60, R101, !PT ;  /* 0x000000653c047209 */ /* 0x000fe40007810000 */
[----:B------:R-:W-:-:S02]  /*33e0*/  ISETP.GT.AND P3, PT, R0, 0x51, PT ;  /* 0x000000510000780c */ /* 0x000fc40003f64270 */
[----:B------:R-:W-:Y:S01]  /*33f0*/  FMNMX.FTZ R101, R61, R4, !PT ;  /* 0x000000043d657209 */ /* 0x000fe20007810000 */
        /* <DEDUP_REMOVED lines=26> */
[----:B------:R-:W-:Y:S01]  /*35a0*/  ISETP.GT.AND P3, PT, R0, 0x69, PT ;  /* 0x000000690000780c */ /* 0x000fe20003f64270 */
[----:B------:R-:W-:Y:S01]  /*35b0*/  ULDC UR4, c[0x0][0x988] ;  /* 0x0002620000047ab9 */ /* 0x000fe20000000800 */
[----:B------:R-:W-:-:S02]  /*35c0*/  FSEL R44, R44, -INF , P4 ;  /* 0xff8000002c2c7808 */ /* 0x000fc40002000000 */
[----:B------:R-:W-:Y:S02]  /*35d0*/  FMNMX.FTZ R101, R41, R4, !PT ;  /* 0x0000000429657209 */ /* 0x000fe40007810000 */
[----:B------:R-:W-:Y:S02]  /*35e0*/  ISETP.GT.AND P4, PT, R0, 0x70, PT ;  /* 0x000000700000780c */ /* 0x000fe40003f84270 */
[----:B------:R-:W-:Y:S02]  /*35f0*/  FSEL R45, R45, -INF , P3 ;  /* 0xff8000002d2d7808 */ /* 0x000fe40001800000 */
[----:B------:R-:W-:Y:S02]  /*3600*/  FMNMX.FTZ R4, R44, R101, !PT ;  /* 0x000000652c047209 */ /* 0x000fe40007810000 */
[----:B------:R-:W-:Y:S02]  /*3610*/  ISETP.GT.AND P3, PT, R0, 0x71, PT ;  /* 0x000000710000780c */ /* 0x000fe40003f64270 */
[----:B------:R-:W-:Y:S01]  /*3620*/  FMNMX.FTZ R101, R45, R4, !PT ;  /* 0x000000042d657209 */ /* 0x000fe20007810000 */
[----:B------:R-:W-:-:S02]  /*3630*/  WARPGROUP.DEPBAR.LE gsb0, 0x0 ;  /* 0x00008000000079c5 */ /* 0x000fc40000010000 */
[----:B------:R-:W-:Y:S01]  /*3640*/  WARPGROUP.ARRIVE ;  /* 0x00000000000079c5 */ /* 0x000fe20000000000 */
[----:B------:R-:W-:Y:S02]  /*3650*/  FSEL R32, R32, -INF , P4 ;  /* 0xff80000020207808 */ /* 0x000fe40002000000 */
[----:B------:R-:W-:Y:S02]  /*3660*/  ISETP.GT.AND P4, PT, R0, 0x78, PT ;  /* 0x000000780000780c */ /* 0x000fe40003f84270 */
[----:B------:R-:W-:Y:S01]  /*3670*/  FSEL R33, R33, -INF , P3 ;  /* 0xff80000021217808 */ /* 0x000fe20001800000 */
[----:B------:R-:W-:Y:S01]  /*3680*/  HGMMA.64x16x16.F32 R24, gdesc[UR24], R24, gsb0 ;  /* 0x00200000181879f0 */ /* 0x000fe20008000818 */
        /* <DEDUP_REMOVED lines=10> */
[----:B------:R-:W-:Y:S02]  /*3730*/  FSEL R24, R24, -INF , P4 ;  /* 0xff80000018187808 */ /* 0x000fe40002000000 */
[----:B------:R-:W-:Y:S02]  /*3740*/  ISETP.GT.AND P4, PT, R0, 0x88, PT ;  /* 0x000000880000780c */ /* 0x000fe40003f84270 */
[----:B------:R-:W-:Y:S02]  /*3750*/  FSEL R25, R25, -INF , P3 ;  /* 0xff80000019197808 */ /* 0x000fe40001800000 */
[----:B------:R-:W-:Y:S02]  /*3760*/  FMNMX.FTZ R4, R24, R101, !PT ;  /* 0x0000006518047209 */ /* 0x000fe40007810000 */
[----:B------:R-:W-:Y:S02]  /*3770*/  ISETP.GT.AND P3, PT, R0, 0x89, PT ;  /* 0x000000890000780c */ /* 0x000fe40003f64270 */
[----:B------:R-:W-:-:S02]  /*3780*/  FSEL R28, R28, -INF , P4 ;  /* 0xff8000001c1c7808 */ /* 0x000fc40002000000 */
[----:B------:R-:W-:Y:S02]  /*3790*/  FMNMX.FTZ R101, R25, R4, !PT ;  /* 0x0000000419657209 */ /* 0x000fe40007810000 */
[----:B------:R-:W-:Y:S02]  /*37a0*/  FSEL R29, R29, -INF , P3 ;  /* 0xff8000001d1d7808 */ /* 0x000fe40001800000 */
[----:B------:R-:W-:Y:S02]  /*37b0*/  FMNMX.FTZ R0, R28, R101, !PT ;  /* 0x000000651c007209 */ /* 0x000fe40007810000 */
[----:B------:R-:W-:Y:S02]  /*37c0*/  ISETP.GT.AND P4, PT, R64, 0x1, PT ;  /* 0x000000014000780c */ /* 0x000fe40003f84270 */
[----:B------:R-:W-:Y:S02]  /*37d0*/  FMNMX.FTZ R10, R29, R0, !PT ;  /* 0x000000001d0a7209 */ /* 0x000fe40007810000 */
[----:B------:R-:W-:-:S02]  /*37e0*/  FSEL R91, R91, -INF , P4 ;  /* 0xff8000005b5b7808 */ /* 0x000fc40002000000 */
[C---:B------:R-:W-:Y:S01]  /*37f0*/  ISETP.GT.AND P4, PT, R64.reuse, 0x11, PT ;  /* 0x000000114000780c */ /* 0x040fe20003f84270 */
[----:B------:R-:W0:Y:S03]  /*3800*/  SHFL.BFLY PT, R101, R10, 0x2, 0x1f ;  /* 0x0c401f000a657f89 */ /* 0x000e2600000e0000 */
[----:B------:R-:W-:Y:S02]  /*3810*/  FSEL R83, R83, -INF , P4 ;  /* 0xff80000053537808 */ /* 0x000fe40002000000 */
[----:B------:R-:W-:-:S04]  /*3820*/  ISETP.GT.AND P4, PT, R64, 0x19, PT ;  /* 0x000000194000780c */ /* 0x000fc80003f84270 */
[----:B------:R-:W-:Y:S02]  /*3830*/  FSEL R87, R87, -INF , P4 ;  /* 0xff80000057577808 */ /* 0x000fe40002000000 */
[----:B------:R-:W-:-:S04]  /*3840*/  ISETP.GT.AND P4, PT, R64, 0x21, PT ;  /* 0x000000214000780c */ /* 0x000fc80003f84270 */
[----:B------:R-:W-:Y:S02]  /*3850*/  FSEL R75, R75, -INF , P4 ;  /* 0xff8000004b4b7808 */ /* 0x000fe40002000000 */
[----:B------:R-:W-:-:S04]  /*3860*/  ISETP.GT.AND P4, PT, R64, 0x29, PT ;  /* 0x000000294000780c */ /* 0x000fc80003f84270 */
[----:B------:R-:W-:Y:S02]  /*3870*/  FSEL R79, R79, -INF , P4 ;  /* 0xff8000004f4f7808 */ /* 0x000fe40002000000 */
[----:B------:R-:W-:Y:S02]  /*3880*/  ISETP.GT.AND P4, PT, R64, 0x31, PT ;  /* 0x000000314000780c */ /* 0x000fe40003f84270 */
[----:B0-----:R-:W-:-:S05]  /*3890*/  FMNMX.FTZ R101, R10, R101, !PT ;  /* 0x000000650a657209 */ /* 0x001fca0007810000 */
[----:B------:R-:W0:Y:S02]  /*38a0*/  SHFL.BFLY PT, R0, R101, 0x1, 0x1f ;  /* 0x0c201f0065007f89 */ /* 0x000e2400000e0000 */
[----:B0-----:R-:W-:-:S04]  /*38b0*/  FMNMX.FTZ R0, R101, R0, !PT ;  /* 0x0000000065007209 */ /* 0x001fc80007810000 */
[C---:B------:R-:W-:Y:S01]  /*38c0*/  FSETP.NEU.FTZ.AND P3, PT, R0.reuse, -INF , PT ;  /* 0xff8000000000780b */ /* 0x040fe20003f7d000 */
[----:B------:R-:W-:-:S05]  /*38d0*/  FMUL.FTZ R4, R0, UR4 ;  /* 0x0000000400047c20 */ /* 0x000fca0008410000 */
[----:B------:R-:W-:Y:S02]  /*38e0*/  FSEL R4, R4, RZ, P3 ;  /* 0x000000ff04047208 */ /* 0x000fe40001800000 */
[----:B------:R-:W-:-:S03]  /*38f0*/  ISETP.GT.AND P3, PT, R64, RZ, PT ;  /* 0x000000ff4000720c */ /* 0x000fc60003f64270 */
[--C-:B------:R-:W-:Y:S01]  /*3900*/  FFMA.FTZ R12, R89, UR4, -R4.reuse ;  /* 0x00000004590c7c23 */ /* 0x100fe20008010804 */
[----:B------:R-:W-:Y:S01]  /*3910*/  FSEL R90, R90, -INF , P3 ;  /* 0xff8000005a5a7808 */ /* 0x000fe20001800000 */
[--C-:B------:R-:W-:Y:S01]  /*3920*/  FFMA.FTZ R14, R15, UR4, -R4.reuse ;  /* 0x000000040f0e7c23 */ /* 0x100fe20008010804 */
[----:B------:R-:W-:Y:S01]  /*3930*/  ISETP.GT.AND P3, PT, R64, 0x9, PT ;  /* 0x000000094000780c */ /* 0x000fe20003f64270 */
[--C-:B------:R-:W-:Y:S01]  /*3940*/  FFMA.FTZ R68, R81, UR4, -R4.reuse ;  /* 0x0000000451447c23 */ /* 0x100fe20008010804 */
[----:B------:R-:W-:Y:S01]  /*3950*/  FMNMX.FTZ R89, R90, R91, !PT ;  /* 0x0000005b5a597209 */ /* 0x000fe20007810000 */
        /* <DEDUP_REMOVED lines=9> */
[----:B------:R-:W-:Y:S01]  /*39f0*/  FMNMX.FTZ R15, R95, R6, !PT ;  /* 0x000000065f0f7209 */ /* 0x000fe20007810000 */
        /* <DEDUP_REMOVED lines=12> */
[----:B------:R-:W-:Y:S01]  /*3ac0*/  FFMA.FTZ R45, R45, UR4, -R4 ;  /* 0x000000042d2d7c23 */ /* 0x000fe20008010804 */
[----:B------:R-:W-:Y:S01]  /*3ad0*/  FSEL R74, R74, -INF , P3 ;  /* 0xff8000004a4a7808 */ /* 0x000fe20001800000 */
[----:B------:R-:W-:Y:S01]  /*3ae0*/  MUFU.EX2 R8, R8 ;  /* 0x0000000800087308 */ /* 0x000fe20000000800 */
[----:B------:R-:W-:-:S02]  /*3af0*/  FMNMX.FTZ R81, R87, R6, !PT ;  /* 0x0000000657517209 */ /* 0x000fc40007810000 */
[----:B------:R-:W-:Y:S02]  /*3b00*/  ISETP.GT.AND P3, PT, R64, 0x28, PT ;  /* 0x000000284000780c */ /* 0x000fe40003f64270 */
[----:B------:R-:W-:Y:S02]  /*3b10*/  FMNMX.FTZ R20, R74, R81, !PT ;  /* 0x000000514a147209 */ /* 0x000fe40007810000 */
[----:B------:R-:W-:Y:S01]  /*3b20*/  FSEL R78, R78, -INF , P3 ;  /* 0xff8000004e4e7808 */ /* 0x000fe20001800000 */
[----:B------:R0:W-:Y:S01]  /*3b30*/  MUFU.EX2 R6, R68 ;  /* 0x0000004400067308 */ /* 0x0001e20000000800 */
[----:B------:R-:W-:Y:S02]  /*3b40*/  FMNMX.FTZ R81, R75, R20, !PT ;  /* 0x000000144b517209 */ /* 0x000fe40007810000 */
[----:B------:R-:W-:Y:S02]  /*3b50*/  ISETP.GT.AND P3, PT, R64, 0x30, PT ;  /* 0x000000304000780c */ /* 0x000fe40003f64270 */
[----:B------:R-:W-:-:S02]  /*3b60*/  FMNMX.FTZ R20, R78, R81, !PT ;  /* 0x000000514e147209 */ /* 0x000fc40007810000 */
[----:B------:R-:W-:Y:S01]  /*3b70*/  FSEL R66, R66, -INF , P3 ;  /* 0xff80000042427808 */ /* 0x000fe20001800000 */
[----:B------:R-:W1:Y:S01]  /*3b80*/  MUFU.EX2 R7, R7 ;  /* 0x0000000700077308 */ /* 0x000e620000000800 */
[----:B------:R-:W-:Y:S02]  /*3b90*/  FMNMX.FTZ R81, R79, R20, !PT ;  /* 0x000000144f517209 */ /* 0x000fe40007810000 */
[----:B------:R-:W-:Y:S02]  /*3ba0*/  ISETP.GT.AND P3, PT, R64, 0x38, PT ;  /* 0x000000384000780c */ /* 0x000fe40003f64270 */
[----:B------:R-:W-:Y:S01]  /*3bb0*/  FSEL R11, R67, -INF , P4 ;  /* 0xff800000430b7808 */ /* 0x000fe20002000000 */
[----:B------:R-:W-:Y:S01]  /*3bc0*/  FFMA.FTZ R67, R77, UR4, -R4 ;  /* 0x000000044d437c23 */ /* 0x000fe20008010804 */
[----:B0-----:R-:W-:Y:S01]  /*3bd0*/  FMNMX.FTZ R68, R66, R81, !PT ;  /* 0x0000005142447209 */ /* 0x001fe20007810000 */
[----:B------:R0:W-:Y:S01]  /*3be0*/  MUFU.EX2 R20, R76 ;  /* 0x0000004c00147308 */ /* 0x0001e20000000800 */
[----:B------:R-:W-:-:S02]  /*3bf0*/  ISETP.GT.AND P4, PT, R64, 0x39, PT ;  /* 0x000000394000780c */ /* 0x000fc40003f84270 */
[----:B------:R-:W-:Y:S02]  /*3c00*/  FSEL R70, R70, -INF , P3 ;  /* 0xff80000046467808 */ /* 0x000fe40001800000 */
[----:B------:R-:W-:Y:S02]  /*3c10*/  FMNMX.FTZ R77, R11, R68, !PT ;  /* 0x000000440b4d7209 */ /* 0x000fe40007810000 */
[----:B------:R-:W-:Y:S01]  /*3c20*/  ISETP.GT.AND P3, PT, R64, 0x40, PT ;  /* 0x000000404000780c */ /* 0x000fe20003f64270 */
[----:B------:R-:W2:Y:S01]  /*3c30*/  MUFU.EX2 R10, R10 ;  /* 0x0000000a000a7308 */ /* 0x000ea20000000800 */
[----:B------:R-:W-:Y:S01]  /*3c40*/  FSEL R71, R71, -INF , P4 ;  /* 0xff80000047477808 */ /* 0x000fe20002000000 */
[----:B-1----:R-:W-:Y:S01]  /*3c50*/  FADD.FTZ R85, R8, R7 ;  /* 0x0000000708557221 */ /* 0x002fe20000010000 */
[----:B------:R-:W-:Y:S02]  /*3c60*/  FMNMX.FTZ R72, R70, R77, !PT ;  /* 0x0000004d46487209 */ /* 0x000fe40007810000 */
[----:B------:R-:W-:Y:S01]  /*3c70*/  FSEL R68, R58, -INF , P3 ;  /* 0xff8000003a447808 */ /* 0x000fe20001800000 */
[----:B------:R-:W-:Y:S01]  /*3c80*/  FFMA.FTZ R58, R73, UR4, -R4 ;  /* 0x00000004493a7c23 */ /* 0x000fe20008010804 */
[----:B------:R-:W-:Y:S01]  /*3c90*/  ISETP.GT.AND P4, PT, R64, 0x41, PT ;  /* 0x000000414000780c */ /* 0x000fe20003f84270 */
[----:B------:R-:W1:Y:S01]  /*3ca0*/  MUFU.EX2 R9, R93 ;  /* 0x0000005d00097308 */ /* 0x000e620000000800 */
[----:B------:R-:W-:-:S02]  /*3cb0*/  FMNMX.FTZ R73, R71, R72, !PT ;  /* 0x0000004847497209 */ /* 0x000fc40007810000 */
[----:B------:R-:W-:Y:S02]  /*3cc0*/  ISETP.GT.AND P3, PT, R64, 0x48, PT ;  /* 0x000000484000780c */ /* 0x000fe40003f64270 */
[----:B------:R-:W-:Y:S01]  /*3cd0*/  FSEL R72, R59, -INF , P4 ;  /* 0xff8000003b487808 */ /* 0x000fe20002000000 */
[----:B------:R-:W-:Y:S01]  /*3ce0*/  FFMA.FTZ R59, R65, UR4, -R4 ;  /* 0x00000004413b7c23 */ /* 0x000fe20008010804 */
[----:B------:R-:W-:Y:S01]  /*3cf0*/  FMNMX.FTZ R73, R68, R73, !PT ;  /* 0x0000004944497209 */ /* 0x000fe20007810000 */
[----:B------:R-:W3:Y:S01]  /*3d00*/  MUFU.EX2 R12, R12 ;  /* 0x0000000c000c7308 */ /* 0x000ee20000000800 */
[----:B------:R-:W-:Y:S02]  /*3d10*/  ISETP.GT.AND P4, PT, R64, 0x49, PT ;  /* 0x000000494000780c */ /* 0x000fe40003f84270 */
[----:B------:R-:W-:Y:S02]  /*3d20*/  FSEL R62, R62, -INF , P3 ;  /* 0xff8000003e3e7808 */ /* 0x000fe40001800000 */
[----:B------:R-:W-:-:S02]  /*3d30*/  FMNMX.FTZ R73, R72, R73, !PT ;  /* 0x0000004948497209 */ /* 0x000fc40007810000 */
[----:B------:R-:W-:Y:S01]  /*3d40*/  FSEL R65, R63, -INF , P4 ;  /* 0xff8000003f417808 */ /* 0x000fe20002000000 */
[----:B------:R-:W4:Y:S01]  /*3d50*/  MUFU.EX2 R13, R13 ;  /* 0x0000000d000d7308 */ /* 0x000f220000000800 */
[----:B------:R-:W-:Y:S02]  /*3d60*/  ISETP.GT.AND P3, PT, R64, 0x50, PT ;  /* 0x000000504000780c */ /* 0x000fe40003f64270 */
[----:B0-----:R-:W-:Y:S02]  /*3d70*/  FMNMX.FTZ R76, R62, R73, !PT ;  /* 0x000000493e4c7209 */ /* 0x001fe40007810000 */
[----:B------:R-:W-:Y:S02]  /*3d80*/  ISETP.GT.AND P4, PT, R64, 0x51, PT ;  /* 0x000000514000780c */ /* 0x000fe40003f84270 */
[----:B------:R-:W-:Y:S01]  /*3d90*/  FSEL R63, R50, -INF , P3 ;  /* 0xff800000323f7808 */ /* 0x000fe20001800000 */
[----:B------:R-:W-:Y:S01]  /*3da0*/  FFMA.FTZ R50, R5, UR4, -R4 ;  /* 0x0000000405327c23 */ /* 0x000fe20008010804 */
[----:B------:R-:W-:Y:S01]  /*3db0*/  FMNMX.FTZ R76, R65, R76, !PT ;  /* 0x0000004c414c7209 */ /* 0x000fe20007810000 */
[----:B------:R-:W-:Y:S01]  /*3dc0*/  MUFU.EX2 R14, R14 ;  /* 0x0000000e000e7308 */ /* 0x000fe20000000800 */
[----:B------:R-:W-:-:S02]  /*3dd0*/  ISETP.GT.AND P3, PT, R64, 0x58, PT ;  /* 0x000000584000780c */ /* 0x000fc40003f64270 */
[----:B------:R-:W-:Y:S01]  /*3de0*/  FSEL R73, R51, -INF , P4 ;  /* 0xff80000033497808 */ /* 0x000fe20002000000 */
[----:B------:R-:W-:Y:S01]  /*3df0*/  FFMA.FTZ R51, R69, UR4, -R4 ;  /* 0x0000000445337c23 */ /* 0x000fe20008010804 */
[----:B------:R-:W-:Y:S02]  /*3e00*/  FMNMX.FTZ R76, R63, R76, !PT ;  /* 0x0000004c3f4c7209 */ /* 0x000fe40007810000 */
[----:B------:R-:W-:Y:S01]  /*3e10*/  ISETP.GT.AND P4, PT, R64, 0x59, PT ;  /* 0x000000594000780c */ /* 0x000fe20003f84270 */
[----:B------:R-:W-:Y:S01]  /*3e20*/  MUFU.EX2 R15, R15 ;  /* 0x0000000f000f7308 */ /* 0x000fe20000000800 */
[----:B------:R-:W-:Y:S02]  /*3e30*/  FSEL R54, R54, -INF , P3 ;  /* 0xff80000036367808 */ /* 0x000fe40001800000 */
[----:B------:R-:W-:Y:S02]  /*3e40*/  FMNMX.FTZ R5, R73, R76, !PT ;  /* 0x0000004c49057209 */ /* 0x000fe40007810000 */
[----:B------:R-:W-:-:S02]  /*3e50*/  FSEL R55, R55, -INF , P4 ;  /* 0xff80000037377808 */ /* 0x000fc40002000000 */
[----:B------:R-:W-:Y:S01]  /*3e60*/  ISETP.GT.AND P3, PT, R64, 0x60, PT ;  /* 0x000000604000780c */ /* 0x000fe20003f64270 */
[----:B------:R-:W-:Y:S01]  /*3e70*/  MUFU.EX2 R21, R21 ;  /* 0x0000001500157308 */ /* 0x000fe20000000800 */
[----:B------:R-:W-:Y:S02]  /*3e80*/  FMNMX.FTZ R76, R54, R5, !PT ;  /* 0x00000005364c7209 */ /* 0x000fe40007810000 */
[----:B------:R-:W-:Y:S02]  /*3e90*/  ISETP.GT.AND P4, PT, R64, 0x61, PT ;  /* 0x000000614000780c */ /* 0x000fe40003f84270 */
[----:B------:R-:W-:Y:S01]  /*3ea0*/  FSEL R69, R42, -INF , P3 ;  /* 0xff8000002a457808 */ /* 0x000fe20001800000 */
[----:B------:R-:W-:Y:S01]  /*3eb0*/  FFMA.FTZ R42, R56, UR4, -R4 ;  /* 0x00000004382a7c23 */ /* 0x000fe20008010804 */
[----:B------:R-:W-:Y:S01]  /*3ec0*/  FMNMX.FTZ R76, R55, R76, !PT ;  /* 0x0000004c374c7209 */ /* 0x000fe20007810000 */
[----:B------:R-:W-:Y:S01]  /*3ed0*/  MUFU.EX2 R67, R67 ;  /* 0x0000004300437308 */ /* 0x000fe20000000800 */
[----:B------:R-:W-:-:S02]  /*3ee0*/  ISETP.GT.AND P3, PT, R64, 0x68, PT ;  /* 0x000000684000780c */ /* 0x000fc40003f64270 */
[----:B------:R-:W-:Y:S01]  /*3ef0*/  FSEL R56, R43, -INF , P4 ;  /* 0xff8000002b387808 */ /* 0x000fe20002000000 */
[--C-:B------:R-:W-:Y:S01]  /*3f00*/  FFMA.FTZ R43, R57, UR4, -R4.reuse ;  /* 0x00000004392b7c23 */ /* 0x100fe20008010804 */
[----:B------:R-:W-:Y:S02]  /*3f10*/  FMNMX.FTZ R5, R69, R76, !PT ;  /* 0x0000004c45057209 */ /* 0x000fe40007810000 */
[----:B------:R-:W-:Y:S01]  /*3f20*/  ISETP.GT.AND P4, PT, R64, 0x69, PT ;  /* 0x000000694000780c */ /* 0x000fe20003f84270 */
[----:B------:R-:W-:Y:S01]  /*3f30*/  MUFU.EX2 R58, R58 ;  /* 0x0000003a003a7308 */ /* 0x000fe20000000800 */
[----:B------:R-:W-:Y:S02]  /*3f40*/  FSEL R76, R46, -INF , P3 ;  /* 0xff8000002e4c7808 */ /* 0x000fe40001800000 */
[----:B------:R-:W-:Y:S02]  /*3f50*/  FMNMX.FTZ R5, R56, R5, !PT ;  /* 0x0000000538057209 */ /* 0x000fe40007810000 */
[----:B------:R-:W-:Y:S01]  /*3f60*/  FSEL R57, R47, -INF , P4 ;  /* 0xff8000002f397808 */ /* 0x000fe20002000000 */
[----:B------:R-:W-:Y:S01]  /*3f70*/  FFMA.FTZ R47, R52, UR4, -R4 ;  /* 0x00000004342f7c23 */ /* 0x000fe20008010804 */
[----:B------:R-:W-:Y:S01]  /*3f80*/  ISETP.GT.AND P3, PT, R64, 0x70, PT ;  /* 0x000000704000780c */ /* 0x000fe20003f64270 */
[----:B------:R-:W-:Y:S01]  /*3f90*/  MUFU.EX2 R59, R59 ;  /* 0x0000003b003b7308 */ /* 0x000fe20000000800 */
[----:B------:R-:W-:-:S02]  /*3fa0*/  FMNMX.FTZ R46, R76, R5, !PT ;  /* 0x000000054c2e7209 */ /* 0x000fc40007810000 */
[----:B------:R-:W-:Y:S02]  /*3fb0*/  ISETP.GT.AND P4, PT, R64, 0x71, PT ;  /* 0x000000714000780c */ /* 0x000fe40003f84270 */
[----:B------:R-:W-:Y:S01]  /*3fc0*/  FSEL R77, R34, -INF , P3 ;  /* 0xff800000224d7808 */ /* 0x000fe20001800000 */
[--C-:B------:R-:W-:Y:S01]  /*3fd0*/  FFMA.FTZ R34, R60, UR4, -R4.reuse ;  /* 0x000000043c227c23 */ /* 0x100fe20008010804 */
[----:B------:R-:W-:Y:S01]  /*3fe0*/  FMNMX.FTZ R46, R57, R46, !PT ;  /* 0x0000002e392e7209 */ /* 0x000fe20007810000 */
[----:B------:R-:W-:Y:S01]  /*3ff0*/  MUFU.EX2 R50, R50 ;  /* 0x0000003200327308 */ /* 0x000fe20000000800 */
[----:B------:R-:W-:Y:S02]  /*4000*/  ISETP.GT.AND P3, PT, R64, 0x78, PT ;  /* 0x000000784000780c */ /* 0x000fe40003f64270 */
[----:B------:R-:W-:Y:S01]  /*4010*/  FSEL R60, R35, -INF , P4 ;  /* 0xff800000233c7808 */ /* 0x000fe20002000000 */
[----:B------:R-:W-:Y:S01]  /*4020*/  FFMA.FTZ R35, R61, UR4, -R4 ;  /* 0x000000043d237c23 */ /* 0x000fe20008010804 */
[----:B------:R-:W-:-:S02]  /*4030*/  FMNMX.FTZ R5, R77, R46, !PT ;  /* 0x0000002e4d057209 */ /* 0x000fc40007810000 */
[----:B------:R-:W-:Y:S01]  /*4040*/  ISETP.GT.AND P4, PT, R64, 0x79, PT ;  /* 0x000000794000780c */ /* 0x000fe20003f84270 */
[----:B------:R-:W-:Y:S01]  /*4050*/  MUFU.EX2 R51, R51 ;  /* 0x0000003300337308 */ /* 0x000fe20000000800 */
[----:B------:R-:W-:Y:S02]  /*4060*/  FSEL R80, R38, -INF , P3 ;  /* 0xff80000026507808 */ /* 0x000fe40001800000 */
[----:B------:R-:W-:Y:S02]  /*4070*/  FMNMX.FTZ R5, R60, R5, !PT ;  /* 0x000000053c057209 */ /* 0x000fe40007810000 */
[----:B------:R-:W-:Y:S01]  /*4080*/  FSEL R61, R39, -INF , P4 ;  /* 0xff800000273d7808 */ /* 0x000fe20002000000 */
[--C-:B------:R-:W-:Y:S01]  /*4090*/  FFMA.FTZ R39, R32, UR4, -R4.reuse ;  /* 0x0000000420277c23 */ /* 0x100fe20008010804 */
[----:B------:R-:W-:Y:S01]  /*40a0*/  ISETP.GT.AND P3, PT, R64, 0x80, PT ;  /* 0x000000804000780c */ /* 0x000fe20003f64270 */
[----:B------:R-:W-:Y:S01]  /*40b0*/  FFMA.FTZ R32, R24, UR4, -R4 ;  /* 0x0000000418207c23 */ /* 0x000fe20008010804 */
[----:B------:R-:W-:Y:S01]  /*40c0*/  FMNMX.FTZ R38, R80, R5, !PT ;  /* 0x0000000550267209 */ /* 0x000fe20007810000 */
[----:B------:R-:W-:Y:S01]  /*40d0*/  MUFU.EX2 R42, R42 ;  /* 0x0000002a002a7308 */ /* 0x000fe20000000800 */
[----:B------:R-:W-:-:S02]  /*40e0*/  ISETP.GT.AND P4, PT, R64, 0x81, PT ;  /* 0x000000814000780c */ /* 0x000fc40003f84270 */
[----:B------:R-:W-:Y:S02]  /*40f0*/  FSEL R26, R26, -INF , P3 ;  /* 0xff8000001a1a7808 */ /* 0x000fe40001800000 */
[----:B------:R-:W-:Y:S02]  /*4100*/  FMNMX.FTZ R5, R61, R38, !PT ;  /* 0x000000263d057209 */ /* 0x000fe40007810000 */
[----:B------:R-:W-:Y:S01]  /*4110*/  ISETP.GT.AND P3, PT, R64, 0x88, PT ;  /* 0x000000884000780c */ /* 0x000fe20003f64270 */
[----:B------:R0:W-:Y:S01]  /*4120*/  MUFU.EX2 R38, R48 ;  /* 0x0000003000267308 */ /* 0x0001e20000000800 */
[----:B------:R-:W-:Y:S02]  /*4130*/  FSEL R27, R27, -INF , P4 ;  /* 0xff8000001b1b7808 */ /* 0x000fe40002000000 */
[----:B------:R-:W-:Y:S02]  /*4140*/  FMNMX.FTZ R46, R26, R5, !PT ;  /* 0x000000051a2e7209 */ /* 0x000fe40007810000 */
[----:B------:R-:W-:-:S02]  /*4150*/  ISETP.GT.AND P4, PT, R64, 0x89, PT ;  /* 0x000000894000780c */ /* 0x000fc40003f84270 */
[----:B------:R-:W-:Y:S01]  /*4160*/  FSEL R30, R30, -INF , P3 ;  /* 0xff8000001e1e7808 */ /* 0x000fe20001800000 */
[----:B------:R-:W-:Y:S01]  /*4170*/  MUFU.EX2 R43, R43 ;  /* 0x0000002b002b7308 */ /* 0x000fe20000000800 */
[----:B------:R-:W-:Y:S01]  /*4180*/  FMNMX.FTZ R5, R27, R46, !PT ;  /* 0x0000002e1b057209 */ /* 0x000fe20007810000 */
[--C-:B0-----:R-:W-:Y:S01]  /*4190*/  FFMA.FTZ R48, R53, UR4, -R4.reuse ;  /* 0x0000000435307c23 */ /* 0x101fe20008010804 */
[----:B------:R-:W-:Y:S01]  /*41a0*/  FSEL R31, R31, -INF , P4 ;  /* 0xff8000001f1f7808 */ /* 0x000fe20002000000 */
[--C-:B------:R-:W-:Y:S01]  /*41b0*/  FFMA.FTZ R53, R29, UR4, -R4.reuse ;  /* 0x000000041d357c23 */ /* 0x100fe20008010804 */
[----:B------:R-:W-:Y:S02]  /*41c0*/  FMNMX.FTZ R46, R30, R5, !PT ;  /* 0x000000051e2e7209 */ /* 0x000fe40007810000 */
[----:B------:R-:W-:Y:S01]  /*41d0*/  F2FP.F16.F32.PACK_AB R8, R7, R8 ;  /* 0x000000080708723e */ /* 0x000fe200000000ff */
[----:B------:R-:W-:Y:S01]  /*41e0*/  MUFU.EX2 R34, R34 ;  /* 0x0000002200227308 */ /* 0x000fe20000000800 */
[----:B------:R-:W-:Y:S01]  /*41f0*/  FMNMX.FTZ R5, R31, R46, !PT ;  /* 0x0000002e1f057209 */ /* 0x000fe20007810000 */
[--C-:B------:R-:W-:Y:S01]  /*4200*/  FFMA.FTZ R46, R40, UR4, -R4.reuse ;  /* 0x00000004282e7c23 */ /* 0x100fe20008010804 */
[--C-:B------:R-:W-:Y:S01]  /*4210*/  FFMA.FTZ R40, R44, UR4, -R4.reuse ;  /* 0x000000042c287c23 */ /* 0x100fe20008010804 */
[--C-:B------:R-:W-:Y:S01]  /*4220*/  FFMA.FTZ R44, R33, UR4, -R4.reuse ;  /* 0x00000004212c7c23 */ /* 0x100fe20008010804 */
[--C-:B------:R-:W-:Y:S01]  /*4230*/  FFMA.FTZ R33, R36, UR4, -R4.reuse ;  /* 0x0000000424217c23 */ /* 0x100fe20008010804 */
[----:B------:R-:W0:Y:S01]  /*4240*/  SHFL.BFLY PT, R52, R5, 0x2, 0x1f ;  /* 0x0c401f0005347f89 */ /* 0x000e2200000e0000 */
[--C-:B------:R-:W-:Y:S01]  /*4250*/  FFMA.FTZ R36, R37, UR4, -R4.reuse ;  /* 0x0000000425247c23 */ /* 0x100fe20008010804 */
[----:B------:R-:W-:Y:S01]  /*4260*/  FFMA.FTZ R37, R25, UR4, -R4 ;  /* 0x0000000419257c23 */ /* 0x000fe20008010804 */
[----:B------:R-:W-:Y:S08]  /*4270*/  MUFU.EX2 R35, R35 ;  /* 0x0000002300237308 */ /* 0x000ff00000000800 */
[----:B------:R-:W-:Y:S08]  /*4280*/  MUFU.EX2 R49, R49 ;  /* 0x0000003100317308 */ /* 0x000ff00000000800 */
[----:B------:R-:W-:Y:S01]  /*4290*/  MUFU.EX2 R47, R47 ;  /* 0x0000002f002f7308 */ /* 0x000fe20000000800 */
[----:B0-----:R-:W-:-:S07]  /*42a0*/  FMNMX.FTZ R52, R5, R52, !PT ;  /* 0x0000003405347209 */ /* 0x001fce0007810000 */
[----:B------:R-:W-:Y:S01]  /*42b0*/  MUFU.EX2 R48, R48 ;  /* 0x0000003000307308 */ /* 0x000fe20000000800 */
[----:B------:R-:W0:Y:S07]  /*42c0*/  SHFL.BFLY PT, R5, R52, 0x1, 0x1f ;  /* 0x0c201f0034057f89 */ /* 0x000e2e00000e0000 */
[----:B------:R-:W-:Y:S08]  /*42d0*/  MUFU.EX2 R46, R46 ;  /* 0x0000002e002e7308 */ /* 0x000ff00000000800 */
[----:B------:R-:W-:Y:S08]  /*42e0*/  MUFU.EX2 R41, R41 ;  /* 0x0000002900297308 */ /* 0x000ff00000000800 */
[----:B------:R-:W-:Y:S01]  /*42f0*/  MUFU.EX2 R40, R40 ;  /* 0x0000002800287308 */ /* 0x000fe20000000800 */
[----:B0-----:R-:W-:Y:S01]  /*4300*/  FMNMX.FTZ R5, R52, R5, !PT ;  /* 0x0000000534057209 */ /* 0x001fe20007810000 */
[----:B------:R-:W-:-:S03]  /*4310*/  FFMA.FTZ R52, R28, UR4, -R4 ;  /* 0x000000041c347c23 */ /* 0x000fc60008010804 */
[C---:B------:R-:W-:Y:S01]  /*4320*/  FSETP.NEU.FTZ.AND P3, PT, R5.reuse, -INF , PT ;  /* 0xff8000000500780b */ /* 0x040fe20003f7d000 */
[----:B------:R-:W-:Y:S02]  /*4330*/  FMUL.FTZ R24, R5, UR4 ;  /* 0x0000000405187c20 */ /* 0x000fe40008410000 */
[----:B------:R-:W-:Y:S03]  /*4340*/  MUFU.EX2 R45, R45 ;  /* 0x0000002d002d7308 */ /* 0x000fe60000000800 */
[----:B------:R-:W-:Y:S02]  /*4350*/  FSEL R4, R24, RZ, P3 ;  /* 0x000000ff18047208 */ /* 0x000fe40001800000 */
[----:B------:R-:W-:-:S03]  /*4360*/  PLOP3.LUT P3, PT, PT, PT, UP1, 0x80, 0x0 ;  /* 0x000000000000781c */ /* 0x000fc60003f6f018 */
        /* <DEDUP_REMOVED lines=9> */
[----:B------:R-:W-:Y:S01]  /*4400*/  @!P1 PRMT R11, RZ, 0x654, R3 ;  /* 0x00000654ff0b9816 */ /* 0x000fe20000000003 */
[--C-:B------:R-:W-:Y:S01]  /*4410*/  FFMA.FTZ R25, R86, UR4, -R4.reuse ;  /* 0x0000000456197c23 */ /* 0x100fe20008010804 */
[--C-:B------:R-:W-:Y:S01]  /*4420*/  FFMA.FTZ R64, R74, UR4, -R4.reuse ;  /* 0x000000044a407c23 */ /* 0x100fe20008010804 */
[--C-:B------:R-:W-:Y:S01]  /*4430*/  FFMA.FTZ R74, R78, UR4, -R4.reuse ;  /* 0x000000044e4a7c23 */ /* 0x100fe20008010804 */
[----:B------:R0:W-:Y:S01]  /*4440*/  @!P1 SYNCS.ARRIVE.TRANS64.RED.A1T0 RZ, [R11+URZ], RZ ;  /* 0x000000ff0bff99a7 */ /* 0x0001e2000810043f */
[--C-:B------:R-:W-:Y:S01]  /*4450*/  FFMA.FTZ R28, R87, UR4, -R4.reuse ;  /* 0x00000004571c7c23 */ /* 0x100fe20008010804 */
[----:B--2---:R-:W-:Y:S01]  /*4460*/  FADD.FTZ R78, R10, R85 ;  /* 0x000000550a4e7221 */ /* 0x004fe20000010000 */
[----:B------:R-:W0:Y:S01]  /*4470*/  MUFU.EX2 R91, R91 ;  /* 0x0000005b005b7308 */ /* 0x000e220000000800 */
[--C-:B------:R-:W-:Y:S01]  /*4480*/  FFMA.FTZ R83, R72, UR4, -R4.reuse ;  /* 0x0000000448537c23 */ /* 0x100fe20008010804 */
[--C-:B------:R-:W-:Y:S01]  /*4490*/  FFMA.FTZ R63, R63, UR4, -R4.reuse ;  /* 0x000000043f3f7c23 */ /* 0x100fe20008010804 */
[----:B------:R-:W-:Y:S01]  /*44a0*/  FFMA.FTZ R72, R73, UR4, -R4 ;  /* 0x0000000449487c23 */ /* 0x000fe20008010804 */
[----:B-1----:R-:W-:Y:S01]  /*44b0*/  FADD.FTZ R73, R9, R78 ;  /* 0x0000004e09497221 */ /* 0x002fe20000010000 */
[--C-:B------:R-:W-:Y:S01]  /*44c0*/  FFMA.FTZ R75, R75, UR4, -R4.reuse ;  /* 0x000000044b4b7c23 */ /* 0x100fe20008010804 */
[--C-:B------:R-:W-:Y:S01]  /*44d0*/  FFMA.FTZ R7, R54, UR4, -R4.reuse ;  /* 0x0000000436077c23 */ /* 0x100fe20008010804 */
[--C-:B------:R-:W-:Y:S01]  /*44e0*/  FFMA.FTZ R54, R55, UR4, -R4.reuse ;  /* 0x0000000437367c23 */ /* 0x100fe20008010804 */
[----:B------:R-:W1:Y:S01]  /*44f0*/  MUFU.EX2 R94, R94 ;  /* 0x0000005e005e7308 */ /* 0x000e620000000800 */
[----:B---3--:R-:W-:Y:S01]  /*4500*/  FADD.FTZ R78, R12, R73 ;  /* 0x000000490c4e7221 */ /* 0x008fe20000010000 */
[--C-:B------:R-:W-:Y:S01]  /*4510*/  FFMA.FTZ R55, R69, UR4, -R4.reuse ;  /* 0x0000000445377c23 */ /* 0x100fe20008010804 */
[--C-:B------:R-:W-:Y:S01]  /*4520*/  FFMA.FTZ R79, R79, UR4, -R4.reuse ;  /* 0x000000044f4f7c23 */ /* 0x100fe20008010804 */
[----:B------:R-:W-:Y:S01]  /*4530*/  FFMA.FTZ R66, R66, UR4, -R4 ;  /* 0x0000000442427c23 */ /* 0x000fe20008010804 */
[----:B----4-:R-:W-:Y:S01]  /*4540*/  FADD.FTZ R69, R13, R78 ;  /* 0x0000004e0d457221 */ /* 0x010fe20000010000 */
[--C-:B------:R-:W-:Y:S01]  /*4550*/  FFMA.FTZ R70, R70, UR4, -R4.reuse ;  /* 0x0000000446467c23 */ /* 0x100fe20008010804 */
[--C-:B------:R-:W-:Y:S01]  /*4560*/  FFMA.FTZ R71, R71, UR4, -R4.reuse ;  /* 0x0000000447477c23 */ /* 0x100fe20008010804 */
[----:B------:R-:W2:Y:S01]  /*4570*/  MUFU.EX2 R95, R95 ;  /* 0x0000005f005f7308 */ /* 0x000ea20000000800 */
[----:B0-----:R-:W-:Y:S01]  /*4580*/  FADD.FTZ R11, R90, R91 ;  /* 0x0000005b5a0b7221 */ /* 0x001fe20000010000 */
[----:B------:R-:W-:Y:S01]  /*4590*/  FADD.FTZ R78, R14, R69 ;  /* 0x000000450e4e7221 */ /* 0x000fe20000010000 */
[--C-:B------:R-:W-:Y:S01]  /*45a0*/  FFMA.FTZ R69, R60, UR4, -R4.reuse ;  /* 0x000000043c457c23 */ /* 0x100fe20008010804 */
[--C-:B------:R-:W-:Y:S01]  /*45b0*/  FFMA.FTZ R68, R68, UR4, -R4.reuse ;  /* 0x0000000444447c23 */ /* 0x100fe20008010804 */
[----:B------:R-:W-:Y:S01]  /*45c0*/  FFMA.FTZ R62, R62, UR4, -R4 ;  /* 0x000000043e3e7c23 */ /* 0x000fe20008010804 */
[----:B------:R-:W-:Y:S01]  /*45d0*/  FADD.FTZ R73, R15, R78 ;  /* 0x0000004e0f497221 */ /* 0x000fe20000010000 */
[--C-:B------:R-:W-:Y:S01]  /*45e0*/  FFMA.FTZ R65, R65, UR4, -R4.reuse ;  /* 0x0000000441417c23 */ /* 0x100fe20008010804 */
[----:B------:R-:W-:Y:S01]  /*45f0*/  MUFU.EX2 R24, R24 ;  /* 0x0000001800187308 */ /* 0x000fe20000000800 */
[----:B-1----:R-:W-:Y:S01]  /*4600*/  FADD.FTZ R82, R94, R11 ;  /* 0x0000000b5e527221 */ /* 0x002fe20000010000 */
[----:B------:R-:W-:Y:S01]  /*4610*/  FADD.FTZ R60, R6, R73 ;  /* 0x00000049063c7221 */ /* 0x000fe20000010000 */
[--C-:B------:R-:W-:Y:S01]  /*4620*/  FFMA.FTZ R73, R61, UR4, -R4.reuse ;  /* 0x000000043d497c23 */ /* 0x100fe20008010804 */
[--C-:B------:R-:W-:Y:S01]  /*4630*/  FFMA.FTZ R56, R56, UR4, -R4.reuse ;  /* 0x0000000438387c23 */ /* 0x100fe20008010804 */
[----:B------:R-:W-:Y:S01]  /*4640*/  FFMA.FTZ R76, R76, UR4, -R4 ;  /* 0x000000044c4c7c23 */ /* 0x000fe20008010804 */
[----:B------:R-:W-:Y:S01]  /*4650*/  FADD.FTZ R61, R21, R60 ;  /* 0x0000003c153d7221 */ /* 0x000fe20000010000 */
[--C-:B------:R-:W-:Y:S01]  /*4660*/  FFMA.FTZ R60, R30, UR4, -R4.reuse ;  /* 0x000000041e3c7c23 */ /* 0x100fe20008010804 */
[----:B------:R-:W0:Y:S01]  /*4670*/  MUFU.EX2 R29, R29 ;  /* 0x0000001d001d7308 */ /* 0x000e220000000800 */
[--C-:B------:R-:W-:Y:S01]  /*4680*/  FFMA.FTZ R77, R77, UR4, -R4.reuse ;  /* 0x000000044d4d7c23 */ /* 0x100fe20008010804 */
[----:B------:R-:W-:Y:S01]  /*4690*/  FFMA.FTZ R80, R80, UR4, -R4 ;  /* 0x0000000450507c23 */ /* 0x000fe20008010804 */
[----:B------:R-:W-:-:S02]  /*46a0*/  F2FP.F16.F32.PACK_AB R10, R9, R10 ;  /* 0x0000000a090a723e */ /* 0x000fc400000000ff */
[----:B------:R-:W-:Y:S02]  /*46b0*/  F2FP.F16.F32.PACK_AB R9, R91, R90 ;  /* 0x0000005a5b09723e */ /* 0x000fe400000000ff */
[----:B--2---:R-:W-:Y:S01]  /*46c0*/  F2FP.F16.F32.PACK_AB R11, R95, R94 ;  /* 0x0000005e5f0b723e */ /* 0x004fe200000000ff */
[----:B------:R-:W-:Y:S01]  /*46d0*/  MUFU.EX2 R25, R25 ;  /* 0x0000001900197308 */ /* 0x000fe20000000800 */
[----:B------:R-:W-:Y:S02]  /*46e0*/  F2FP.F16.F32.PACK_AB R12, R13, R12 ;  /* 0x0000000c0d0c723e */ /* 0x000fe400000000ff */
[----:B------:R-:W-:Y:S01]  /*46f0*/  F2FP.F16.F32.PACK_AB R14, R15, R14 ;  /* 0x0000000e0f0e723e */ /* 0x000fe200000000ff */
[----:B------:R1:W-:Y:S04]  /*4700*/  STSM.16.M88.4 [R2+0x24300], R8 ;  /* 0x0243000802007844 */ /* 0x0003e80000000200 */
[----:B------:R-:W2:Y:S01]  /*4710*/  MUFU.EX2 R28, R28 ;  /* 0x0000001c001c7308 */ /* 0x000ea20000000800 */
[----:B0-----:R-:W-:-:S07]  /*4720*/  F2FP.F16.F32.PACK_AB R13, R29, R24 ;  /* 0x000000181d0d723e */ /* 0x001fce00000000ff */
[----:B------:R0:W-:Y:S01]  /*4730*/  MUFU.EX2 R3, R63 ;  /* 0x0000003f00037308 */ /* 0x0001e20000000800 */
[----:B-1----:R-:W-:-:S07]  /*4740*/  F2FP.F16.F32.PACK_AB R8, R21, R6 ;  /* 0x000000061508723e */ /* 0x002fce00000000ff */
[----:B------:R-:W1:Y:S01]  /*4750*/  MUFU.EX2 R64, R64 ;  /* 0x0000004000407308 */ /* 0x000e620000000800 */
[----:B0-----:R-:W-:Y:S01]  /*4760*/  FADD.FTZ R63, R95, R82 ;  /* 0x000000525f3f7221 */ /* 0x001fe20000010000 */
[----:B--2---:R-:W-:-:S03]  /*4770*/  F2FP.F16.F32.PACK_AB R15, R28, R25 ;  /* 0x000000191c0f723e */ /* 0x004fc600000000ff */
[----:B------:R-:W-:Y:S01]  /*4780*/  FADD.FTZ R82, R24, R63 ;  /* 0x0000003f18527221 */ /* 0x000fe20000010000 */
[----:B------:R-:W-:Y:S01]  /*4790*/  FFMA.FTZ R63, R57, UR4, -R4 ;  /* 0x00000004393f7c23 */ /* 0x000fe20008010804 */
[----:B------:R-:W-:Y:S01]  /*47a0*/  STSM.16.M88.4 [R2+0x25b00], R12 ;  /* 0x025b000c02007844 */ /* 0x000fe20000000200 */
[----:B------:R-:W0:Y:S01]  /*47b0*/  MUFU.EX2 R75, R75 ;  /* 0x0000004b004b7308 */ /* 0x000e220000000800 */
[----:B------:R-:W-:-:S04]  /*47c0*/  FADD.FTZ R82, R29, R82 ;  /* 0x000000521d527221 */ /* 0x000fc80000010000 */
[----:B------:R-:W-:Y:S01]  /*47d0*/  FADD.FTZ R57, R25, R82 ;  /* 0x0000005219397221 */ /* 0x000fe20000010000 */
[----:B------:R-:W-:Y:S01]  /*47e0*/  FFMA.FTZ R82, R26, UR4, -R4 ;  /* 0x000000041a527c23 */ /* 0x000fe20008010804 */
[----:B------:R-:W-:Y:S01]  /*47f0*/  FADD.FTZ R26, R20, R61 ;  /* 0x0000003d141a7221 */ /* 0x000fe20000010000 */
[----:B------:R-:W2:Y:S01]  /*4800*/  MUFU.EX2 R74, R74 ;  /* 0x0000004a004a7308 */ /* 0x000ea20000000800 */
[----:B------:R-:W-:-:S04]  /*4810*/  FADD.FTZ R57, R28, R57 ;  /* 0x000000391c397221 */ /* 0x000fc80000010000 */
[----:B-1----:R-:W-:Y:S01]  /*4820*/  FADD.FTZ R78, R64, R57 ;  /* 0x00000039404e7221 */ /* 0x002fe20000010000 */
[--C-:B------:R-:W-:Y:S01]  /*4830*/  FFMA.FTZ R57, R27, UR4, -R4.reuse ;  /* 0x000000041b397c23 */ /* 0x100fe20008010804 */
[----:B------:R-:W-:Y:S01]  /*4840*/  FFMA.FTZ R4, R31, UR4, -R4 ;  /* 0x000000041f047c23 */ /* 0x000fe20008010804 */
[----:B------:R-:W1:Y:S01]  /*4850*/  MUFU.EX2 R79, R79 ;  /* 0x0000004f004f7308 */ /* 0x000e620000000800 */
[C---:B0-----:R-:W-:Y:S01]  /*4860*/  FADD.FTZ R27, R75.reuse, R78 ;  /* 0x0000004e4b1b7221 */ /* 0x041fe20000010000 */
[----:B------:R-:W-:-:S06]  /*4870*/  F2FP.F16.F32.PACK_AB R9, R75, R64 ;  /* 0x000000404b09723e */ /* 0x000fcc00000000ff */
[----:B------:R-:W0:Y:S01]  /*4880*/  MUFU.EX2 R66, R66 ;  /* 0x0000004200427308 */ /* 0x000e220000000800 */
[----:B--2---:R-:W-:Y:S01]  /*4890*/  FADD.FTZ R30, R74, R27 ;  /* 0x0000001b4a1e7221 */ /* 0x004fe20000010000 */
[----:B------:R-:W-:-:S04]  /*48a0*/  FADD.FTZ R27, R67, R26 ;  /* 0x0000001a431b7221 */ /* 0x000fc80000010000 */
[----:B------:R-:W-:Y:S02]  /*48b0*/  FADD.FTZ R26, R58, R27 ;  /* 0x0000001b3a1a7221 */ /* 0x000fe40000010000 */
[----:B------:R-:W2:Y:S01]  /*48c0*/  MUFU.EX2 R81, R81 ;  /* 0x0000005100517308 */ /* 0x000ea20000000800 */
[----:B-1----:R-:W-:Y:S01]  /*48d0*/  FADD.FTZ R31, R79, R30 ;  /* 0x0000001e4f1f7221 */ /* 0x002fe20000010000 */
[----:B------:R-:W-:Y:S01]  /*48e0*/  FADD.FTZ R27, R59, R26 ;  /* 0x0000001a3b1b7221 */ /* 0x000fe20000010000 */
[----:B------:R-:W-:-:S03]  /*48f0*/  F2FP.F16.F32.PACK_AB R26, R51, R50 ;  /* 0x00000032331a723e */ /* 0x000fc600000000ff */
[----:B------:R-:W-:Y:S02]  /*4900*/  FADD.FTZ R10, R50, R27 ;  /* 0x0000001b320a7221 */ /* 0x000fe40000010000 */
[----:B------:R-:W1:Y:S01]  /*4910*/  MUFU.EX2 R70, R70 ;  /* 0x0000004600467308 */ /* 0x000e620000000800 */
[----:B0-----:R-:W-:Y:S01]  /*4920*/  FADD.FTZ R30, R66, R31 ;  /* 0x0000001f421e7221 */ /* 0x001fe20000010000 */
[----:B------:R-:W-:Y:S01]  /*4930*/  FADD.FTZ R11, R51, R10 ;  /* 0x0000000a330b7221 */ /* 0x000fe20000010000 */
[----:B------:R-:W-:Y:S02]  /*4940*/  F2FP.F16.F32.PACK_AB R10, R67, R20 ;  /* 0x00000014430a723e */ /* 0x000fe400000000ff */
[----:B------:R-:W-:Y:S01]  /*4950*/  CS2R R50, SRZ ;  /* 0x0000000000327805 */ /* 0x000fe2000001ff00 */
[----:B------:R-:W-:Y:S01]  /*4960*/  FADD.FTZ R6, R42, R11 ;  /* 0x0000000b2a067221 */ /* 0x000fe20000010000 */
[----:B------:R-:W-:Y:S01]  /*4970*/  F2FP.F16.F32.PACK_AB R11, R79, R74 ;  /* 0x0000004a4f0b723e */ /* 0x000fe200000000ff */
[----:B------:R-:W0:Y:S01]  /*4980*/  MUFU.EX2 R71, R71 ;  /* 0x0000004700477308 */ /* 0x000e220000000800 */
[C---:B--2---:R-:W-:Y:S01]  /*4990*/  FADD.FTZ R29, R81.reuse, R30 ;  /* 0x0000001e511d7221 */ /* 0x044fe20000010000 */
[----:B------:R-:W-:-:S02]  /*49a0*/  F2FP.F16.F32.PACK_AB R25, R81, R66 ;  /* 0x000000425119723e */ /* 0x000fc400000000ff */
[----:B------:R-:W-:Y:S01]  /*49b0*/  CS2R R66, SRZ ;  /* 0x0000000000427805 */ /* 0x000fe2000001ff00 */
[----:B------:R2:W-:Y:S03]  /*49c0*/  STSM.16.M88.4 [R2+0x27300], R8 ;  /* 0x0273000802007844 */ /* 0x0005e60000000200 */
[----:B------:R-:W3:Y:S01]  /*49d0*/  MUFU.EX2 R68, R68 ;  /* 0x0000004400447308 */ /* 0x000ee20000000800 */
[----:B-1----:R-:W-:-:S07]  /*49e0*/  FADD.FTZ R24, R70, R29 ;  /* 0x0000001d46187221 */ /* 0x002fce0000010000 */
[----:B------:R-:W1:Y:S01]  /*49f0*/  MUFU.EX2 R83, R83 ;  /* 0x0000005300537308 */ /* 0x000e620000000800 */
[----:B0-----:R-:W-:Y:S01]  /*4a00*/  FADD.FTZ R21, R71, R24 ;  /* 0x0000001847157221 */ /* 0x001fe20000010000 */
[----:B------:R-:W-:Y:S02]  /*4a10*/  F2FP.F16.F32.PACK_AB R24, R59, R58 ;  /* 0x0000003a3b18723e */ /* 0x000fe400000000ff */
[----:B------:R-:W-:-:S04]  /*4a20*/  CS2R R58, SRZ ;  /* 0x00000000003a7805 */ /* 0x000fc8000001ff00 */
[----:B------:R-:W0:Y:S01]  /*4a30*/  MUFU.EX2 R62, R62 ;  /* 0x0000003e003e7308 */ /* 0x000e220000000800 */
[----:B---3--:R-:W-:Y:S01]  /*4a40*/  FADD.FTZ R20, R68, R21 ;  /* 0x0000001544147221 */ /* 0x008fe20000010000 */
[----:B------:R-:W-:-:S06]  /*4a50*/  FADD.FTZ R21, R43, R6 ;  /* 0x000000062b157221 */ /* 0x000fcc0000010000 */
[----:B------:R-:W3:Y:S01]  /*4a60*/  MUFU.EX2 R65, R65 ;  /* 0x0000004100417308 */ /* 0x000ee20000000800 */
[C---:B-1----:R-:W-:Y:S01]  /*4a70*/  FADD.FTZ R27, R83.reuse, R20 ;  /* 0x00000014531b7221 */ /* 0x042fe20000010000 */
        /* <DEDUP_REMOVED lines=8> */
[----:B------:R-:W-:Y:S02]  /*4b00*/  FADD.FTZ R20, R49, R20 ;  /* 0x0000001431147221 */ /* 0x000fe40000010000 */
[----:B------:R-:W0:Y:S01]  /*4b10*/  MUFU.EX2 R7, R7 ;  /* 0x0000000700077308 */ /* 0x000e220000000800 */
[----:B---3--:R-:W-:Y:S01]  /*4b20*/  FADD.FTZ R28, R65, R28 ;  /* 0x0000001c411c7221 */ /* 0x008fe20000010000 */
[----:B------:R3:W-:Y:S03]  /*4b30*/  STSM.16.M88.4 [R2+0x28b00], R24 ;  /* 0x028b001802007844 */ /* 0x0007e60000000200 */
[----:B------:R-:W-:Y:S01]  /*4b40*/  FADD.FTZ R21, R3, R28 ;  /* 0x0000001c03157221 */ /* 0x000fe20000010000 */
[----:B------:R-:W-:-:S02]  /*4b50*/  F2FP.F16.F32.PACK_AB R28, R43, R42 ;  /* 0x0000002a2b1c723e */ /* 0x000fc400000000ff */
[----:B------:R-:W-:Y:S01]  /*4b60*/  CS2R R42, SRZ ;  /* 0x00000000002a7805 */ /* 0x000fe2000001ff00 */
[----:B------:R-:W4:Y:S01]  /*4b70*/  MUFU.EX2 R54, R54 ;  /* 0x0000003600367308 */ /* 0x000f220000000800 */
[C---:B-1----:R-:W-:Y:S01]  /*4b80*/  FADD.FTZ R30, R72.reuse, R21 ;  /* 0x00000015481e7221 */ /* 0x042fe20000010000 */
[----:B------:R-:W-:Y:S01]  /*4b90*/  FADD.FTZ R21, R47, R20 ;  /* 0x000000142f157221 */ /* 0x000fe20000010000 */
[----:B--2---:R-:W-:-:S03]  /*4ba0*/  F2FP.F16.F32.PACK_AB R9, R72, R3 ;  /* 0x000000034809723e */ /* 0x004fc600000000ff */
[----:B------:R-:W-:Y:S02]  /*4bb0*/  FADD.FTZ R21, R48, R21 ;  /* 0x0000001530157221 */ /* 0x000fe40000010000 */
[----:B------:R-:W1:Y:S01]  /*4bc0*/  MUFU.EX2 R55, R55 ;  /* 0x0000003700377308 */ /* 0x000e620000000800 */
[----:B0-----:R-:W-:Y:S01]  /*4bd0*/  FADD.FTZ R31, R7, R30 ;  /* 0x0000001e071f7221 */ /* 0x001fe20000010000 */
[----:B------:R-:W-:Y:S01]  /*4be0*/  FADD.FTZ R10, R46, R21 ;  /* 0x000000152e0a7221 */ /* 0x000fe20000010000 */
[----:B------:R-:W-:Y:S02]  /*4bf0*/  F2FP.F16.F32.PACK_AB R30, R35, R34 ;  /* 0x00000022231e723e */ /* 0x000fe400000000ff */
[----:B---3--:R-:W-:Y:S02]  /*4c00*/  CS2R R26, SRZ ;  /* 0x00000000001a7805 */ /* 0x008fe4000001ff00 */
[----:B------:R-:W-:Y:S01]  /*4c10*/  CS2R R24, SRZ ;  /* 0x0000000000187805 */ /* 0x000fe2000001ff00 */
[----:B------:R-:W-:Y:S01]  /*4c20*/  FADD.FTZ R13, R41, R10 ;  /* 0x0000000a290d7221 */ /* 0x000fe20000010000 */
[----:B------:R-:W-:Y:S01]  /*4c30*/  F2FP.F16.F32.PACK_AB R10, R48, R47 ;  /* 0x0000002f300a723e */ /* 0x000fe200000000ff */
[----:B------:R-:W0:Y:S01]  /*4c40*/  MUFU.EX2 R56, R56 ;  /* 0x0000003800387308 */ /* 0x000e220000000800 */
[----:B----4-:R-:W-:Y:S01]  /*4c50*/  FADD.FTZ R8, R54, R31 ;  /* 0x0000001f36087221 */ /* 0x010fe20000010000 */
[----:B------:R-:W-:Y:S01]  /*4c60*/  FADD.FTZ R14, R40, R13 ;  /* 0x0000000d280e7221 */ /* 0x000fe20000010000 */
[----:B------:R-:W-:-:S02]  /*4c70*/  F2FP.F16.F32.PACK_AB R31, R65, R62 ;  /* 0x0000003e411f723e */ /* 0x000fc400000000ff */
[----:B------:R-:W-:Y:S01]  /*4c80*/  CS2R R64, SRZ ;  /* 0x0000000000407805 */ /* 0x000fe2000001ff00 */
[----:B------:R-:W-:Y:S02]  /*4c90*/  FADD.FTZ R14, R45, R14 ;  /* 0x0000000e2d0e7221 */ /* 0x000fe40000010000 */
[----:B------:R-:W2:Y:S01]  /*4ca0*/  MUFU.EX2 R61, R76 ;  /* 0x0000004c003d7308 */ /* 0x000ea20000000800 */
[----:B-1----:R-:W-:Y:S01]  /*4cb0*/  FADD.FTZ R11, R55, R8 ;  /* 0x00000008370b7221 */ /* 0x002fe20000010000 */
[----:B------:R-:W-:Y:S01]  /*4cc0*/  F2FP.F16.F32.PACK_AB R8, R49, R38 ;  /* 0x000000263108723e */ /* 0x000fe200000000ff */
[----:B------:R1:W-:Y:S01]  /*4cd0*/  STSM.16.M88.4 [R2+0x2a300], R28 ;  /* 0x02a3001c02007844 */ /* 0x0003e20000000200 */
[----:B------:R-:W-:-:S04]  /*4ce0*/  CS2R R48, SRZ ;  /* 0x0000000000307805 */ /* 0x000fc8000001ff00 */
[----:B------:R3:W4:Y:S01]  /*4cf0*/  MUFU.EX2 R78, R63 ;  /* 0x0000003f004e7308 */ /* 0x0007220000000800 */
[----:B0-----:R-:W-:Y:S01]  /*4d00*/  FADD.FTZ R12, R56, R11 ;  /* 0x0000000b380c7221 */ /* 0x001fe20000010000 */
[----:B------:R-:W-:Y:S02]  /*4d10*/  F2FP.F16.F32.PACK_AB R11, R54, R7 ;  /* 0x00000007360b723e */ /* 0x000fe400000000ff */
[----:B------:R-:W-:Y:S02]  /*4d20*/  F2FP.F16.F32.PACK_AB R13, R56, R55 ;  /* 0x00000037380d723e */ /* 0x000fe400000000ff */
[----:B------:R-:W-:Y:S01]  /*4d30*/  CS2R R54, SRZ ;  /* 0x0000000000367805 */ /* 0x000fe2000001ff00 */
[----:B------:R0:W-:Y:S01]  /*4d40*/  STSM.16.M88.4 [R2+0x2bb00], R8 ;  /* 0x02bb000802007844 */ /* 0x0001e20000000200 */
[----:B------:R-:W5:Y:S01]  /*4d50*/  MUFU.EX2 R44, R44 ;  /* 0x0000002c002c7308 */ /* 0x000f620000000800 */
[----:B--2---:R-:W-:Y:S01]  /*4d60*/  FADD.FTZ R3, R61, R12 ;  /* 0x0000000c3d037221 */ /* 0x004fe20000010000 */
[----:B---3--:R-:W-:-:S02]  /*4d70*/  CS2R R62, SRZ ;  /* 0x00000000003e7805 */ /* 0x008fc4000001ff00 */
[----:B-1----:R-:W-:Y:S02]  /*4d80*/  CS2R R30, SRZ ;  /* 0x00000000001e7805 */ /* 0x002fe4000001ff00 */
[----:B------:R-:W-:Y:S02]  /*4d90*/  CS2R R28, SRZ ;  /* 0x00000000001c7805 */ /* 0x000fe4000001ff00 */
[----:B------:R-:W1:Y:S01]  /*4da0*/  MUFU.EX2 R33, R33 ;  /* 0x0000002100217308 */ /* 0x000e620000000800 */
[C---:B----4-:R-:W-:Y:S01]  /*4db0*/  FADD.FTZ R12, R78.reuse, R3 ;  /* 0x000000034e0c7221 */ /* 0x050fe20000010000 */
[----:B------:R-:W-:Y:S01]  /*4dc0*/  FADD.FTZ R3, R39, R14 ;  /* 0x0000000e27037221 */ /* 0x000fe20000010000 */
[----:B------:R-:W-:Y:S01]  /*4dd0*/  F2FP.F16.F32.PACK_AB R15, R78, R61 ;  /* 0x0000003d4e0f723e */ /* 0x000fe200000000ff */
[----:B0-----:R-:W-:-:S04]  /*4de0*/  IMAD.U32 R8, RZ, RZ, UR18 ;  /* 0x00000012ff087e24 */ /* 0x001fc8000f8e00ff */
[----:B------:R-:W0:Y:S01]  /*4df0*/  MUFU.EX2 R77, R77 ;  /* 0x0000004d004d7308 */ /* 0x000e220000000800 */
[C---:B-----5:R-:W-:Y:S01]  /*4e00*/  FADD.FTZ R14, R44.reuse, R3 ;  /* 0x000000032c0e7221 */ /* 0x060fe20000010000 */
[----:B------:R-:W-:Y:S02]  /*4e10*/  F2FP.F16.F32.PACK_AB R44, R44, R39 ;  /* 0x000000272c2c723e */ /* 0x000fe400000000ff */
[----:B------:R-:W-:-:S04]  /*4e20*/  CS2R R38, SRZ ;  /* 0x0000000000267805 */ /* 0x000fc8000001ff00 */
[----:B------:R-:W2:Y:S01]  /*4e30*/  MUFU.EX2 R36, R36 ;  /* 0x0000002400247308 */ /* 0x000ea20000000800 */
[----:B-1----:R-:W-:Y:S01]  /*4e40*/  FADD.FTZ R21, R33, R14 ;  /* 0x0000000e21157221 */ /* 0x002fe20000010000 */
[----:B------:R-:W-:-:S06]  /*4e50*/  F2FP.F16.F32.PACK_AB R14, R45, R40 ;  /* 0x000000282d0e723e */ /* 0x000fcc00000000ff */
[----:B------:R1:W3:Y:S01]  /*4e60*/  MUFU.EX2 R6, R69 ;  /* 0x0000004500067308 */ /* 0x0002e20000000800 */
[----:B0-----:R-:W-:Y:S01]  /*4e70*/  FADD.FTZ R7, R77, R12 ;  /* 0x0000000c4d077221 */ /* 0x001fe20000010000 */
[----:B------:R-:W-:Y:S02]  /*4e80*/  F2FP.F16.F32.PACK_AB R12, R41, R46 ;  /* 0x0000002e290c723e */ /* 0x000fe400000000ff */
[----:B------:R-:W-:-:S03]  /*4e90*/  CS2R R40, SRZ ;  /* 0x0000000000287805 */ /* 0x000fc6000001ff00 */
[----:B------:R-:W-:Y:S01]  /*4ea0*/  STSM.16.M88.4 [R2+0x2d300], R12 ;  /* 0x02d3000c02007844 */ /* 0x000fe20000000200 */
[----:B------:R-:W0:Y:S01]  /*4eb0*/  MUFU.EX2 R32, R32 ;  /* 0x0000002000207308 */ /* 0x000e220000000800 */
[C---:B--2---:R-:W-:Y:S01]  /*4ec0*/  FADD.FTZ R21, R36.reuse, R21 ;  /* 0x0000001524157221 */ /* 0x044fe20000010000 */
[----:B------:R-:W-:Y:S02]  /*4ed0*/  F2FP.F16.F32.PACK_AB R46, R36, R33 ;  /* 0x00000021242e723e */ /* 0x000fe400000000ff */
[----:B-1----:R-:W-:-:S04]  /*4ee0*/  CS2R R68, SRZ ;  /* 0x0000000000447805 */ /* 0x002fc8000001ff00 */
[----:B------:R-:W1:Y:S01]  /*4ef0*/  MUFU.EX2 R80, R80 ;  /* 0x0000005000507308 */ /* 0x000e620000000800 */
[C---:B---3--:R-:W-:Y:S01]  /*4f00*/  FADD.FTZ R7, R6.reuse, R7 ;  /* 0x0000000706077221 */ /* 0x048fe20000010000 */
[----:B------:R-:W-:-:S06]  /*4f10*/  F2FP.F16.F32.PACK_AB R45, R6, R77 ;  /* 0x0000004d062d723e */ /* 0x000fcc00000000ff */
[----:B------:R-:W2:Y:S01]  /*4f20*/  MUFU.EX2 R73, R73 ;  /* 0x0000004900497308 */ /* 0x000ea20000000800 */
[----:B0-----:R-:W-:-:S07]  /*4f30*/  FADD.FTZ R6, R32, R21 ;  /* 0x0000001520067221 */ /* 0x001fce0000010000 */
[----:B------:R-:W0:Y:S01]  /*4f40*/  MUFU.EX2 R37, R37 ;  /* 0x0000002500257308 */ /* 0x000e220000000800 */
[----:B-1----:R-:W-:-:S07]  /*4f50*/  FADD.FTZ R20, R80, R7 ;  /* 0x0000000750147221 */ /* 0x002fce0000010000 */
[----:B------:R-:W-:Y:S01]  /*4f60*/  MUFU.EX2 R52, R52 ;  /* 0x0000003400347308 */ /* 0x000fe20000000800 */
[C---:B--2---:R-:W-:Y:S01]  /*4f70*/  F2FP.F16.F32.PACK_AB R47, R73.reuse, R80 ;  /* 0x00000050492f723e */ /* 0x044fe200000000ff */
[----:B------:R-:W-:-:S04]  /*4f80*/  FADD.FTZ R7, R73, R20 ;  /* 0x0000001449077221 */ /* 0x000fc80000010000 */
[----:B------:R1:W-:Y:S02]  /*4f90*/  STSM.16.M88.4 [R2+0x2eb00], R44 ;  /* 0x02eb002c02007844 */ /* 0x0003e40000000200 */
[----:B------:R-:W2:Y:S01]  /*4fa0*/  MUFU.EX2 R53, R53 ;  /* 0x0000003500357308 */ /* 0x000ea20000000800 */
[----:B0-----:R-:W-:-:S07]  /*4fb0*/  F2FP.F16.F32.PACK_AB R32, R37, R32 ;  /* 0x000000202520723e */ /* 0x001fce00000000ff */
[----:B------:R-:W-:Y:S01]  /*4fc0*/  MUFU.EX2 R82, R82 ;  /* 0x0000005200527308 */ /* 0x000fe20000000800 */
[----:B-1----:R-:W-:Y:S02]  /*4fd0*/  CS2R R46, SRZ ;  /* 0x00000000002e7805 */ /* 0x002fe4000001ff00 */
[----:B------:R-:W-:-:S05]  /*4fe0*/  CS2R R44, SRZ ;  /* 0x00000000002c7805 */ /* 0x000fca000001ff00 */
[----:B------:R-:W0:Y:S01]  /*4ff0*/  MUFU.EX2 R57, R57 ;  /* 0x0000003900397308 */ /* 0x000e220000000800 */
[----:B--2---:R-:W-:-:S07]  /*5000*/  F2FP.F16.F32.PACK_AB R34, R53, R52 ;  /* 0x000000343522723e */ /* 0x004fce00000000ff */
[----:B------:R-:W-:Y:S08]  /*5010*/  MUFU.EX2 R60, R60 ;  /* 0x0000003c003c7308 */ /* 0x000ff00000000800 */
[----:B------:R1:W2:Y:S01]  /*5020*/  MUFU.EX2 R3, R4 ;  /* 0x0000000400037308 */ /* 0x0002a20000000800 */
[----:B0-----:R-:W-:Y:S01]  /*5030*/  F2FP.F16.F32.PACK_AB R33, R57, R82 ;  /* 0x000000523921723e */ /* 0x001fe200000000ff */
[----:B-1----:R-:W-:Y:S01]  /*5040*/  FADD.FTZ R4, R82, R7 ;  /* 0x0000000752047221 */ /* 0x002fe20000010000 */
[----:B------:R-:W-:Y:S01]  /*5050*/  FADD.FTZ R7, R37, R6 ;  /* 0x0000000625077221 */ /* 0x000fe20000010000 */
[----:B------:R-:W-:-:S02]  /*5060*/  CS2R R36, SRZ ;  /* 0x0000000000247805 */ /* 0x000fc4000001ff00 */
[----:B------:R-:W-:Y:S01]  /*5070*/  FADD.FTZ R9, R57, R4 ;  /* 0x0000000439097221 */ /* 0x000fe20000010000 */
[----:B------:R-:W-:Y:S01]  /*5080*/  FADD.FTZ R4, R52, R7 ;  /* 0x0000000734047221 */ /* 0x000fe20000010000 */
[----:B------:R-:W-:Y:S02]  /*5090*/  CS2R R56, SRZ ;  /* 0x0000000000387805 */ /* 0x000fe4000001ff00 */
[----:B--2---:R-:W-:Y:S01]  /*50a0*/  F2FP.F16.F32.PACK_AB R35, R3, R60 ;  /* 0x0000003c0323723e */ /* 0x004fe200000000ff */
[----:B------:R-:W-:Y:S01]  /*50b0*/  FADD.FTZ R60, R60, R9 ;  /* 0x000000093c3c7221 */ /* 0x000fe20000010000 */
[----:B------:R-:W-:Y:S01]  /*50c0*/  FADD.FTZ R4, R53, R4 ;  /* 0x0000000435047221 */ /* 0x000fe20000010000 */
[----:B------:R-:W-:Y:S02]  /*50d0*/  CS2R R52, SRZ ;  /* 0x0000000000347805 */ /* 0x000fe4000001ff00 */
[----:B------:R0:W-:Y:S01]  /*50e0*/  STSM.16.M88.4 [R2+0x30300], R32 ;  /* 0x0303002002007844 */ /* 0x0001e20000000200 */
[----:B------:R-:W-:Y:S01]  /*50f0*/  FADD.FTZ R3, R3, R60 ;  /* 0x0000003c03037221 */ /* 0x000fe20000010000 */
[----:B------:R-:W-:Y:S01]  /*5100*/  CS2R R60, SRZ ;  /* 0x00000000003c7805 */ /* 0x000fe2000001ff00 */
[----:B------:R1:W-:Y:S06]  /*5110*/  MEMBAR.ALL.CTA ;  /* 0x0000000000007992 */ /* 0x0003ec0000008000 */
[----:B-1----:R-:W1:Y:S01]  /*5120*/  FENCE.VIEW.ASYNC.S ;  /* 0x00000000000073c6 */ /* 0x002e620000000000 */
[----:B0-----:R-:W-:-:S02]  /*5130*/  CS2R R34, SRZ ;  /* 0x0000000000227805 */ /* 0x001fc4000001ff00 */
[----:B------:R-:W-:Y:S01]  /*5140*/  CS2R R32, SRZ ;  /* 0x0000000000207805 */ /* 0x000fe2000001ff00 */
[----:B-1----:R-:W-:Y:S01]  /*5150*/  NOP ;  /* 0x0000000000007918 */ /* 0x002fe20000000000 */
[----:B------:R-:W-:Y:S05]  /*5160*/  @!P3 BRA `(.L_x_1875) ;  /* 0x000000400084b947 */ /* 0x000fea0003800000 */
[----:B------:R-:W-:Y:S01]  /*5170*/  IMAD.MOV.U32 R7, RZ, RZ, R5 ;  /* 0x000000ffff077224 */ /* 0x000fe200078e0005 */
[----:B------:R-:W-:Y:S01]  /*5180*/  UMOV UR39, UR38 ;  /* 0x0000002600277c82 */ /* 0x000fe20008000000 */
[----:B------:R-:W-:Y:S01]  /*5190*/  IMAD.MOV.U32 R6, RZ, RZ, R0 ;  /* 0x000000ffff067224 */ /* 0x000fe200078e0000 */
[----:B------:R-:W-:Y:S01]  /*51a0*/  UMOV UR6, UR36 ;  /* 0x0000002400067c82 */ /* 0x000fe20008000000 */
[----:B------:R-:W-:-:S07]  /*51b0*/  IMAD.MOV.U32 R71, RZ, RZ, RZ ;  /* 0x000000ffff477224 */ /* 0x000fce00078e00ff */
.L_x_1884:
[----:B------:R-:W-:Y:S01]  /*51c0*/  R2UR UR4, R16 ;  /* 0x00000000100472ca */ /* 0x000fe200000e0000 */
[----:B------:R-:W-:-:S04]  /*51d0*/  UIADD3 UR36, UR6, 0x1, URZ ;  /* 0x0000000106247890 */ /* 0x000fc8000fffe03f */
[----:B------:R-:W-:-:S04]  /*51e0*/  UISETP.NE.AND UP1, UPT, UR36, 0x2, UPT ;  /* 0x000000022400788c */ /* 0x000fc8000bf25270 */
[----:B------:R-:W-:Y:S02]  /*51f0*/  USEL UR38, URZ, 0x1, UP1 ;  /* 0x000000013f267887 */ /* 0x000fe40008800000 */
[----:B------:R-:W-:Y:S02]  /*5200*/  USEL UR36, UR36, URZ, UP1 ;  /* 0x0000003f24247287 */ /* 0x000fe40008800000 */
[----:B------:R-:W-:Y:S01]  /*5210*/  ISETP.NE.AND P4, PT, RZ, UR4, PT ;  /* 0x00000004ff007c0c */ /* 0x000fe2000bf85270 */
[----:B------:R-:W-:-:S12]  /*5220*/  ULOP3.LUT UR38, UR39, UR38, URZ, 0x3c, !UPT ;  /* 0x0000002627267292 */ /* 0x000fd8000f8e3c3f */
[----:B------:R-:W-:Y:S05]  /*5230*/  @P4 BRA `(.L_x_1876) ;  /* 0x00000000002c4947 */ /* 0x000fea0003800000 */
[----:B------:R-:W-:Y:S05]  /*5240*/  @!P0 BRA `(.L_x_1877) ;  /* 0x0000000000048947 */ /* 0x000fea0003800000 */
[----:B------:R-:W-:Y:S01]  /*5250*/  BPT.TRAP 0x1 ;  /* 0x000000040000795c */ /* 0x000fe20000300000 */
.L_x_1877:
[----:B------:R-:W-:Y:S01]  /*5260*/  ULEA UR4, UR36, UR37, 0x3 ;  /* 0x0000002524047291 */ /* 0x000fe2000f8e183f */
[----:B------:R-:W-:-:S05]  /*5270*/  IMAD.U32 R0, RZ, RZ, UR38 ;  /* 0x00000026ff007e24 */ /* 0x000fca000f8e00ff */
[----:B------:R-:W-:-:S04]  /*5280*/  SHF.L.U32 R0, R0, 0x1f, RZ ;  /* 0x0000001f00007819 */ /* 0x000fc800000006ff */
[----:B------:R0:W1:Y:S01]  /*5290*/  SYNCS.PHASECHK.TRANS64.TRYWAIT P3, [UR4+0x31c30], R0 ;  /* 0x031c3000ff0075a7 */ /* 0x0000620008060144 */
[----:B------:R-:W-:Y:S05]  /*52a0*/  @!P0 BRA `(.L_x_1878) ;  /* 0x0000000000048947 */ /* 0x000fea0003800000 */
[----:B------:R-:W-:Y:S01]  /*52b0*/  BPT.TRAP 0x1 ;  /* 0x000000040000795c */ /* 0x000fe20000300000 */
.L_x_1878:
[----:B-1----:R-:W-:Y:S05]  /*52c0*/  @P3 BRA `(.L_x_1876) ;  /* 0x0000000000083947 */ /* 0x002fea0003800000 */
[----:B------:R-:W1:Y:S02]  /*52d0*/  SYNCS.PHASECHK.TRANS64.TRYWAIT P3, [UR4+0x31c30], R0 ;  /* 0x031c3000ff0075a7 */ /* 0x000e640008060144 */
[----:B-1----:R-:W-:Y:S05]  /*52e0*/  @!P3 BRA `(.L_x_1879) ;  /* 0x000000e400ccb947 */ /* 0x002fea0003800000 */
.L_x_1876:
        /* <DEDUP_REMOVED lines=31> */
[----:B------:R-:W-:Y:S01]  /*54e0*/  UMOV UR11, 0x80000020 ;  /* 0x80000020000b7882 */ /* 0x000fe20000000000 */
[----:B------:R-:W-:Y:S01]  /*54f0*/  UIADD3 UR14, UR4, 0x202, URZ ;  /* 0x00000202040e7890 */ /* 0x000fe2000fffe03f */
[----:B------:R-:W-:-:S02]  /*5500*/  UMOV UR15, 0x80000020 ;  /* 0x80000020000f7882 */ /* 0x000fc40000000000 */
        /* <DEDUP_REMOVED lines=322> */
.L_x_1881:
[----:B------:R-:W-:Y:S01]  /*6930*/  ULEA UR4, UR6, UR37, 0x3 ;  /* 0x0000002506047291 */ /* 0x000fe2000f8e183f */
[----:B------:R-:W-:-:S05]  /*6940*/  IMAD.U32 R0, RZ, RZ, UR39 ;  /* 0x00000027ff007e24 */ /* 0x000fca000f8e00ff */
[----:B------:R-:W-:-:S04]  /*6950*/  SHF.L.U32 R0, R0, 0x1f, RZ ;  /* 0x0000001f00007819 */ /* 0x000fc800000006ff */
[----:B------:R0:W1:Y:S01]  /*6960*/  SYNCS.PHASECHK.TRANS64.TRYWAIT P3, [UR4+0x31c50], R0 ;  /* 0x031c5000ff0075a7 */ /* 0x0000620008060144 */
[----:B------:R-:W-:Y:S05]  /*6970*/  @!P0 BRA `(.L_x_1882) ;  /* 0x0000000000048947 */ /* 0x000fea0003800000 */
[----:B------:R-:W-:Y:S01]  /*6980*/  BPT.TRAP 0x1 ;  /* 0x000000040000795c */ /* 0x000fe20000300000 */
.L_x_1882:
[----:B-1----:R-:W-:Y:S05]  /*6990*/  @P3 BRA `(.L_x_1880) ;  /* 0x0000000000083947 */ /* 0x002fea0003800000 */
[----:B------:R-:W1:Y:S02]  /*69a0*/  SYNCS.PHASECHK.TRANS64.TRYWAIT P3, [UR4+0x31c50], R0 ;  /* 0x031c5000ff0075a7 */ /* 0x000e640008060144 */
[----:B-1----:R-:W-:Y:S05]  /*69b0*/  @!P3 BRA `(.L_x_1883) ;  /* 0x000000d00030b947 */ /* 0x002fea0003800000 */
.L_x_1880:
[----:B------:R-:W-:Y:S01]  /*69c0*/  UIADD3 UR4, UR37, 0x200, URZ ;  /* 0x0000020025047890 */ /* 0x000fe2000fffe03f */
[----:B------:R-:W-:Y:S01]  /*69d0*/  WARPGROUP.ARRIVE ;  /* 0x00000000000079c5 */ /* 0x000fe20000000000 */
[----:B------:R-:W-:Y:S01]  /*69e0*/  ULOP3.LUT UR10, UR60, 0x10000, URZ, 0xfc, !UPT ;  /* 0x000100003c0a7892 */ /* 0x000fe2000f8efc3f */
[----:B01----:R-:W-:Y:S01]  /*69f0*/  VIADD R0, R19, UR61 ;  /* 0x0000003d13007c36 */ /* 0x003fe20008000000 */
[----:B------:R-:W-:Y:S01]  /*6a00*/  USHF.R.U32.HI UR4, URZ, 0x4, UR4 ;  /* 0x000000043f047899 */ /* 0x000fe20008011604 */
[----:B------:R-:W0:Y:S01]  /*6a10*/  LDC R12, c[0x0][0x2f0] ;  /* 0x0000bc00ff0c7b82 */ /* 0x000e220000000800 */
[----:B------:R-:W-:Y:S01]  /*6a20*/  UMOV UR33, 0xc0000010 ;  /* 0xc000001000217882 */ /* 0x000fe20000000000 */
[----:B------:R-:W-:Y:S01]  /*6a30*/  UMOV UR35, 0x80000020 ;  /* 0x8000002000237882 */ /* 0x000fe20000000000 */
[----:B------:R-:W-:Y:S01]  /*6a40*/  ULOP3.LUT UR4, UR4, 0x3fff, URZ, 0xc0, !UPT ;  /* 0x00003fff04047892 */ /* 0x000fe2000f8ec03f */
[----:B------:R-:W-:Y:S01]  /*6a50*/  R2UR UR15, R17 ;  /* 0x00000000110f72ca */ /* 0x000fe200000e0000 */
[----:B------:R-:W-:Y:S01]  /*6a60*/  UMOV UR32, UR10 ;  /* 0x0000000a00207c82 */ /* 0x000fe20008000000 */
[----:B------:R-:W-:Y:S01]  /*6a70*/  IMAD.MOV.U32 R9, RZ, RZ, -0x2 ;  /* 0xfffffffeff097424 */ /* 0x000fe200078e00ff */
[----:B------:R-:W-:Y:S01]  /*6a80*/  ULOP3.LUT UR4, UR4, 0x2400000, URZ, 0xfc, !UPT ;  /* 0x0240000004047892 */ /* 0x000fe2000f8efc3f */
[----:B------:R-:W-:Y:S01]  /*6a90*/  ULDC UR14, c[0x0][0x288] ;  /* 0x0000a200000e7ab9 */ /* 0x000fe20000000800 */
[----:B------:R-:W-:-:S02]  /*6aa0*/  UMOV UR39, UR38 ;  /* 0x0000002600277c82 */ /* 0x000fc40008000000 */
[----:B------:R-:W-:-:S03]  /*6ab0*/  UIMAD UR11, UR6, 0x6c0, UR4 ;  /* 0x000006c0060b78a4 */ /* 0x000fc6000f8e0204 */
[----:B------:R-:W-:Y:S02]  /*6ac0*/  @UP0 ULDC UR4, c[0x0][0x44c] ;  /* 0x0001130000040ab9 */ /* 0x000fe40000000800 */
[----:B------:R-:W-:Y:S01]  /*6ad0*/  @P2 IMAD.HI.U32 R5, R0, UR4, RZ ;  /* 0x0000000400052c27 */ /* 0x000fe2000f8e00ff */
[----:B------:R-:W-:Y:S01]  /*6ae0*/  @UP0 ULDC UR4, c[0x0][0x450] ;  /* 0x0001140000040ab9 */ /* 0x000fe20000000800 */
[----:B------:R-:W-:Y:S02]  /*6af0*/  UMOV UR34, UR11 ;  /* 0x0000000b00227c82 */ /* 0x000fe40008000000 */
[----:B------:R-:W-:Y:S01]  /*6b00*/  HGMMA.64x96x16.F32 R24, gdesc[UR32].tnspB, R24, gsb0 ;  /* 0x41600000201879f0 */ /* 0x000fe20008000818 */
[----:B------:R-:W-:Y:S01]  /*6b10*/  UIADD3 UR32, UR10, 0x180, URZ ;  /* 0x000001800a207890 */ /* 0x000fe2000fffe03f */
[----:B------:R-:W-:Y:S01]  /*6b20*/  @P2 SHF.R.U32.HI R0, RZ, UR4, R5 ;  /* 0x00000004ff002c19 */ /* 0x000fe20008011605 */
[----:B------:R-:W-:Y:S01]  /*6b30*/  UIADD3 UR34, UR11, 0x40, URZ ;  /* 0x000000400b227890 */ /* 0x000fe2000fffe03f */
[----:B------:R-:W-:Y:S01]  /*6b40*/  UMOV UR33, 0xc0000010 ;  /* 0xc000001000217882 */ /* 0x000fe20000000000 */
[----:B------:R-:W-:-:S02]  /*6b50*/  UMOV UR35, 0x80000020 ;  /* 0x8000002000237882 */ /* 0x000fc40000000000 */
[----:B------:R-:W1:Y:S01]  /*6b60*/  SHFL.IDX PT, R10, R0, 0x1, 0x1c1f ;  /* 0x003c1f00000a7f89 */ /* 0x000e6200000e0000 */
[----:B------:R-:W-:Y:S02]  /*6b70*/  UMOV UR4, 0x1 ;  /* 0x0000000100047882 */ /* 0x000fe40000000000 */
[----:B------:R-:W-:Y:S01]  /*6b80*/  UIMAD UR4, UR7, -0x90, UR4 ;  /* 0xffffff70070478a4 */ /* 0x000fe2000f8e0204 */
[----:B------:R-:W2:Y:S05]  /*6b90*/  SHFL.IDX PT, R0, R0, RZ, 0x1c1f ;  /* 0x001c1fff00007589 */ /* 0x000eaa00000e0000 */
[----:B------:R-:W-:Y:S01]  /*6ba0*/  IMAD R9, R18, R9, UR4 ;  /* 0x0000000412097e24 */ /* 0x000fe2000f8e0209 */
[----:B------:R-:W-:-:S03]  /*6bb0*/  ULDC UR4, c[0x0][0x988] ;  /* 0x0002620000047ab9 */ /* 0x000fc60000000800 */
[----:B0-----:R-:W-:-:S05]  /*6bc0*/  IMAD R9, R12, UR15, R9 ;  /* 0x0000000f0c097c24 */ /* 0x001fca000f8e0209 */
[----:B-1----:R-:W-:-:S04]  /*6bd0*/  IADD3 R5, R10, -UR14, R9 ;  /* 0x8000000e0a057c10 */ /* 0x002fc8000fffe009 */
[C---:B------:R-:W-:Y:S02]  /*6be0*/  ISETP.GT.AND P3, PT, R5.reuse, RZ, PT ;  /* 0x000000ff0500720c */ /* 0x040fe40003f64270 */
[C---:B------:R-:W-:Y:S02]  /*6bf0*/  ISETP.GT.AND P4, PT, R5.reuse, 0x1, PT ;  /* 0x000000010500780c */ /* 0x040fe40003f84270 */
[----:B------:R-:W-:Y:S02]  /*6c00*/  FSEL R138, R138, -INF , P3 ;  /* 0xff8000008a8a7808 */ /* 0x000fe40001800000 */
[----:B------:R-:W-:Y:S02]  /*6c10*/  ISETP.GT.AND P3, PT, R5, 0x8, PT ;  /* 0x000000080500780c */ /* 0x000fe40003f64270 */
[----:B------:R-:W-:Y:S02]  /*6c20*/  FSEL R139, R139, -INF , P4 ;  /* 0xff8000008b8b7808 */ /* 0x000fe40002000000 */
[----:B------:R-:W-:-:S02]  /*6c30*/  FMNMX.FTZ R10, R138, R7, !PT ;  /* 0x000000078a0a7209 */ /* 0x000fc40007810000 */
[----:B------:R-:W-:Y:S02]  /*6c40*/  ISETP.GT.AND P4, PT, R5, 0x9, PT ;  /* 0x000000090500780c */ /* 0x000fe40003f84270 */
[----:B------:R-:W-:Y:S02]  /*6c50*/  FSEL R142, R142, -INF , P3 ;  /* 0xff8000008e8e7808 */ /* 0x000fe40001800000 */
[----:B------:R-:W-:Y:S02]  /*6c60*/  FMNMX.FTZ R11, R139, R10, !PT ;  /* 0x0000000a8b0b7209 */ /* 0x000fe40007810000 */
        /* <DEDUP_REMOVED lines=24> */
[----:B------:R-:W-:Y:S01]  /*6df0*/  ISETP.GT.AND P3, PT, R5, 0x30, PT ;  /* 0x000000300500780c */ /* 0x000fe20003f64270 */
[----:B------:R-:W-:Y:S02]  /*6e00*/  WARPGROUP.DEPBAR.LE gsb0, 0x0 ;  /* 0x00008000000079c5 */ /* 0x000fe40000010000 */
[----:B------:R-:W-:Y:S01]  /*6e10*/  WARPGROUP.ARRIVE ;  /* 0x00000000000079c5 */ /* 0x000fe20000000000 */
[----:B------:R-:W-:-:S02]  /*6e20*/  FSEL R127, R127, -INF , P4 ;  /* 0xff8000007f7f7808 */ /* 0x000fc40002000000 */
[----:B------:R-:W-:Y:S02]  /*6e30*/  FMNMX.FTZ R10, R126, R11, !PT ;  /* 0x0000000b7e0a7209 */ /* 0x000fe40007810000 */
[----:B------:R-:W-:Y:S01]  /*6e40*/  ISETP.GT.AND P4, PT, R5, 0x31, PT ;  /* 0x000000310500780c */ /* 0x000fe20003f84270 */
[----:B------:R-:W-:Y:S01]  /*6e50*/  HGMMA.64x96x16.F32 R24, gdesc[UR32].tnspB, R24, gsb0 ;  /* 0x41600000201879f0 */ /* 0x000fe20008000818 */
[----:B------:R-:W-:Y:S01]  /*6e60*/  UIADD3 UR32, UR10, 0x300, URZ ;  /* 0x000003000a207890 */ /* 0x000fe2000fffe03f */
[----:B------:R-:W-:Y:S01]  /*6e70*/  FSEL R114, R114, -INF , P3 ;  /* 0xff80000072727808 */ /* 0x000fe20001800000 */
[----:B------:R-:W-:Y:S01]  /*6e80*/  UIADD3 UR34, UR11, 0x80, URZ ;  /* 0x000000800b227890 */ /* 0x000fe2000fffe03f */
[----:B------:R-:W-:Y:S01]  /*6e90*/  FMNMX.FTZ R11, R127, R10, !PT ;  /* 0x0000000a7f0b7209 */ /* 0x000fe20007810000 */
[----:B------:R-:W-:Y:S01]  /*6ea0*/  UMOV UR33, 0xc0000010 ;  /* 0xc000001000217882 */ /* 0x000fe20000000000 */
        /* <DEDUP_REMOVED lines=48> */
[----:B------:R-:W-:Y:S01]  /*71b0*/  FMNMX.FTZ R11, R95, R10, !PT ;  /* 0x0000000a5f0b7209 */ /* 0x000fe20007810000 */
[----:B------:R-:W-:Y:S02]  /*71c0*/  WARPGROUP.DEPBAR.LE gsb0, 0x0 ;  /* 0x00008000000079c5 */ /* 0x000fe40000010000 */
[----:B------:R-:W-:Y:S01]  /*71d0*/  WARPGROUP.ARRIVE ;  /* 0x00000000000079c5 */ /* 0x000fe20000000000 */
[----:B------:R-:W-:-:S02]  /*71e0*/  ISETP.GT.AND P3, PT, R5, 0x78, PT ;  /* 0x000000780500780c */ /* 0x000fc40003f64270 */
[----:B------:R-:W-:Y:S02]  /*71f0*/  FSEL R83, R83, -INF , P4 ;  /* 0xff80000053537808 */ /* 0x000fe40002000000 */
[----:B------:R-:W-:Y:S01]  /*7200*/  FMNMX.FTZ R10, R82, R11, !PT ;  /* 0x0000000b520a7209 */ /* 0x000fe20007810000 */
[----:B------:R-:W-:Y:S01]  /*7210*/  HGMMA.64x96x16.F32 R24, gdesc[UR32].tnspB, R24, gsb0 ;  /* 0x41600000201879f0 */ /* 0x000fe20008000818 */
[----:B------:R-:W-:Y:S01]  /*7220*/  UIADD3 UR32, UR10, 0x480, URZ ;  /* 0x000004800a207890 */ /* 0x000fe2000fffe03f */
[----:B------:R-:W-:Y:S01]  /*7230*/  ISETP.GT.AND P4, PT, R5, 0x79, PT ;  /* 0x000000790500780c */ /* 0x000fe20003f84270 */
[----:B------:R-:W-:Y:S01]  /*7240*/  UIADD3 UR34, UR11, 0xc0, URZ ;  /* 0x000000c00b227890 */ /* 0x000fe2000fffe03f */
[----:B------:R-:W-:Y:S01]  /*7250*/  FSEL R86, R86, -INF , P3 ;  /* 0xff80000056567808 */ /* 0x000fe20001800000 */
[----:B------:R-:W-:Y:S01]  /*7260*/  UMOV UR33, 0xc0000010 ;  /* 0xc000001000217882 */ /* 0x000fe20000000000 */
[----:B------:R-:W-:Y:S01]  /*7270*/  UMOV UR35, 0x80000020 ;  /* 0x8000002000237882 */ /* 0x000fe20000000000 */
        /* <DEDUP_REMOVED lines=13> */
[----:B------:R-:W-:Y:S02]  /*7350*/  FSEL R79, R79, -INF , P4 ;  /* 0xff8000004f4f7808 */ /* 0x000fe40002000000 */
[----:B------:R-:W-:Y:S02]  /*7360*/  FMNMX.FTZ R10, R78, R5, !PT ;  /* 0x000000054e0a7209 */ /* 0x000fe40007810000 */
[----:B--2---:R-:W-:Y:S02]  /*7370*/  IADD3 R9, R0, -UR14, R9 ;  /* 0x8000000e00097c10 */ /* 0x004fe4000fffe009 */
[----:B------:R-:W-:Y:S02]  /*7380*/  FMNMX.FTZ R10, R79, R10, !PT ;  /* 0x0000000a4f0a7209 */ /* 0x000fe40007810000 */
[C---:B------:R-:W-:Y:S02]  /*7390*/  ISETP.GT.AND P6, PT, R9.reuse, RZ, PT ;  /* 0x000000ff0900720c */ /* 0x040fe40003fc4270 */
[----:B------:R-:W-:Y:S01]  /*73a0*/  ISETP.GT.AND P5, PT, R9, 0x1, PT ;  /* 0x000000010900780c */ /* 0x000fe20003fa4270 */
[----:B------:R-:W0:Y:S01]  /*73b0*/  SHFL.BFLY PT, R5, R10, 0x2, 0x1f ;  /* 0x0c401f000a057f89 */ /* 0x000e2200000e0000 */
[----:B------:R-:W-:-:S02]  /*73c0*/  FSEL R136, R136, -INF , P6 ;  /* 0xff80000088887808 */ /* 0x000fc40003000000 */
[----:B------:R-:W-:Y:S02]  /*73d0*/  ISETP.GT.AND P4, PT, R9, 0x8, PT ;  /* 0x000000080900780c */ /* 0x000fe40003f84270 */
[----:B------:R-:W-:Y:S02]  /*73e0*/  FSEL R137, R137, -INF , P5 ;  /* 0xff80000089897808 */ /* 0x000fe40002800000 */
[----:B------:R-:W-:Y:S02]  /*73f0*/  FMNMX.FTZ R0, R136, R6, !PT ;  /* 0x0000000688007209 */ /* 0x000fe40007810000 */
[----:B------:R-:W-:Y:S02]  /*7400*/  ISETP.GT.AND P6, PT, R9, 0x9, PT ;  /* 0x000000090900780c */ /* 0x000fe40003fc4270 */
[----:B------:R-:W-:Y:S02]  /*7410*/  FSEL R140, R140, -INF , P4 ;  /* 0xff8000008c8c7808 */ /* 0x000fe40002000000 */
[----:B------:R-:W-:-:S02]  /*7420*/  FSEL R141, R141, -INF , P6 ;  /* 0xff8000008d8d7808 */ /* 0x000fc40003000000 */
[C---:B------:R-:W-:Y:S02]  /*7430*/  ISETP.GT.AND P6, PT, R9.reuse, 0x10, PT ;  /* 0x000000100900780c */ /* 0x040fe40003fc4270 */
[C---:B------:R-:W-:Y:S02]  /*7440*/  ISETP.GT.AND P5, PT, R9.reuse, 0x11, PT ;  /* 0x000000110900780c */ /* 0x040fe40003fa4270 */
[----:B------:R-:W-:Y:S02]  /*7450*/  FSEL R128, R128, -INF , P6 ;  /* 0xff80000080807808 */ /* 0x000fe40003000000 */
[----:B------:R-:W-:Y:S02]  /*7460*/  ISETP.GT.AND P4, PT, R9, 0x18, PT ;  /* 0x000000180900780c */ /* 0x000fe40003f84270 */
[----:B------:R-:W-:Y:S02]  /*7470*/  FSEL R129, R129, -INF , P5 ;  /* 0xff80000081817808 */ /* 0x000fe40002800000 */
[----:B0-----:R-:W-:-:S02]  /*7480*/  FMNMX.FTZ R11, R10, R5, !PT ;  /* 0x000000050a0b7209 */ /* 0x001fc40007810000 */
[----:B------:R-:W-:Y:S02]  /*7490*/  ISETP.GT.AND P6, PT, R9, 0x19, PT ;  /* 0x000000190900780c */ /* 0x000fe40003fc4270 */
[----:B------:R-:W-:Y:S01]  /*74a0*/  FSEL R132, R132, -INF , P4 ;  /* 0xff80000084847808 */ /* 0x000fe20002000000 */
[----:B------:R-:W0:Y:S01]  /*74b0*/  SHFL.BFLY PT, R12, R11, 0x1, 0x1f ;  /* 0x0c201f000b0c7f89 */ /* 0x000e2200000e0000 */
[----:B------:R-:W-:Y:S02]  /*74c0*/  FSEL R133, R133, -INF , P6 ;  /* 0xff80000085857808 */ /* 0x000fe40003000000 */
[C---:B------:R-:W-:Y:S02]  /*74d0*/  ISETP.GT.AND P6, PT, R9.reuse, 0x20, PT ;  /* 0x000000200900780c */ /* 0x040fe40003fc4270 */
[C---:B------:R-:W-:Y:S02]  /*74e0*/  ISETP.GT.AND P5, PT, R9.reuse, 0x21, PT ;  /* 0x000000210900780c */ /* 0x040fe40003fa4270 */
[----:B------:R-:W-:-:S02]  /*74f0*/  ISETP.GT.AND P4, PT, R9, 0x28, PT ;  /* 0x000000280900780c */ /* 0x000fc40003f84270 */
[----:B------:R-:W-:Y:S02]  /*7500*/  FSEL R121, R121, -INF , P5 ;  /* 0xff80000079797808 */ /* 0x000fe40002800000 */
[----:B------:R-:W-:Y:S02]  /*7510*/  FSEL R124, R124, -INF , P4 ;  /* 0xff8000007c7c7808 */ /* 0x000fe40002000000 */
[C---:B------:R-:W-:Y:S02]  /*7520*/  ISETP.GT.AND P5, PT, R9.reuse, 0x31, PT ;  /* 0x000000310900780c */ /* 0x040fe40003fa4270 */
[----:B------:R-:W-:Y:S02]  /*7530*/  ISETP.GT.AND P4, PT, R9, 0x38, PT ;  /* 0x000000380900780c */ /* 0x000fe40003f84270 */
[----:B------:R-:W-:Y:S02]  /*7540*/  R2UR UR14, R8 ;  /* 0x00000000080e72ca */ /* 0x000fe400000e0000 */
[----:B------:R-:W-:-:S02]  /*7550*/  FSEL R116, R116, -INF , P4 ;  /* 0xff80000074747808 */ /* 0x000fc40002000000 */
[----:B------:R-:W-:Y:S02]  /*7560*/  ISETP.GT.AND P4, PT, R9, 0x48, PT ;  /* 0x000000480900780c */ /* 0x000fe40003f84270 */
[----:B0-----:R-:W-:Y:S02]  /*7570*/  FMNMX.FTZ R5, R11, R12, !PT ;  /* 0x0000000c0b057209 */ /* 0x001fe40007810000 */
[----:B------:R-:W-:Y:S01]  /*7580*/  FSEL R108, R108, -INF , P4 ;  /* 0xff8000006c6c7808 */ /* 0x000fe20002000000 */
[----:B------:R-:W-:Y:S02]  /*7590*/  WARPGROUP.DEPBAR.LE gsb0, 0x0 ;  /* 0x00008000000079c5 */ /* 0x000fe40000010000 */
[----:B------:R-:W-:Y:S01]  /*75a0*/  WARPGROUP.ARRIVE ;  /* 0x00000000000079c5 */ /* 0x000fe20000000000 */
[C---:B------:R-:W-:Y:S01]  /*75b0*/  FMUL.FTZ R10, R5.reuse, UR4 ;  /* 0x00000004050a7c20 */ /* 0x040fe20008410000 */
[----:B------:R-:W-:Y:S01]  /*75c0*/  FSETP.NEU.FTZ.AND P3, PT, R5, -INF , PT ;  /* 0xff8000000500780b */ /* 0x000fe20003f7d000 */
[----:B------:R-:W-:Y:S01]  /*75d0*/  UISETP.GT.AND UP1, UPT, UR7, UR14, UPT ;  /* 0x0000000e0700728c */ /* 0x000fe2000bf24270 */
[----:B------:R-:W-:-:S02]  /*75e0*/  ISETP.GT.AND P4, PT, R9, 0x58, PT ;  /* 0x000000580900780c */ /* 0x000fc40003f84270 */
[----:B------:R-:W-:Y:S01]  /*75f0*/  HGMMA.64x96x16.F32 R24, gdesc[UR32].tnspB, R24, gsb0 ;  /* 0x41600000201879f0 */ /* 0x000fe20008000818 */
[----:B------:R-:W-:Y:S01]  /*7600*/  UIADD3 UR32, UR10, 0x600, URZ ;  /* 0x000006000a207890 */ /* 0x000fe2000fffe03f */
[----:B------:R-:W-:Y:S01]  /*7610*/  FSEL R10, R10, RZ, P3 ;  /* 0x000000ff0a0a7208 */ /* 0x000fe20001800000 */
[----:B------:R-:W-:Y:S01]  /*7620*/  UIADD3 UR34, UR11, 0x100, URZ ;  /* 0x000001000b227890 */ /* 0x000fe2000fffe03f */
[----:B------:R-:W-:Y:S01]  /*7630*/  FSEL R100, R100, -INF , P4 ;  /* 0xff80000064647808 */ /* 0x000fe20002000000 */
[----:B------:R-:W-:Y:S01]  /*7640*/  UMOV UR33, 0xc0000010 ;  /* 0xc000001000217882 */ /* 0x000fe20000000000 */
[----:B------:R-:W-:Y:S01]  /*7650*/  UMOV UR35, 0x80000020 ;  /* 0x8000002000237882 */ /* 0x000fe20000000000 */
        /* <DEDUP_REMOVED lines=10> */
[----:B------:R-:W-:Y:S01]  /*7700*/  MUFU.EX2 R120, R135 ;  /* 0x0000008700787308 */ /* 0x000fe20000000800 */
[----:B------:R-:W-:Y:S01]  /*7710*/  FSEL R125, R125, -INF , P6 ;  /* 0xff8000007d7d7808 */ /* 0x000fe20003000000 */
[--C-:B------:R-:W-:Y:S01]  /*7720*/  FFMA.FTZ R138, R138, UR4, -R10.reuse ;  /* 0x000000048a8a7c23 */ /* 0x100fe2000801080a */
[----:B------:R-:W-:Y:S01]  /*7730*/  FMNMX.FTZ R0, R128, R131, !PT ;  /* 0x0000008380007209 */ /* 0x000fe20007810000 */
[--C-:B------:R-:W-:Y:S01]  /*7740*/  FFMA.FTZ R14, R143, UR4, -R10.reuse ;  /* 0x000000048f0e7c23 */ /* 0x100fe2000801080a */
[----:B------:R-:W-:Y:S01]  /*7750*/  ISETP.GT.AND P6, PT, R9, 0x30, PT ;  /* 0x000000300900780c */ /* 0x000fe20003fc4270 */
[----:B------:R-:W0:Y:S01]  /*7760*/  S2R R143, SR_TID.X ;  /* 0x00000000008f7919 */ /* 0x000e220000002100 */
[----:B------:R-:W-:Y:S01]  /*7770*/  FMNMX.FTZ R131, R129, R0, !PT ;  /* 0x0000000081837209 */ /* 0x000fe20007810000 */
[----:B------:R1:W-:Y:S01]  /*7780*/  MUFU.EX2 R11, R138 ;  /* 0x0000008a000b7308 */ /* 0x0003e20000000800 */
[----:B------:R-:W-:Y:S01]  /*7790*/  FSEL R112, R112, -INF , P6 ;  /* 0xff80000070707808 */ /* 0x000fe20003000000 */
[--C-:B------:R-:W-:Y:S01]  /*77a0*/  FFMA.FTZ R12, R139, UR4, -R10.reuse ;  /* 0x000000048b0c7c23 */ /* 0x100fe2000801080a */
[----:B------:R-:W-:Y:S01]  /*77b0*/  FMNMX.FTZ R0, R132, R131, !PT ;  /* 0x0000008384007209 */ /* 0x000fe20007810000 */
[--C-:B------:R-:W-:Y:S01]  /*77c0*/  FFMA.FTZ R13, R142, UR4, -R10.reuse ;  /* 0x000000048e0d7c23 */ /* 0x100fe2000801080a */
[----:B------:R-:W-:Y:S01]  /*77d0*/  FSEL R126, R113, -INF , P5 ;  /* 0xff800000717e7808 */ /* 0x000fe20002800000 */
[--C-:B------:R-:W-:Y:S01]  /*77e0*/  FFMA.FTZ R122, R122, UR4, -R10.reuse ;  /* 0x000000047a7a7c23 */ /* 0x100fe2000801080a */
[----:B------:R-:W-:Y:S01]  /*77f0*/  FMNMX.FTZ R131, R133, R0, !PT ;  /* 0x0000000085837209 */ /* 0x000fe20007810000 */
[----:B------:R2:W-:Y:S01]  /*7800*/  MUFU.EX2 R113, R134 ;  /* 0x0000008600717308 */ /* 0x0005e20000000800 */
[----:B------:R-:W-:Y:S01]  /*7810*/  ISETP.GT.AND P6, PT, R9, 0x39, PT ;  /* 0x000000390900780c */ /* 0x000fe20003fc4270 */
[--C-:B-1----:R-:W-:Y:S01]  /*7820*/  FFMA.FTZ R138, R106, UR4, -R10.reuse ;  /* 0x000000046a8a7c23 */ /* 0x102fe2000801080a */
[----:B------:R-:W-:Y:S01]  /*7830*/  FMNMX.FTZ R0, R130, R131, !PT ;  /* 0x0000008382007209 */ /* 0x000fe20007810000 */
[--C-:B------:R-:W-:Y:S01]  /*7840*/  FFMA.FTZ R123, R123, UR4, -R10.reuse ;  /* 0x000000047b7b7c23 */ /* 0x100fe2000801080a */
[----:B------:R-:W-:Y:S01]  /*7850*/  FSEL R117, R117, -INF , P6 ;  /* 0xff80000075757808 */ /* 0x000fe20003000000 */
[--C-:B------:R-:W-:Y:S01]  /*7860*/  FFMA.FTZ R127, R127, UR4, -R10.reuse ;  /* 0x000000047f7f7c23 */ /* 0x100fe2000801080a */
[----:B------:R-:W-:Y:S01]  /*7870*/  FMNMX.FTZ R131, R121, R0, !PT ;  /* 0x0000000079837209 */ /* 0x000fe20007810000 */
[--C-:B------:R-:W-:Y:S01]  /*7880*/  FFMA.FTZ R82, R82, UR4, -R10.reuse ;  /* 0x0000000452527c23 */ /* 0x100fe2000801080a */
[----:B------:R-:W-:Y:S01]  /*7890*/  ISETP.GT.AND P6, PT, R9, 0x40, PT ;  /* 0x000000400900780c */ /* 0x000fe20003fc4270 */
[--C-:B--2---:R-:W-:Y:S01]  /*78a0*/  FFMA.FTZ R134, R114, UR4, -R10.reuse ;  /* 0x0000000472867c23 */ /* 0x104fe2000801080a */
[----:B------:R-:W-:Y:S01]  /*78b0*/  FMNMX.FTZ R0, R124, R131, !PT ;  /* 0x000000837c007209 */ /* 0x000fe20007810000 */
[--C-:B------:R-:W-:Y:S01]  /*78c0*/  FFMA.FTZ R83, R83, UR4, -R10.reuse ;  /* 0x0000000453537c23 */ /* 0x100fe2000801080a */
[----:B------:R-:W-:Y:S01]  /*78d0*/  ISETP.GT.AND P5, PT, R9, 0x41, PT ;  /* 0x000000410900780c */ /* 0x000fe20003fa4270 */
[--C-:B------:R-:W-:Y:S01]  /*78e0*/  FFMA.FTZ R86, R86, UR4, -R10.reuse ;  /* 0x0000000456567c23 */ /* 0x100fe2000801080a */
[----:B------:R-:W-:Y:S01]  /*78f0*/  FMNMX.FTZ R131, R125, R0, !PT ;  /* 0x000000007d837209 */ /* 0x000fe20007810000 */
[--C-:B------:R-:W-:Y:S01]  /*7900*/  FFMA.FTZ R87, R87, UR4, -R10.reuse ;  /* 0x0000000457577c23 */ /* 0x100fe2000801080a */
[----:B------:R-:W-:Y:S01]  /*7910*/  FSEL R104, R104, -INF , P6 ;  /* 0xff80000068687808 */ /* 0x000fe20003000000 */
[----:B------:R-:W-:Y:S01]  /*7920*/  FFMA.FTZ R78, R78, UR4, -R10 ;  /* 0x000000044e4e7c23 */ /* 0x000fe2000801080a */
[----:B------:R-:W-:Y:S01]  /*7930*/  FMNMX.FTZ R131, R112, R131, !PT ;  /* 0x0000008370837209 */ /* 0x000fe20007810000 */
[----:B------:R-:W-:Y:S01]  /*7940*/  MUFU.EX2 R12, R12 ;  /* 0x0000000c000c7308 */ /* 0x000fe20000000800 */
[----:B------:R-:W-:-:S02]  /*7950*/  FSEL R114, R105, -INF , P5 ;  /* 0xff80000069727808 */ /* 0x000fc40002800000 */
[----:B------:R-:W-:Y:S02]  /*7960*/  FMNMX.FTZ R135, R126, R131, !PT ;  /* 0x000000837e877209 */ /* 0x000fe40007810000 */
[----:B------:R-:W-:Y:S02]  /*7970*/  ISETP.GT.AND P6, PT, R9, 0x49, PT ;  /* 0x000000490900780c */ /* 0x000fe40003fc4270 */
[----:B------:R-:W-:Y:S01]  /*7980*/  FMNMX.FTZ R0, R116, R135, !PT ;  /* 0x0000008774007209 */ /* 0x000fe20007810000 */
[----:B------:R1:W-:Y:S01]  /*7990*/  MUFU.EX2 R105, R134 ;  /* 0x0000008600697308 */ /* 0x0003e20000000800 */
[----:B------:R-:W-:Y:S01]  /*79a0*/  FSEL R131, R109, -INF , P6 ;  /* 0xff8000006d837808 */ /* 0x000fe20003000000 */
[----:B------:R-:W-:Y:S01]  /*79b0*/  FFMA.FTZ R109, R115, UR4, -R10 ;  /* 0x00000004736d7c23 */ /* 0x000fe2000801080a */
[----:B------:R-:W-:Y:S02]  /*79c0*/  FMNMX.FTZ R135, R117, R0, !PT ;  /* 0x0000000075877209 */ /* 0x000fe40007810000 */
[----:B------:R-:W-:-:S02]  /*79d0*/  ISETP.GT.AND P6, PT, R9, 0x50, PT ;  /* 0x000000500900780c */ /* 0x000fc40003fc4270 */
[----:B------:R-:W-:Y:S01]  /*79e0*/  FMNMX.FTZ R135, R104, R135, !PT ;  /* 0x0000008768877209 */ /* 0x000fe20007810000 */
[----:B------:R-:W-:Y:S01]  /*79f0*/  MUFU.EX2 R13, R13 ;  /* 0x0000000d000d7308 */ /* 0x000fe20000000800 */
[----:B------:R-:W-:Y:S02]  /*7a00*/  ISETP.GT.AND P5, PT, R9, 0x51, PT ;  /* 0x000000510900780c */ /* 0x000fe40003fa4270 */
[----:B------:R-:W-:Y:S02]  /*7a10*/  FMNMX.FTZ R135, R114, R135, !PT ;  /* 0x0000008772877209 */ /* 0x000fe40007810000 */
[----:B------:R-:W-:Y:S01]  /*7a20*/  FSEL R115, R96, -INF , P6 ;  /* 0xff80000060737808 */ /* 0x000fe20003000000 */
[--C-:B------:R-:W-:Y:S01]  /*7a30*/  FFMA.FTZ R96, R118, UR4, -R10.reuse ;  /* 0x0000000476607c23 */ /* 0x100fe2000801080a */
[----:B------:R-:W-:Y:S01]  /*7a40*/  FMNMX.FTZ R0, R108, R135, !PT ;  /* 0x000000876c007209 */ /* 0x000fe20007810000 */
[----:B------:R-:W-:Y:S01]  /*7a50*/  MUFU.EX2 R14, R14 ;  /* 0x0000000e000e7308 */ /* 0x000fe20000000800 */
[----:B------:R-:W-:Y:S01]  /*7a60*/  FSEL R118, R97, -INF , P5 ;  /* 0xff80000061767808 */ /* 0x000fe20002800000 */
[----:B------:R-:W-:Y:S01]  /*7a70*/  FFMA.FTZ R97, R119, UR4, -R10 ;  /* 0x0000000477617c23 */ /* 0x000fe2000801080a */
[----:B------:R-:W-:-:S02]  /*7a80*/  FMNMX.FTZ R0, R131, R0, !PT ;  /* 0x0000000083007209 */ /* 0x000fc40007810000 */
[----:B------:R-:W-:Y:S02]  /*7a90*/  ISETP.GT.AND P6, PT, R9, 0x59, PT ;  /* 0x000000590900780c */ /* 0x000fe40003fc4270 */
[----:B------:R-:W-:Y:S01]  /*7aa0*/  FMNMX.FTZ R119, R115, R0, !PT ;  /* 0x0000000073777209 */ /* 0x000fe20007810000 */
[----:B------:R-:W-:Y:S01]  /*7ab0*/  MUFU.EX2 R15, R15 ;  /* 0x0000000f000f7308 */ /* 0x000fe20000000800 */
[----:B------:R-:W-:Y:S02]  /*7ac0*/  ISETP.GT.AND P5, PT, R9, 0x61, PT ;  /* 0x000000610900780c */ /* 0x000fe40003fa4270 */
[----:B------:R-:W-:Y:S02]  /*7ad0*/  FMNMX.FTZ R135, R118, R119, !PT ;  /* 0x0000007776877209 */ /* 0x000fe40007810000 */
[----:B------:R-:W-:Y:S02]  /*7ae0*/  FSEL R101, R101, -INF , P6 ;  /* 0xff80000065657808 */ /* 0x000fe40003000000 */
[----:B------:R-:W-:Y:S01]  /*7af0*/  ISETP.GT.AND P6, PT, R9, 0x60, PT ;  /* 0x000000600900780c */ /* 0x000fe20003fc4270 */
[----:B------:R-:W-:Y:S01]  /*7b00*/  MUFU.EX2 R20, R20 ;  /* 0x0000001400147308 */ /* 0x000fe20000000800 */
[----:B------:R-:W-:-:S02]  /*7b10*/  FMNMX.FTZ R0, R100, R135, !PT ;  /* 0x0000008764007209 */ /* 0x000fc40007810000 */
[----:B------:R-:W-:Y:S01]  /*7b20*/  FSEL R119, R89, -INF , P5 ;  /* 0xff80000059777808 */ /* 0x000fe20002800000 */
[----:B------:R-:W-:Y:S01]  /*7b30*/  FFMA.FTZ R89, R107, UR4, -R10 ;  /* 0x000000046b597c23 */ /* 0x000fe2000801080a */
[----:B------:R-:W-:Y:S02]  /*7b40*/  FSEL R106, R88, -INF , P6 ;  /* 0xff800000586a7808 */ /* 0x000fe40003000000 */
[----:B------:R-:W-:Y:S01]  /*7b50*/  FMNMX.FTZ R107, R101, R0, !PT ;  /* 0x00000000656b7209 */ /* 0x000fe20007810000 */
[----:B------:R2:W-:Y:S01]  /*7b60*/  MUFU.EX2 R88, R138 ;  /* 0x0000008a00587308 */ /* 0x0005e20000000800 */
[----:B------:R-:W-:Y:S02]  /*7b70*/  WARPGROUP.DEPBAR.LE gsb0, 0x0 ;  /* 0x00008000000079c5 */ /* 0x000fe40000010000 */
[----:B------:R-:W-:Y:S01]  /*7b80*/  WARPGROUP.ARRIVE ;  /* 0x00000000000079c5 */ /* 0x000fe20000000000 */
[----:B------:R-:W-:Y:S02]  /*7b90*/  ISETP.GT.AND P4, PT, R9, 0x68, PT ;  /* 0x000000680900780c */ /* 0x000fe40003f84270 */
[----:B------:R-:W-:-:S02]  /*7ba0*/  FMNMX.FTZ R0, R106, R107, !PT ;  /* 0x0000006b6a007209 */ /* 0x000fc40007810000 */
[----:B------:R-:W-:Y:S01]  /*7bb0*/  ISETP.GT.AND P6, PT, R9, 0x69, PT ;  /* 0x000000690900780c */ /* 0x000fe20003fc4270 */
[----:B------:R-:W-:Y:S01]  /*7bc0*/  HGMMA.64x96x16.F32 R24, gdesc[UR32].tnspB, R24, gsb0 ;  /* 0x41600000201879f0 */ /* 0x000fe20008000818 */
[----:B------:R-:W-:Y:S01]  /*7bd0*/  UIADD3 UR32, UR10, 0x780, URZ ;  /* 0x000007800a207890 */ /* 0x000fe2000fffe03f */
[----:B-1----:R-:W-:Y:S01]  /*7be0*/  FSEL R134, R92, -INF , P4 ;  /* 0xff8000005c867808 */ /* 0x002fe20002000000 */
[----:B------:R-:W-:Y:S01]  /*7bf0*/  UIADD3 UR34, UR11, 0x140, URZ ;  /* 0x000001400b227890 */ /* 0x000fe2000fffe03f */
[----:B------:R-:W-:Y:S01]  /*7c00*/  FMNMX.FTZ R135, R119, R0, !PT ;  /* 0x0000000077877209 */ /* 0x000fe20007810000 */
[----:B------:R-:W-:Y:S01]  /*7c10*/  UMOV UR33, 0xc0000010 ;  /* 0xc000001000217882 */ /* 0x000fe20000000000 */
[----:B------:R-:W-:Y:S01]  /*7c20*/  UMOV UR35, 0x80000020 ;  /* 0x8000002000237882 */ /* 0x000fe20000000000 */
        /* <DEDUP_REMOVED lines=16> */
[----:B------:R-:W-:Y:S01]  /*7d30*/  FSEL R111, R84, -INF , P4 ;  /* 0xff800000546f7808 */ /* 0x000fe20002000000 */
[----:B------:R-:W-:Y:S01]  /*7d40*/  FFMA.FTZ R84, R99, UR4, -R10 ;  /* 0x0000000463547c23 */ /* 0x000fe2000801080a */
[----:B------:R-:W-:Y:S02]  /*7d50*/  FMNMX.FTZ R0, R110, R135, !PT ;  /* 0x000000876e007209 */ /* 0x000fe40007810000 */
[----:B------:R-:W-:Y:S02]  /*7d60*/  FSEL R98, R85, -INF , P6 ;  /* 0xff80000055627808 */ /* 0x000fe40003000000 */
[----:B------:R-:W-:Y:S01]  /*7d70*/  ISETP.GT.AND P6, PT, R9, 0x80, PT ;  /* 0x000000800900780c */ /* 0x000fe20003fc4270 */
[----:B------:R-:W-:Y:S01]  /*7d80*/  MUFU.EX2 R127, R127 ;  /* 0x0000007f007f7308 */ /* 0x000fe20000000800 */
[----:B------:R-:W-:-:S02]  /*7d90*/  FMNMX.FTZ R85, R111, R0, !PT ;  /* 0x000000006f557209 */ /* 0x000fc40007810000 */
[----:B------:R-:W-:Y:S02]  /*7da0*/  ISETP.GT.AND P5, PT, R9, 0x81, PT ;  /* 0x000000810900780c */ /* 0x000fe40003fa4270 */
[----:B------:R-:W-:Y:S01]  /*7db0*/  FSEL R99, R72, -INF , P6 ;  /* 0xff80000048637808 */ /* 0x000fe20003000000 */
[--C-:B------:R-:W-:Y:S01]  /*7dc0*/  FFMA.FTZ R72, R102, UR4, -R10.reuse ;  /* 0x0000000466487c23 */ /* 0x100fe2000801080a */
[----:B------:R-:W-:Y:S01]  /*7dd0*/  FMNMX.FTZ R0, R98, R85, !PT ;  /* 0x0000005562007209 */ /* 0x000fe20007810000 */
[--C-:B------:R-:W-:Y:S01]  /*7de0*/  FFMA.FTZ R85, R91, UR4, -R10.reuse ;  /* 0x000000045b557c23 */ /* 0x100fe2000801080a */
[----:B------:R-:W-:Y:S01]  /*7df0*/  ISETP.GT.AND P4, PT, R9, 0x88, PT ;  /* 0x000000880900780c */ /* 0x000fe20003f84270 */
[--C-:B------:R-:W-:Y:S01]  /*7e00*/  FFMA.FTZ R91, R95, UR4, -R10.reuse ;  /* 0x000000045f5b7c23 */ /* 0x100fe2000801080a */
[----:B------:R-:W-:Y:S01]  /*7e10*/  FSEL R135, R73, -INF , P5 ;  /* 0xff80000049877808 */ /* 0x000fe20002800000 */
[----:B------:R-:W-:Y:S01]  /*7e20*/  FFMA.FTZ R95, R75, UR4, -R10 ;  /* 0x000000044b5f7c23 */ /* 0x000fe2000801080a */
[----:B------:R-:W-:Y:S01]  /*7e30*/  FMNMX.FTZ R0, R99, R0, !PT ;  /* 0x0000000063007209 */ /* 0x000fe20007810000 */
[----:B------:R-:W-:Y:S01]  /*7e40*/  MUFU.EX2 R109, R109 ;  /* 0x0000006d006d7308 */ /* 0x000fe20000000800 */
[----:B------:R-:W-:-:S02]  /*7e50*/  ISETP.GT.AND P6, PT, R9, 0x89, PT ;  /* 0x000000890900780c */ /* 0x000fc40003fc4270 */
[----:B------:R-:W-:Y:S02]  /*7e60*/  FSEL R102, R76, -INF , P4 ;  /* 0xff8000004c667808 */ /* 0x000fe40002000000 */
[----:B------:R-:W-:Y:S02]  /*7e70*/  FMNMX.FTZ R73, R135, R0, !PT ;  /* 0x0000000087497209 */ /* 0x000fe40007810000 */
[----:B--2---:R-:W-:Y:S01]  /*7e80*/  FSEL R138, R77, -INF , P6 ;  /* 0xff8000004d8a7808 */ /* 0x004fe20003000000 */
[----:B------:R-:W-:Y:S01]  /*7e90*/  MUFU.EX2 R76, R72 ;  /* 0x00000048004c7308 */ /* 0x000fe20000000800 */
[----:B------:R-:W-:Y:S01]  /*7ea0*/  FMNMX.FTZ R73, R102, R73, !PT ;  /* 0x0000004966497209 */ /* 0x000fe20007810000 */
[----:B------:R-:W-:Y:S01]  /*7eb0*/  FFMA.FTZ R77, R103, UR4, -R10 ;  /* 0x00000004674d7c23 */ /* 0x000fe2000801080a */
[----:B0-----:R-:W-:Y:S02]  /*7ec0*/  SHF.R.U32.HI R142, RZ, 0x7, R143 ;  /* 0x00000007ff8e7819 */ /* 0x001fe4000001168f */
[----:B------:R-:W-:-:S02]  /*7ed0*/  FMNMX.FTZ R0, R138, R73, !PT ;  /* 0x000000498a007209 */ /* 0x000fc40007810000 */
[----:B------:R-:W-:Y:S01]  /*7ee0*/  ISETP.GE.U32.AND P4, PT, R143, 0x180, PT ;  /* 0x000001808f00780c */ /* 0x000fe20003f86070 */
[----:B------:R0:W-:Y:S02]  /*7ef0*/  MUFU.EX2 R9, R84 ;  /* 0x0000005400097308 */ /* 0x0001e40000000800 */
[----:B------:R-:W1:Y:S06]  /*7f00*/  SHFL.BFLY PT, R73, R0, 0x2, 0x1f ;  /* 0x0c401f0000497f89 */ /* 0x000e6c00000e0000 */
[----:B------:R-:W-:Y:S01]  /*7f10*/  MUFU.EX2 R96, R96 ;  /* 0x0000006000607308 */ /* 0x000fe20000000800 */
[--C-:B0-----:R-:W-:Y:S01]  /*7f20*/  FFMA.FTZ R84, R90, UR4, -R10.reuse ;  /* 0x000000045a547c23 */ /* 0x101fe2000801080a */
[--C-:B------:R-:W-:Y:S01]  /*7f30*/  FFMA.FTZ R90, R94, UR4, -R10.reuse ;  /* 0x000000045e5a7c23 */ /* 0x100fe2000801080a */
[--C-:B------:R-:W-:Y:S01]  /*7f40*/  FFMA.FTZ R94, R74, UR4, -R10.reuse ;  /* 0x000000044a5e7c23 */ /* 0x100fe2000801080a */
[----:B------:R-:W-:-:S04]  /*7f50*/  FFMA.FTZ R10, R79, UR4, -R10 ;  /* 0x000000044f0a7c23 */ /* 0x000fc8000801080a */
[----:B------:R-:W-:Y:S08]  /*7f60*/  MUFU.EX2 R97, R97 ;  /* 0x0000006100617308 */ /* 0x000ff00000000800 */
[----:B------:R-:W-:Y:S01]  /*7f70*/  MUFU.EX2 R89, R89 ;  /* 0x0000005900597308 */ /* 0x000fe20000000800 */
[----:B-1----:R-:W-:-:S05]  /*7f80*/  FMNMX.FTZ R73, R0, R73, !PT ;  /* 0x0000004900497209 */ /* 0x002fca0007810000 */
[----:B------:R-:W0:Y:S02]  /*7f90*/  SHFL.BFLY PT, R0, R73, 0x1, 0x1f ;  /* 0x0c201f0049007f89 */ /* 0x000e2400000e0000 */
[----:B------:R-:W-:Y:S01]  /*7fa0*/  MUFU.EX2 R92, R92 ;  /* 0x0000005c005c7308 */ /* 0x000fe20000000800 */
[----:B------:R-:W-:Y:S02]  /*7fb0*/  WARPGROUP.DEPBAR.LE gsb0, 0x0 ;  /* 0x00008000000079c5 */ /* 0x000fe40000010000 */
[----:B------:R-:W-:-:S05]  /*7fc0*/  WARPGROUP.ARRIVE ;  /* 0x00000000000079c5 */ /* 0x000fca0000000000 */
[----:B------:R-:W-:Y:S01]  /*7fd0*/  MUFU.EX2 R80, R80 ;  /* 0x0000005000507308 */ /* 0x000fe20000000800 */
[----:B------:R-:W-:Y:S01]  /*7fe0*/  HGMMA.64x96x16.F32 R24, gdesc[UR32].tnspB, R24, gsb0 ;  /* 0x41600000201879f0 */ /* 0x000fe20008000818 */
[----:B------:R-:W-:Y:S02]  /*7ff0*/  UIADD3 UR32, UR10, 0x900, URZ ;  /* 0x000009000a207890 */ /* 0x000fe4000fffe03f */
[----:B------:R-:W-:-:S04]  /*8000*/  UIADD3 UR34, UR11, 0x180, URZ ;  /* 0x000001800b227890 */ /* 0x000fc8000fffe03f */
[----:B------:R-:W-:Y:S01]  /*8010*/  MUFU.EX2 R81, R81 ;  /* 0x0000005100517308 */ /* 0x000fe20000000800 */
[----:B------:R-:W-:Y:S01]  /*8020*/  UMOV UR33, 0xc0000010 ;  /* 0xc000001000217882 */ /* 0x000fe20000000000 */
[----:B------:R-:W-:Y:S01]  /*8030*/  UMOV UR35, 0x80000020 ;  /* 0x8000002000237882 */ /* 0x000fe20000000000 */
[----:B0-----:R-:W-:Y:S01]  /*8040*/  FMNMX.FTZ R0, R73, R0, !PT ;  /* 0x0000000049007209 */ /* 0x001fe20007810000 */
[----:B------:R-:W-:-:S04]  /*8050*/  VIADD R73, R142, 0x9 ;  /* 0x000000098e497836 */ /* 0x000fc80000000000 */
[----:B------:R-:W-:Y:S01]  /*8060*/  MUFU.EX2 R77, R77 ;  /* 0x0000004d004d7308 */ /* 0x000fe20000000800 */
[C---:B------:R-:W-:Y:S01]  /*8070*/  FSETP.NEU.FTZ.AND P5, PT, R0.reuse, -INF , PT ;  /* 0xff8000000000780b */ /* 0x040fe20003fbd000 */
[C---:B------:R-:W-:Y:S01]  /*8080*/  FMUL.FTZ R72, R0.reuse, UR4 ;  /* 0x0000000400487c20 */ /* 0x040fe20008410000 */
[----:B------:R-:W-:Y:S02]  /*8090*/  SEL R73, R73, 0x9, !P4 ;  /* 0x0000000949497807 */ /* 0x000fe40006000000 */
[----:B------:R-:W-:Y:S02]  /*80a0*/  FSEL R75, R0, RZ, P5 ;  /* 0x000000ff004b7208 */ /* 0x000fe40002800000 */
[----:B------:R-:W-:Y:S01]  /*80b0*/  FSEL R79, R72, RZ, P5 ;  /* 0x000000ff484f7208 */ /* 0x000fe20002800000 */
[----:B------:R-:W-:Y:S02]  /*80c0*/  MUFU.EX2 R84, R84 ;  /* 0x0000005400547308 */ /* 0x000fe40000000800 */
[----:B------:R-:W-:-:S02]  /*80d0*/  FADD.FTZ R75, -R75, R6 ;  /* 0x000000064b4b7221 */ /* 0x000fc40000010100 */
[--C-:B------:R-:W-:Y:S01]  /*80e0*/  FFMA.FTZ R103, R140, UR4, -R79.reuse ;  /* 0x000000048c677c23 */ /* 0x100fe2000801084f */
[--C-:B------:R-:W-:Y:S01]  /*80f0*/  FFMA.FTZ R140, R121, UR4, -R79.reuse ;  /* 0x00000004798c7c23 */ /* 0x100fe2000801084f */
[--C-:B------:R-:W-:Y:S01]  /*8100*/  FFMA.FTZ R121, R112, UR4, -R79.reuse ;  /* 0x0000000470797c23 */ /* 0x100fe2000801084f */
[--C-:B------:R-:W-:Y:S01]  /*8110*/  FFMA.FTZ R112, R104, UR4, -R79.reuse ;  /* 0x0000000468707c23 */ /* 0x100fe2000801084f */
[----:B------:R-:W-:Y:S01]  /*8120*/  FSEL R104, R5, RZ, P3 ;  /* 0x000000ff05687208 */ /* 0x000fe20001800000 */
[--C-:B------:R-:W-:Y:S01]  /*8130*/  FFMA.FTZ R72, R136, UR4, -R79.reuse ;  /* 0x0000000488487c23 */ /* 0x100fe2000801084f */
[----:B------:R-:W-:Y:S01]  /*8140*/  FMUL.FTZ R75, R75, UR4 ;  /* 0x000000044b4b7c20 */ /* 0x000fe20008410000 */
[--C-:B------:R-:W-:Y:S01]  /*8150*/  FFMA.FTZ R74, R137, UR4, -R79.reuse ;  /* 0x00000004894a7c23 */ /* 0x100fe2000801084f */
[----:B------:R-:W-:Y:S01]  /*8160*/  FFMA.FTZ R136, R141, UR4, -R79 ;  /* 0x000000048d887c23 */ /* 0x000fe2000801084f */
[----:B------:R-:W-:Y:S01]  /*8170*/  FADD.FTZ R7, -R104, R7 ;  /* 0x0000000768077221 */ /* 0x000fe20000010100 */
[----:B------:R-:W-:Y:S01]  /*8180*/  IMAD.U32 R104, RZ, RZ, UR36 ;  /* 0x00000024ff687e24 */ /* 0x000fe2000f8e00ff */
[----:B------:R-:W-:Y:S01]  /*8190*/  MUFU.EX2 R72, R72 ;  /* 0x0000004800487308 */ /* 0x000fe20000000800 */
[--C-:B------:R-:W-:Y:S01]  /*81a0*/  FFMA.FTZ R137, R128, UR4, -R79.reuse ;  /* 0x0000000480897c23 */ /* 0x100fe2000801084f */
[----:B------:R-:W-:Y:S01]  /*81b0*/  FMUL.FTZ R6, R7, UR4 ;  /* 0x0000000407067c20 */ /* 0x000fe20008410000 */
[--C-:B------:R-:W-:Y:S01]  /*81c0*/  FFMA.FTZ R141, R129, UR4, -R79.reuse ;  /* 0x00000004818d7c23 */ /* 0x100fe2000801084f */
[----:B------:R-:W-:Y:S01]  /*81d0*/  @!P1 LEA R104, R104, UR37, 0x3 ;  /* 0x0000002568689c11 */ /* 0x000fe2000f8e18ff */
[--C-:B------:R-:W-:Y:S01]  /*81e0*/  FFMA.FTZ R132, R132, UR4, -R79.reuse ;  /* 0x0000000484847c23 */ /* 0x100fe2000801084f */
[--C-:B------:R-:W-:Y:S01]  /*81f0*/  FFMA.FTZ R128, R124, UR4, -R79.reuse ;  /* 0x000000047c807c23 */ /* 0x100fe2000801084f */
[----:B------:R-:W-:Y:S01]  /*8200*/  FFMA.FTZ R133, R133, UR4, -R79 ;  /* 0x0000000485857c23 */ /* 0x000fe2000801084f */
[----:B------:R-:W-:Y:S01]  /*8210*/  MUFU.EX2 R6, R6 ;  /* 0x0000000600067308 */ /* 0x000fe20000000800 */
[----:B------:R-:W-:-:S02]  /*8220*/  @!P1 VIADD R7, R104, 0x31c40 ;  /* 0x00031c4068079836 */ /* 0x000fc40000000000 */
[--C-:B------:R-:W-:Y:S01]  /*8230*/  FFMA.FTZ R139, R125, UR4, -R79.reuse ;  /* 0x000000047d8b7c23 */ /* 0x100fe2000801084f */
[--C-:B------:R-:W-:Y:S01]  /*8240*/  FFMA.FTZ R129, R130, UR4, -R79.reuse ;  /* 0x0000000482817c23 */ /* 0x100fe2000801084f */
[--C-:B------:R-:W-:Y:S01]  /*8250*/  FFMA.FTZ R115, R115, UR4, -R79.reuse ;  /* 0x0000000473737c23 */ /* 0x100fe2000801084f */
[----:B------:R-:W-:Y:S01]  /*8260*/  FFMA.FTZ R130, R126, UR4, -R79 ;  /* 0x000000047e827c23 */ /* 0x000fe2000801084f */
[----:B------:R-:W-:Y:S01]  /*8270*/  @!P1 PRMT R7, RZ, 0x654, R7 ;  /* 0x00000654ff079816 */ /* 0x000fe20000000007 */
        /* <DEDUP_REMOVED lines=13> */
[----:B------:R-:W-:Y:S01]  /*8350*/  FFMA.FTZ R102, R102, UR4, -R79 ;  /* 0x0000000466667c23 */ /* 0x000fe2000801084f */
[----:B------:R-:W-:-:S03]  /*8360*/  PLOP3.LUT P3, PT, PT, PT, UP1, 0x80, 0x0 ;  /* 0x000000000000781c */ /* 0x000fc60003f6f018 */
        /* <DEDUP_REMOVED lines=15> */
[----:B------:R-:W0:Y:S08]  /*8460*/  MUFU.EX2 R139, R139 ;  /* 0x0000008b008b7308 */ /* 0x000e300000000800 */
[----:B------:R-:W-:Y:S08]  /*8470*/  MUFU.EX2 R121, R121 ;  /* 0x0000007900797308 */ /* 0x000ff00000000800 */
[----:B------:R-:W-:Y:S01]  /*8480*/  MUFU.EX2 R130, R130 ;  /* 0x0000008200827308 */ /* 0x000fe20000000800 */
[----:B0-----:R-:W-:-:S07]  /*8490*/  F2FP.F16.F32.PACK_AB R126, R139, R128 ;  /* 0x000000808b7e723e */ /* 0x001fce00000000ff */
        /* <DEDUP_REMOVED lines=16> */
[----:B------:R-:W-:-:S05]  /*85a0*/  UIADD3 UR10, UR7, -0x1, URZ ;  /* 0xffffffff070a7890 */ /* 0x000fca000fffe03f */
[----:B------:R-:W-:Y:S02]  /*85b0*/  MUFU.EX2 R82, R82 ;  /* 0x0000005200527308 */ /* 0x000fe40000000800 */
[----:B------:R-:W-:-:S06]  /*85c0*/  UMOV UR7, UR10 ;  /* 0x0000000a00077c82 */ /* 0x000fcc0008000000 */
        /* <DEDUP_REMOVED lines=13> */
[----:B------:R-:W-:Y:S03]  /*86a0*/  HGMMA.64x96x16.F32 R24, gdesc[UR32].tnspB, R24, gsb0 ;  /* 0x41600000201879f0 */ /* 0x000fe60008000818 */
[----:B------:R-:W-:Y:S02]  /*86b0*/  WARPGROUP.DEPBAR.LE gsb0, 0x0 ;  /* 0x00008000000079c5 */ /* 0x000fe40000010000 */
[----:B------:R0:W-:Y:S06]  /*86c0*/  BAR.ARV R73, 0x100 ;  /* 0x000400490000751d */ /* 0x0001ec0000002000 */
[----:B------:R1:W-:Y:S01]  /*86d0*/  @!P1 SYNCS.ARRIVE.TRANS64.RED.A1T0 RZ, [R7+URZ], RZ ;  /* 0x000000ff07ff99a7 */ /* 0x0003e2000810043f */
[-C--:B------:R-:W-:Y:S01]  /*86e0*/  FMUL.FTZ R26, R26, R6.reuse ;  /* 0x000000061a1a7220 */ /* 0x080fe20000410000 */
[----:B0-----:R-:W-:Y:S01]  /*86f0*/  IMAD.U32 R73, RZ, RZ, UR6 ;  /* 0x00000006ff497e24 */ /* 0x001fe2000f8e00ff */
[----:B------:R-:W-:Y:S01]  /*8700*/  UMOV UR6, UR36 ;  /* 0x0000002400067c82 */ /* 0x000fe20008000000 */
[-C--:B------:R-:W-:Y:S01]  /*8710*/  FMUL.FTZ R27, R27, R6.reuse ;  /* 0x000000061b1b7220 */ /* 0x080fe20000410000 */
[-C--:B------:R-:W-:Y:S01]  /*8720*/  FMUL.FTZ R30, R30, R6.reuse ;  /* 0x000000061e1e7220 */ /* 0x080fe20000410000 */
[-C--:B------:R-:W-:Y:S01]  /*8730*/  FMUL.FTZ R31, R31, R6.reuse ;  /* 0x000000061f1f7220 */ /* 0x080fe20000410000 */
[----:B------:R-:W-:Y:S01]  /*8740*/  @!P1 LEA R73, R73, UR37, 0x3 ;  /* 0x0000002549499c11 */ /* 0x000fe2000f8e18ff */
[----:B-1----:R0:W1:Y:S01]  /*8750*/  MUFU.EX2 R7, R75 ;  /* 0x0000004b00077308 */ /* 0x0020620000000800 */
        /* <DEDUP_REMOVED lines=9> */
[----:B0-----:R-:W-:Y:S01]  /*87f0*/  FFMA.FTZ R75, R6, R3, R11 ;  /* 0x00000003064b7223 */ /* 0x001fe2000001000b */
[-C--:B------:R-:W-:Y:S01]  /*8800*/  FMUL.FTZ R47, R47, R6.reuse ;  /* 0x000000062f2f7220 */ /* 0x080fe20000410000 */
[----:B------:R0:W2:Y:S01]  /*8810*/  MUFU.EX2 R3, R115 ;  /* 0x0000007300037308 */ /* 0x0000a20000000800 */
[----:B------:R3:W-:Y:S01]  /*8820*/  @!P1 SYNCS.ARRIVE.TRANS64.RED.A1T0 RZ, [R73+URZ], RZ ;  /* 0x000000ff49ff99a7 */ /* 0x0007e2000810043f */
[----:B------:R-:W-:Y:S01]  /*8830*/  FADD.FTZ R124, R12, R75 ;  /* 0x0000004b0c7c7221 */ /* 0x000fe20000010000 */
[-C--:B------:R-:W-:Y:S01]  /*8840*/  FMUL.FTZ R50, R50, R6.reuse ;  /* 0x0000000632327220 */ /* 0x080fe20000410000 */
[----:B------:R-:W-:Y:S01]  /*8850*/  FMUL.FTZ R51, R51, R6 ;  /* 0x0000000633337220 */ /* 0x000fe20000410000 */
[----:B-1----:R-:W-:Y:S01]  /*8860*/  FMUL.FTZ R24, R24, R7 ;  /* 0x0000000718187220 */ /* 0x002fe20000410000 */
[----:B------:R-:W-:Y:S01]  /*8870*/  FADD.FTZ R75, R13, R124 ;  /* 0x0000007c0d4b7221 */ /* 0x000fe20000010000 */
[----:B------:R-:W-:Y:S01]  /*8880*/  F2FP.F16.F32.PACK_AB R124, R140, R129 ;  /* 0x000000818c7c723e */ /* 0x000fe200000000ff */
[-C--:B------:R-:W-:Y:S01]  /*8890*/  FMUL.FTZ R25, R25, R7.reuse ;  /* 0x0000000719197220 */ /* 0x080fe20000410000 */
[----:B---3--:R-:W-:Y:S01]  /*88a0*/  FFMA.FTZ R73, R7, R4, R72 ;  /* 0x0000000407497223 */ /* 0x008fe20000010048 */
[----:B------:R-:W-:Y:S01]  /*88b0*/  F2FP.F16.F32.PACK_AB R72, R74, R72 ;  /* 0x000000484a48723e */ /* 0x000fe200000000ff */
[----:B------:R-:W-:Y:S01]  /*88c0*/  FFMA.FTZ R4, R118, UR4, -R79 ;  /* 0x0000000476047c23 */ /* 0x000fe2000801084f */
[----:B------:R-:W-:Y:S01]  /*88d0*/  FMUL.FTZ R28, R28, R7 ;  /* 0x000000071c1c7220 */ /* 0x000fe20000410000 */
[----:B------:R-:W-:Y:S01]  /*88e0*/  FADD.FTZ R104, R74, R73 ;  /* 0x000000494a687221 */ /* 0x000fe20000010000 */
[----:B------:R-:W-:Y:S01]  /*88f0*/  F2FP.F16.F32.PACK_AB R73, R12, R11 ;  /* 0x0000000b0c49723e */ /* 0x000fe200000000ff */
[C---:B------:R-:W-:Y:S01]  /*8900*/  FADD.FTZ R12, R14.reuse, R75 ;  /* 0x0000004b0e0c7221 */ /* 0x040fe20000010000 */
[----:B------:R-:W-:Y:S01]  /*8910*/  F2FP.F16.F32.PACK_AB R75, R14, R13 ;  /* 0x0000000d0e4b723e */ /* 0x000fe200000000ff */
[----:B------:R-:W-:Y:S01]  /*8920*/  FADD.FTZ R125, R103, R104 ;  /* 0x00000068677d7221 */ /* 0x000fe20000010000 */
[----:B------:R-:W-:Y:S01]  /*8930*/  F2FP.F16.F32.PACK_AB R74, R136, R103 ;  /* 0x00000067884a723e */ /* 0x000fe200000000ff */
[----:B------:R-:W-:Y:S01]  /*8940*/  FADD.FTZ R103, R15, R12 ;  /* 0x0000000c0f677221 */ /* 0x000fe20000010000 */
[----:B------:R-:W-:Y:S01]  /*8950*/  FFMA.FTZ R11, R100, UR4, -R79 ;  /* 0x00000004640b7c23 */ /* 0x000fe2000801084f */
[----:B------:R-:W-:Y:S01]  /*8960*/  FADD.FTZ R14, R136, R125 ;  /* 0x0000007d880e7221 */ /* 0x000fe20000010000 */
[----:B------:R-:W-:Y:S01]  /*8970*/  FFMA.FTZ R100, R106, UR4, -R79 ;  /* 0x000000046a647c23 */ /* 0x000fe2000801084f */
[----:B------:R-:W-:Y:S01]  /*8980*/  FADD.FTZ R12, R20, R103 ;  /* 0x00000067140c7221 */ /* 0x000fe20000010000 */
[----:B------:R1:W-:Y:S01]  /*8990*/  STSM.16.M88.4 [R2+0x24300], R72 ;  /* 0x0243004802007844 */ /* 0x0003e20000000200 */
[----:B------:R-:W-:Y:S01]  /*89a0*/  FADD.FTZ R14, R137, R14 ;  /* 0x0000000e890e7221 */ /* 0x000fe20000010000 */
[----:B------:R-:W3:Y:S01]  /*89b0*/  MUFU.EX2 R4, R4 ;  /* 0x0000000400047308 */ /* 0x000ee20000000800 */
[----:B------:R-:W-:Y:S01]  /*89c0*/  FADD.FTZ R103, R21, R12 ;  /* 0x0000000c15677221 */ /* 0x000fe20000010000 */
[--C-:B------:R-:W-:Y:S01]  /*89d0*/  FFMA.FTZ R13, R101, UR4, -R79.reuse ;  /* 0x00000004650d7c23 */ /* 0x100fe2000801084f */
[----:B0-----:R-:W-:Y:S01]  /*89e0*/  FADD.FTZ R115, R141, R14 ;  /* 0x0000000e8d737221 */ /* 0x001fe20000010000 */
[--C-:B------:R-:W-:Y:S01]  /*89f0*/  FFMA.FTZ R104, R93, UR4, -R79.reuse ;  /* 0x000000045d687c23 */ /* 0x100fe2000801084f */
[----:B------:R-:W-:Y:S01]  /*8a00*/  FFMA.FTZ R101, R134, UR4, -R79 ;  /* 0x0000000486657c23 */ /* 0x000fe2000801084f */
[-C--:B------:R-:W-:Y:S01]  /*8a10*/  FMUL.FTZ R29, R29, R7.reuse ;  /* 0x000000071d1d7220 */ /* 0x080fe20000410000 */
[----:B------:R-:W-:Y:S01]  /*8a20*/  FADD.FTZ R14, R132, R115 ;  /* 0x00000073840e7221 */ /* 0x000fe20000010000 */
[----:B------:R-:W-:Y:S01]  /*8a30*/  FADD.FTZ R115, R120, R103 ;  /* 0x0000006778737221 */ /* 0x000fe20000010000 */
[----:B------:R-:W-:Y:S01]  /*8a40*/  FFMA.FTZ R103, R98, UR4, -R79 ;  /* 0x0000000462677c23 */ /* 0x000fe2000801084f */
[----:B------:R-:W0:Y:S01]  /*8a50*/  MUFU.EX2 R11, R11 ;  /* 0x0000000b000b7308 */ /* 0x000e220000000800 */
[----:B------:R-:W-:Y:S01]  /*8a60*/  FADD.FTZ R14, R133, R14 ;  /* 0x0000000e850e7221 */ /* 0x000fe20000010000 */
[----:B------:R-:W-:Y:S01]  /*8a70*/  FADD.FTZ R12, R122, R115 ;  /* 0x000000737a0c7221 */ /* 0x000fe20000010000 */
[----:B------:R-:W-:Y:S01]  /*8a80*/  FFMA.FTZ R79, R138, UR4, -R79 ;  /* 0x000000048a4f7c23 */ /* 0x000fe2000801084f */
[-C--:B------:R-:W-:Y:S01]  /*8a90*/  FMUL.FTZ R32, R32, R7.reuse ;  /* 0x0000000720207220 */ /* 0x080fe20000410000 */
[----:B------:R-:W-:Y:S01]  /*8aa0*/  FADD.FTZ R125, R129, R14 ;  /* 0x0000000e817d7221 */ /* 0x000fe20000010000 */
[----:B------:R-:W-:Y:S01]  /*8ab0*/  FADD.FTZ R12, R123, R12 ;  /* 0x0000000c7b0c7221 */ /* 0x000fe20000010000 */
[-C--:B------:R-:W-:Y:S01]  /*8ac0*/  FMUL.FTZ R33, R33, R7.reuse ;  /* 0x0000000721217220 */ /* 0x080fe20000410000 */
[----:B------:R4:W-:Y:S01]  /*8ad0*/  MUFU.EX2 R98, R119 ;  /* 0x0000007700627308 */ /* 0x0009e20000000800 */
[----:B------:R-:W-:Y:S01]  /*8ae0*/  FADD.FTZ R125, R140, R125 ;  /* 0x0000007d8c7d7221 */ /* 0x000fe20000010000 */
[----:B------:R-:W-:Y:S01]  /*8af0*/  FADD.FTZ R12, R113, R12 ;  /* 0x0000000c710c7221 */ /* 0x000fe20000010000 */
[-C--:B------:R-:W-:Y:S01]  /*8b00*/  FMUL.FTZ R36, R36, R7.reuse ;  /* 0x0000000724247220 */ /* 0x080fe20000410000 */
[----:B------:R-:W-:Y:S01]  /*8b10*/  FMUL.FTZ R37, R37, R7 ;  /* 0x0000000725257220 */ /* 0x000fe20000410000 */
[----:B------:R-:W-:Y:S01]  /*8b20*/  FADD.FTZ R14, R128, R125 ;  /* 0x0000007d800e7221 */ /* 0x000fe20000010000 */
[----:B------:R-:W-:Y:S01]  /*8b30*/  FADD.FTZ R106, R127, R12 ;  /* 0x0000000c7f6a7221 */ /* 0x000fe20000010000 */
[----:B------:R-:W-:Y:S01]  /*8b40*/  F2FP.F16.F32.PACK_AB R12, R141, R137 ;  /* 0x000000898d0c723e */ /* 0x000fe200000000ff */
[----:B------:R5:W0:Y:S01]  /*8b50*/  MUFU.EX2 R93, R13 ;  /* 0x0000000d005d7308 */ /* 0x000a220000000800 */
[----:B------:R-:W-:Y:S01]  /*8b60*/  FADD.FTZ R14, R139, R14 ;  /* 0x0000000e8b0e7221 */ /* 0x000fe20000010000 */
[----:B------:R-:W-:Y:S01]  /*8b70*/  FADD.FTZ R106, R105, R106 ;  /* 0x0000006a696a7221 */ /* 0x000fe20000010000 */
[----:B------:R-:W-:Y:S01]  /*8b80*/  F2FP.F16.F32.PACK_AB R125, R123, R122 ;  /* 0x0000007a7b7d723e */ /* 0x000fe200000000ff */
[----:B------:R-:W-:Y:S01]  /*8b90*/  FMUL.FTZ R40, R40, R7 ;  /* 0x0000000728287220 */ /* 0x000fe20000410000 */
[----:B------:R-:W-:Y:S01]  /*8ba0*/  FADD.FTZ R115, R121, R14 ;  /* 0x0000000e79737221 */ /* 0x000fe20000010000 */
[----:B----4-:R-:W-:Y:S01]  /*8bb0*/  FADD.FTZ R119, R109, R106 ;  /* 0x0000006a6d777221 */ /* 0x010fe20000010000 */
[----:B------:R-:W-:Y:S01]  /*8bc0*/  F2FP.F16.F32.PACK_AB R14, R133, R132 ;  /* 0x00000084850e723e */ /* 0x000fe200000000ff */
[----:B------:R-:W4:Y:S01]  /*8bd0*/  MUFU.EX2 R100, R100 ;  /* 0x0000006400647308 */ /* 0x000f220000000800 */
[----:B------:R-:W-:Y:S01]  /*8be0*/  FADD.FTZ R115, R130, R115 ;  /* 0x0000007382737221 */ /* 0x000fe20000010000 */
[----:B-1----:R-:W-:Y:S01]  /*8bf0*/  FADD.FTZ R74, R96, R119 ;  /* 0x00000077604a7221 */ /* 0x002fe20000010000 */
[----:B-----5:R-:W-:Y:S01]  /*8c00*/  F2FP.F16.F32.PACK_AB R13, R20, R15 ;  /* 0x0000000f140d723e */ /* 0x020fe200000000ff */
[----:B------:R-:W-:Y:S01]  /*8c10*/  FMUL.FTZ R41, R41, R7 ;  /* 0x0000000729297220 */ /* 0x000fe20000410000 */
[----:B------:R-:W-:Y:S01]  /*8c20*/  FADD.FTZ R72, R116, R115 ;  /* 0x0000007374487221 */ /* 0x000fe20000010000 */
[----:B------:R-:W-:Y:S01]  /*8c30*/  FADD.FTZ R75, R97, R74 ;  /* 0x0000004a614b7221 */ /* 0x000fe20000010000 */
[----:B------:R-:W-:Y:S01]  /*8c40*/  F2FP.F16.F32.PACK_AB R15, R120, R21 ;  /* 0x00000015780f723e */ /* 0x000fe200000000ff */
[----:B------:R-:W1:Y:S01]  /*8c50*/  MUFU.EX2 R101, R101 ;  /* 0x0000006500657308 */ /* 0x000e620000000800 */
[C---:B------:R-:W-:Y:S01]  /*8c60*/  FADD.FTZ R73, R117.reuse, R72 ;  /* 0x0000004875497221 */ /* 0x040fe20000010000 */
[----:B------:R-:W-:Y:S01]  /*8c70*/  FADD.FTZ R72, R88, R75 ;  /* 0x0000004b58487221 */ /* 0x000fe20000010000 */
[----:B------:R-:W-:Y:S01]  /*8c80*/  F2FP.F16.F32.PACK_AB R106, R117, R116 ;  /* 0x00000074756a723e */ /* 0x000fe200000000ff */
[----:B------:R5:W-:Y:S01]  /*8c90*/  STSM.16.M88.4 [R2+0x25b00], R12 ;  /* 0x025b000c02007844 */ /* 0x000be20000000200 */
[----:B------:R-:W-:Y:S01]  /*8ca0*/  FADD.FTZ R73, R112, R73 ;  /* 0x0000004970497221 */ /* 0x000fe20000010000 */
[----:B------:R-:W-:Y:S01]  /*8cb0*/  FADD.FTZ R75, R89, R72 ;  /* 0x00000048594b7221 */ /* 0x000fe20000010000 */
[----:B------:R-:W-:Y:S01]  /*8cc0*/  F2FP.F16.F32.PACK_AB R127, R127, R113 ;  /* 0x000000717f7f723e */ /* 0x000fe200000000ff */
[----:B------:R2:W1:Y:S01]  /*8cd0*/  MUFU.EX2 R20, R104 ;  /* 0x0000006800147308 */ /* 0x0004620000000800 */
[----:B------:R-:W-:Y:S01]  /*8ce0*/  FADD.FTZ R73, R114, R73 ;  /* 0x0000004972497221 */ /* 0x000fe20000010000 */
[----:B------:R-:W-:Y:S01]  /*8cf0*/  FADD.FTZ R75, R92, R75 ;  /* 0x0000004b5c4b7221 */ /* 0x000fe20000010000 */
[----:B------:R-:W-:Y:S01]  /*8d00*/  F2FP.F16.F32.PACK_AB R105, R109, R105 ;  /* 0x000000696d69723e */ /* 0x000fe200000000ff */
[----:B------:R-:W-:Y:S01]  /*8d10*/  STSM.16.M88.4 [R2+0x27300], R124 ;  /* 0x0273007c02007844 */ /* 0x000fe20000000200 */
[----:B------:R-:W-:Y:S01]  /*8d20*/  FADD.FTZ R72, R108, R73 ;  /* 0x000000496c487221 */ /* 0x000fe20000010000 */
[----:B------:R-:W-:Y:S01]  /*8d30*/  FADD.FTZ R74, R80, R75 ;  /* 0x0000004b504a7221 */ /* 0x000fe20000010000 */
[----:B------:R-:W-:Y:S01]  /*8d40*/  FMUL.FTZ R44, R44, R7 ;  /* 0x000000072c2c7220 */ /* 0x000fe20000410000 */
[----:B------:R0:W1:Y:S01]  /*8d50*/  MUFU.EX2 R21, R107 ;  /* 0x0000006b00157308 */ /* 0x0000620000000800 */
[----:B------:R-:W-:Y:S01]  /*8d60*/  FADD.FTZ R72, R131, R72 ;  /* 0x0000004883487221 */ /* 0x000fe20000010000 */
[----:B------:R-:W-:Y:S01]  /*8d70*/  FADD.FTZ R74, R81, R74 ;  /* 0x0000004a514a7221 */ /* 0x000fe20000010000 */
[----:B--2---:R-:W-:Y:S01]  /*8d80*/  F2FP.F16.F32.PACK_AB R104, R130, R121 ;  /* 0x000000798268723e */ /* 0x004fe200000000ff */
[-C--:B------:R-:W-:Y:S01]  /*8d90*/  FMUL.FTZ R45, R45, R7.reuse ;  /* 0x000000072d2d7220 */ /* 0x080fe20000410000 */
[----:B------:R-:W-:Y:S01]  /*8da0*/  FADD.FTZ R73, R3, R72 ;  /* 0x0000004803497221 */ /* 0x000fe20000010000 */
[----:B-----5:R-:W-:Y:S01]  /*8db0*/  F2FP.F16.F32.PACK_AB R13, R89, R88 ;  /* 0x00000058590d723e */ /* 0x020fe200000000ff */
[-C--:B------:R-:W-:Y:S01]  /*8dc0*/  FMUL.FTZ R48, R48, R7.reuse ;  /* 0x0000000730307220 */ /* 0x080fe20000410000 */
[----:B------:R-:W2:Y:S01]  /*8dd0*/  MUFU.EX2 R116, R103 ;  /* 0x0000006700747308 */ /* 0x000ea20000000800 */
[----:B---3--:R-:W-:Y:S01]  /*8de0*/  FADD.FTZ R72, R4, R73 ;  /* 0x0000004904487221 */ /* 0x008fe20000010000 */
[----:B------:R-:W-:Y:S01]  /*8df0*/  FADD.FTZ R73, R9, R74 ;  /* 0x0000004a09497221 */ /* 0x000fe20000010000 */
[----:B0-----:R-:W-:Y:S01]  /*8e00*/  F2FP.F16.F32.PACK_AB R107, R97, R96 ;  /* 0x00000060616b723e */ /* 0x001fe200000000ff */
[----:B------:R-:W-:Y:S01]  /*8e10*/  FMUL.FTZ R49, R49, R7 ;  /* 0x0000000731317220 */ /* 0x000fe20000410000 */
[----:B------:R-:W-:Y:S01]  /*8e20*/  FADD.FTZ R72, R11, R72 ;  /* 0x000000480b487221 */ /* 0x000fe20000010000 */
[----:B------:R-:W-:Y:S01]  /*8e30*/  FADD.FTZ R74, R76, R73 ;  /* 0x000000494c4a7221 */ /* 0x000fe20000010000 */
[----:B------:R-:W-:Y:S01]  /*8e40*/  F2FP.F16.F32.PACK_AB R12, R114, R112 ;  /* 0x00000070720c723e */ /* 0x000fe200000000ff */
[----:B------:R0:W3:Y:S01]  /*8e50*/  MUFU.EX2 R88, R99 ;  /* 0x0000006300587308 */ /* 0x0000e20000000800 */
[----:B------:R-:W-:Y:S01]  /*8e60*/  FADD.FTZ R15, R93, R72 ;  /* 0x000000485d0f7221 */ /* 0x000fe20000010000 */
[----:B------:R-:W-:Y:S01]  /*8e70*/  FADD.FTZ R73, R77, R74 ;  /* 0x0000004a4d497221 */ /* 0x000fe20000010000 */
[----:B------:R-:W-:Y:S01]  /*8e80*/  F2FP.F16.F32.PACK_AB R72, R4, R3 ;  /* 0x000000030448723e */ /* 0x000fe200000000ff */
[----:B------:R-:W-:Y:S01]  /*8e90*/  STSM.16.M88.4 [R2+0x28b00], R104 ;  /* 0x028b006802007844 */ /* 0x000fe20000000200 */
[----:B----4-:R-:W-:Y:S01]  /*8ea0*/  FADD.FTZ R75, R100, R15 ;  /* 0x0000000f644b7221 */ /* 0x010fe20000010000 */
[----:B------:R-:W-:Y:S01]  /*8eb0*/  FADD.FTZ R74, R84, R73 ;  /* 0x00000049544a7221 */ /* 0x000fe20000010000 */
[----:B------:R-:W-:Y:S01]  /*8ec0*/  F2FP.F16.F32.PACK_AB R14, R131, R108 ;  /* 0x0000006c830e723e */ /* 0x000fe200000000ff */
[----:B------:R-:W4:Y:S01]  /*8ed0*/  MUFU.EX2 R79, R79 ;  /* 0x0000004f004f7308 */ /* 0x000f220000000800 */
[----:B------:R-:W-:Y:S01]  /*8ee0*/  FADD.FTZ R4, R98, R75 ;  /* 0x0000004b62047221 */ /* 0x000fe20000010000 */
[----:B------:R-:W-:Y:S01]  /*8ef0*/  F2FP.F16.F32.PACK_AB R15, R80, R92 ;  /* 0x0000005c500f723e */ /* 0x000fe200000000ff */
[----:B------:R-:W-:Y:S01]  /*8f00*/  FADD.FTZ R3, R85, R74 ;  /* 0x0000004a55037221 */ /* 0x000fe20000010000 */
[----:B------:R-:W-:Y:S01]  /*8f10*/  F2FP.F16.F32.PACK_AB R73, R9, R81 ;  /* 0x000000510949723e */ /* 0x000fe200000000ff */
[----:B-1----:R-:W-:Y:S01]  /*8f20*/  FADD.FTZ R9, R101, R4 ;  /* 0x0000000465097221 */ /* 0x002fe20000010000 */
[----:B------:R-:W-:Y:S01]  /*8f30*/  F2FP.F16.F32.PACK_AB R74, R93, R11 ;  /* 0x0000000b5d4a723e */ /* 0x000fe200000000ff */
[----:B------:R-:W-:Y:S01]  /*8f40*/  FADD.FTZ R4, R90, R3 ;  /* 0x000000035a047221 */ /* 0x000fe20000010000 */
[----:B------:R-:W-:Y:S01]  /*8f50*/  F2FP.F16.F32.PACK_AB R75, R77, R76 ;  /* 0x0000004c4d4b723e */ /* 0x000fe200000000ff */
[----:B------:R1:W-:Y:S01]  /*8f60*/  STSM.16.M88.4 [R2+0x2a300], R12 ;  /* 0x02a3000c02007844 */ /* 0x0003e20000000200 */
[----:B------:R-:W-:Y:S01]  /*8f70*/  F2FP.F16.F32.PACK_AB R96, R98, R100 ;  /* 0x000000646260723e */ /* 0x000fe200000000ff */
[C---:B------:R-:W-:Y:S01]  /*8f80*/  FADD.FTZ R76, R20.reuse, R9 ;  /* 0x00000009144c7221 */ /* 0x040fe20000010000 */
[----:B------:R-:W-:Y:S01]  /*8f90*/  F2FP.F16.F32.PACK_AB R97, R85, R84 ;  /* 0x000000545561723e */ /* 0x000fe200000000ff */
[----:B------:R3:W-:Y:S01]  /*8fa0*/  STSM.16.M88.4 [R2+0x2bb00], R72 ;  /* 0x02bb004802007844 */ /* 0x0007e20000000200 */
[----:B------:R-:W-:Y:S01]  /*8fb0*/  F2FP.F16.F32.PACK_AB R98, R20, R101 ;  /* 0x000000651462723e */ /* 0x000fe200000000ff */
[C---:B------:R-:W-:Y:S01]  /*8fc0*/  FADD.FTZ R3, R91.reuse, R4 ;  /* 0x000000045b037221 */ /* 0x040fe20000010000 */
[----:B0-----:R-:W-:Y:S01]  /*8fd0*/  F2FP.F16.F32.PACK_AB R99, R91, R90 ;  /* 0x0000005a5b63723e */ /* 0x001fe200000000ff */
[----:B------:R-:W-:Y:S01]  /*8fe0*/  FADD.FTZ R9, R21, R76 ;  /* 0x0000004c15097221 */ /* 0x000fe20000010000 */
[-C--:B------:R-:W-:Y:S01]  /*8ff0*/  FMUL.FTZ R52, R52, R7.reuse ;  /* 0x0000000734347220 */ /* 0x080fe20000410000 */
[----:B------:R-:W-:Y:S01]  /*9000*/  FADD.FTZ R4, R82, R3 ;  /* 0x0000000352047221 */ /* 0x000fe20000010000 */
[-C--:B------:R-:W-:Y:S01]  /*9010*/  FMUL.FTZ R53, R53, R7.reuse ;  /* 0x0000000735357220 */ /* 0x080fe20000410000 */
[----:B------:R0:W-:Y:S01]  /*9020*/  STSM.16.M88.4 [R2+0x2d300], R96 ;  /* 0x02d3006002007844 */ /* 0x0001e20000000200 */
[----:B------:R-:W-:Y:S01]  /*9030*/  FADD.FTZ R76, R110, R9 ;  /* 0x000000096e4c7221 */ /* 0x000fe20000010000 */
[----:B------:R-:W-:Y:S01]  /*9040*/  FADD.FTZ R3, R83, R4 ;  /* 0x0000000453037221 */ /* 0x000fe20000010000 */
[----:B------:R-:W-:Y:S01]  /*9050*/  FMUL.FTZ R56, R56, R7 ;  /* 0x0000000738387220 */ /* 0x000fe20000410000 */
[----:B-1----:R-:W-:Y:S01]  /*9060*/  F2FP.F16.F32.PACK_AB R12, R110, R21 ;  /* 0x000000156e0c723e */ /* 0x002fe200000000ff */
[----:B------:R-:W-:Y:S01]  /*9070*/  FADD.FTZ R9, R111, R76 ;  /* 0x0000004c6f097221 */ /* 0x000fe20000010000 */
[----:B------:R-:W-:Y:S01]  /*9080*/  F2FP.F16.F32.PACK_AB R13, R83, R82 ;  /* 0x00000052530d723e */ /* 0x000fe200000000ff */
[----:B------:R-:W-:Y:S01]  /*9090*/  FADD.FTZ R4, R86, R3 ;  /* 0x0000000356047221 */ /* 0x000fe20000010000 */
[C---:B--2---:R-:W-:Y:S01]  /*90a0*/  F2FP.F16.F32.PACK_AB R14, R116.reuse, R111 ;  /* 0x0000006f740e723e */ /* 0x044fe200000000ff */
[----:B------:R-:W-:Y:S01]  /*90b0*/  FADD.FTZ R9, R116, R9 ;  /* 0x0000000974097221 */ /* 0x000fe20000010000 */
[C---:B------:R-:W-:Y:S01]  /*90c0*/  F2FP.F16.F32.PACK_AB R15, R87.reuse, R86 ;  /* 0x00000056570f723e */ /* 0x040fe200000000ff */
[----:B------:R-:W-:Y:S01]  /*90d0*/  FADD.FTZ R3, R87, R4 ;  /* 0x0000000457037221 */ /* 0x000fe20000010000 */
[----:B---3--:R-:W-:Y:S01]  /*90e0*/  F2FP.F16.F32.PACK_AB R72, R135, R88 ;  /* 0x000000588748723e */ /* 0x008fe200000000ff */
[----:B------:R-:W-:Y:S01]  /*90f0*/  FADD.FTZ R9, R88, R9 ;  /* 0x0000000958097221 */ /* 0x000fe20000010000 */
[----:B------:R-:W-:Y:S01]  /*9100*/  F2FP.F16.F32.PACK_AB R73, R95, R94 ;  /* 0x0000005e5f49723e */ /* 0x000fe200000000ff */
[----:B------:R0:W-:Y:S01]  /*9110*/  STSM.16.M88.4 [R2+0x2eb00], R12 ;  /* 0x02eb000c02007844 */ /* 0x0001e20000000200 */
[----:B----4-:R-:W-:Y:S01]  /*9120*/  F2FP.F16.F32.PACK_AB R74, R79, R102 ;  /* 0x000000664f4a723e */ /* 0x010fe200000000ff */
[----:B------:R-:W-:Y:S01]  /*9130*/  FADD.FTZ R4, R94, R3 ;  /* 0x000000035e047221 */ /* 0x000fe20000010000 */
[----:B------:R-:W-:Y:S01]  /*9140*/  F2FP.F16.F32.PACK_AB R75, R10, R78 ;  /* 0x0000004e0a4b723e */ /* 0x000fe200000000ff */
[----:B------:R-:W-:Y:S01]  /*9150*/  FADD.FTZ R9, R135, R9 ;  /* 0x0000000987097221 */ /* 0x000fe20000010000 */
[-C--:B------:R-:W-:Y:S01]  /*9160*/  FMUL.FTZ R57, R57, R7.reuse ;  /* 0x0000000739397220 */ /* 0x080fe20000410000 */
[----:B------:R-:W-:Y:S01]  /*9170*/  FADD.FTZ R3, R95, R4 ;  /* 0x000000045f037221 */ /* 0x000fe20000010000 */
        /* <DEDUP_REMOVED lines=29> */
[----:B-1----:R-:W-:Y:S01]  /*9350*/  NOP ;  /* 0x0000000000007918 */ /* 0x002fe20000000000 */
[----:B0-----:R-:W-:Y:S05]  /*9360*/  @P3 BRA `(.L_x_1884) ;  /* 0xffffffbc00943947 */ /* 0x001fea000383ffff */
[----:B------:R-:W-:-:S05]  /*9370*/  UMOV UR7, UR10 ;  /* 0x0000000a00077c82 */ /* 0x000fca0008000000 */
.L_x_1875:
[----:B------:R-:W-:-:S13]  /*9380*/  ISETP.LE.AND P2, PT, RZ, UR7, PT ;  /* 0x00000007ff007c0c */ /* 0x000fda000bf43270 */
[----:B------:R-:W-:Y:S05]  /*9390*/  @!P2 BRA `(.L_x_1885) ;  /* 0x0000003400dca947 */ /* 0x000fea0003800000 */
[----:B------:R-:W-:Y:S01]  /*93a0*/  IMAD.MOV.U32 R7, RZ, RZ, R5 ;  /* 0x000000ffff077224 */ /* 0x000fe200078e0005 */
[----:B------:R-:W-:Y:S01]  /*93b0*/  UMOV UR39, UR38 ;  /* 0x0000002600277c82 */ /* 0x000fe20008000000 */
[----:B------:R-:W-:Y:S01]  /*93c0*/  IMAD.MOV.U32 R9, RZ, RZ, R0 ;  /* 0x000000ffff097224 */ /* 0x000fe200078e0000 */
[----:B------:R-:W-:-:S06]  /*93d0*/  UMOV UR6, UR36 ;  /* 0x0000002400067c82 */ /* 0x000fcc0008000000 */
.L_x_1894:
[----:B------:R-:W-:Y:S01]  /*93e0*/  R2UR UR4, R16 ;  /* 0x00000000100472ca */ /* 0x000fe200000e0000 */
[----:B------:R-:W-:-:S04]  /*93f0*/  UIADD3 UR36, UR6, 0x1, URZ ;  /* 0x0000000106247890 */ /* 0x000fc8000fffe03f */
[----:B------:R-:W-:-:S04]  /*9400*/  UISETP.NE.AND UP0, UPT, UR36, 0x2, UPT ;  /* 0x000000022400788c */ /* 0x000fc8000bf05270 */
[----:B------:R-:W-:Y:S02]  /*9410*/  USEL UR38, URZ, 0x1, UP0 ;  /* 0x000000013f267887 */ /* 0x000fe40008000000 */
[----:B------:R-:W-:Y:S02]  /*9420*/  USEL UR36, UR36, URZ, UP0 ;  /* 0x0000003f24247287 */ /* 0x000fe40008000000 */
[----:B------:R-:W-:Y:S01]  /*9430*/  ISETP.NE.AND P3, PT, RZ, UR4, PT ;  /* 0x00000004ff007c0c */ /* 0x000fe2000bf65270 */
[----:B------:R-:W-:-:S12]  /*9440*/  ULOP3.LUT UR38, UR39, UR38, URZ, 0x3c, !UPT ;  /* 0x0000002627267292 */ /* 0x000fd8000f8e3c3f */
[----:B--2---:R-:W-:Y:S05]  /*9450*/  @P3 BRA `(.L_x_1886) ;  /* 0x00000000002c3947 */ /* 0x004fea0003800000 */
[----:B------:R-:W-:Y:S05]  /*9460*/  @!P0 BRA `(.L_x_1887) ;  /* 0x0000000000048947 */ /* 0x000fea0003800000 */
[----:B------:R-:W-:Y:S01]  /*9470*/  BPT.TRAP 0x1 ;  /* 0x000000040000795c */ /* 0x000fe20000300000 */
.L_x_1887:
[----:B------:R-:W-:Y:S01]  /*9480*/  ULEA UR4, UR36, UR37, 0x3 ;  /* 0x0000002524047291 */ /* 0x000fe2000f8e183f */
[----:B------:R-:W-:-:S05]  /*9490*/  IMAD.U32 R0, RZ, RZ, UR38 ;  /* 0x00000026ff007e24 */ /* 0x000fca000f8e00ff */
[----:B------:R-:W-:-:S04]  /*94a0*/  SHF.L.U32 R0, R0, 0x1f, RZ ;  /* 0x0000001f00007819 */ /* 0x000fc800000006ff */
[----:B------:R0:W1:Y:S01]  /*94b0*/  SYNCS.PHASECHK.TRANS64.TRYWAIT P2, [UR4+0x31c30], R0 ;  /* 0x031c3000ff0075a7 */ /* 0x0000620008040144 */
[----:B------:R-:W-:Y:S05]  /*94c0*/  @!P0 BRA `(.L_x_1888) ;  /* 0x0000000000048947 */ /* 0x000fea0003800000 */
[----:B------:R-:W-:Y:S01]  /*94d0*/  BPT.TRAP 0x1 ;  /* 0x000000040000795c */ /* 0x000fe20000300000 */
.L_x_1888:
[----:B-1----:R-:W-:Y:S05]  /*94e0*/  @P2 BRA `(.L_x_1886) ;  /* 0x0000000000082947 */ /* 0x002fea0003800000 */
[----:B------:R-:W1:Y:S02]  /*94f0*/  SYNCS.PHASECHK.TRANS64.TRYWAIT P2, [UR4+0x31c30], R0 ;  /* 0x031c3000ff0075a7 */ /* 0x000e640008040144 */
[----:B-1----:R-:W-:Y:S05]  /*9500*/  @!P2 BRA `(.L_x_1889) ;  /* 0x000000a40074a947 */ /* 0x002fea0003800000 */
.L_x_1886:
        /* <DEDUP_REMOVED lines=356> */
.L_x_1891:
[----:B------:R-:W-:Y:S01]  /*ab50*/  ULEA UR4, UR6, UR37, 0x3 ;  /* 0x0000002506047291 */ /* 0x000fe2000f8e183f */
[----:B------:R-:W-:-:S05]  /*ab60*/  IMAD.U32 R0, RZ, RZ, UR39 ;  /* 0x00000027ff007e24 */ /* 0x000fca000f8e00ff */
[----:B------:R-:W-:-:S04]  /*ab70*/  SHF.L.U32 R0, R0, 0x1f, RZ ;  /* 0x0000001f00007819 */ /* 0x000fc800000006ff */
[----:B------:R0:W1:Y:S01]  /*ab80*/  SYNCS.PHASECHK.TRANS64.TRYWAIT P2, [UR4+0x31c50], R0 ;  /* 0x031c5000ff0075a7 */ /* 0x0000620008040144 */
[----:B------:R-:W-:Y:S05]  /*ab90*/  @!P0 BRA `(.L_x_1892) ;  /* 0x0000000000048947 */ /* 0x000fea0003800000 */
[----:B------:R-:W-:Y:S01]  /*aba0*/  BPT.TRAP 0x1 ;  /* 0x000000040000795c */ /* 0x000fe20000300000 */
.L_x_1892:
[----:B-1----:R-:W-:Y:S05]  /*abb0*/  @P2 BRA `(.L_x_1890) ;  /* 0x0000000000082947 */ /* 0x002fea0003800000 */
[----:B------:R-:W1:Y:S02]  /*abc0*/  SYNCS.PHASECHK.TRANS64.TRYWAIT P2, [UR4+0x31c50], R0 ;  /* 0x031c5000ff0075a7 */ /* 0x000e640008040144 */
[----:B-1----:R-:W-:Y:S05]  /*abd0*/  @!P2 BRA `(.L_x_1893) ;  /* 0x0000008c00d8a947 */ /* 0x002fea0003800000 */
.L_x_1890:
        /* <DEDUP_REMOVED lines=11> */
[----:B------:R-:W-:Y:S01]  /*ac90*/  ULDC UR14, c[0x0][0x988] ;  /* 0x00026200000e7ab9 */ /* 0x000fe20000000800 */
[----:B------:R-:W-:Y:S01]  /*aca0*/  ULOP3.LUT UR4, UR4, 0x2400000, URZ, 0xfc, !UPT ;  /* 0x0240000004047892 */ /* 0x000fe2000f8efc3f */
[----:B------:R-:W-:Y:S01]  /*acb0*/  FMNMX.FTZ R0, R140, R5, !PT ;  /* 0x000000058c007209 */ /* 0x000fe20007810000 */
[----:B------:R-:W-:-:S02]  /*acc0*/  UMOV UR39, UR38 ;  /* 0x0000002600277c82 */ /* 0x000fc40008000000 */
[----:B------:R-:W-:Y:S01]  /*acd0*/  UIMAD UR11, UR6, 0x6c0, UR4 ;  /* 0x000006c0060b78a4 */ /* 0x000fe2000f8e0204 */
[----:B------:R-:W-:Y:S02]  /*ace0*/  FMNMX.FTZ R5, R141, R0, !PT ;  /* 0x000000008d057209 */ /* 0x000fe40007810000 */
[----:B------:R-:W-:Y:S02]  /*acf0*/  UMOV UR4, UR14 ;  /* 0x0000000e00047c82 */ /* 0x000fe40008000000 */
        /* <DEDUP_REMOVED lines=43> */
[----:B------:R-:W-:-:S04]  /*afb0*/  FMNMX.FTZ R0, R76, R5, !PT ;  /* 0x000000054c007209 */ /* 0x000fc80007810000 */
[----:B------:R-:W-:-:S05]  /*afc0*/  FMNMX.FTZ R5, R77, R0, !PT ;  /* 0x000000004d057209 */ /* 0x000fca0007810000 */
[----:B------:R-:W0:Y:S02]  /*afd0*/  SHFL.BFLY PT, R0, R5, 0x2, 0x1f ;  /* 0x0c401f0005007f89 */ /* 0x000e2400000e0000 */
[----:B0-----:R-:W-:Y:S02]  /*afe0*/  FMNMX.FTZ R11, R5, R0, !PT ;  /* 0x00000000050b7209 */ /* 0x001fe40007810000 */
[----:B------:R-:W-:-:S03]  /*aff0*/  FMNMX.FTZ R5, R139, R20, !PT ;  /* 0x000000148b057209 */ /* 0x000fc60007810000 */
[----:B------:R-:W0:Y:S02]  /*b000*/  SHFL.BFLY PT, R0, R11, 0x1, 0x1f ;  /* 0x0c201f000b007f89 */ /* 0x000e2400000e0000 */
[----:B0-----:R-:W-:-:S05]  /*b010*/  FMNMX.FTZ R0, R11, R0, !PT ;  /* 0x000000000b007209 */ /* 0x001fca0007810000 */
[C---:B------:R-:W-:Y:S01]  /*b020*/  FMUL.FTZ R8, R0.reuse, UR4 ;  /* 0x0000000400087c20 */ /* 0x040fe20008410000 */
[----:B------:R-:W-:-:S03]  /*b030*/  FADD.FTZ R6, -R0, R9 ;  /* 0x0000000900067221 */ /* 0x000fc60000010100 */
[--C-:B------:R-:W-:Y:S01]  /*b040*/  FFMA.FTZ R20, R120, UR4, -R8.reuse ;  /* 0x0000000478147c23 */ /* 0x100fe20008010808 */
[----:B------:R-:W-:Y:S01]  /*b050*/  FMNMX.FTZ R120, R142, R5, !PT ;  /* 0x000000058e787209 */ /* 0x000fe20007810000 */
[--C-:B------:R-:W-:Y:S01]  /*b060*/  FFMA.FTZ R11, R140, UR4, -R8.reuse ;  /* 0x000000048c0b7c23 */ /* 0x100fe20008010808 */
[--C-:B------:R-:W-:Y:S01]  /*b070*/  FFMA.FTZ R13, R128, UR4, -R8.reuse ;  /* 0x00000004800d7c23 */ /* 0x100fe20008010808 */
[----:B------:R-:W0:Y:S01]  /*b080*/  S2R R140, SR_TID.X ;  /* 0x00000000008c7919 */ /* 0x000e220000002100 */
        /* <DEDUP_REMOVED lines=13> */
[----:B------:R-:W-:Y:S01]  /*b160*/  FFMA.FTZ R112, R112, UR4, -R8 ;  /* 0x0000000470707c23 */ /* 0x000fe20008010808 */
[----:B------:R-:W-:-:S02]  /*b170*/  WARPGROUP.DEPBAR.LE gsb0, 0x0 ;  /* 0x00008000000079c5 */ /* 0x000fc40000010000 */
[----:B------:R-:W-:Y:S01]  /*b180*/  WARPGROUP.ARRIVE ;  /* 0x00000000000079c5 */ /* 0x000fe20000000000 */
[----:B------:R-:W-:Y:S01]  /*b190*/  FMNMX.FTZ R5, R135, R124, !PT ;  /* 0x0000007c87057209 */ /* 0x000fe20007810000 */
[--C-:B------:R-:W-:Y:S01]  /*b1a0*/  FFMA.FTZ R113, R113, UR4, -R8.reuse ;  /* 0x0000000471717c23 */ /* 0x100fe20008010808 */
[--C-:B------:R-:W-:Y:S01]  /*b1b0*/  FFMA.FTZ R116, R116, UR4, -R8.reuse ;  /* 0x0000000474747c23 */ /* 0x100fe20008010808 */
        /* <DEDUP_REMOVED lines=33> */
[----:B------:R-:W-:Y:S01]  /*b3d0*/  FFMA.FTZ R128, R77, UR4, -R8 ;  /* 0x000000044d807c23 */ /* 0x000fe20008010808 */
[----:B------:R-:W-:Y:S01]  /*b3e0*/  FMNMX.FTZ R124, R106, R5, !PT ;  /* 0x000000056a7c7209 */ /* 0x000fe20007810000 */
[----:B------:R-:W-:Y:S01]  /*b3f0*/  FMUL.FTZ R6, R6, UR4 ;  /* 0x0000000406067c20 */ /* 0x000fe20008410000 */
[----:B0-----:R-:W-:Y:S01]  /*b400*/  SHF.R.U32.HI R137, RZ, 0x7, R140 ;  /* 0x00000007ff897819 */ /* 0x001fe2000001168c */
[----:B------:R-:W-:Y:S01]  /*b410*/  MUFU.EX2 R9, R9 ;  /* 0x0000000900097308 */ /* 0x000fe20000000800 */
[----:B------:R-:W-:-:S02]  /*b420*/  FMNMX.FTZ R5, R107, R124, !PT ;  /* 0x0000007c6b057209 */ /* 0x000fc40007810000 */
[----:B------:R-:W-:Y:S02]  /*b430*/  ISETP.GE.U32.AND P2, PT, R140, 0x180, PT ;  /* 0x000001808c00780c */ /* 0x000fe40003f46070 */
[----:B------:R-:W-:-:S03]  /*b440*/  FMNMX.FTZ R124, R110, R5, !PT ;  /* 0x000000056e7c7209 */ /* 0x000fc60007810000 */
[----:B------:R-:W0:Y:S01]  /*b450*/  MUFU.EX2 R6, R6 ;  /* 0x0000000600067308 */ /* 0x000e220000000800 */
        /* <DEDUP_REMOVED lines=21> */
[----:B------:R-:W-:Y:S01]  /*b5b0*/  FMNMX.FTZ R5, R75, R124, !PT ;  /* 0x0000007c4b057209 */ /* 0x000fe20007810000 */
[----:B------:R-:W-:Y:S02]  /*b5c0*/  WARPGROUP.DEPBAR.LE gsb0, 0x0 ;  /* 0x00008000000079c5 */ /* 0x000fe40000010000 */
[----:B------:R-:W-:Y:S01]  /*b5d0*/  WARPGROUP.ARRIVE ;  /* 0x00000000000079c5 */ /* 0x000fe20000000000 */
[----:B------:R-:W-:-:S03]  /*b5e0*/  FMNMX.FTZ R124, R78, R5, !PT ;  /* 0x000000054e7c7209 */ /* 0x000fc60007810000 */
[----:B------:R-:W-:Y:S01]  /*b5f0*/  MUFU.EX2 R20, R20 ;  /* 0x0000001400147308 */ /* 0x000fe20000000800 */
[----:B------:R-:W-:Y:S01]  /*b600*/  FMNMX.FTZ R5, R79, R124, !PT ;  /* 0x0000007c4f057209 */ /* 0x000fe20007810000 */
[----:B------:R-:W-:Y:S01]  /*b610*/  HGMMA.64x96x16.F32 R24, gdesc[UR32].tnspB, R24, gsb0 ;  /* 0x41600000201879f0 */ /* 0x000fe20008000818 */
[----:B------:R-:W-:Y:S02]  /*b620*/  UIADD3 UR32, UR10, 0x600, URZ ;  /* 0x000006000a207890 */ /* 0x000fe4000fffe03f */
[----:B------:R-:W-:Y:S01]  /*b630*/  UIADD3 UR34, UR11, 0x100, URZ ;  /* 0x000001000b227890 */ /* 0x000fe2000fffe03f */
[----:B------:R-:W1:Y:S01]  /*b640*/  SHFL.BFLY PT, R124, R5, 0x2, 0x1f ;  /* 0x0c401f00057c7f89 */ /* 0x000e6200000e0000 */
[----:B------:R-:W-:Y:S01]  /*b650*/  UMOV UR33, 0xc0000010 ;  /* 0xc000001000217882 */ /* 0x000fe20000000000 */
[----:B------:R-:W-:Y:S01]  /*b660*/  UMOV UR35, 0x80000020 ;  /* 0x8000002000237882 */ /* 0x000fe20000000000 */
[----:B------:R-:W-:Y:S08]  /*b670*/  MUFU.EX2 R21, R21 ;  /* 0x0000001500157308 */ /* 0x000ff00000000800 */
[----:B------:R-:W-:Y:S08]  /*b680*/  MUFU.EX2 R120, R120 ;  /* 0x0000007800787308 */ /* 0x000ff00000000800 */
[----:B------:R-:W-:Y:S01]  /*b690*/  MUFU.EX2 R121, R121 ;  /* 0x0000007900797308 */ /* 0x000fe20000000800 */
[----:B-1----:R-:W-:-:S07]  /*b6a0*/  FMNMX.FTZ R124, R5, R124, !PT ;  /* 0x0000007c057c7209 */ /* 0x002fce0007810000 */
[----:B------:R-:W-:Y:S01]  /*b6b0*/  MUFU.EX2 R112, R112 ;  /* 0x0000007000707308 */ /* 0x000fe20000000800 */
[----:B------:R-:W1:Y:S07]  /*b6c0*/  SHFL.BFLY PT, R5, R124, 0x1, 0x1f ;  /* 0x0c201f007c057f89 */ /* 0x000e6e00000e0000 */
[----:B------:R-:W-:Y:S08]  /*b6d0*/  MUFU.EX2 R113, R113 ;  /* 0x0000007100717308 */ /* 0x000ff00000000800 */
[----:B------:R-:W-:Y:S08]  /*b6e0*/  MUFU.EX2 R116, R116 ;  /* 0x0000007400747308 */ /* 0x000ff00000000800 */
[----:B------:R-:W-:Y:S01]  /*b6f0*/  MUFU.EX2 R117, R117 ;  /* 0x0000007500757308 */ /* 0x000fe20000000800 */
[----:B-1----:R-:W-:-:S05]  /*b700*/  FMNMX.FTZ R5, R124, R5, !PT ;  /* 0x000000057c057209 */ /* 0x002fca0007810000 */
[C---:B------:R-:W-:Y:S01]  /*b710*/  FADD.FTZ R8, -R5.reuse, R7 ;  /* 0x0000000705087221 */ /* 0x040fe20000010100 */
[----:B------:R-:W-:Y:S01]  /*b720*/  FMUL.FTZ R124, R5, UR4 ;  /* 0x00000004057c7c20 */ /* 0x000fe20008410000 */
[----:B------:R-:W-:Y:S02]  /*b730*/  MUFU.EX2 R7, R128 ;  /* 0x0000008000077308 */ /* 0x000fe40000000800 */
[----:B------:R-:W-:Y:S01]  /*b740*/  FMUL.FTZ R8, R8, UR4 ;  /* 0x0000000408087c20 */ /* 0x000fe20008410000 */
        /* <DEDUP_REMOVED lines=8> */
[----:B------:R-:W-:Y:S01]  /*b7d0*/  FFMA.FTZ R118, R119, UR4, -R124 ;  /* 0x0000000477767c23 */ /* 0x000fe2000801087c */
[----:B------:R-:W-:-:S02]  /*b7e0*/  IMAD.U32 R119, RZ, RZ, UR36 ;  /* 0x00000024ff777e24 */ /* 0x000fc4000f8e00ff */
[--C-:B------:R-:W-:Y:S01]  /*b7f0*/  FFMA.FTZ R132, R139, UR4, -R124.reuse ;  /* 0x000000048b847c23 */ /* 0x100fe2000801087c */
[--C-:B------:R-:W-:Y:S01]  /*b800*/  FFMA.FTZ R129, R142, UR4, -R124.reuse ;  /* 0x000000048e817c23 */ /* 0x100fe2000801087c */
[--C-:B------:R-:W-:Y:S01]  /*b810*/  FFMA.FTZ R133, R143, UR4, -R124.reuse ;  /* 0x000000048f857c23 */ /* 0x100fe2000801087c */
[----:B------:R-:W2:Y:S01]  /*b820*/  MUFU.EX2 R125, R125 ;  /* 0x0000007d007d7308 */ /* 0x000ea20000000800 */
[----:B-1----:R-:W-:Y:S01]  /*b830*/  VIADD R8, R137, 0x9 ;  /* 0x0000000989087836 */ /* 0x002fe20000000000 */
[----:B------:R-:W-:Y:S01]  /*b840*/  @!P1 LEA R119, R119, UR37, 0x3 ;  /* 0x0000002577779c11 */ /* 0x000fe2000f8e18ff */
[--C-:B------:R-:W-:Y:S01]  /*b850*/  FFMA.FTZ R128, R130, UR4, -R124.reuse ;  /* 0x0000000482807c23 */ /* 0x100fe2000801087c */
[--C-:B------:R-:W-:Y:S01]  /*b860*/  FFMA.FTZ R130, R134, UR4, -R124.reuse ;  /* 0x0000000486827c23 */ /* 0x100fe2000801087c */
[--C-:B------:R-:W-:Y:S01]  /*b870*/  FFMA.FTZ R134, R135, UR4, -R124.reuse ;  /* 0x0000000487867c23 */ /* 0x100fe2000801087c */
[----:B------:R-:W-:Y:S01]  /*b880*/  SEL R8, R8, 0x9, !P2 ;  /* 0x0000000908087807 */ /* 0x000fe20005000000 */
[----:B------:R-:W-:Y:S01]  /*b890*/  @!P1 VIADD R119, R119, 0x31c40 ;  /* 0x00031c4077779836 */ /* 0x000fe20000000000 */
[----:B------:R-:W1:Y:S01]  /*b8a0*/  MUFU.EX2 R132, R132 ;  /* 0x0000008400847308 */ /* 0x000e620000000800 */
[--C-:B------:R-:W-:Y:S01]  /*b8b0*/  FFMA.FTZ R122, R122, UR4, -R124.reuse ;  /* 0x000000047a7a7c23 */ /* 0x100fe2000801087c */
[--C-:B------:R-:W-:Y:S01]  /*b8c0*/  FFMA.FTZ R114, R114, UR4, -R124.reuse ;  /* 0x0000000472727c23 */ /* 0x100fe2000801087c */
[--C-:B------:R-:W-:Y:S01]  /*b8d0*/  FFMA.FTZ R106, R106, UR4, -R124.reuse ;  /* 0x000000046a6a7c23 */ /* 0x100fe2000801087c */
[----:B------:R-:W-:Y:S01]  /*b8e0*/  @!P1 PRMT R135, RZ, 0x654, R119 ;  /* 0x00000654ff879816 */ /* 0x000fe20000000077 */
[--C-:B------:R-:W-:Y:S01]  /*b8f0*/  FFMA.FTZ R119, R107, UR4, -R124.reuse ;  /* 0x000000046b777c23 */ /* 0x100fe2000801087c */
[--C-:B------:R-:W-:Y:S01]  /*b900*/  FFMA.FTZ R107, R110, UR4, -R124.reuse ;  /* 0x000000046e6b7c23 */ /* 0x100fe2000801087c */
[--C-:B------:R-:W-:Y:S01]  /*b910*/  FFMA.FTZ R110, R111, UR4, -R124.reuse ;  /* 0x000000046f6e7c23 */ /* 0x100fe2000801087c */
[----:B------:R-:W3:Y:S01]  /*b920*/  MUFU.EX2 R129, R129 ;  /* 0x0000008100817308 */ /* 0x000ee20000000800 */
[----:B0-----:R-:W-:Y:S01]  /*b930*/  FFMA.FTZ R111, R6, R4, R9 ;  /* 0x00000004066f7223 */ /* 0x001fe20000010009 */
[----:B--2---:R-:W-:Y:S01]  /*b940*/  FFMA.FTZ R3, R77, R3, R125 ;  /* 0x000000034d037223 */ /* 0x004fe2000001007d */
[--C-:B------:R-:W-:Y:S01]  /*b950*/  FFMA.FTZ R4, R103, UR4, -R124.reuse ;  /* 0x0000000467047c23 */ /* 0x100fe2000801087c */
[----:B------:R-:W-:Y:S01]  /*b960*/  FFMA.FTZ R103, R90, UR4, -R124 ;  /* 0x000000045a677c23 */ /* 0x000fe2000801087c */
[----:B------:R-:W-:Y:S01]  /*b970*/  FADD.FTZ R90, R10, R111 ;  /* 0x0000006f0a5a7221 */ /* 0x000fe20000010000 */
[----:B------:R-:W-:-:S02]  /*b980*/  WARPGROUP.DEPBAR.LE gsb0, 0x0 ;  /* 0x00008000000079c5 */ /* 0x000fc40000010000 */
[----:B------:R-:W-:Y:S01]  /*b990*/  WARPGROUP.ARRIVE ;  /* 0x00000000000079c5 */ /* 0x000fe20000000000 */
[----:B------:R-:W0:Y:S01]  /*b9a0*/  MUFU.EX2 R133, R133 ;  /* 0x0000008500857308 */ /* 0x000e220000000800 */
[----:B-1----:R-:W-:Y:S01]  /*b9b0*/  FADD.FTZ R138, R132, R3 ;  /* 0x00000003848a7221 */ /* 0x002fe20000010000 */
[--C-:B------:R-:W-:Y:S01]  /*b9c0*/  FFMA.FTZ R98, R98, UR4, -R124.reuse ;  /* 0x0000000462627c23 */ /* 0x100fe2000801087c */
[--C-:B------:R-:W-:Y:S01]  /*b9d0*/  FFMA.FTZ R94, R94, UR4, -R124.reuse ;  /* 0x000000045e5e7c23 */ /* 0x100fe2000801087c */
[--C-:B------:R-:W-:Y:S01]  /*b9e0*/  FFMA.FTZ R95, R95, UR4, -R124.reuse ;  /* 0x000000045f5f7c23 */ /* 0x100fe2000801087c */
[----:B------:R-:W-:Y:S01]  /*b9f0*/  HGMMA.64x96x16.F32 R24, gdesc[UR32].tnspB, R24, gsb0 ;  /* 0x41600000201879f0 */ /* 0x000fe20008000818 */
[----:B------:R-:W-:Y:S01]  /*ba00*/  UIADD3 UR32, UR10, 0x780, URZ ;  /* 0x000007800a207890 */ /* 0x000fe2000fffe03f */
[----:B------:R-:W-:Y:S01]  /*ba10*/  FFMA.FTZ R83, R83, UR4, -R124 ;  /* 0x0000000453537c23 */ /* 0x000fe2000801087c */
[----:B------:R-:W-:Y:S01]  /*ba20*/  UIADD3 UR34, UR11, 0x140, URZ ;  /* 0x000001400b227890 */ /* 0x000fe2000fffe03f */
[----:B------:R-:W1:Y:S01]  /*ba30*/  MUFU.EX2 R128, R128 ;  /* 0x0000008000807308 */ /* 0x000e620000000800 */
[----:B------:R-:W-:Y:S01]  /*ba40*/  UMOV UR33, 0xc0000010 ;  /* 0xc000001000217882 */ /* 0x000fe20000000000 */
[----:B------:R-:W-:Y:S01]  /*ba50*/  UMOV UR35, 0x80000020 ;  /* 0x8000002000237882 */ /* 0x000fe20000000000 */
[----:B---3--:R-:W-:Y:S01]  /*ba60*/  FADD.FTZ R138, R129, R138 ;  /* 0x0000008a818a7221 */ /* 0x008fe20000010000 */
[--C-:B------:R-:W-:Y:S01]  /*ba70*/  FFMA.FTZ R86, R86, UR4, -R124.reuse ;  /* 0x0000000456567c23 */ /* 0x100fe2000801087c */
[--C-:B------:R-:W-:Y:S01]  /*ba80*/  FFMA.FTZ R87, R87, UR4, -R124.reuse ;  /* 0x0000000457577c23 */ /* 0x100fe2000801087c */
[--C-:B------:R-:W-:Y:S01]  /*ba90*/  FFMA.FTZ R75, R75, UR4, -R124.reuse ;  /* 0x000000044b4b7c23 */ /* 0x100fe2000801087c */
[--C-:B------:R-:W-:Y:S01]  /*baa0*/  FFMA.FTZ R79, R79, UR4, -R124.reuse ;  /* 0x000000044f4f7c23 */ /* 0x100fe2000801087c */
[----:B------:R-:W2:Y:S01]  /*bab0*/  MUFU.EX2 R136, R136 ;  /* 0x0000008800887308 */ /* 0x000ea20000000800 */
[----:B------:R-:W-:Y:S01]  /*bac0*/  FFMA.FTZ R78, R78, UR4, -R124 ;  /* 0x000000044e4e7c23 */ /* 0x000fe2000801087c */
[----:B------:R-:W-:-:S06]  /*bad0*/  ISETP.LT.AND P2, PT, RZ, UR7, PT ;  /* 0x00000007ff007c0c */ /* 0x000fcc000bf41270 */
[----:B------:R-:W3:Y:S08]  /*bae0*/  MUFU.EX2 R130, R130 ;  /* 0x0000008200827308 */ /* 0x000ef00000000800 */
[----:B------:R-:W4:Y:S08]  /*baf0*/  MUFU.EX2 R134, R134 ;  /* 0x0000008600867308 */ /* 0x000f300000000800 */
        /* <DEDUP_REMOVED lines=19> */
[----:B------:R-:W5:Y:S08]  /*bc30*/  MUFU.EX2 R108, R108 ;  /* 0x0000006c006c7308 */ /* 0x000f700000000800 */
[----:B------:R-:W5:Y:S08]  /*bc40*/  MUFU.EX2 R107, R107 ;  /* 0x0000006b006b7308 */ /* 0x000f700000000800 */
[----:B------:R-:W5:Y:S08]  /*bc50*/  MUFU.EX2 R109, R109 ;  /* 0x0000006d006d7308 */ /* 0x000f700000000800 */
[----:B------:R-:W5:Y:S08]  /*bc60*/  MUFU.EX2 R110, R110 ;  /* 0x0000006e006e7308 */ /* 0x000f700000000800 */
[----:B------:R-:W5:Y:S08]  /*bc70*/  MUFU.EX2 R96, R96 ;  /* 0x0000006000607308 */ /* 0x000f700000000800 */
[----:B------:R-:W-:Y:S08]  /*bc80*/  MUFU.EX2 R98, R98 ;  /* 0x0000006200627308 */ /* 0x000ff00000000800 */
[----:B------:R-:W5:Y:S08]  /*bc90*/  MUFU.EX2 R97, R97 ;  /* 0x0000006100617308 */ /* 0x000f700000000800 */
        /* <DEDUP_REMOVED lines=33> */
[----:B------:R-:W-:Y:S02]  /*beb0*/  WARPGROUP.DEPBAR.LE gsb0, 0x0 ;  /* 0x00008000000079c5 */ /* 0x000fe40000010000 */
[----:B------:R-:W-:-:S06]  /*bec0*/  WARPGROUP.ARRIVE ;  /* 0x00000000000079c5 */ /* 0x000fcc0000000000 */
[----:B------:R-:W-:Y:S03]  /*bed0*/  HGMMA.64x96x16.F32 R24, gdesc[UR32].tnspB, R24, gsb0 ;  /* 0x41600000201879f0 */ /* 0x000fe60008000818 */
[----:B------:R-:W-:Y:S02]  /*bee0*/  WARPGROUP.DEPBAR.LE gsb0, 0x0 ;  /* 0x00008000000079c5 */ /* 0x000fe40000010000 */
[----:B------:R0:W-:Y:S06]  /*bef0*/  BAR.ARV R8, 0x100 ;  /* 0x000400080000751d */ /* 0x0001ec0000002000 */
[----:B------:R-:W-:Y:S01]  /*bf00*/  @!P1 SYNCS.ARRIVE.TRANS64.RED.A1T0 RZ, [R135+URZ], RZ ;  /* 0x000000ff87ff99a7 */ /* 0x000fe2000810043f */
[-C--:B------:R-:W-:Y:S01]  /*bf10*/  FMUL.FTZ R24, R24, R6.reuse ;  /* 0x0000000618187220 */ /* 0x080fe20000410000 */
[----:B0-----:R-:W-:Y:S01]  /*bf20*/  IMAD.U32 R8, RZ, RZ, UR6 ;  /* 0x00000006ff087e24 */ /* 0x001fe2000f8e00ff */
[----:B------:R-:W-:Y:S01]  /*bf30*/  UIADD3 UR6, UR7, -0x1, URZ ;  /* 0xffffffff07067890 */ /* 0x000fe2000fffe03f */
[-C--:B------:R-:W-:Y:S01]  /*bf40*/  FMUL.FTZ R25, R25, R6.reuse ;  /* 0x0000000619197220 */ /* 0x080fe20000410000 */
[-C--:B------:R-:W-:Y:S01]  /*bf50*/  FMUL.FTZ R28, R28, R6.reuse ;  /* 0x000000061c1c7220 */ /* 0x080fe20000410000 */
[-C--:B------:R-:W-:Y:S01]  /*bf60*/  FMUL.FTZ R29, R29, R6.reuse ;  /* 0x000000061d1d7220 */ /* 0x080fe20000410000 */
[----:B------:R-:W-:Y:S01]  /*bf70*/  @!P1 LEA R8, R8, UR37, 0x3 ;  /* 0x0000002508089c11 */ /* 0x000fe2000f8e18ff */
[-C--:B------:R-:W-:Y:S01]  /*bf80*/  FMUL.FTZ R32, R32, R6.reuse ;  /* 0x0000000620207220 */ /* 0x080fe20000410000 */
[----:B------:R-:W-:Y:S01]  /*bf90*/  FMUL.FTZ R33, R33, R6 ;  /* 0x0000000621217220 */ /* 0x000fe20000410000 */
[----:B------:R-:W-:Y:S01]  /*bfa0*/  UMOV UR7, UR6 ;  /* 0x0000000600077c82 */ /* 0x000fe20008000000 */
[----:B------:R-:W-:Y:S01]  /*bfb0*/  UMOV UR6, UR36 ;  /* 0x0000002400067c82 */ /* 0x000fe20008000000 */
        /* <DEDUP_REMOVED lines=17> */
[--C-:B0-----:R-:W-:Y:S01]  /*c0d0*/  FFMA.FTZ R8, R99, UR4, -R124.reuse ;  /* 0x0000000463087c23 */ /* 0x101fe2000801087c */
[--C-:B------:R-:W-:Y:S01]  /*c0e0*/  FFMA.FTZ R99, R102, UR4, -R124.reuse ;  /* 0x0000000466637c23 */ /* 0x100fe2000801087c */
[----:B------:R-:W-:Y:S01]  /*c0f0*/  FFMA.FTZ R102, R91, UR4, -R124 ;  /* 0x000000045b667c23 */ /* 0x000fe2000801087c */
[----:B------:R-:W-:Y:S01]  /*c100*/  FADD.FTZ R91, R11, R90 ;  /* 0x0000005a0b5b7221 */ /* 0x000fe20000010000 */
[----:B------:R0:W5:Y:S01]  /*c110*/  MUFU.EX2 R3, R8 ;  /* 0x0000000800037308 */ /* 0x0001620000000800 */
[----:B------:R-:W-:Y:S01]  /*c120*/  FFMA.FTZ R90, R82, UR4, -R124 ;  /* 0x00000004525a7c23 */ /* 0x000fe2000801087c */
[-C--:B------:R-:W-:Y:S01]  /*c130*/  FMUL.FTZ R64, R64, R6.reuse ;  /* 0x0000000640407220 */ /* 0x080fe20000410000 */
[----:B------:R-:W-:Y:S01]  /*c140*/  FADD.FTZ R140, R12, R91 ;  /* 0x0000005b0c8c7221 */ /* 0x000fe20000010000 */
[----:B------:R-:W-:Y:S01]  /*c150*/  FADD.FTZ R91, R133, R138 ;  /* 0x0000008a855b7221 */ /* 0x000fe20000010000 */
[-C--:B------:R-:W-:Y:S01]  /*c160*/  FMUL.FTZ R65, R65, R6.reuse ;  /* 0x0000000641417220 */ /* 0x080fe20000410000 */
[-C--:B------:R-:W-:Y:S01]  /*c170*/  FMUL.FTZ R68, R68, R6.reuse ;  /* 0x0000000644447220 */ /* 0x080fe20000410000 */
[----:B------:R-:W-:Y:S01]  /*c180*/  FADD.FTZ R111, R13, R140 ;  /* 0x0000008c0d6f7221 */ /* 0x000fe20000010000 */
[----:B-1----:R-:W-:Y:S01]  /*c190*/  FADD.FTZ R91, R128, R91 ;  /* 0x0000005b805b7221 */ /* 0x002fe20000010000 */
[----:B------:R-:W1:Y:S01]  /*c1a0*/  MUFU.EX2 R99, R99 ;  /* 0x0000006300637308 */ /* 0x000e620000000800 */
[----:B------:R-:W-:Y:S01]  /*c1b0*/  FMUL.FTZ R69, R69, R6 ;  /* 0x0000000645457220 */ /* 0x000fe20000410000 */
[----:B0-----:R-:W-:Y:S01]  /*c1c0*/  FADD.FTZ R8, R14, R111 ;  /* 0x0000006f0e087221 */ /* 0x001fe20000010000 */
[----:B--2---:R-:W-:Y:S01]  /*c1d0*/  FADD.FTZ R91, R136, R91 ;  /* 0x0000005b885b7221 */ /* 0x004fe20000010000 */
[-C--:B------:R-:W-:Y:S01]  /*c1e0*/  FMUL.FTZ R26, R26, R77.reuse ;  /* 0x0000004d1a1a7220 */ /* 0x080fe20000410000 */
[----:B------:R-:W-:Y:S01]  /*c1f0*/  FMUL.FTZ R27, R27, R77 ;  /* 0x0000004d1b1b7220 */ /* 0x000fe20000410000 */
[----:B------:R-:W-:Y:S01]  /*c200*/  FADD.FTZ R82, R15, R8 ;  /* 0x000000080f527221 */ /* 0x000fe20000010000 */
[----:B---3--:R-:W-:Y:S01]  /*c210*/  FADD.FTZ R91, R130, R91 ;  /* 0x0000005b825b7221 */ /* 0x008fe20000010000 */
[----:B------:R-:W-:Y:S01]  /*c220*/  F2FP.F16.F32.PACK_AB R8, R10, R9 ;  /* 0x000000090a08723e */ /* 0x000fe200000000ff */
[----:B------:R-:W-:Y:S01]  /*c230*/  FMUL.FTZ R30, R30, R77 ;  /* 0x0000004d1e1e7220 */ /* 0x000fe20000410000 */
[----:B------:R-:W-:Y:S01]  /*c240*/  F2FP.F16.F32.PACK_AB R10, R12, R11 ;  /* 0x0000000b0c0a723e */ /* 0x000fe200000000ff */
[----:B------:R-:W-:Y:S01]  /*c250*/  FADD.FTZ R11, R17, R82 ;  /* 0x00000052110b7221 */ /* 0x000fe20000010000 */
[----:B----4-:R-:W-:Y:S01]  /*c260*/  FADD.FTZ R91, R134, R91 ;  /* 0x0000005b865b7221 */ /* 0x010fe20000010000 */
[----:B------:R-:W-:Y:S01]  /*c270*/  F2FP.F16.F32.PACK_AB R9, R132, R125 ;  /* 0x0000007d8409723e */ /* 0x000fe200000000ff */
[----:B------:R0:W2:Y:S01]  /*c280*/  MUFU.EX2 R82, R103 ;  /* 0x0000006700527308 */ /* 0x0000a20000000800 */
[----:B------:R-:W-:Y:S01]  /*c290*/  FADD.FTZ R12, R20, R11 ;  /* 0x0000000b140c7221 */ /* 0x000fe20000010000 */
[----:B-----5:R-:W-:Y:S01]  /*c2a0*/  FADD.FTZ R132, R122, R91 ;  /* 0x0000005b7a847221 */ /* 0x020fe20000010000 */
[----:B------:R-:W-:Y:S01]  /*c2b0*/  F2FP.F16.F32.PACK_AB R11, R133, R129 ;  /* 0x00000081850b723e */ /* 0x000fe200000000ff */
[----:B------:R-:W-:Y:S01]  /*c2c0*/  FFMA.FTZ R91, R74, UR4, -R124 ;  /* 0x000000044a5b7c23 */ /* 0x000fe2000801087c */
[----:B------:R-:W-:Y:S01]  /*c2d0*/  FADD.FTZ R111, R21, R12 ;  /* 0x0000000c156f7221 */ /* 0x000fe20000010000 */
[----:B------:R-:W-:Y:S01]  /*c2e0*/  FADD.FTZ R132, R131, R132 ;  /* 0x0000008483847221 */ /* 0x000fe20000010000 */
[-C--:B------:R-:W-:Y:S01]  /*c2f0*/  FMUL.FTZ R31, R31, R77.reuse ;  /* 0x0000004d1f1f7220 */ /* 0x080fe20000410000 */
[----:B------:R3:W-:Y:S01]  /*c300*/  STSM.16.M88.4 [R2+0x24300], R8 ;  /* 0x0243000802007844 */ /* 0x0007e20000000200 */
[----:B------:R-:W-:Y:S01]  /*c310*/  FADD.FTZ R12, R120, R111 ;  /* 0x0000006f780c7221 */ /* 0x000fe20000010000 */
[----:B0-----:R-:W-:Y:S01]  /*c320*/  FADD.FTZ R103, R123, R132 ;  /* 0x000000847b677221 */ /* 0x001fe20000010000 */
[----:B------:R0:W4:Y:S01]  /*c330*/  MUFU.EX2 R74, R102 ;  /* 0x00000066004a7308 */ /* 0x0001220000000800 */
[-C--:B------:R-:W-:Y:S01]  /*c340*/  FMUL.FTZ R34, R34, R77.reuse ;  /* 0x0000004d22227220 */ /* 0x080fe20000410000 */
[----:B------:R-:W-:Y:S01]  /*c350*/  FADD.FTZ R111, R121, R12 ;  /* 0x0000000c796f7221 */ /* 0x000fe20000010000 */
[----:B------:R-:W-:Y:S01]  /*c360*/  FADD.FTZ R103, R126, R103 ;  /* 0x000000677e677221 */ /* 0x000fe20000010000 */
[-C--:B------:R-:W-:Y:S01]  /*c370*/  FMUL.FTZ R35, R35, R77.reuse ;  /* 0x0000004d23237220 */ /* 0x080fe20000410000 */
[-C--:B------:R-:W-:Y:S01]  /*c380*/  FMUL.FTZ R38, R38, R77.reuse ;  /* 0x0000004d26267220 */ /* 0x080fe20000410000 */
[----:B------:R-:W-:Y:S01]  /*c390*/  FADD.FTZ R12, R112, R111 ;  /* 0x0000006f700c7221 */ /* 0x000fe20000010000 */
[----:B------:R-:W-:Y:S01]  /*c3a0*/  F2FP.F16.F32.PACK_AB R112, R113, R112 ;  /* 0x000000707170723e */ /* 0x000fe200000000ff */
[-C--:B------:R-:W-:Y:S01]  /*c3b0*/  FMUL.FTZ R39, R39, R77.reuse ;  /* 0x0000004d27277220 */ /* 0x080fe20000410000 */
[-C--:B------:R-:W-:Y:S01]  /*c3c0*/  FMUL.FTZ R42, R42, R77.reuse ;  /* 0x0000004d2a2a7220 */ /* 0x080fe20000410000 */
[-C--:B------:R-:W-:Y:S01]  /*c3d0*/  FMUL.FTZ R43, R43, R77.reuse ;  /* 0x0000004d2b2b7220 */ /* 0x080fe20000410000 */
[-C--:B------:R-:W-:Y:S01]  /*c3e0*/  FMUL.FTZ R46, R46, R77.reuse ;  /* 0x0000004d2e2e7220 */ /* 0x080fe20000410000 */
[----:B------:R-:W-:Y:S01]  /*c3f0*/  FMUL.FTZ R47, R47, R77 ;  /* 0x0000004d2f2f7220 */ /* 0x000fe20000410000 */
[----:B---3--:R-:W-:Y:S01]  /*c400*/  F2FP.F16.F32.PACK_AB R8, R14, R13 ;  /* 0x0000000d0e08723e */ /* 0x008fe200000000ff */
[----:B------:R-:W-:Y:S01]  /*c410*/  FADD.FTZ R14, R114, R103 ;  /* 0x00000067720e7221 */ /* 0x000fe20000010000 */
[----:B------:R-:W-:Y:S01]  /*c420*/  FADD.FTZ R13, R113, R12 ;  /* 0x0000000c710d7221 */ /* 0x000fe20000010000 */
[----:B------:R-:W-:Y:S01]  /*c430*/  F2FP.F16.F32.PACK_AB R10, R17, R15 ;  /* 0x0000000f110a723e */ /* 0x000fe200000000ff */
[-C--:B------:R-:W-:Y:S01]  /*c440*/  FMUL.FTZ R50, R50, R77.reuse ;  /* 0x0000004d32327220 */ /* 0x080fe20000410000 */
[----:B------:R-:W-:Y:S01]  /*c450*/  FADD.FTZ R14, R127, R14 ;  /* 0x0000000e7f0e7221 */ /* 0x000fe20000010000 */
[----:B0-----:R-:W-:Y:S01]  /*c460*/  FADD.FTZ R102, R116, R13 ;  /* 0x0000000d74667221 */ /* 0x001fe20000010000 */
[----:B------:R-:W-:Y:S01]  /*c470*/  F2FP.F16.F32.PACK_AB R12, R21, R20 ;  /* 0x00000014150c723e */ /* 0x000fe200000000ff */
[----:B------:R0:W3:Y:S01]  /*c480*/  MUFU.EX2 R17, R90 ;  /* 0x0000005a00117308 */ /* 0x0000e20000000800 */
        /* <DEDUP_REMOVED lines=11> */
[----:B------:R-:W5:Y:S01]  /*c540*/  MUFU.EX2 R20, R83 ;  /* 0x0000005300147308 */ /* 0x000f620000000800 */
[----:B------:R-:W-:Y:S01]  /*c550*/  FADD.FTZ R102, R119, R102 ;  /* 0x0000006677667221 */ /* 0x000fe20000010000 */
[----:B------:R-:W-:Y:S01]  /*c560*/  FADD.FTZ R120, R108, R21 ;  /* 0x000000156c787221 */ /* 0x000fe20000010000 */
[----:B------:R-:W-:Y:S01]  /*c570*/  F2FP.F16.F32.PACK_AB R13, R131, R122 ;  /* 0x0000007a830d723e */ /* 0x000fe200000000ff */
[----:B------:R1:W-:Y:S01]  /*c580*/  STSM.16.M88.4 [R2+0x25b00], R8 ;  /* 0x025b000802007844 */ /* 0x0003e20000000200 */
[----:B------:R-:W-:Y:S01]  /*c590*/  FADD.FTZ R21, R107, R102 ;  /* 0x000000666b157221 */ /* 0x000fe20000010000 */
[----:B------:R-:W-:Y:S01]  /*c5a0*/  FADD.FTZ R103, R109, R120 ;  /* 0x000000786d677221 */ /* 0x000fe20000010000 */
[----:B------:R-:W-:Y:S01]  /*c5b0*/  F2FP.F16.F32.PACK_AB R15, R126, R123 ;  /* 0x0000007b7e0f723e */ /* 0x000fe200000000ff */
[----:B------:R-:W5:Y:S01]  /*c5c0*/  MUFU.EX2 R83, R87 ;  /* 0x0000005700537308 */ /* 0x000f620000000800 */
[----:B------:R-:W-:Y:S01]  /*c5d0*/  FADD.FTZ R21, R110, R21 ;  /* 0x000000156e157221 */ /* 0x000fe20000010000 */
[----:B0-----:R-:W-:Y:S01]  /*c5e0*/  FADD.FTZ R90, R96, R103 ;  /* 0x00000067605a7221 */ /* 0x001fe20000010000 */
[C---:B------:R-:W-:Y:S01]  /*c5f0*/  F2FP.F16.F32.PACK_AB R96, R97.reuse, R96 ;  /* 0x000000606160723e */ /* 0x040fe200000000ff */
        /* <DEDUP_REMOVED lines=8> */
[----:B-1----:R-:W1:Y:S01]  /*c680*/  MUFU.EX2 R11, R91 ;  /* 0x0000005b000b7308 */ /* 0x002e620000000800 */
[----:B------:R-:W-:Y:S01]  /*c690*/  FADD.FTZ R21, R99, R102 ;  /* 0x0000006663157221 */ /* 0x000fe20000010000 */
[----:B------:R-:W-:Y:S01]  /*c6a0*/  FADD.FTZ R9, R101, R90 ;  /* 0x0000005a65097221 */ /* 0x000fe20000010000 */
[----:B------:R-:W-:Y:S01]  /*c6b0*/  F2FP.F16.F32.PACK_AB R99, R4, R99 ;  /* 0x000000630463723e */ /* 0x000fe200000000ff */
[-C--:B------:R-:W-:Y:S01]  /*c6c0*/  FMUL.FTZ R58, R58, R77.reuse ;  /* 0x0000004d3a3a7220 */ /* 0x080fe20000410000 */
[----:B------:R-:W-:Y:S01]  /*c6d0*/  FADD.FTZ R21, R4, R21 ;  /* 0x0000001504157221 */ /* 0x000fe20000010000 */
[----:B------:R-:W-:Y:S01]  /*c6e0*/  FADD.FTZ R8, R88, R9 ;  /* 0x0000000958087221 */ /* 0x000fe20000010000 */
[----:B------:R-:W-:Y:S01]  /*c6f0*/  F2FP.F16.F32.PACK_AB R104, R105, R104 ;  /* 0x000000686968723e */ /* 0x000fe200000000ff */
[----:B0-----:R-:W0:Y:S01]  /*c700*/  MUFU.EX2 R13, R78 ;  /* 0x0000004e000d7308 */ /* 0x001e220000000800 */
[----:B--2---:R-:W-:Y:S01]  /*c710*/  FADD.FTZ R21, R82, R21 ;  /* 0x0000001552157221 */ /* 0x004fe20000010000 */
[----:B------:R-:W-:Y:S01]  /*c720*/  FADD.FTZ R9, R89, R8 ;  /* 0x0000000859097221 */ /* 0x000fe20000010000 */
[----:B------:R-:W-:Y:S01]  /*c730*/  F2FP.F16.F32.PACK_AB R114, R117, R116 ;  /* 0x000000747572723e */ /* 0x000fe200000000ff */
[----:B------:R-:W-:Y:S01]  /*c740*/  FMUL.FTZ R59, R59, R77 ;  /* 0x0000004d3b3b7220 */ /* 0x000fe20000410000 */
[----:B----4-:R-:W-:Y:S01]  /*c750*/  FADD.FTZ R21, R74, R21 ;  /* 0x000000154a157221 */ /* 0x010fe20000010000 */
[----:B------:R-:W-:Y:S01]  /*c760*/  FADD.FTZ R8, R92, R9 ;  /* 0x000000095c087221 */ /* 0x000fe20000010000 */
[----:B------:R-:W-:Y:S01]  /*c770*/  F2FP.F16.F32.PACK_AB R115, R118, R115 ;  /* 0x000000737673723e */ /* 0x000fe200000000ff */
[-C--:B------:R-:W-:Y:S01]  /*c780*/  FMUL.FTZ R62, R62, R77.reuse ;  /* 0x0000004d3e3e7220 */ /* 0x080fe20000410000 */
[----:B------:R-:W-:Y:S01]  /*c790*/  FADD.FTZ R10, R94, R21 ;  /* 0x000000155e0a7221 */ /* 0x000fe20000010000 */
[----:B------:R-:W-:Y:S01]  /*c7a0*/  FADD.FTZ R3, R93, R8 ;  /* 0x000000085d037221 */ /* 0x000fe20000010000 */
[----:B------:R-:W-:Y:S01]  /*c7b0*/  F2FP.F16.F32.PACK_AB R105, R119, R106 ;  /* 0x0000006a7769723e */ /* 0x000fe200000000ff */
[----:B------:R2:W-:Y:S01]  /*c7c0*/  STSM.16.M88.4 [R2+0x28b00], R112 ;  /* 0x028b007002007844 */ /* 0x0005e20000000200 */
[----:B------:R-:W-:Y:S01]  /*c7d0*/  FADD.FTZ R10, R95, R10 ;  /* 0x0000000a5f0a7221 */ /* 0x000fe20000010000 */
[----:B------:R-:W-:Y:S01]  /*c7e0*/  FADD.FTZ R4, R80, R3 ;  /* 0x0000000350047221 */ /* 0x000fe20000010000 */
[----:B------:R-:W-:Y:S01]  /*c7f0*/  F2FP.F16.F32.PACK_AB R106, R109, R108 ;  /* 0x0000006c6d6a723e */ /* 0x000fe200000000ff */
[----:B------:R-:W-:Y:S01]  /*c800*/  FMUL.FTZ R63, R63, R77 ;  /* 0x0000004d3f3f7220 */ /* 0x000fe20000410000 */
[----:B---3--:R-:W-:Y:S01]  /*c810*/  FADD.FTZ R3, R17, R10 ;  /* 0x0000000a11037221 */ /* 0x008fe20000010000 */
[----:B------:R-:W-:Y:S01]  /*c820*/  FADD.FTZ R9, R81, R4 ;  /* 0x0000000451097221 */ /* 0x000fe20000010000 */
[----:B------:R-:W-:Y:S01]  /*c830*/  F2FP.F16.F32.PACK_AB R107, R110, R107 ;  /* 0x0000006b6e6b723e */ /* 0x000fe200000000ff */
[-C--:B------:R-:W-:Y:S01]  /*c840*/  FMUL.FTZ R66, R66, R77.reuse ;  /* 0x0000004d42427220 */ /* 0x080fe20000410000 */
[----:B-----5:R-:W-:Y:S01]  /*c850*/  FADD.FTZ R3, R20, R3 ;  /* 0x0000000314037221 */ /* 0x020fe20000010000 */
[----:B------:R-:W-:Y:S01]  /*c860*/  FADD.FTZ R4, R84, R9 ;  /* 0x0000000954047221 */ /* 0x000fe20000010000 */
[----:B------:R-:W-:Y:S01]  /*c870*/  F2FP.F16.F32.PACK_AB R98, R101, R100 ;  /* 0x000000646562723e */ /* 0x000fe200000000ff */
[----:B------:R2:W-:Y:S01]  /*c880*/  STSM.16.M88.4 [R2+0x2a300], R104 ;  /* 0x02a3006802007844 */ /* 0x0005e20000000200 */
        /* <DEDUP_REMOVED lines=8> */
[----:B-1----:R-:W-:Y:S01]  /*c910*/  FADD.FTZ R8, R11, R8 ;  /* 0x000000080b087221 */ /* 0x002fe20000010000 */
[----:B------:R-:W-:Y:S01]  /*c920*/  F2FP.F16.F32.PACK_AB R90, R93, R92 ;  /* 0x0000005c5d5a723e */ /* 0x000fe200000000ff */
[----:B------:R-:W-:Y:S01]  /*c930*/  FADD.FTZ R3, R73, R4 ;  /* 0x0000000449037221 */ /* 0x000fe20000010000 */
[----:B------:R-:W-:Y:S01]  /*c940*/  F2FP.F16.F32.PACK_AB R91, R95, R94 ;  /* 0x0000005e5f5b723e */ /* 0x000fe200000000ff */
[----:B------:R-:W-:Y:S01]  /*c950*/  FADD.FTZ R8, R75, R8 ;  /* 0x000000084b087221 */ /* 0x000fe20000010000 */
[----:B------:R-:W-:Y:S01]  /*c960*/  F2FP.F16.F32.PACK_AB R80, R81, R80 ;  /* 0x000000505150723e */ /* 0x000fe200000000ff */
[----:B------:R-:W-:Y:S01]  /*c970*/  FADD.FTZ R4, R76, R3 ;  /* 0x000000034c047221 */ /* 0x000fe20000010000 */
[----:B------:R-:W-:Y:S01]  /*c980*/  F2FP.F16.F32.PACK_AB R72, R73, R72 ;  /* 0x000000484948723e */ /* 0x000fe200000000ff */
[----:B------:R2:W-:Y:S01]  /*c990*/  STSM.16.M88.4 [R2+0x2d300], R88 ;  /* 0x02d3005802007844 */ /* 0x0005e20000000200 */
[----:B------:R-:W-:Y:S01]  /*c9a0*/  F2FP.F16.F32.PACK_AB R81, R20, R17 ;  /* 0x000000111451723e */ /* 0x000fe200000000ff */
[----:B0-----:R-:W-:Y:S01]  /*c9b0*/  FADD.FTZ R8, R13, R8 ;  /* 0x000000080d087221 */ /* 0x001fe20000010000 */
[----:B------:R-:W-:Y:S01]  /*c9c0*/  F2FP.F16.F32.PACK_AB R82, R85, R84 ;  /* 0x000000545552723e */ /* 0x000fe200000000ff */
[----:B------:R-:W-:Y:S01]  /*c9d0*/  FADD.FTZ R4, R7, R4 ;  /* 0x0000000407047221 */ /* 0x000fe20000010000 */
[----:B------:R-:W-:Y:S01]  /*c9e0*/  F2FP.F16.F32.PACK_AB R83, R83, R86 ;  /* 0x000000565353723e */ /* 0x000fe200000000ff */
[----:B------:R-:W-:Y:S01]  /*c9f0*/  FADD.FTZ R3, R79, R8 ;  /* 0x000000084f037221 */ /* 0x000fe20000010000 */
[----:B------:R-:W-:Y:S01]  /*ca00*/  F2FP.F16.F32.PACK_AB R73, R75, R11 ;  /* 0x0000000b4b49723e */ /* 0x000fe200000000ff */
[----:B------:R-:W-:Y:S01]  /*ca10*/  FMUL.FTZ R70, R70, R77 ;  /* 0x0000004d46467220 */ /* 0x000fe20000410000 */
[----:B------:R-:W-:Y:S01]  /*ca20*/  F2FP.F16.F32.PACK_AB R74, R7, R76 ;  /* 0x0000004c074a723e */ /* 0x000fe200000000ff */
[----:B------:R2:W-:Y:S01]  /*ca30*/  STSM.16.M88.4 [R2+0x2eb00], R80 ;  /* 0x02eb005002007844 */ /* 0x0005e20000000200 */
[----:B------:R-:W-:Y:S01]  /*ca40*/  F2FP.F16.F32.PACK_AB R75, R79, R13 ;  /* 0x0000000d4f4b723e */ /* 0x000fe200000000ff */
[----:B------:R-:W-:Y:S01]  /*ca50*/  FMUL.FTZ R71, R71, R77 ;  /* 0x0000004d47477220 */ /* 0x000fe20000410000 */
[----:B------:R-:W-:-:S02]  /*ca60*/  IMAD.MOV.U32 R7, RZ, RZ, R5 ;  /* 0x000000ffff077224 */ /* 0x000fc400078e0005 */
[----:B------:R-:W-:Y:S01]  /*ca70*/  IMAD.MOV.U32 R9, RZ, RZ, R0 ;  /* 0x000000ffff097224 */ /* 0x000fe200078e0000 */
[----:B------:R2:W-:Y:S01]  /*ca80*/  STSM.16.M88.4 [R2+0x30300], R72 ;  /* 0x0303004802007844 */ /* 0x0005e20000000200 */
        /* <DEDUP_REMOVED lines=8> */
.L_x_1885:
[----:B------:R-:W-:Y:S06]  /*cb10*/  BAR.ARV 0x8, 0x200 ;  /* 0x0208000000007b1d */ /* 0x000fec0000002000 */
[----:B------:R-:W-:Y:S05]  /*cb20*/  @!P0 BRA `(.L_x_1895) ;  /* 0x0000000000048947 */ /* 0x000fea0003800000 */
[----:B------:R-:W-:Y:S01]  /*cb30*/  BPT.TRAP 0x1 ;  /* 0x000000040000795c */ /* 0x000fe20000300000 */
.L_x_1895:
[----:B------:R-:W-:Y:S01]  /*cb40*/  ULEA UR5, UR36, UR37, 0x3 ;  /* 0x0000002524057291 */ /* 0x000fe2000f8e183f */
[----:B------:R-:W-:-:S05]  /*cb50*/  IMAD.U32 R6, RZ, RZ, UR38 ;  /* 0x00000026ff067e24 */ /* 0x000fca000f8e00ff */
[----:B------:R-:W-:-:S04]  /*cb60*/  SHF.L.U32 R6, R6, 0x1f, RZ ;  /* 0x0000001f06067819 */ /* 0x000fc800000006ff */
[----:B------:R0:W1:Y:S01]  /*cb70*/  SYNCS.PHASECHK.TRANS64.TRYWAIT P2, [UR5+0x31c50], R6 ;  /* 0x031c5006ff0075a7 */ /* 0x0000620008040145 */
[----:B------:R-:W-:Y:S05]  /*cb80*/  @!P0 BRA `(.L_x_1896) ;  /* 0x0000000000048947 */ /* 0x000fea0003800000 */
[----:B------:R-:W-:Y:S01]  /*cb90*/  BPT.TRAP 0x1 ;  /* 0x000000040000795c */ /* 0x000fe20000300000 */
.L_x_1896:
[----:B-1----:R-:W-:Y:S05]  /*cba0*/  @P2 BRA `(.L_x_1897) ;  /* 0x0000000000082947 */ /* 0x002fea0003800000 */
[----:B------:R-:W1:Y:S02]  /*cbb0*/  SYNCS.PHASECHK.TRANS64.TRYWAIT P0, [UR5+0x31c50], R6 ;  /* 0x031c5006ff0075a7 */ /* 0x000e640008000145 */
[----:B-1----:R-:W-:Y:S05]  /*cbc0*/  @!P0 BRA `(.L_x_1898) ;  /* 0x0000006c00f48947 */ /* 0x002fea0003800000 */
.L_x_1897:
[----:B------:R-:W-:Y:S01]  /*cbd0*/  UIADD3 UR37, UR37, 0x200, URZ ;  /* 0x0000020025257890 */ /* 0x000fe2000fffe03f */
[----:B------:R-:W-:Y:S01]  /*cbe0*/  WARPGROUP.ARRIVE ;  /* 0x00000000000079c5 */ /* 0x000fe20000000000 */
[----:B------:R-:W-:Y:S01]  /*cbf0*/  ULOP3.LUT UR60, UR60, 0x10000, URZ, 0xfc, !UPT ;  /* 0x000100003c3c7892 */ /* 0x000fe2000f8efc3f */
[----:B-1----:R-:W1:Y:S01]  /*cc00*/  SHFL.BFLY PT, R7, R4, 0x2, 0x1f ;  /* 0x0c401f0004077f89 */ /* 0x002e6200000e0000 */
[----:B------:R-:W-:Y:S01]  /*cc10*/  USHF.R.U32.HI UR37, URZ, 0x4, UR37 ;  /* 0x000000043f257899 */ /* 0x000fe20008011625 */
[----:B------:R-:W-:Y:S01]  /*cc20*/  R2UR UR7, R149 ;  /* 0x00000000950772ca */ /* 0x000fe200000e0000 */
[----:B------:R-:W-:Y:S01]  /*cc30*/  UMOV UR9, 0xc0000010 ;  /* 0xc000001000097882 */ /* 0x000fe20000000000 */
[----:B------:R-:W-:Y:S01]  /*cc40*/  UMOV UR11, 0x80000020 ;  /* 0x80000020000b7882 */ /* 0x000fe20000000000 */
[----:B------:R-:W-:Y:S01]  /*cc50*/  ULOP3.LUT UR37, UR37, 0x3fff, URZ, 0xc0, !UPT ;  /* 0x00003fff25257892 */ /* 0x000fe2000f8ec03f */
[----:B0-----:R-:W0:Y:S01]  /*cc60*/  SHFL.BFLY PT, R6, R3, 0x2, 0x1f ;  /* 0x0c401f0003067f89 */ /* 0x001e2200000e0000 */
[----:B------:R-:W-:Y:S01]  /*cc70*/  UMOV UR8, UR60 ;  /* 0x0000003c00087c82 */ /* 0x000fe20008000000 */
[----:B------:R-:W-:Y:S01]  /*cc80*/  IMAD.U32 R13, RZ, RZ, UR4 ;  /* 0x00000004ff0d7e24 */ /* 0x000fe2000f8e00ff */
[----:B------:R-:W-:Y:S01]  /*cc90*/  ULOP3.LUT UR6, UR37, 0x2400000, URZ, 0xfc, !UPT ;  /* 0x0240000025067892 */ /* 0x000fe2000f8efc3f */
[----:B--2---:R-:W-:-:S03]  /*cca0*/  IMAD.MOV.U32 R72, RZ, RZ, -0x800000 ;  /* 0xff800000ff487424 */ /* 0x004fc600078e00ff */
[----:B------:R-:W-:Y:S02]  /*ccb0*/  UIMAD UR6, UR36, 0x6c0, UR6 ;  /* 0x000006c0240678a4 */ /* 0x000fe4000f8e0206 */
[----:B------:R-:W-:Y:S02]  /*ccc0*/  UIADD3 UR36, UR36, 0x1, URZ ;  /* 0x0000000124247890 */ /* 0x000fe4000fffe03f */
[----:B------:R-:W-:Y:S02]  /*ccd0*/  UIADD3 UR7, UR7, 0x1, URZ ;  /* 0x0000000107077890 */ /* 0x000fe4000fffe03f */
        /* <DEDUP_REMOVED lines=12> */
[----:B------:R-:W-:Y:S01]  /*cda0*/  IMAD.U32 R149, RZ, RZ, UR7 ;  /* 0x00000007ff957e24 */ /* 0x000fe2000f8e00ff */
[----:B------:R-:W-:-:S02]  /*cdb0*/  USEL UR36, UR36, URZ, UP0 ;  /* 0x0000003f24247287 */ /* 0x000fc40008000000 */
[----:B------:R-:W1:Y:S01]  /*cdc0*/  SHFL.BFLY PT, R9, R8, 0x1, 0x1f ;  /* 0x0c201f0008097f89 */ /* 0x000e6200000e0000 */
[----:B0-----:R-:W-:Y:S01]  /*cdd0*/  FADD.FTZ R11, R7, R6 ;  /* 0x00000006070b7221 */ /* 0x001fe20000010000 */
[----:B------:R-:W-:Y:S01]  /*cde0*/  IMAD.U32 R7, RZ, RZ, UR4 ;  /* 0x00000004ff077e24 */ /* 0x000fe2000f8e00ff */
[----:B------:R-:W-:Y:S01]  /*cdf0*/  USEL UR4, URZ, 0x1, UP0 ;  /* 0x000000013f047887 */ /* 0x000fe20008000000 */
[----:B-1----:R-:W-:Y:S02]  /*ce00*/  FADD.FTZ R12, R8, R9 ;  /* 0x00000009080c7221 */ /* 0x002fe40000010000 */
[----:B------:R-:W-:Y:S01]  /*ce10*/  FSETP.NE.FTZ.AND P0, PT, R11, RZ, PT ;  /* 0x000000ff0b00720b */ /* 0x000fe20003f15000 */
[----:B------:R-:W-:Y:S01]  /*ce20*/  IMAD.U32 R8, RZ, RZ, UR5 ;  /* 0x00000005ff087e24 */ /* 0x000fe2000f8e00ff */
[----:B------:R-:W-:Y:S01]  /*ce30*/  ULOP3.LUT UR38, UR38, UR4, URZ, 0x3c, !UPT ;  /* 0x0000000426267292 */ /* 0x000fe2000f8e3c3f */
        /* <DEDUP_REMOVED lines=68> */
[----:B------:R1:W-:Y:S01]  /*d280*/  @!P1 SYNCS.ARRIVE.TRANS64.RED.A1T0 RZ, [R8+URZ], RZ ;  /* 0x000000ff08ff99a7 */ /* 0x0003e2000810043f */
[-C--:B---3--:R-:W-:Y:S01]  /*d290*/  FMUL.FTZ R73, R36, R4.reuse ;  /* 0x0000000424497220 */ /* 0x088fe20000410000 */
        /* <DEDUP_REMOVED lines=47> */
.L_x_1868:
        /* <DEDUP_REMOVED lines=10> */
[----:B------:R-:W-:Y:S01]  /*d630*/  R2UR UR11, R144 ;  /* 0x00000000900b72ca */ /* 0x000fe200000e0000 */
[----:B------:R-:W-:Y:S01]  /*d640*/  IMAD R9, R148, 0x20, R22 ;  /* 0x0000002094097824 */ /* 0x000fe200078e0216 */
[----:B------:R-:W-:-:S05]  /*d650*/  R2UR UR13, R145 ;  /* 0x00000000910d72ca */ /* 0x000fca00000e0000 */
[----:B------:R-:W-:Y:S01]  /*d660*/  BAR.SYNC.DEFER_BLOCKING 0x1, 0x180 ;  /* 0x0046000000007b1d */ /* 0x000fe20000010000 */
[----:B------:R-:W-:Y:S01]  /*d670*/  VIADD R87, R19, UR61 ;  /* 0x0000003d13577c36 */ /* 0x000fe20008000000 */
[----:B------:R-:W-:Y:S02]  /*d680*/  F2FP.F16.F32.PACK_AB R6, R77, R6 ;  /* 0x000000064d06723e */ /* 0x000fe400000000ff */
[----:B------:R-:W-:Y:S01]  /*d690*/  F2FP.F16.F32.PACK_AB R27, R64, R27 ;  /* 0x0000001b401b723e */ /* 0x000fe200000000ff */
[----:B------:R-:W-:-:S03]  /*d6a0*/  IMAD.MOV.U32 R58, RZ, RZ, R87 ;  /* 0x000000ffff3a7224 */ /* 0x000fc600078e0057 */
[----:B------:R-:W1:Y:S01]  /*d6b0*/  LDC R0, c[0x0][0xbe8] ;  /* 0x0002fa00ff007b82 */ /* 0x000e620000000800 */
[----:B------:R-:W-:Y:S01]  /*d6c0*/  ULDC.64 UR8, c[0x0][0xb90] ;  /* 0x0002e40000087ab9 */ /* 0x000fe20000000a00 */
[----:B------:R-:W-:Y:S01]  /*d6d0*/  F2FP.F16.F32.PACK_AB R37, R38, R37 ;  /* 0x000000252625723e */ /* 0x000fe200000000ff */
[----:B------:R-:W-:Y:S01]  /*d6e0*/  ULDC.64 UR14, c[0x0][0x208] ;  /* 0x00008200000e7ab9 */ /* 0x000fe20000000a00 */
[----:B------:R-:W-:Y:S01]  /*d6f0*/  USHF.R.S32.HI UR10, URZ, 0x1f, UR11 ;  /* 0x0000001f3f0a7899 */ /* 0x000fe2000801140b */
[----:B------:R-:W-:Y:S01]  /*d700*/  F2FP.F16.F32.PACK_AB R36, R65, R36 ;  /* 0x000000244124723e */ /* 0x000fe200000000ff */
[----:B------:R-:W-:Y:S01]  /*d710*/  USHF.R.S32.HI UR12, URZ, 0x1f, UR13 ;  /* 0x0000001f3f0c7899 */ /* 0x000fe2000801140d */
[----:B------:R-:W-:Y:S02]  /*d720*/  F2FP.F16.F32.PACK_AB R38, R69, R68 ;  /* 0x000000444526723e */ /* 0x000fe400000000ff */
[----:B------:R-:W-:Y:S01]  /*d730*/  F2FP.F16.F32.PACK_AB R39, R66, R39 ;  /* 0x000000274227723e */ /* 0x000fe200000000ff */
[----:B------:R-:W-:Y:S01]  /*d740*/  UMOV UR6, UR37 ;  /* 0x0000002500067c82 */ /* 0x000fe20008000000 */
[----:B0-----:R-:W-:Y:S01]  /*d750*/  UMOV UR7, UR5 ;  /* 0x0000000500077c82 */ /* 0x001fe20008000000 */
[----:B------:R-:W-:Y:S01]  /*d760*/  UIMAD UR5, UR10, UR8, URZ ;  /* 0x000000080a0572a4 */ /* 0x000fe2000f8e023f */
[----:B------:R-:W-:-:S02]  /*d770*/  IMAD.U32 R34, RZ, RZ, UR6 ;  /* 0x00000006ff227e24 */ /* 0x000fc4000f8e00ff */
[----:B------:R-:W-:Y:S01]  /*d780*/  IMAD.U32 R35, RZ, RZ, UR7 ;  /* 0x00000007ff237e24 */ /* 0x000fe2000f8e00ff */
[----:B------:R-:W-:Y:S02]  /*d790*/  UIMAD.WIDE.U32 UR6, UR11, UR8, URZ ;  /* 0x000000080b0672a5 */ /* 0x000fe4000f8e003f */
[----:B------:R-:W-:Y:S01]  /*d7a0*/  UIMAD UR5, UR11, UR9, UR5 ;  /* 0x000000090b0572a4 */ /* 0x000fe2000f8e0205 */
[--C-:B------:R-:W-:Y:S02]  /*d7b0*/  IMAD.WIDE R4, R153, 0x2, R34.reuse ;  /* 0x0000000299047825 */ /* 0x100fe400078e0222 */
[----:B------:R-:W-:Y:S01]  /*d7c0*/  ULDC.64 UR8, c[0x0][0xb98] ;  /* 0x0002e60000087ab9 */ /* 0x000fe20000000a00 */
[----:B------:R-:W-:Y:S01]  /*d7d0*/  UIADD3 UR7, UR7, UR5, URZ ;  /* 0x0000000507077290 */ /* 0x000fe2000fffe03f */
[----:B------:R-:W-:Y:S01]  /*d7e0*/  IMAD.WIDE R34, R9, 0x2, R34 ;  /* 0x0000000209227825 */ /* 0x000fe200078e0222 */
[C---:B------:R-:W-:Y:S01]  /*d7f0*/  IADD3 R31, P1, R4.reuse, 0x6000, RZ ;  /* 0x00006000041f7810 */ /* 0x040fe20007f3e0ff */
[----:B------:R-:W-:Y:S01]  /*d800*/  UIMAD UR5, UR12, UR8, URZ ;  /* 0x000000080c0572a4 */ /* 0x000fe2000f8e023f */
[----:B------:R-:W-:Y:S01]  /*d810*/  IADD3 R15, P0, R4, 0x6020, RZ ;  /* 0x00006020040f7810 */ /* 0x000fe20007f1e0ff */
[----:B------:R-:W-:Y:S01]  /*d820*/  UIMAD.WIDE.U32 UR6, UR13, UR8, UR6 ;  /* 0x000000080d0672a5 */ /* 0x000fe2000f8e0006 */
[----:B------:R-:W-:Y:S01]  /*d830*/  LOP3.LUT R16, R31, 0x180, RZ, 0xc0, !PT ;  /* 0x000001801f107812 */ /* 0x000fe200078ec0ff */
[----:B------:R-:W-:Y:S01]  /*d840*/  IMAD.X R25, RZ, RZ, R5, P1 ;  /* 0x000000ffff197224 */ /* 0x000fe200008e0605 */
[----:B-1----:R-:W-:Y:S01]  /*d850*/  ISETP.NE.AND P1, PT, R0, 0x1, PT ;  /* 0x000000010000780c */ /* 0x002fe20003f25270 */
[----:B------:R-:W-:Y:S01]  /*d860*/  UIMAD UR5, UR13, UR9, UR5 ;  /* 0x000000090d0572a4 */ /* 0x000fe2000f8e0205 */
[----:B------:R-:W-:-:S02]  /*d870*/  LOP3.LUT R14, R15, 0x180, RZ, 0xc0, !PT ;  /* 0x000001800f0e7812 */ /* 0x000fc400078ec0ff */
[----:B------:R-:W-:Y:S01]  /*d880*/  SHF.R.U64 R16, R16, 0x3, RZ ;  /* 0x0000000310107819 */ /* 0x000fe200000012ff */
[----:B------:R-:W-:Y:S01]  /*d890*/  ULDC.64 UR8, c[0x0][0xae8] ;  /* 0x0002ba0000087ab9 */ /* 0x000fe20000000a00 */
[----:B------:R-:W-:Y:S02]  /*d8a0*/  IADD3 R63, P5, R34, 0x7800, RZ ;  /* 0x00007800223f7810 */ /* 0x000fe40007fbe0ff */
[----:B------:R-:W-:Y:S02]  /*d8b0*/  SHF.R.U64 R14, R14, 0x3, RZ ;  /* 0x000000030e0e7819 */ /* 0x000fe400000012ff */
[----:B------:R-:W-:Y:S02]  /*d8c0*/  LOP3.LUT R9, R4, 0x180, RZ, 0xc0, !PT ;  /* 0x0000018004097812 */ /* 0x000fe400078ec0ff */
[----:B------:R-:W-:Y:S01]  /*d8d0*/  LOP3.LUT R24, R16, R31, RZ, 0x3c, !PT ;  /* 0x0000001f10187212 */ /* 0x000fe200078e3cff */
[----:B------:R-:W0:Y:S01]  /*d8e0*/  @P1 LDC R62, c[0x0][0xbec] ;  /* 0x0002fb00ff3e1b82 */ /* 0x000e220000000800 */
[----:B------:R-:W-:-:S02]  /*d8f0*/  LOP3.LUT R16, R63, 0x180, RZ, 0xc0, !PT ;  /* 0x000001803f107812 */ /* 0x000fc400078ec0ff */
[----:B------:R-:W-:Y:S01]  /*d900*/  LOP3.LUT R14, R14, R15, RZ, 0x3c, !PT ;  /* 0x0000000f0e0e7212 */ /* 0x000fe200078e3cff */
[--C-:B------:R-:W-:Y:S01]  /*d910*/  IMAD.X R15, RZ, RZ, R5.reuse, P0 ;  /* 0x000000ffff0f7224 */ /* 0x100fe200000e0605 */
[----:B------:R-:W-:Y:S02]  /*d920*/  SHF.R.U64 R9, R9, 0x3, RZ ;  /* 0x0000000309097819 */ /* 0x000fe400000012ff */
[----:B------:R-:W-:Y:S01]  /*d930*/  IADD3 R33, P0, R34, 0x1800, RZ ;  /* 0x0000180022217810 */ /* 0x000fe20007f1e0ff */
[----:B------:R-:W1:Y:S01]  /*d940*/  @P1 LDC R67, c[0x0][0xbf0] ;  /* 0x0002fc00ff431b82 */ /* 0x000e620000000800 */
[C---:B------:R-:W-:Y:S02]  /*d950*/  IADD3 R29, P2, R4.reuse, 0x3020, RZ ;  /* 0x00003020041d7810 */ /* 0x040fe40007f5e0ff */
[C---:B------:R-:W-:Y:S02]  /*d960*/  IADD3 R21, P3, R4.reuse, 0x3000, RZ ;  /* 0x0000300004157810 */ /* 0x040fe40007f7e0ff */
[----:B------:R-:W-:Y:S01]  /*d970*/  IADD3 R17, P4, R4, 0x20, RZ ;  /* 0x0000002004117810 */ /* 0x000fe20007f9e0ff */
[--C-:B------:R-:W-:Y:S01]  /*d980*/  IMAD.X R11, RZ, RZ, R5.reuse, P2 ;  /* 0x000000ffff0b7224 */ /* 0x100fe200010e0605 */
[----:B------:R-:W-:Y:S01]  /*d990*/  SHF.R.U64 R16, R16, 0x3, RZ ;  /* 0x0000000310107819 */ /* 0x000fe200000012ff */
[--C-:B------:R-:W-:Y:S01]  /*d9a0*/  IMAD.X R13, RZ, RZ, R5.reuse, P3 ;  /* 0x000000ffff0d7224 */ /* 0x100fe200018e0605 */
[----:B------:R-:W-:Y:S01]  /*d9b0*/  LOP3.LUT R4, R9, R4, RZ, 0x3c, !PT ;  /* 0x0000000409047212 */ /* 0x000fe200078e3cff */
[----:B------:R-:W-:Y:S01]  /*d9c0*/  IMAD.X R9, RZ, RZ, R5, P4 ;  /* 0x000000ffff097224 */ /* 0x000fe200020e0605 */
[----:B------:R-:W-:-:S02]  /*d9d0*/  LOP3.LUT R32, R33, 0x180, RZ, 0xc0, !PT ;  /* 0x0000018021207812 */ /* 0x000fc400078ec0ff */
[----:B------:R-:W-:Y:S02]  /*d9e0*/  LOP3.LUT R16, R16, R63, RZ, 0x3c, !PT ;  /* 0x0000003f10107212 */ /* 0x000fe400078e3cff */
[----:B------:R-:W-:Y:S01]  /*d9f0*/  MOV R63, R4 ;  /* 0x00000004003f7202 */ /* 0x000fe20000000f00 */
[----:B0-----:R-:W-:Y:S01]  /*da00*/  @P1 IMAD.HI.U32 R62, R87, R62, RZ ;  /* 0x0000003e573e1227 */ /* 0x001fe200078e00ff */
[----:B------:R-:W-:Y:S02]  /*da10*/  LOP3.LUT R10, R29, 0x180, RZ, 0xc0, !PT ;  /* 0x000001801d0a7812 */ /* 0x000fe400078ec0ff */
[----:B------:R-:W-:Y:S02]  /*da20*/  F2FP.F16.F32.PACK_AB R4, R78, R7 ;  /* 0x000000074e04723e */ /* 0x000fe400000000ff */
[----:B------:R-:W-:Y:S02]  /*da30*/  SHF.R.U64 R32, R32, 0x3, RZ ;  /* 0x0000000320207819 */ /* 0x000fe400000012ff */
[----:B------:R-:W-:-:S02]  /*da40*/  F2FP.F16.F32.PACK_AB R5, R86, R83 ;  /* 0x000000535605723e */ /* 0x000fc400000000ff */
[----:B-1----:R-:W-:Y:S02]  /*da50*/  @P1 SHF.R.U32.HI R58, RZ, R67, R62 ;  /* 0x00000043ff3a1219 */ /* 0x002fe4000001163e */
[----:B------:R-:W-:Y:S02]  /*da60*/  F2FP.F16.F32.PACK_AB R7, R85, R84 ;  /* 0x000000545507723e */ /* 0x000fe400000000ff */
[----:B------:R-:W-:Y:S01]  /*da70*/  MOV R67, R14 ;  /* 0x0000000e00437202 */ /* 0x000fe20000000f00 */
[--C-:B------:R-:W-:Y:S01]  /*da80*/  IMAD.MOV R71, RZ, RZ, -R58.reuse ;  /* 0x000000ffff477224 */ /* 0x100fe200078e0a3a */
[----:B------:R-:W-:Y:S01]  /*da90*/  SHF.R.U64 R10, R10, 0x3, RZ ;  /* 0x000000030a0a7819 */ /* 0x000fe200000012ff */
[----:B------:R0:W-:Y:S01]  /*daa0*/  STSM.16.M88.4 [R63], R4 ;  /* 0x000000043f007844 */ /* 0x0001e20000000200 */
[----:B------:R-:W-:Y:S01]  /*dab0*/  LOP3.LUT R32, R32, R33, RZ, 0x3c, !PT ;  /* 0x0000002120207212 */ /* 0x000fe200078e3cff */
[----:B------:R-:W-:Y:S01]  /*dac0*/  IMAD R15, R0, R71, R87 ;  /* 0x00000047000f7224 */ /* 0x000fe200078e0257 */
[----:B------:R-:W-:Y:S01]  /*dad0*/  MOV R77, R24 ;  /* 0x00000018004d7202 */ /* 0x000fe20000000f00 */
[----:B------:R-:W-:Y:S01]  /*dae0*/  IMAD.X R33, RZ, RZ, R35, P0 ;  /* 0x000000ffff217224 */ /* 0x000fe200000e0623 */
[----:B------:R-:W-:Y:S01]  /*daf0*/  SHF.R.S32.HI R14, RZ, 0x1f, R58 ;  /* 0x0000001fff0e7819 */ /* 0x000fe2000001143a */
[----:B------:R-:W-:Y:S01]  /*db00*/  IMAD.U32 R25, RZ, RZ, UR5 ;  /* 0x00000005ff197e24 */ /* 0x000fe2000f8e00ff */
[----:B------:R-:W-:Y:S01]  /*db10*/  LOP3.LUT R10, R10, R29, RZ, 0x3c, !PT ;  /* 0x0000001d0a0a7212 */ /* 0x000fe200078e3cff */
[----:B------:R-:W-:Y:S01]  /*db20*/  ULDC UR5, c[0x0][0xa88] ;  /* 0x0002a20000057ab9 */ /* 0x000fe20000000800 */
[----:B------:R-:W-:-:S02]  /*db30*/  IADD3 R29, P3, R34, 0x4800, RZ ;  /* 0x00004800221d7810 */ /* 0x000fc40007f7e0ff */
[----:B------:R-:W-:Y:S02]  /*db40*/  IADD3 R31, P2, R34, 0x3000, RZ ;  /* 0x00003000221f7810 */ /* 0x000fe40007f5e0ff */
[----:B------:R-:W-:Y:S02]  /*db50*/  LOP3.LUT R28, R29, 0x180, RZ, 0xc0, !PT ;  /* 0x000001801d1c7812 */ /* 0x000fe400078ec0ff */
[----:B------:R-:W-:Y:S02]  /*db60*/  LOP3.LUT R8, R17, 0x180, RZ, 0xc0, !PT ;  /* 0x0000018011087812 */ /* 0x000fe400078ec0ff */
[----:B0-----:R-:W-:Y:S01]  /*db70*/  IADD3 R4, P0, R58, UR6, RZ ;  /* 0x000000063a047c10 */ /* 0x001fe2000ff1e0ff */
[----:B------:R-:W-:Y:S01]  /*db80*/  IMAD R58, R0, UR5, RZ ;  /* 0x00000005003a7c24 */ /* 0x000fe2000f8e02ff */
[----:B------:R-:W-:Y:S02]  /*db90*/  SHF.R.S32.HI R6, RZ, 0x1f, R15 ;  /* 0x0000001fff067819 */ /* 0x000fe4000001140f */
[----:B------:R-:W-:Y:S01]  /*dba0*/  IADD3.X R5, R14, UR7, R25, P0, !PT ;  /* 0x000000070e057c10 */ /* 0x000fe200087fe419 */
[----:B------:R-:W-:Y:S01]  /*dbb0*/  ULDC.64 UR6, c[0x0][0xb88] ;  /* 0x0002e20000067ab9 */ /* 0x000fe20000000a00 */
[----:B------:R-:W-:Y:S01]  /*dbc0*/  LOP3.LUT R30, R31, 0x180, RZ, 0xc0, !PT ;  /* 0x000001801f1e7812 */ /* 0x000fe200078ec0ff */
[----:B------:R-:W-:Y:S01]  /*dbd0*/  IMAD R6, R6, UR6, RZ ;  /* 0x0000000606067c24 */ /* 0x000fe2000f8e02ff */
[----:B------:R-:W-:Y:S01]  /*dbe0*/  LOP3.LUT R12, R21, 0x180, RZ, 0xc0, !PT ;  /* 0x00000180150c7812 */ /* 0x000fe200078ec0ff */
[----:B------:R-:W-:Y:S01]  /*dbf0*/  IMAD.WIDE.U32 R4, R15, UR6, R4 ;  /* 0x000000060f047c25 */ /* 0x000fe2000f8e0004 */
[----:B------:R-:W-:-:S02]  /*dc00*/  SHF.R.U64 R28, R28, 0x3, RZ ;  /* 0x000000031c1c7819 */ /* 0x000fc400000012ff */
[----:B------:R-:W-:Y:S01]  /*dc10*/  MOV R78, R10 ;  /* 0x0000000a004e7202 */ /* 0x000fe20000000f00 */
[----:B------:R-:W-:Y:S01]  /*dc20*/  IMAD R15, R15, UR7, R6 ;  /* 0x000000070f0f7c24 */ /* 0x000fe2000f8e0206 */
[----:B------:R-:W-:Y:S01]  /*dc30*/  SHF.R.U64 R8, R8, 0x3, RZ ;  /* 0x0000000308087819 */ /* 0x000fe200000012ff */
[----:B------:R-:W-:Y:S01]  /*dc40*/  VIADD R11, R152, UR61 ;  /* 0x0000003d980b7c36 */ /* 0x000fe20008000000 */
[----:B------:R-:W-:Y:S01]  /*dc50*/  SHF.R.U64 R30, R30, 0x3, RZ ;  /* 0x000000031e1e7819 */ /* 0x000fe200000012ff */
[----:B------:R-:W-:Y:S01]  /*dc60*/  ULDC.64 UR6, c[0x0][0xb50] ;  /* 0x0002d40000067ab9 */ /* 0x000fe20000000a00 */
[----:B------:R-:W-:Y:S01]  /*dc70*/  SHF.R.U64 R12, R12, 0x3, RZ ;  /* 0x000000030c0c7819 */ /* 0x000fe200000012ff */
[----:B------:R-:W-:Y:S01]  /*dc80*/  VIADD R7, R11, 0x8 ;  /* 0x000000080b077836 */ /* 0x000fe20000000000 */
[----:B------:R-:W-:Y:S01]  /*dc90*/  LOP3.LUT R28, R28, R29, RZ, 0x3c, !PT ;  /* 0x0000001d1c1c7212 */ /* 0x000fe200078e3cff */
[----:B------:R-:W-:Y:S01]  /*dca0*/  IMAD.X R29, RZ, RZ, R35, P3 ;  /* 0x000000ffff1d7224 */ /* 0x000fe200018e0623 */
[----:B------:R-:W-:Y:S01]  /*dcb0*/  LOP3.LUT P0, RZ, R150, 0x3, RZ, 0xc0, !PT ;  /* 0x0000000396ff7812 */ /* 0x000fe2000780c0ff */
[----:B------:R-:W-:Y:S01]  /*dcc0*/  IMAD.IADD R5, R5, 0x1, R15 ;  /* 0x0000000105057824 */ /* 0x000fe200078e020f */
[----:B------:R-:W-:-:S02]  /*dcd0*/  LEA R85, P3, R4, UR6, 0x2 ;  /* 0x0000000604557c11 */ /* 0x000fc4000f8610ff */
[----:B------:R-:W-:Y:S02]  /*dce0*/  LOP3.LUT R8, R8, R17, RZ, 0x3c, !PT ;  /* 0x0000001108087212 */ /* 0x000fe400078e3cff */
[----:B------:R-:W-:Y:S01]  /*dcf0*/  LOP3.LUT R30, R30, R31, RZ, 0x3c, !PT ;  /* 0x0000001f1e1e7212 */ /* 0x000fe200078e3cff */
[----:B------:R-:W-:Y:S01]  /*dd00*/  IMAD.X R31, RZ, RZ, R35, P2 ;  /* 0x000000ffff1f7224 */ /* 0x000fe200010e0623 */
[----:B------:R-:W-:Y:S01]  /*dd10*/  LOP3.LUT R12, R12, R21, RZ, 0x3c, !PT ;  /* 0x000000150c0c7212 */ /* 0x000fe200078e3cff */
[----:B------:R-:W-:Y:S01]  /*dd20*/  SHFL.IDX PT, R62, R85, RZ, 0x1c1f ;  /* 0x001c1fff553e7589 */ /* 0x000fe200000e0000 */
[-C--:B------:R-:W-:Y:S02]  /*dd30*/  ISETP.GE.OR P2, PT, R11, R58.reuse, P0 ;  /* 0x0000003a0b00720c */ /* 0x080fe40000746670 */
[----:B------:R-:W-:Y:S01]  /*dd40*/  ISETP.GE.OR P0, PT, R7, R58, P0 ;  /* 0x0000003a0700720c */ /* 0x000fe20000706670 */
[----:B------:R-:W-:Y:S01]  /*dd50*/  SHFL.IDX PT, R70, R85, 0x1, 0x1c1f ;  /* 0x003c1f0055467f89 */ /* 0x000fe200000e0000 */
[----:B------:R-:W-:-:S02]  /*dd60*/  LEA.HI.X R86, R4, UR7, R5, 0x2, P3 ;  /* 0x0000000704567c11 */ /* 0x000fc400098f1405 */
[----:B------:R-:W-:Y:S02]  /*dd70*/  MOV R84, R8 ;  /* 0x0000000800547202 */ /* 0x000fe40000000f00 */
[----:B------:R-:W-:Y:S01]  /*dd80*/  F2FP.F16.F32.PACK_AB R4, R75, R74 ;  /* 0x0000004a4b04723e */ /* 0x000fe200000000ff */
[----:B------:R-:W0:Y:S01]  /*dd90*/  SHFL.IDX PT, R63, R86, RZ, 0x1c1f ;  /* 0x001c1fff563f7589 */ /* 0x000e2200000e0000 */
[----:B------:R-:W-:Y:S02]  /*dda0*/  F2FP.F16.F32.PACK_AB R5, R81, R80 ;  /* 0x000000505105723e */ /* 0x000fe400000000ff */
[----:B------:R-:W-:Y:S01]  /*ddb0*/  F2FP.F16.F32.PACK_AB R6, R76, R73 ;  /* 0x000000494c06723e */ /* 0x000fe200000000ff */
[----:B------:R-:W1:Y:S01]  /*ddc0*/  SHFL.IDX PT, R71, R86, 0x1, 0x1c1f ;  /* 0x003c1f0056477f89 */ /* 0x000e6200000e0000 */
[----:B------:R-:W-:Y:S02]  /*ddd0*/  F2FP.F16.F32.PACK_AB R7, R82, R79 ;  /* 0x0000004f5207723e */ /* 0x000fe400000000ff */
        /* <DEDUP_REMOVED lines=14> */
[----:B------:R-:W-:Y:S02]  /*dec0*/  F2FP.F16.F32.PACK_AB R26, R61, R60 ;  /* 0x0000003c3d1a723e */ /* 0x000fe400000000ff */
[C---:B------:R-:W-:Y:S01]  /*ded0*/  IADD3 R21, P4, R34.reuse, 0x6000, RZ ;  /* 0x0000600022157810 */ /* 0x040fe20007f9e0ff */
[----:B------:R-:W-:Y:S01]  /*dee0*/  UIMAD UR5, UR10, UR8, URZ ;  /* 0x000000080a0572a4 */ /* 0x000fe2000f8e023f */
[----:B------:R-:W-:Y:S01]  /*def0*/  LOP3.LUT R17, R34, 0x180, RZ, 0xc0, !PT ;  /* 0x0000018022117812 */ /* 0x000fe200078ec0ff */
[----:B------:R-:W-:Y:S01]  /*df00*/  STSM.16.M88.4 [R77], R24 ;  /* 0x000000184d007844 */ /* 0x000fe20000000200 */
[----:B------:R-:W-:Y:S01]  /*df10*/  LOP3.LUT R20, R21, 0x180, RZ, 0xc0, !PT ;  /* 0x0000018015147812 */ /* 0x000fe200078ec0ff */
[----:B--2---:R-:W2:Y:S02]  /*df20*/  @P1 LDC R13, c[0x0][0xbec] ;  /* 0x0002fb00ff0d1b82 */ /* 0x004ea40000000800 */
[----:B------:R-:W-:Y:S01]  /*df30*/  STSM.16.M88.4 [R67], R36 ;  /* 0x0000002443007844 */ /* 0x000fe20000000200 */
[----:B------:R-:W-:-:S05]  /*df40*/  SHF.R.U64 R20, R20, 0x3, RZ ;  /* 0x0000000314147819 */ /* 0x000fca00000012ff */
[----:B------:R-:W3:Y:S08]  /*df50*/  @P1 LDC R15, c[0x0][0xbf0] ;  /* 0x0002fc00ff0f1b82 */ /* 0x000ef00000000800 */
[----:B------:R-:W-:Y:S01]  /*df60*/  BAR.SYNC.DEFER_BLOCKING 0x1, 0x180 ;  /* 0x0046000000007b1d */ /* 0x000fe20000010000 */
[----:B------:R-:W-:Y:S01]  /*df70*/  LOP3.LUT R20, R20, R21, RZ, 0x3c, !PT ;  /* 0x0000001514147212 */ /* 0x000fe200078e3cff */
[----:B------:R-:W-:Y:S01]  /*df80*/  IMAD.X R21, RZ, RZ, R35, P4 ;  /* 0x000000ffff157224 */ /* 0x000fe200020e0623 */
[----:B------:R-:W-:Y:S01]  /*df90*/  UIMAD.WIDE.U32 UR6, UR11, UR8, URZ ;  /* 0x000000080b0672a5 */ /* 0x000fe2000f8e003f */
[----:B------:R-:W-:Y:S01]  /*dfa0*/  SHF.R.U64 R17, R17, 0x3, RZ ;  /* 0x0000000311117819 */ /* 0x000fe200000012ff */
[----:B------:R-:W-:-:S03]  /*dfb0*/  UIMAD UR5, UR11, UR9, UR5 ;  /* 0x000000090b0572a4 */ /* 0x000fc6000f8e0205 */
[----:B------:R-:W-:Y:S01]  /*dfc0*/  ULDC.64 UR10, c[0x0][0xaf0] ;  /* 0x0002bc00000a7ab9 */ /* 0x000fe20000000a00 */
[----:B------:R-:W-:Y:S01]  /*dfd0*/  UIADD3 UR7, UR7, UR5, URZ ;  /* 0x0000000507077290 */ /* 0x000fe2000fffe03f */
[----:B------:R-:W-:Y:S01]  /*dfe0*/  LOP3.LUT R34, R17, R34, RZ, 0x3c, !PT ;  /* 0x0000002211227212 */ /* 0x000fe200078e3cff */
[----:B------:R-:W-:Y:S01]  /*dff0*/  UIMAD UR8, UR12, UR10, URZ ;  /* 0x0000000a0c0872a4 */ /* 0x000fe2000f8e023f */
[----:B------:R-:W-:Y:S01]  /*e000*/  IMAD.X R17, RZ, RZ, R35, P5 ;  /* 0x000000ffff117224 */ /* 0x000fe200028e0623 */
[----:B0-----:R0:W-:Y:S04]  /*e010*/  @!P2 ST.E desc[UR14][R62.64], R3 ;  /* 0x000000033e00a985 */ /* 0x0011e8000c10190e */
[----:B-1----:R1:W-:Y:S04]  /*e020*/  @!P0 ST.E desc[UR14][R70.64], R72 ;  /* 0x0000004846008985 */ /* 0x0023e8000c10190e */
[----:B------:R4:W5:Y:S01]  /*e030*/  LD.E.128 R52, desc[UR14][R20.64] ;  /* 0x0000000e14347980 */ /* 0x000962000c101d00 */
[----:B0-----:R-:W-:Y:S01]  /*e040*/  IMAD R3, R147, 0x60, R148 ;  /* 0x0000006093037824 */ /* 0x001fe200078e0294 */
[----:B------:R-:W-:-:S02]  /*e050*/  UIMAD UR5, UR13, UR11, UR8 ;  /* 0x0000000b0d0572a4 */ /* 0x000fc4000f8e0208 */
[----:B------:R-:W5:Y:S01]  /*e060*/  LD.E.128 R44, desc[UR14][R34.64] ;  /* 0x0000000e222c7980 */ /* 0x000f62000c101d00 */
[----:B------:R-:W-:Y:S01]  /*e070*/  UIMAD.WIDE.U32 UR6, UR13, UR10, UR6 ;  /* 0x0000000a0d0672a5 */ /* 0x000fe2000f8e0006 */
[----:B------:R-:W-:Y:S01]  /*e080*/  ULDC.64 UR8, c[0x0][0xae0] ;  /* 0x0002b80000087ab9 */ /* 0x000fe20000000a00 */
[----:B----4-:R-:W-:Y:S01]  /*e090*/  VIADD R20, R3, UR61 ;  /* 0x0000003d03147c36 */ /* 0x010fe20008000000 */
[----:B------:R-:W5:Y:S03]  /*e0a0*/  LD.E.128 R40, desc[UR14][R32.64] ;  /* 0x0000000e20287980 */ /* 0x000f66000c101d00 */
[----:B--2---:R-:W-:Y:S01]  /*e0b0*/  @P1 IMAD.HI.U32 R12, R20, R13, RZ ;  /* 0x0000000d140c1227 */ /* 0x004fe200078e00ff */
[----:B------:R-:W5:Y:S03]  /*e0c0*/  LD.E.128 R48, desc[UR14][R30.64] ;  /* 0x0000000e1e307980 */ /* 0x000f66000c101d00 */
[----:B------:R-:W-:Y:S01]  /*e0d0*/  IMAD.MOV.U32 R3, RZ, RZ, R20 ;  /* 0x000000ffff037224 */ /* 0x000fe200078e0014 */
[----:B---3--:R-:W-:Y:S01]  /*e0e0*/  @P1 SHF.R.U32.HI R3, RZ, R15, R12 ;  /* 0x0000000fff031219 */ /* 0x008fe2000001160c */
[----:B------:R-:W-:Y:S01]  /*e0f0*/  UIADD3 UR5, UR7, UR5, URZ ;  /* 0x0000000507057290 */ /* 0x000fe2000fffe03f */
[----:B------:R-:W5:Y:S02]  /*e100*/  LD.E.128 R4, desc[UR14][R28.64] ;  /* 0x0000000e1c047980 */ /* 0x000f64000c101d00 */
[--C-:B------:R-:W-:Y:S01]  /*e110*/  SHF.R.S32.HI R14, RZ, 0x1f, R3.reuse ;  /* 0x0000001fff0e7819 */ /* 0x100fe20000011403 */
[----:B------:R-:W-:Y:S01]  /*e120*/  IMAD.MOV R15, RZ, RZ, -R3 ;  /* 0x000000ffff0f7224 */ /* 0x000fe200078e0a03 */
[----:B------:R0:W5:Y:S01]  /*e130*/  LD.E.128 R8, desc[UR14][R16.64] ;  /* 0x0000000e10087980 */ /* 0x000162000c101d00 */
[----:B------:R-:W-:-:S02]  /*e140*/  IMAD.U32 R13, RZ, RZ, UR7 ;  /* 0x00000007ff0d7e24 */ /* 0x000fc4000f8e00ff */
[----:B------:R-:W-:Y:S01]  /*e150*/  IMAD R15, R0, R15, R20 ;  /* 0x0000000f000f7224 */ /* 0x000fe200078e0214 */
[----:B------:R-:W-:Y:S01]  /*e160*/  @!PT LDS RZ, [RZ] ;  /* 0x00000000fffff984 */ /* 0x000fe20000000800 */
[----:B------:R-:W-:Y:S01]  /*e170*/  @!PT LDS RZ, [RZ] ;  /* 0x00000000fffff984 */ /* 0x000fe20000000800 */
[----:B------:R-:W-:Y:S01]  /*e180*/  @!PT LDS RZ, [RZ] ;  /* 0x00000000fffff984 */ /* 0x000fe20000000800 */
[----:B------:R-:W-:Y:S01]  /*e190*/  @!PT LDS RZ, [RZ] ;  /* 0x00000000fffff984 */ /* 0x000fe20000000800 */
[----:B------:R2:W-:Y:S06]  /*e1a0*/  MEMBAR.ALL.CTA ;  /* 0x0000000000007992 */ /* 0x0005ec0000008000 */
[----:B--2---:R-:W2:Y:S01]  /*e1b0*/  FENCE.VIEW.ASYNC.S ;  /* 0x00000000000073c6 */ /* 0x004ea20000000000 */
        /* <DEDUP_REMOVED lines=19> */
[----:B--2---:R1:W0:Y:S01]  /*e2f0*/  SHFL.IDX PT, R14, R0, RZ, 0x1c1f ;  /* 0x001c1fff000e7589 */ /* 0x00422200000e0000 */
[----:B------:R-:W-:Y:S01]  /*e300*/  BSSY B1, `(.L_x_1901) ;  /* 0x0000011000017945 */ /* 0x000fe20003800000 */
[----:B------:R-:W-:Y:S02]  /*e310*/  SYNCS.ARRIVE.TRANS64.RED.A1T0 RZ, [UR5], RZ ;  /* 0x000000ffffff79a7 */ /* 0x000fe40008100405 */
[----:B------:R1:W2:Y:S01]  /*e320*/  SHFL.IDX PT, R15, R24, RZ, 0x1c1f ;  /* 0x001c1fff180f7589 */ /* 0x0002a200000e0000 */
[----:B------:R-:W-:Y:S05]  /*e330*/  @P0 BRA `(.L_x_1902) ;  /* 0x0000000000340947 */ /* 0x000fea0003800000 */
[----:B------:R-:W-:Y:S01]  /*e340*/  ULDC UR5, c[0x0][0xac8] ;  /* 0x0002b20000057ab9 */ /* 0x000fe20000000800 */
[----:B------:R-:W-:Y:S01]  /*e350*/  ULDC.64 UR6, c[0x0][0x208] ;  /* 0x0000820000067ab9 */ /* 0x000fe20000000a00 */
[----:B------:R-:W-:Y:S02]  /*e360*/  ISETP.GE.AND P1, PT, R23, UR5, PT ;  /* 0x0000000517007c0c */ /* 0x000fe4000bf26270 */
[----:B------:R-:W-:Y:S02]  /*e370*/  ISETP.GE.AND P2, PT, R146, UR5, PT ;  /* 0x0000000592007c0c */ /* 0x000fe4000bf46270 */
[----:B------:R-:W-:-:S09]  /*e380*/  ISETP.GE.AND P0, PT, R22, UR5, PT ;  /* 0x0000000516007c0c */ /* 0x000fd2000bf06270 */
[CC--:B0-----:R-:W-:Y:S02]  /*e390*/  @!P1 LEA R16, P3, R23.reuse, R14.reuse, 0x1 ;  /* 0x0000000e17109211 */ /* 0x0c1fe400078608ff */
[----:B------:R-:W-:Y:S02]  /*e3a0*/  @!P2 LEA R20, P4, R146, R14, 0x1 ;  /* 0x0000000e9214a211 */ /* 0x000fe400078808ff */
[----:B--2---:R-:W-:Y:S01]  /*e3b0*/  @!P0 IMAD.WIDE R12, R22, 0x2, R14 ;  /* 0x00000002160c8825 */ /* 0x004fe200078e020e */
[-C--:B------:R-:W-:Y:S02]  /*e3c0*/  @!P1 LEA.HI.X R17, R23, R15.reuse, R156, 0x1, P3 ;  /* 0x0000000f17119211 */ /* 0x080fe400018f0c9c */
[----:B------:R-:W-:Y:S02]  /*e3d0*/  @!P2 LEA.HI.X R21, R146, R15, R155, 0x1, P4 ;  /* 0x0000000f9215a211 */ /* 0x000fe400020f0c9b */
[----:B-----5:R3:W-:Y:S04]  /*e3e0*/  @!P0 ST.E.128 desc[UR6][R12.64], R44 ;  /* 0x0000002c0c008985 */ /* 0x0207e8000c101d06 */
[----:B------:R3:W-:Y:S04]  /*e3f0*/  @!P1 ST.E.128 desc[UR6][R16.64], R48 ;  /* 0x0000003010009985 */ /* 0x0007e8000c101d06 */
[----:B------:R3:W-:Y:S02]  /*e400*/  @!P2 ST.E.128 desc[UR6][R20.64], R52 ;  /* 0x000000341400a985 */ /* 0x0007e4000c101d06 */
.L_x_1902:
[----:B------:R-:W-:Y:S05]  /*e410*/  BSYNC B1 ;  /* 0x0000000000017941 */ /* 0x000fea0003800000 */
.L_x_1901:
[----:B------:R-:W-:Y:S01]  /*e420*/  VIADD R3, R25, 0x60 ;  /* 0x0000006019037836 */ /* 0x000fe20000000000 */
[----:B--2---:R2:W4:Y:S04]  /*e430*/  SHFL.IDX PT, R15, R24, 0x1, 0x1c1f ;  /* 0x003c1f00180f7f89 */ /* 0x00452800000e0000 */
[----:B------:R-:W-:Y:S01]  /*e440*/  ISETP.GE.AND P0, PT, R3, R58, PT ;  /* 0x0000003a0300720c */ /* 0x000fe20003f06270 */
[----:B0-----:R2:W0:-:S12]  /*e450*/  SHFL.IDX PT, R14, R0, 0x1, 0x1c1f ;  /* 0x003c1f00000e7f89 */ /* 0x00141800000e0000 */
[----:B--2---:R-:W-:Y:S05]  /*e460*/  @P0 BRA `(.L_x_1903) ;  /* 0x0000000800500947 */ /* 0x004fea0003800000 */
[----:B------:R-:W-:Y:S01]  /*e470*/  ULDC UR5, c[0x0][0xac8] ;  /* 0x0002b20000057ab9 */ /* 0x000fe20000000800 */
[----:B------:R-:W-:Y:S01]  /*e480*/  ULDC.64 UR6, c[0x0][0x208] ;  /* 0x0000820000067ab9 */ /* 0x000fe20000000a00 */
[----:B------:R-:W-:Y:S02]  /*e490*/  ISETP.GE.AND P2, PT, R23, UR5, PT ;  /* 0x0000000517007c0c */ /* 0x000fe4000bf46270 */
[----:B------:R-:W-:-:S11]  /*e4a0*/  ISETP.GE.AND P1, PT, R22, UR5, PT ;  /* 0x0000000516007c0c */ /* 0x000fd6000bf26270 */
[C---:B0--3--:R-:W-:Y:S02]  /*e4b0*/  @!P2 LEA R16, P0, R23.reuse, R14, 0x1 ;  /* 0x0000000e1710a211 */ /* 0x049fe400078008ff */
[----:B----4-:R-:W-:Y:S02]  /*e4c0*/  @!P1 IMAD.WIDE R12, R22, 0x2, R14 ;  /* 0x00000002160c9825 */ /* 0x010fe400078e020e */
[----:B------:R-:W-:Y:S02]  /*e4d0*/  @!P2 LEA.HI.X R17, R23, R15, R156, 0x1, P0 ;  /* 0x0000000f1711a211 */ /* 0x000fe400000f0c9c */
[----:B------:R-:W-:Y:S01]  /*e4e0*/  ISETP.GE.AND P0, PT, R146, UR5, PT ;  /* 0x0000000592007c0c */ /* 0x000fe2000bf06270 */
[----:B-----5:R2:W-:Y:S04]  /*e4f0*/  @!P1 ST.E.128 desc[UR6][R12.64], R40 ;  /* 0x000000280c009985 */ /* 0x0205e8000c101d06 */
[----:B------:R2:W-:Y:S08]  /*e500*/  @!P2 ST.E.128 desc[UR6][R16.64], R4 ;  /* 0x000000041000a985 */ /* 0x0005f0000c101d06 */
[----:B------:R-:W-:Y:S05]  /*e510*/  @P0 BRA `(.L_x_1903) ;  /* 0x0000000800240947 */ /* 0x000fea0003800000 */
[----:B--2---:R-:W-:Y:S01]  /*e520*/  LEA R4, P0, R146, R14, 0x1 ;  /* 0x0000000e92047211 */ /* 0x004fe200078008ff */
[----:B------:R-:W-:-:S03]  /*e530*/  ULDC.64 UR6, c[0x0][0x208] ;  /* 0x0000820000067ab9 */ /* 0x000fc60000000a00 */
[----:B------:R-:W-:-:S05]  /*e540*/  LEA.HI.X R5, R146, R15, R155, 0x1, P0 ;  /* 0x0000000f92057211 */ /* 0x000fca00000f0c9b */
[----:B------:R0:W-:Y:S01]  /*e550*/  ST.E.128 desc[UR6][R4.64], R8 ;  /* 0x0000000804007985 */ /* 0x0001e2000c101d06 */
[----:B------:R-:W-:Y:S05]  /*e560*/  BRA `(.L_x_1903) ;  /* 0x0000000800107947 */ /* 0x000fea0003800000 */
.L_x_1900:
[----:B------:R-:W0:Y:S01]  /*e570*/  LDC R10, c[0x0][0xbe8] ;  /* 0x0002fa00ff0a7b82 */ /* 0x000e220000000800 */
[----:B------:R-:W-:Y:S01]  /*e580*/  R2UR UR6, R144 ;  /* 0x00000000900672ca */ /* 0x000fe200000e0000 */
[----:B------:R-:W-:Y:S01]  /*e590*/  BSSY B1, `(.L_x_1904) ;  /* 0x0000035000017945 */ /* 0x000fe20003800000 */
[----:B------:R-:W-:Y:S01]  /*e5a0*/  R2UR UR5, R145 ;  /* 0x00000000910572ca */ /* 0x000fe200000e0000 */
[----:B------:R-:W-:Y:S01]  /*e5b0*/  IMAD R8, R147, 0x60, R148 ;  /* 0x0000006093087824 */ /* 0x000fe200078e0294 */
[----:B------:R-:W-:-:S09]  /*e5c0*/  ISETP.GE.AND P0, PT, R157, 0xc0, PT ;  /* 0x000000c09d00780c */ /* 0x000fd20003f06270 */
[----:B------:R-:W-:Y:S02]  /*e5d0*/  USHF.R.S32.HI UR8, URZ, 0x1f, UR6 ;  /* 0x0000001f3f087899 */ /* 0x000fe40008011406 */
[----:B------:R-:W-:Y:S01]  /*e5e0*/  USHF.R.S32.HI UR9, URZ, 0x1f, UR5 ;  /* 0x0000001f3f097899 */ /* 0x000fe20008011405 */
        /* <DEDUP_REMOVED lines=14> */
[----:B------:R-:W-:Y:S01]  /*e6d0*/  R2UR UR13, R144 ;  /* 0x00000000900d72ca */ /* 0x000fe200000e0000 */
[----:B------:R-:W-:Y:S01]  /*e6e0*/  UIMAD UR5, UR8, UR10, URZ ;  /* 0x0000000a080572a4 */ /* 0x000fe2000f8e023f */
[----:B------:R-:W-:Y:S01]  /*e6f0*/  R2UR UR12, R145 ;  /* 0x00000000910c72ca */ /* 0x000fe200000e0000 */
[----:B------:R-:W-:-:S08]  /*e700*/  IMAD.MOV.U32 R4, RZ, RZ, R6 ;  /* 0x000000ffff047224 */ /* 0x000fd000078e0006 */
[----:B------:R-:W2:Y:S02]  /*e710*/  @P0 LDC R3, c[0x0][0xbec] ;  /* 0x0002fb00ff030b82 */ /* 0x000ea40000000800 */
[----:B------:R-:W-:Y:S02]  /*e720*/  UIMAD.WIDE.U32 UR6, UR13, UR10, URZ ;  /* 0x0000000a0d0672a5 */ /* 0x000fe4000f8e003f */
[----:B------:R-:W-:-:S03]  /*e730*/  UIMAD UR5, UR13, UR11, UR5 ;  /* 0x0000000b0d0572a4 */ /* 0x000fc6000f8e0205 */
[----:B------:R-:W-:Y:S01]  /*e740*/  ULDC.64 UR10, c[0x0][0xb98] ;  /* 0x0002e600000a7ab9 */ /* 0x000fe20000000a00 */
[----:B------:R-:W3:Y:S01]  /*e750*/  @P0 LDC R7, c[0x0][0xbf0] ;  /* 0x0002fc00ff070b82 */ /* 0x000ee20000000800 */
[----:B------:R-:W-:Y:S02]  /*e760*/  UIADD3 UR7, UR7, UR5, URZ ;  /* 0x0000000507077290 */ /* 0x000fe4000fffe03f */
[----:B------:R-:W-:Y:S02]  /*e770*/  UIMAD UR5, UR9, UR10, URZ ;  /* 0x0000000a090572a4 */ /* 0x000fe4000f8e023f */
[----:B------:R-:W-:Y:S02]  /*e780*/  UIMAD.WIDE.U32 UR6, UR12, UR10, UR6 ;  /* 0x0000000a0c0672a5 */ /* 0x000fe4000f8e0006 */
[----:B------:R-:W-:-:S03]  /*e790*/  UIMAD UR5, UR12, UR11, UR5 ;  /* 0x0000000b0c0572a4 */ /* 0x000fc6000f8e0205 */
[----:B------:R-:W-:Y:S01]  /*e7a0*/  ULDC.64 UR10, c[0x0][0xb88] ;  /* 0x0002e200000a7ab9 */ /* 0x000fe20000000a00 */
        /* <DEDUP_REMOVED lines=19> */
.L_x_1905:
[----:B------:R-:W-:Y:S05]  /*e8e0*/  BSYNC B1 ;  /* 0x0000000000017941 */ /* 0x000fea0003800000 */
.L_x_1904:
[----:B------:R-:W-:Y:S01]  /*e8f0*/  R2UR UR13, R144 ;  /* 0x00000000900d72ca */ /* 0x000fe200000e0000 */
[----:B------:R-:W-:Y:S01]  /*e900*/  ULDC.64 UR10, c[0x0][0xae8] ;  /* 0x0002ba00000a7ab9 */ /* 0x000fe20000000a00 */
[----:B------:R-:W-:Y:S01]  /*e910*/  R2UR UR12, R145 ;  /* 0x00000000910c72ca */ /* 0x000fe200000e0000 */
[----:B------:R-:W-:Y:S01]  /*e920*/  UIMAD UR5, UR8, UR10, URZ ;  /* 0x0000000a080572a4 */ /* 0x000fe2000f8e023f */
[----:B------:R-:W-:Y:S01]  /*e930*/  VIADD R8, R8, UR61 ;  /* 0x0000003d08087c36 */ /* 0x000fe20008000000 */
[----:B------:R-:W-:Y:S03]  /*e940*/  BSSY B1, `(.L_x_1906) ;  /* 0x0000034000017945 */ /* 0x000fe60003800000 */
[----:B0-----:R-:W-:-:S04]  /*e950*/  @P1 IMAD.HI.U32 R0, R8, R9, RZ ;  /* 0x0000000908001227 */ /* 0x001fc800078e00ff */
[----:B--2---:R-:W-:Y:S01]  /*e960*/  IMAD.MOV.U32 R3, RZ, RZ, R8 ;  /* 0x000000ffff037224 */ /* 0x004fe200078e0008 */
[----:B------:R-:W-:Y:S01]  /*e970*/  UIMAD.WIDE.U32 UR6, UR13, UR10, URZ ;  /* 0x0000000a0d0672a5 */ /* 0x000fe2000f8e003f */
[----:B-1----:R-:W-:Y:S01]  /*e980*/  @P1 SHF.R.U32.HI R3, RZ, R11, R0 ;  /* 0x0000000bff031219 */ /* 0x002fe20000011600 */
[----:B------:R-:W-:-:S03]  /*e990*/  UIMAD UR5, UR13, UR11, UR5 ;  /* 0x0000000b0d0572a4 */ /* 0x000fc6000f8e0205 */
[----:B------:R-:W-:Y:S01]  /*e9a0*/  ULDC.64 UR10, c[0x0][0xaf0] ;  /* 0x0002bc00000a7ab9 */ /* 0x000fe20000000a00 */
[----:B------:R-:W-:Y:S01]  /*e9b0*/  UIADD3 UR7, UR7, UR5, URZ ;  /* 0x0000000507077290 */ /* 0x000fe2000fffe03f */
[--C-:B------:R-:W-:Y:S01]  /*e9c0*/  SHF.R.S32.HI R0, RZ, 0x1f, R3.reuse ;  /* 0x0000001fff007819 */ /* 0x100fe20000011403 */
[----:B------:R-:W-:Y:S01]  /*e9d0*/  UIMAD UR5, UR9, UR10, URZ ;  /* 0x0000000a090572a4 */ /* 0x000fe2000f8e023f */
[----:B------:R-:W-:Y:S01]  /*e9e0*/  IMAD.MOV R7, RZ, RZ, -R3 ;  /* 0x000000ffff077224 */ /* 0x000fe200078e0a03 */
[----:B------:R-:W-:Y:S02]  /*e9f0*/  UIMAD.WIDE.U32 UR6, UR12, UR10, UR6 ;  /* 0x0000000a0c0672a5 */ /* 0x000fe4000f8e0006 */
[----:B------:R-:W-:Y:S01]  /*ea00*/  UIMAD UR5, UR12, UR11, UR5 ;  /* 0x0000000b0c0572a4 */ /* 0x000fe2000f8e0205 */
[----:B------:R-:W-:Y:S01]  /*ea10*/  IMAD R7, R10, R7, R8 ;  /* 0x000000070a077224 */ /* 0x000fe200078e0208 */
[----:B------:R-:W-:Y:S02]  /*ea20*/  ULDC.64 UR8, c[0x0][0xae0] ;  /* 0x0002b80000087ab9 */ /* 0x000fe40000000a00 */
[----:B------:R-:W-:Y:S01]  /*ea30*/  UIADD3 UR5, UR7, UR5, URZ ;  /* 0x0000000507057290 */ /* 0x000fe2000fffe03f */
[----:B------:R-:W-:-:S02]  /*ea40*/  IMAD R0, R0, UR8, RZ ;  /* 0x0000000800007c24 */ /* 0x000fc4000f8e02ff */
[----:B------:R-:W-:Y:S02]  /*ea50*/  IMAD.U32 R5, RZ, RZ, UR7 ;  /* 0x00000007ff057e24 */ /* 0x000fe4000f8e00ff */
        /* <DEDUP_REMOVED lines=21> */
[----:B------:R-:W-:Y:S01]  /*ebb0*/  ULDC UR5, c[0x0][0xac8] ;  /* 0x0002b20000057ab9 */ /* 0x000fe20000000800 */
[----:B------:R-:W-:Y:S01]  /*ebc0*/  ULDC.64 UR6, c[0x0][0x208] ;  /* 0x0000820000067ab9 */ /* 0x000fe20000000a00 */
        /* <DEDUP_REMOVED lines=11> */
.L_x_1907:
[----:B------:R-:W-:Y:S05]  /*ec80*/  BSYNC B1 ;  /* 0x0000000000017941 */ /* 0x000fea0003800000 */
.L_x_1906:
[----:B------:R-:W-:Y:S01]  /*ec90*/  VIADD R0, R0, 0x60 ;  /* 0x0000006000007836 */ /* 0x000fe20000000000 */
[----:B--2---:R2:W4:Y:S04]  /*eca0*/  SHFL.IDX PT, R5, R3, 0x1, 0x1c1f ;  /* 0x003c1f0003057f89 */ /* 0x00452800000e0000 */
[----:B------:R-:W-:Y:S01]  /*ecb0*/  ISETP.GE.AND P0, PT, R0, R7, PT ;  /* 0x000000070000720c */ /* 0x000fe20003f06270 */
[----:B-1----:R2:W1:-:S12]  /*ecc0*/  SHFL.IDX PT, R4, R6, 0x1, 0x1c1f ;  /* 0x003c1f0006047f89 */ /* 0x00245800000e0000 */
[----:B--2---:R-:W-:Y:S05]  /*ecd0*/  @P0 BRA `(.L_x_1903) ;  /* 0x0000000000340947 */ /* 0x004fea0003800000 */
[----:B------:R-:W-:Y:S01]  /*ece0*/  ULDC UR5, c[0x0][0xac8] ;  /* 0x0002b20000057ab9 */ /* 0x000fe20000000800 */
[----:B------:R-:W-:Y:S01]  /*ecf0*/  ULDC.64 UR6, c[0x0][0x208] ;  /* 0x0000820000067ab9 */ /* 0x000fe20000000a00 */
        /* <DEDUP_REMOVED lines=11> */
.L_x_1903:
[----:B------:R-:W-:Y:S05]  /*edb0*/  BSYNC B0 ;  /* 0x0000000000007941 */ /* 0x000fea0003800000 */
.L_x_1899:
[----:B------:R-:W-:Y:S02]  /*edc0*/  ULDC UR5, c[0x0][0xc38] ;  /* 0x00030e0000057ab9 */ /* 0x000fe40000000800 */
[----:B------:R-:W-:-:S06]  /*edd0*/  UISETP.GE.AND UP0, UPT, UR4, UR5, UPT ;  /* 0x000000050400728c */ /* 0x000fcc000bf06270 */
[----:B------:R-:W-:-:S13]  /*ede0*/  PLOP3.LUT P0, PT, PT, PT, UP0, 0x80, 0x0 ;  /* 0x000000000000781c */ /* 0x000fda0003f0f008 */
[----:B------:R-:W-:Y:S05]  /*edf0*/  @!P0 BRA `(.L_x_1908) ;  /* 0xffffff2000488947 */ /* 0x000fea000383ffff */
[----:B------:R-:W-:Y:S05]  /*ee00*/  EXIT ;  /* 0x000000000000794d */ /* 0x000fea0003800000 */
.L_x_1864:
[----:B------:R-:W-:-:S08]  /*ee10*/  NOP ;  /* 0x0000000000007918 */ /* 0x000fd00000000000 */
[----:B0-----:R-:W0:-:S00]  /*ee20*/  USETMAXREG.DEALLOC.CTAPOOL 0x20 ;  /* 0x00000020000079c8 */ /* 0x001e0000080e0500 */
[----:B0-----:R-:W-:-:S06]  /*ee30*/  LOP3.LUT R0, R0, 0x3, RZ, 0xc0, !PT ;  /* 0x0000000300007812 */ /* 0x001fcc00078ec0ff */
[----:B------:R-:W0:Y:S01]  /*ee40*/  S2UR UR6, SR_CTAID.X ;  /* 0x00000000000679c3 */ /* 0x000e220000002500 */
[----:B------:R-:W-:Y:S02]  /*ee50*/  IMAD.MOV.U32 R23, RZ, RZ, 0x1 ;  /* 0x00000001ff177424 */ /* 0x000fe400078e00ff */
[----:B------:R-:W-:Y:S01]  /*ee60*/  IMAD.MOV.U32 R16, RZ, RZ, RZ ;  /* 0x000000ffff107224 */ /* 0x000fe200078e00ff */
[----:B------:R1:W2:Y:S04]  /*ee70*/  SHFL.IDX PT, R2, R0, RZ, 0x1f ;  /* 0x00001fff00027589 */ /* 0x0002a800000e0000 */
[----:B-1----:R-:W0:Y:S01]  /*ee80*/  LDC R0, c[0x0][0xc38] ;  /* 0x00030e00ff007b82 */ /* 0x002e220000000800 */
[----:B--2---:R-:W-:-:S04]  /*ee90*/  ISETP.NE.AND P0, PT, R2, RZ, PT ;  /* 0x000000ff0200720c */ /* 0x004fc80003f05270 */
[----:B------:R-:W-:-:S05]  /*eea0*/  P2R R2, PR, RZ, 0x1 ;  /* 0x00000001ff027803 */ /* 0x000fca0000000000 */
[----:B------:R1:W-:Y:S04]  /*eeb0*/  STL [R1+0x4], R2 ;  /* 0x0000040201007387 */ /* 0x0003e80000100800 */
[----:B------:R1:W-:Y:S01]  /*eec0*/  STL [R1], RZ ;  /* 0x000000ff01007387 */ /* 0x0003e20000100800 */
[----:B------:R-:W-:Y:S06]  /*eed0*/  @P0 BAR.ARV 0x4, 0x200 ;  /* 0x0108000000000b1d */ /* 0x000fec0000002000 */
[----:B0-----:R-:W-:-:S13]  /*eee0*/  ISETP.LE.AND P0, PT, R0, UR6, PT ;  /* 0x0000000600007c0c */ /* 0x001fda000bf03270 */
[----:B-1----:R-:W-:Y:S05]  /*eef0*/  @P0 BRA `(.L_x_1909) ;  /* 0x0000004400ac0947 */ /* 0x002fea0003800000 */
[----:B------:R-:W0:Y:S01]  /*ef00*/  S2R R6, SR_TID.X ;  /* 0x0000000000067919 */ /* 0x000e220000002100 */
[----:B------:R-:W1:Y:S01]  /*ef10*/  S2UR UR5, SR_CgaCtaId ;  /* 0x00000000000579c3 */ /* 0x000e620000008800 */
[----:B------:R-:W-:Y:S01]  /*ef20*/  UMOV UR4, 0x400 ;  /* 0x0000040000047882 */ /* 0x000fe20000000000 */
[----:B------:R-:W-:Y:S01]  /*ef30*/  IMAD.U32 R28, RZ, RZ, UR6 ;  /* 0x00000006ff1c7e24 */ /* 0x000fe2000f8e00ff */
[----:B------:R2:W-:Y:S01]  /*ef40*/  STL [R1], RZ ;  /* 0x000000ff01007387 */ /* 0x0005e20000100800 */
[----:B------:R-:W-:Y:S01]  /*ef50*/  IMAD.MOV.U32 R23, RZ, RZ, 0x1 ;  /* 0x00000001ff177424 */ /* 0x000fe200078e00ff */
[----:B------:R-:W-:Y:S01]  /*ef60*/  ULDC UR46, c[0x0][0xc] ;  /* 0x00000300002e7ab9 */ /* 0x000fe20000000800 */
[----:B------:R-:W-:Y:S01]  /*ef70*/  IMAD.MOV.U32 R16, RZ, RZ, RZ ;  /* 0x000000ffff107224 */ /* 0x000fe200078e00ff */
[----:B------:R-:W-:Y:S01]  /*ef80*/  ULDC.64 UR38, c[0x0][0x198] ;  /* 0x0000660000267ab9 */ /* 0x000fe20000000a00 */
        /* <DEDUP_REMOVED lines=17> */
[----:B--2---:R-:W-:-:S07]  /*f0a0*/  LOP3.LUT R0, R0, 0x40, RZ, 0xfc, !PT ;  /* 0x0000004000007812 */ /* 0x004fce00078efcff */
.L_x_2001:
        /* <DEDUP_REMOVED lines=22> */
.L_x_1910:
[----:B------:R-:W-:Y:S01]  /*f210*/  ULDC UR9, c[0x0][0xc54] ;  /* 0x0003150000097ab9 */ /* 0x000fe20000000800 */
[----:B------:R-:W-:Y:S01]  /*f220*/  UMOV UR5, UR8 ;  /* 0x0000000800057c82 */ /* 0x000fe20008000000 */
[----:B------:R-:W-:-:S11]  /*f230*/  UISETP.NE.AND UP0, UPT, UR9, 0x1, UPT ;  /* 0x000000010900788c */ /* 0x000fd6000bf05270 */
[----:B------:R-:W-:Y:S02]  /*f240*/  @UP0 ULDC.64 UR10, c[0x0][0xc58] ;  /* 0x00031600000a0ab9 */ /* 0x000fe40000000a00 */
[----:B------:R-:W-:-:S04]  /*f250*/  UIMAD.WIDE.U32 UR6, UR8, UR10, URZ ;  /* 0x0000000a080672a5 */ /* 0x000fc8000f8e003f */
[----:B------:R-:W-:-:S04]  /*f260*/  @UP0 USHF.R.U32.HI UR5, URZ, UR11, UR7 ;  /* 0x0000000b3f050299 */ /* 0x000fc80008011607 */
[----:B------:R-:W-:-:S12]  /*f270*/  UIMAD UR6, UR5, UR9, URZ ;  /* 0x00000009050672a4 */ /* 0x000fd8000f8e023f */
.L_x_1911:
[----:B------:R-:W-:Y:S01]  /*f280*/  ULOP3.LUT UR44, URZ, UR5, URZ, 0x33, !UPT ;  /* 0x000000053f2c7292 */ /* 0x000fe2000f8e333f */
[----:B------:R-:W-:Y:S01]  /*f290*/  BSSY B7, `(.L_x_1912) ;  /* 0x0000417000077945 */ /* 0x000fe20003800000 */
[----:B------:R-:W-:Y:S01]  /*f2a0*/  ULDC UR7, c[0x0][0x448] ;  /* 0x0001120000077ab9 */ /* 0x000fe20000000800 */
[----:B------:R-:W-:Y:S01]  /*f2b0*/  ULDC UR5, c[0x0][0xc3c] ;  /* 0x00030f0000057ab9 */ /* 0x000fe20000000800 */
[----:B------:R-:W-:Y:S02]  /*f2c0*/  UISETP.NE.AND UP1, UPT, UR7, 0x1, UPT ;  /* 0x000000010700788c */ /* 0x000fe4000bf25270 */
[----:B------:R-:W-:Y:S01]  /*f2d0*/  UIADD3 UR44, UR44, UR5, URZ ;  /* 0x000000052c2c7290 */ /* 0x000fe2000fffe03f */
[----:B------:R-:W-:Y:S01]  /*f2e0*/  ULDC.64 UR10, c[0x0][0x418] ;  /* 0x00010600000a7ab9 */ /* 0x000fe20000000a00 */
[----:B------:R-:W-:Y:S02]  /*f2f0*/  UIADD3 UR5, UR8, -UR6, URZ ;  /* 0x8000000608057290 */ /* 0x000fe4000fffe03f */
[----:B------:R-:W-:-:S02]  /*f300*/  UISETP.NE.U32.AND UP0, UPT, UR10, URZ, UPT ;  /* 0x0000003f0a00728c */ /* 0x000fc4000bf05070 */
[----:B------:R-:W-:Y:S02]  /*f310*/  UIMAD UR8, UR44, 0xc0, URZ ;  /* 0x000000c02c0878a4 */ /* 0x000fe4000f8e023f */
[----:B------:R-:W-:Y:S01]  /*f320*/  UISETP.NE.AND.EX UP0, UPT, UR11, URZ, UPT, UP0 ;  /* 0x0000003f0b00728c */ /* 0x000fe2000bf05300 */
[----:B------:R-:W-:Y:S01]  /*f330*/  ULDC UR7, c[0x0][0x288] ;  /* 0x0000a20000077ab9 */ /* 0x000fe20000000800 */
[----:B------:R-:W-:Y:S01]  /*f340*/  UIADD3 UR8, UR8, 0xbf, URZ ;  /* 0x000000bf08087890 */ /* 0x000fe2000fffe03f */
[----:B------:R-:W-:Y:S01]  /*f350*/  ULDC UR6, c[0x0][0x424] ;  /* 0x0001090000067ab9 */ /* 0x000fe20000000800 */
[----:B------:R-:W-:Y:S02]  /*f360*/  UIADD3 UR13, -UR7, 0x90, URZ ;  /* 0x00000090070d7890 */ /* 0x000fe4000fffe13f */
[----:B------:R-:W-:Y:S01]  /*f370*/  USEL UR9, UR6, 0x1, UP0 ;  /* 0x0000000106097887 */ /* 0x000fe20008000000 */
[----:B------:R-:W-:Y:S01]  /*f380*/  @UP1 ULDC UR7, c[0x0][0x44c] ;  /* 0x0001130000071ab9 */ /* 0x000fe20000000800 */
[----:B------:R-:W-:Y:S01]  /*f390*/  ULDC UR12, c[0x0][0x2f0] ;  /* 0x0000bc00000c7ab9 */ /* 0x000fe20000000800 */
[----:B------:R-:W-:Y:S01]  /*f3a0*/  UIMAD.WIDE.U32 UR6, UR8, UR7, URZ ;  /* 0x00000007080672a5 */ /* 0x000fe2000f8e003f */
[----:B------:R-:W-:Y:S01]  /*f3b0*/  @UP1 ULDC UR14, c[0x0][0x450] ;  /* 0x00011400000e1ab9 */ /* 0x000fe20000000800 */
[----:B------:R-:W-:-:S02]  /*f3c0*/  UIMAD UR13, UR9, UR12, UR13 ;  /* 0x0000000c090d72a4 */ /* 0x000fc4000f8e020d */
[----:B------:R-:W-:Y:S02]  /*f3d0*/  @UP1 USHF.R.U32.HI UR8, URZ, UR14, UR7 ;  /* 0x0000000e3f081299 */ /* 0x000fe40008011607 */
[----:B------:R-:W-:Y:S02]  /*f3e0*/  UIMAD UR6, UR9, UR12, 0x8f ;  /* 0x0000008f090674a4 */ /* 0x000fe4000f8e020c */
[----:B------:R-:W-:Y:S02]  /*f3f0*/  UIADD3 UR8, UR13, UR8, URZ ;  /* 0x000000080d087290 */ /* 0x000fe4000fffe03f */
[----:B------:R-:W-:Y:S02]  /*f400*/  UIMAD.WIDE UR6, UR6, 0x38e38e39, URZ ;  /* 0x38e38e39060678a5 */ /* 0x000fe4000f8e023f */
[----:B------:R-:W-:Y:S02]  /*f410*/  UIMAD.WIDE UR8, UR8, 0x38e38e39, URZ ;  /* 0x38e38e39080878a5 */ /* 0x000fe4000f8e023f */
[----:B------:R-:W-:-:S02]  /*f420*/  USHF.R.U32.HI UR12, URZ, 0x1f, UR7 ;  /* 0x0000001f3f0c7899 */ /* 0x000fc40008011607 */
[----:B------:R-:W-:Y:S01]  /*f430*/  USHF.R.U32.HI UR6, URZ, 0x1f, UR9 ;  /* 0x0000001f3f067899 */ /* 0x000fe20008011609 */
[----:B------:R-:W-:Y:S01]  /*f440*/  ULDC UR11, c[0x0][0xc48] ;  /* 0x00031200000b7ab9 */ /* 0x000fe20000000800 */
[----:B------:R-:W-:Y:S02]  /*f450*/  ULEA.HI.SX32 UR12, UR7, UR12, 0x1b ;  /* 0x0000000c070c7291 */ /* 0x000fe4000f8fda3f */
[----:B------:R-:W-:Y:S02]  /*f460*/  ULEA.HI.SX32 UR6, UR9, UR6, 0x1b ;  /* 0x0000000609067291 */ /* 0x000fe4000f8fda3f */
[----:B------:R-:W-:Y:S02]  /*f470*/  UISETP.NE.AND UP0, UPT, UR11, 0x1, UPT ;  /* 0x000000010b00788c */ /* 0x000fe4000bf05270 */
[----:B------:R-:W-:Y:S01]  /*f480*/  UISETP.LT.AND UP1, UPT, UR12, UR6, UPT ;  /* 0x000000060c00728c */ /* 0x000fe2000bf21270 */
[----:B------:R-:W-:-:S03]  /*f490*/  ULDC UR10, c[0x0][0xc54] ;  /* 0x00031500000a7ab9 */ /* 0x000fc60000000800 */
[----:B------:R-:W-:Y:S02]  /*f4a0*/  USEL UR43, UR12, UR6, UP1 ;  /* 0x000000060c2b7287 */ /* 0x000fe40008800000 */
[----:B------:R-:W-:-:S03]  /*f4b0*/  UIMAD UR10, UR4, UR10, UR5 ;  /* 0x0000000a040a72a4 */ /* 0x000fc6000f8e0205 */
[----:B------:R-:W-:Y:S01]  /*f4c0*/  @UP0 ULDC UR4, c[0x0][0xc4c] ;  /* 0x0003130000040ab9 */ /* 0x000fe20000000800 */
[----:B------:R-:W-:Y:S01]  /*f4d0*/  ISETP.LT.AND P0, PT, RZ, UR43, PT ;  /* 0x0000002bff007c0c */ /* 0x000fe2000bf01270 */
[----:B------:R-:W-:Y:S01]  /*f4e0*/  UIMAD.WIDE.U32 UR4, UR10, UR4, URZ ;  /* 0x000000040a0472a5 */ /* 0x000fe2000f8e003f */
[----:B------:R-:W-:Y:S01]  /*f4f0*/  @UP0 ULDC UR7, c[0x0][0xc50] ;  /* 0x0003140000070ab9 */ /* 0x000fe20000000800 */
[----:B------:R-:W-:Y:S02]  /*f500*/  UMOV UR42, UR10 ;  /* 0x0000000a002a7c82 */ /* 0x000fe40008000000 */
[----:B------:R-:W-:-:S04]  /*f510*/  @UP0 USHF.R.U32.HI UR42, URZ, UR7, UR5 ;  /* 0x000000073f2a0299 */ /* 0x000fc80008011605 */
[----:B------:R-:W-:-:S04]  /*f520*/  UIADD3 UR36, -UR42, URZ, URZ ;  /* 0x0000003f2a247290 */ /* 0x000fc8000fffe13f */
[----:B------:R-:W-:Y:S01]  /*f530*/  UIMAD UR36, UR11, UR36, UR10 ;  /* 0x000000240b2472a4 */ /* 0x000fe2000f8e020a */
[----:B------:R-:W-:Y:S11]  /*f540*/  @P0 BRA `(.L_x_1913) ;  /* 0x0000000000480947 */ /* 0x000ff60003800000 */
[----:B------:R-:W0:Y:S02]  /*f550*/  S2R R0, SR_TID.X ;  /* 0x0000000000007919 */ /* 0x000e240000002100 */
[----:B0-----:R-:W-:-:S04]  /*f560*/  LOP3.LUT R0, R0, 0x7f, RZ, 0xc0, !PT ;  /* 0x0000007f00007812 */ /* 0x001fc800078ec0ff */
[----:B------:R-:W-:-:S13]  /*f570*/  ISETP.NE.AND P1, PT, R0, RZ, PT ;  /* 0x000000ff0000720c */ /* 0x000fda0003f25270 */
[----:B------:R-:W-:Y:S05]  /*f580*/  @P1 BRA `(.L_x_1914) ;  /* 0x0000003c009c1947 */ /* 0x000fea0003800000 */
[----:B------:R-:W0:Y:S01]  /*f590*/  S2R R5, SR_LANEID ;  /* 0x0000000000057919 */ /* 0x000e220000000000 */
[----:B------:R-:W-:Y:S01]  /*f5a0*/  VOTEU.ANY UR4, UPT, PT ;  /* 0x0000000000047886 */ /* 0x000fe200038e0100 */
[----:B------:R-:W1:Y:S01]  /*f5b0*/  LDC.64 R2, c[0x0][0xc80] ;  /* 0x00032000ff027b82 */ /* 0x000e620000000a00 */
[----:B------:R-:W0:Y:S01]  /*f5c0*/  FLO.U32 R0, UR4 ;  /* 0x0000000400007d00 */ /* 0x000e2200080e0000 */
[----:B------:R-:W-:Y:S01]  /*f5d0*/  ULDC.64 UR6, c[0x0][0x208] ;  /* 0x0000820000067ab9 */ /* 0x000fe20000000a00 */
        /* <DEDUP_REMOVED lines=9> */
.L_x_1913:
        /* <DEDUP_REMOVED lines=20> */
.L_x_1916:
[----:B------:R-:W-:Y:S05]  /*f7b0*/  BSYNC B6 ;  /* 0x0000000000067941 */ /* 0x000fea0003800000 */
.L_x_1915:
        /* <DEDUP_REMOVED lines=20> */
.L_x_1919:
        /* <DEDUP_REMOVED lines=15> */
.L_x_1918:
[----:B------:R-:W-:Y:S05]  /*f9f0*/  BSYNC B6 ;  /* 0x0000000000067941 */ /* 0x000fea0003800000 */
.L_x_1917:
[----:B------:R-:W-:Y:S01]  /*fa00*/  ULDC.64 UR4, c[0x0][0x9f8] ;  /* 0x00027e0000047ab9 */ /* 0x000fe20000000a00 */
[----:B------:R-:W-:Y:S01]  /*fa10*/  IMAD.U32 R22, RZ, RZ, UR42 ;  /* 0x0000002aff167e24 */ /* 0x000fe2000f8e00ff */
[----:B------:R-:W-:Y:S01]  /*fa20*/  UISETP.NE.U32.AND UP0, UPT, UR4, URZ, UPT ;  /* 0x0000003f0400728c */ /* 0x000fe2000bf05070 */
[----:B------:R-:W-:-:S03]  /*fa30*/  ULDC.64 UR6, c[0x0][0x208] ;  /* 0x0000820000067ab9 */ /* 0x000fc60000000a00 */
        /* <DEDUP_REMOVED lines=9> */
[----:B------:R-:W1:Y:S03]  /*fad0*/  S2R R18, SR_TID.X ;  /* 0x0000000000127919 */ /* 0x000e660000002100 */
[----:B------:R-:W-:Y:S01]  /*fae0*/  VIADD R19, R19, 0xffffffff ;  /* 0xffffffff13137836 */ /* 0x000fe20000000000 */
[----:B0-----:R-:W0:Y:S02]  /*faf0*/  LDC.64 R2, c[0x0][0x418] ;  /* 0x00010600ff027b82 */ /* 0x001e240000000a00 */
[----:B0-----:R-:W-:Y:S02]  /*fb00*/  ISETP.NE.U32.AND P0, PT, R2, RZ, PT ;  /* 0x000000ff0200720c */ /* 0x001fe40003f05070 */
[----:B-1----:R-:W-:-:S02]  /*fb10*/  SHF.R.U32.HI R20, RZ, 0x5, R18 ;  /* 0x00000005ff147819 */ /* 0x002fc40000011612 */
[----:B------:R-:W-:Y:S02]  /*fb20*/  ISETP.NE.AND.EX P1, PT, R3, RZ, PT, P0 ;  /* 0x000000ff0300720c */ /* 0x000fe40003f25300 */
[----:B------:R-:W-:Y:S02]  /*fb30*/  LOP3.LUT R20, R20, 0x3, RZ, 0xc0, !PT ;  /* 0x0000000314147812 */ /* 0x000fe400078ec0ff */
[----:B------:R-:W-:Y:S02]  /*fb40*/  P2R R26, PR, RZ, 0x2 ;  /* 0x00000002ff1a7803 */ /* 0x000fe40000000000 */
[----:B--2---:R-:W-:Y:S02]  /*fb50*/  SHF.R.S32.HI R24, RZ, 0x1f, R22 ;  /* 0x0000001fff187819 */ /* 0x004fe40000011416 */
[----:B------:R-:W-:Y:S01]  /*fb60*/  SEL R18, R22, RZ, !P1 ;  /* 0x000000ff16127207 */ /* 0x000fe20004800000 */
[----:B------:R-:W-:Y:S06]  /*fb70*/  BRA.DIV UR4, `(.L_x_1920) ;  /* 0x0000004204207947 */ /* 0x000fec000b800000 */
[----:B------:R0:W1:Y:S02]  /*fb80*/  SHFL.IDX PT, R14, R20, RZ, 0x1f ;  /* 0x00001fff140e7589 */ /* 0x00006400000e0000 */
.L_x_2016:
[----:B-1----:R-:W-:Y:S02]  /*fb90*/  ISETP.NE.AND P0, PT, R14, RZ, PT ;  /* 0x000000ff0e00720c */ /* 0x002fe40003f05270 */
[----:B------:R-:W-:-:S04]  /*fba0*/  PLOP3.LUT P2, PT, PT, PT, PT, 0x8, 0x0 ;  /* 0x000000000000781c */ /* 0x000fc80003f4e170 */
[----:B------:R-:W-:-:S07]  /*fbb0*/  P2R R25, PR, RZ, 0x4 ;  /* 0x00000004ff197803 */ /* 0x000fce0000000000 */
[----:B------:R-:W-:Y:S05]  /*fbc0*/  @P0 BRA `(.L_x_1921) ;  /* 0x0000000400140947 */ /* 0x000fea0003800000 */
[----:B------:R-:W-:-:S03]  /*fbd0*/  UMOV UR4, 0xffffffff ;  /* 0xffffffff00047882 */ /* 0x000fc60000000000 */
[----:B------:R-:W-:Y:S05]  /*fbe0*/  BRA.DIV UR4, `(.L_x_1922) ;  /* 0x0000004204247947 */ /* 0x000fea000b800000 */
[----:B------:R-:W-:-:S13]  /*fbf0*/  ELECT P6, URZ, PT ;  /* 0x00000000003f782f */ /* 0x000fda00038c0000 */
.L_x_2019:
[----:B------:R-:W-:Y:S05]  /*fc00*/  @!P6 BRA `(.L_x_1921) ;  /* 0x000000040004e947 */ /* 0x000fea0003800000 */
[----:B------:R-:W-:Y:S01]  /*fc10*/  IMAD.MOV.U32 R18, RZ, RZ, R22 ;  /* 0x000000ffff127224 */ /* 0x000fe200078e0016 */
[----:B------:R-:W-:Y:S06]  /*fc20*/  @!P1 BRA `(.L_x_1923) ;  /* 0x00000000004c9947 */ /* 0x000fec0003800000 */
[----:B------:R-:W1:Y:S01]  /*fc30*/  LDC R6, c[0x0][0x43c] ;  /* 0x00010f00ff067b82 */ /* 0x000e620000000800 */
[----:B------:R-:W-:Y:S01]  /*fc40*/  IMAD.MOV.U32 R0, RZ, RZ, R19 ;  /* 0x000000ffff007224 */ /* 0x000fe200078e0013 */
[----:B------:R-:W-:Y:S01]  /*fc50*/  ULDC.64 UR4, c[0x0][0x428] ;  /* 0x00010a0000047ab9 */ /* 0x000fe20000000a00 */
[----:B------:R-:W-:Y:S01]  /*fc60*/  ULDC.64 UR6, c[0x0][0x208] ;  /* 0x0000820000067ab9 */ /* 0x000fe20000000a00 */
        /* <DEDUP_REMOVED lines=15> */
.L_x_1923:
[----:B------:R-:W2:Y:S01]  /*fd60*/  S2R R0, SR_TID.X ;  /* 0x0000000000007919 */ /* 0x000ea20000002100 */
[----:B-1----:R-:W-:Y:S01]  /*fd70*/  IMAD R3, R16, 0x8, R17 ;  /* 0x0000000810037824 */ /* 0x002fe200078e0211 */
[----:B--2---:R-:W-:Y:S02]  /*fd80*/  LOP3.LUT R2, R0, 0x7f, RZ, 0xc0, !PT ;  /* 0x0000007f00027812 */ /* 0x004fe400078ec0ff */
[----:B------:R-:W-:Y:S02]  /*fd90*/  SHF.L.U32 R0, R23, 0x1f, RZ ;  /* 0x0000001f17007819 */ /* 0x000fe400000006ff */
[----:B------:R-:W-:Y:S02]  /*fda0*/  ISETP.NE.AND P1, PT, R2, RZ, PT ;  /* 0x000000ff0200720c */ /* 0x000fe40003f25270 */
[----:B------:R-:W1:Y:S02]  /*fdb0*/  SYNCS.PHASECHK.TRANS64.TRYWAIT P0, [R3+URZ+0x31c40], R0 ;  /* 0x031c4000030075a7 */ /* 0x000e64000800017f */
[----:B-1----:R-:W-:Y:S09]  /*fdc0*/  @!P0 BRA `(.L_x_1924) ;  /* 0x0000003c00cc8947 */ /* 0x002ff20003800000 */
.L_x_2020:
[----:B------:R-:W-:Y:S05]  /*fdd0*/  @P1 BRA `(.L_x_1925) ;  /* 0x0000000000141947 */ /* 0x000fea0003800000 */
[----:B------:R-:W-:Y:S01]  /*fde0*/  ISETP.NE.AND P0, PT, R29, RZ, PT ;  /* 0x000000ff1d00720c */ /* 0x000fe20003f05270 */
[----:B-1----:R-:W-:-:S04]  /*fdf0*/  IMAD.MOV.U32 R0, RZ, RZ, 0x6c00 ;  /* 0x00006c00ff007424 */ /* 0x002fc800078e00ff */
[----:B------:R2:W-:Y:S08]  /*fe00*/  SYNCS.ARRIVE.TRANS64 RZ, [R3+URZ+0x31c30], R0 ;  /* 0x031c300003ff79a7 */ /* 0x0005f0000800003f */
[----:B------:R-:W-:Y:S05]  /*fe10*/  @!P0 BRA `(.L_x_1925) ;  /* 0x0000000000048947 */ /* 0x000fea0003800000 */
[----:B------:R-:W-:Y:S01]  /*fe20*/  BPT.TRAP 0x1 ;  /* 0x000000040000795c */ /* 0x000fe20000300000 */
.L_x_1925:
        /* <DEDUP_REMOVED lines=16> */
[----:B------:R-:W-:-:S02]  /*ff30*/  UIMAD UR35, UR35, 0x90, URZ ;  /* 0x00000090232378a4 */ /* 0x000fc4000f8e023f */
[----:B------:R-:W-:Y:S01]  /*ff40*/  UIADD3 UR32, UR8, 0x16a00, URZ ;  /* 0x00016a0008207890 */ /* 0x000fe2000fffe03f */
[----:B------:R-:W-:Y:S01]  /*ff50*/  P2R R25, PR, RZ, 0x1 ;  /* 0x00000001ff197803 */ /* 0x000fe20000000000 */
        /* <DEDUP_REMOVED lines=9> */
[----:B------:R1:W-:Y:S01]  /*fff0*/  UTMALDG.4D [UR16], [UR4], desc[UR6] ;  /* 0x00000610040075b4 */ /* 0x0003e20008019000 */
[----:B------:R1:W-:Y:S02]  /*10000*/  UTMALDG.4D [UR8], [UR4], desc[UR6] ;  /* 0x00000608040075b4 */ /* 0x0003e40008019000 */
[----:B-1----:R-:W-:Y:S01]  /*10010*/  NOP ;  /* 0x0000000000007918 */ /* 0x002fe20000000000 */
.L_x_1921:
        /* <DEDUP_REMOVED lines=29> */
.L_x_1927:
[----:B------:R-:W-:Y:S05]  /*101f0*/  BSYNC B6 ;  /* 0x0000000000067941 */ /* 0x000fea0003800000 */
.L_x_1926:
[----:B------:R-:W1:Y:S01]  /*10200*/  LDC R9, c[0x0][0x448] ;  /* 0x00011200ff097b82 */ /* 0x000e620000000800 */
[----:B0-----:R-:W0:Y:S01]  /*10210*/  S2R R20, SR_TID.X ;  /* 0x0000000000147919 */ /* 0x001e220000002100 */
[----:B------:R-:W-:Y:S01]  /*10220*/  IMAD.U32 R6, RZ, RZ, UR44 ;  /* 0x0000002cff067e24 */ /* 0x000fe2000f8e00ff */
[----:B------:R-:W-:Y:S01]  /*10230*/  ULDC.64 UR8, c[0x0][0x2e0] ;  /* 0x0000b80000087ab9 */ /* 0x000fe20000000a00 */
[----:B------:R-:W-:Y:S01]  /*10240*/  UMOV UR4, UR40 ;  /* 0x0000002800047c82 */ /* 0x000fe20008000000 */
[----:B------:R-:W-:Y:S01]  /*10250*/  UIMAD UR6, UR45, UR8, URZ ;  /* 0x000000082d0672a4 */ /* 0x000fe2000f8e023f */
[----:B------:R-:W2:Y:S01]  /*10260*/  S2R R10, SR_TID.X ;  /* 0x00000000000a7919 */ /* 0x000ea20000002100 */
[----:B------:R-:W-:Y:S02]  /*10270*/  UMOV UR5, UR37 ;  /* 0x0000002500057c82 */ /* 0x000fe40008000000 */
        /* <DEDUP_REMOVED lines=16> */
[----:B------:R-:W-:-:S03]  /*10380*/  IMAD R6, R6, 0xc0, R20 ;  /* 0x000000c006067824 */ /* 0x000fc600078e0214 */
        /* <DEDUP_REMOVED lines=9> */
[--C-:B------:R-:W-:Y:S01]  /*10420*/  SHF.R.S32.HI R8, RZ, 0x1f, R7.reuse ;  /* 0x0000001fff087819 */ /* 0x100fe20000011407 */
[----:B------:R-:W-:Y:S02]  /*10430*/  IMAD.MOV R0, RZ, RZ, -R7 ;  /* 0x000000ffff007224 */ /* 0x000fe400078e0a07 */
[----:B------:R-:W-:-:S04]  /*10440*/  IMAD.WIDE.U32 R4, R7, UR8, R2 ;  /* 0x0000000807047c25 */ /* 0x000fc8000f8e0002 */
[----:B------:R-:W-:Y:S02]  /*10450*/  IMAD R8, R8, UR8, RZ ;  /* 0x0000000808087c24 */ /* 0x000fe4000f8e02ff */
[----:B------:R-:W-:Y:S02]  /*10460*/  IMAD R0, R9, R0, R6 ;  /* 0x0000000009007224 */ /* 0x000fe400078e0206 */
[----:B------:R-:W-:Y:S02]  /*10470*/  IMAD R8, R7, UR9, R8 ;  /* 0x0000000907087c24 */ /* 0x000fe4000f8e0208 */
[----:B-1----:R-:W-:Y:S01]  /*10480*/  IMAD.SHL.U32 R20, R21, 0x8, RZ ;  /* 0x0000000815147824 */ /* 0x002fe200078e00ff */
[----:B------:R-:W-:Y:S01]  /*10490*/  SHF.R.S32.HI R7, RZ, 0x1f, R0 ;  /* 0x0000001fff077819 */ /* 0x000fe20000011400 */
[----:B------:R-:W-:Y:S01]  /*104a0*/  IMAD.IADD R5, R5, 0x1, R8 ;  /* 0x0000000105057824 */ /* 0x000fe200078e0208 */
[----:B------:R-:W-:Y:S01]  /*104b0*/  LOP3.LUT R21, R21, 0x7f, RZ, 0xc0, !PT ;  /* 0x0000007f15157812 */ /* 0x000fe200078ec0ff */
[----:B------:R-:W0:Y:S01]  /*104c0*/  @P1 LDC R8, c[0x0][0x44c] ;  /* 0x00011300ff081b82 */ /* 0x000e220000000800 */
[----:B------:R-:W-:Y:S01]  /*104d0*/  LOP3.LUT R20, R20, 0x18, RZ, 0xc0, !PT ;  /* 0x0000001814147812 */ /* 0x000fe200078ec0ff */
[----:B------:R-:W-:Y:S01]  /*104e0*/  IMAD R7, R7, UR4, RZ ;  /* 0x0000000407077c24 */ /* 0x000fe2000f8e02ff */
[----:B------:R-:W-:Y:S01]  /*104f0*/  SHF.R.U32.HI R21, RZ, 0x2, R21 ;  /* 0x00000002ff157819 */ /* 0x000fe20000011615 */
[----:B------:R-:W-:-:S04]  /*10500*/  IMAD.WIDE.U32 R4, R0, UR4, R4 ;  /* 0x0000000400047c25 */ /* 0x000fc8000f8e0004 */
[----:B------:R-:W-:Y:S01]  /*10510*/  IMAD R7, R0, UR5, R7 ;  /* 0x0000000500077c24 */ /* 0x000fe2000f8e0207 */
[----:B------:R-:W-:-:S03]  /*10520*/  LEA R0, P0, R4, UR6, 0x1 ;  /* 0x0000000604007c11 */ /* 0x000fc6000f8008ff */
[----:B------:R-:W-:Y:S02]  /*10530*/  IMAD.IADD R7, R5, 0x1, R7 ;  /* 0x0000000105077824 */ /* 0x000fe400078e0207 */
[----:B------:R-:W1:Y:S03]  /*10540*/  @P1 LDC R5, c[0x0][0x450] ;  /* 0x00011400ff051b82 */ /* 0x000e660000000800 */
[----:B------:R-:W-:Y:S01]  /*10550*/  LEA.HI.X R4, R4, UR7, R7, 0x1, P0 ;  /* 0x0000000704047c11 */ /* 0x000fe200080f0c07 */
[----:B------:R-:W-:-:S04]  /*10560*/  VIADD R7, R6, 0x80 ;  /* 0x0000008006077836 */ /* 0x000fc80000000000 */
[----:B------:R-:W-:Y:S02]  /*10570*/  IMAD.MOV.U32 R6, RZ, RZ, R7 ;  /* 0x000000ffff067224 */ /* 0x000fe400078e0007 */
[----:B0-----:R-:W-:-:S05]  /*10580*/  @P1 IMAD.HI.U32 R8, R7, R8, RZ ;  /* 0x0000000807081227 */ /* 0x001fca00078e00ff */
        /* <DEDUP_REMOVED lines=10> */
[----:B------:R-:W-:Y:S01]  /*10630*/  IMAD.WIDE.U32 R2, R5, UR4, R2 ;  /* 0x0000000405027c25 */ /* 0x000fe2000f8e0002 */
        /* <DEDUP_REMOVED lines=11> */
[----:B------:R-:W-:Y:S01]  /*106f0*/  IMAD.U32 R6, RZ, RZ, UR44 ;  /* 0x0000002cff067e24 */ /* 0x000fe2000f8e00ff */
[----:B------:R-:W-:Y:S01]  /*10700*/  ULDC UR4, c[0x0][0x288] ;  /* 0x0000a20000047ab9 */ /* 0x000fe20000000800 */
[----:B------:R-:W-:Y:S01]  /*10710*/  ULDC.64 UR6, c[0x0][0x208] ;  /* 0x0000820000067ab9 */ /* 0x000fe20000000a00 */
[----:B------:R-:W1:Y:S01]  /*10720*/  SHFL.IDX PT, R2, R4, RZ, 0x1c1f ;  /* 0x001c1fff04027589 */ /* 0x000e6200000e0000 */
[----:B------:R-:W-:Y:S02]  /*10730*/  IMAD R5, R9, UR4, RZ ;  /* 0x0000000409057c24 */ /* 0x000fe4000f8e02ff */
[----:B------:R-:W-:Y:S01]  /*10740*/  IMAD R6, R6, 0xc0, R21 ;  /* 0x000000c006067824 */ /* 0x000fe200078e0215 */
[----:B------:R-:W-:Y:S03]  /*10750*/  SHFL.IDX PT, R14, R0, 0x3, 0x1c1f ;  /* 0x007c1f00000e7f89 */ /* 0x000fe600000e0000 */
[C---:B------:R-:W-:Y:S01]  /*10760*/  VIADD R10, R6.reuse, 0x20 ;  /* 0x00000020060a7836 */ /* 0x040fe20000000000 */
        /* <DEDUP_REMOVED lines=8> */
[----:B------:R0:W-:Y:S01]  /*107f0*/  @!P4 LDGSTS.E.BYPASS.LTC128B.128 [R27+0x13a00], desc[UR6][R2.64+0x80], !P2 ;  /* 0x13a00080021bcfae */ /* 0x0001e2000d101d46 */
[----:B------:R-:W-:Y:S01]  /*10800*/  ISETP.GE.AND P4, PT, R10, R5, PT ;  /* 0x000000050a00720c */ /* 0x000fe20003f86270 */
[----:B------:R-:W-:-:S02]  /*10810*/  VIADD R10, R6, 0x40 ;  /* 0x00000040060a7836 */ /* 0x000fc40000000000 */
[----:B0-----:R-:W0:Y:S04]  /*10820*/  SHFL.IDX PT, R3, R0, 0x1, 0x1c1f ;  /* 0x003c1f0000037f89 */ /* 0x001e2800000e0000 */
[----:B------:R-:W1:Y:S06]  /*10830*/  SHFL.IDX PT, R2, R4, 0x1, 0x1c1f ;  /* 0x003c1f0004027f89 */ /* 0x000e6c00000e0000 */
        /* <DEDUP_REMOVED lines=11> */
[----:B------:R-:W1:Y:S04]  /*108f0*/  SHFL.IDX PT, R2, R4, 0x2, 0x1c1f ;  /* 0x005c1f0004027f89 */ /* 0x000e6800000e0000 */
[----:B------:R-:W2:Y:S04]  /*10900*/  SHFL.IDX PT, R4, R4, 0x3, 0x1c1f ;  /* 0x007c1f0004047f89 */ /* 0x000ea800000e0000 */
[----:B------:R-:W-:Y:S04]  /*10910*/  SHFL.IDX PT, R0, R7, RZ, 0x1c1f ;  /* 0x001c1fff07007589 */ /* 0x000fe800000e0000 */
[----:B------:R-:W-:Y:S01]  /*10920*/  SHFL.IDX PT, R7, R7, 0x1, 0x1c1f ;  /* 0x003c1f0007077f89 */ /* 0x000fe200000e0000 */
        /* <DEDUP_REMOVED lines=9> */
[----:B------:R-:W-:-:S12]  /*109c0*/  VIADD R10, R6, 0x80 ;  /* 0x00000080060a7836 */ /* 0x000fd80000000000 */
[----:B------:R-:W-:-:S05]  /*109d0*/  @!P4 LEA R14, P3, R20, R14, 0x1 ;  /* 0x0000000e140ec211 */ /* 0x000fca00078608ff */
[----:B--2---:R-:W-:Y:S02]  /*109e0*/  @!P4 IMAD.X R9, RZ, RZ, R4, P3 ;  /* 0x000000ffff09c224 */ /* 0x004fe400018e0604 */
[----:B0-----:R-:W-:Y:S02]  /*109f0*/  @!P4 IMAD.MOV.U32 R2, RZ, RZ, R14 ;  /* 0x000000ffff02c224 */ /* 0x001fe400078e000e */
        /* <DEDUP_REMOVED lines=14> */
.L_x_2033:
[----:B------:R-:W-:Y:S01]  /*10ae0*/  VIADD R6, R6, 0xa0 ;  /* 0x000000a006067836 */ /* 0x000fe20000000000 */
[----:B------:R-:W-:Y:S01]  /*10af0*/  ULDC.64 UR4, c[0x0][0x208] ;  /* 0x0000820000047ab9 */ /* 0x000fe20000000a00 */
        /* <DEDUP_REMOVED lines=12> */
.L_x_1929:
[----:B------:R-:W-:Y:S02]  /*10bc0*/  PLOP3.LUT P1, PT, P1, P0, PT, 0xa2, 0x0 ;  /* 0x000000000000781c */ /* 0x000fe40000f21472 */
[----:B------:R-:W-:-:S08]  /*10bd0*/  @P0 R2UR P1, UR4, R17 ;  /* 0x00000000110402ca */ /* 0x000fd00000020000 */
[----:B------:R-:W-:-:S05]  /*10be0*/  @P0 PLOP3.LUT P0, PT, P1, PT, PT, 0x80, 0x0 ;  /* 0x000000000000081c */ /* 0x000fca0000f0f070 */
[----:B------:R-:W-:Y:S01]  /*10bf0*/  @!P1 SYNCS.ARRIVE.TRANS64.RED.A0T1 RZ, [UR4+0x31c00], RZ ;  /* 0x031c00ffffff99a7 */ /* 0x000fe20008200404 */
[----:B------:R-:W-:Y:S07]  /*10c00*/  @!P1 ARRIVES.LDGSTSBAR.64.TRANSCNT [UR4+0x31c00] ;  /* 0x031c0000ff0099b0 */ /* 0x000fee0008000a84 */
[----:B------:R-:W-:Y:S05]  /*10c10*/  @P0 BRA.U.ANY `(.L_x_1929) ;  /* 0xfffffffd00e80947 */ /* 0x000fea000393ffff */
[----:B0-----:R-:W2:Y:S02]  /*10c20*/  LDL.LU R3, [R1] ;  /* 0x0000000001037983 */ /* 0x001ea40000300800 */
[----:B--2---:R-:W-:-:S05]  /*10c30*/  VIADD R3, R3, 0x1 ;  /* 0x0000000103037836 */ /* 0x004fca0000000000 */
[----:B------:R0:W-:Y:S01]  /*10c40*/  STL [R1], R3 ;  /* 0x0000000301007387 */ /* 0x0001e20000100800 */
        /* <DEDUP_REMOVED lines=9> */
.L_x_2034:
[----:B------:R-:W-:Y:S05]  /*10ce0*/  BSYNC B0 ;  /* 0x0000000000007941 */ /* 0x000fea0003800000 */
.L_x_1930:
[----:B------:R-:W-:-:S06]  /*10cf0*/  UISETP.GE.AND UP0, UPT, UR43, 0x2, UPT ;  /* 0x000000022b00788c */ /* 0x000fcc000bf06270 */
[----:B------:R-:W-:-:S13]  /*10d00*/  PLOP3.LUT P0, PT, PT, PT, UP0, 0x80, 0x0 ;  /* 0x000000000000781c */ /* 0x000fda0003f0f008 */
[----:B------:R-:W-:Y:S05]  /*10d10*/  @!P0 BRA `(.L_x_1932) ;  /* 0x0000002000448947 */ /* 0x000fea0003800000 */
[----:B------:R-:W-:Y:S02]  /*10d20*/  ULOP3.LUT UR4, UR43, 0x1, URZ, 0xc0, !UPT ;  /* 0x000000012b047892 */ /* 0x000fe4000f8ec03f */
[----:B------:R-:W-:Y:S02]  /*10d30*/  IMAD.U32 R7, RZ, RZ, UR43 ;  /* 0x0000002bff077e24 */ /* 0x000fe4000f8e00ff */
[----:B------:R-:W-:Y:S02]  /*10d40*/  UISETP.NE.U32.AND UP0, UPT, UR4, 0x1, UPT ;  /* 0x000000010400788c */ /* 0x000fe4000bf05070 */
[----:B------:R-:W-:-:S04]  /*10d50*/  VIADD R7, R7, 0xfffffffe ;  /* 0xfffffffe07077836 */ /* 0x000fc80000000000 */
[----:B------:R-:W-:Y:S01]  /*10d60*/  IMAD.MOV.U32 R6, RZ, RZ, R7 ;  /* 0x000000ffff067224 */ /* 0x000fe200078e0007 */
[----:B------:R-:W-:-:S13]  /*10d70*/  PLOP3.LUT P0, PT, PT, PT, UP0, 0x80, 0x0 ;  /* 0x000000000000781c */ /* 0x000fda0003f0f008 */
[----:B------:R-:W-:Y:S05]  /*10d80*/  @!P0 BRA `(.L_x_1933) ;  /* 0x0000000800b88947 */ /* 0x000fea0003800000 */
[----:B------:R-:W-:Y:S01]  /*10d90*/  ISETP.NE.AND P1, PT, R25, RZ, PT ;  /* 0x000000ff1900720c */ /* 0x000fe20003f25270 */
[----:B------:R-:W-:Y:S01]  /*10da0*/  VIADD R6, R16, 0x1 ;  /* 0x0000000110067836 */ /* 0x000fe20000000000 */
[----:B------:R-:W-:Y:S04]  /*10db0*/  BSSY B0, `(.L_x_1934) ;  /* 0x00000a7000007945 */ /* 0x000fe80003800000 */
[----:B------:R-:W-:-:S04]  /*10dc0*/  ISETP.NE.AND P0, PT, R6, 0x2, PT ;  /* 0x000000020600780c */ /* 0x000fc80003f05270 */
[----:B------:R-:W-:Y:S02]  /*10dd0*/  SEL R8, RZ, 0x1, P0 ;  /* 0x00000001ff087807 */ /* 0x000fe40000000000 */
[----:B------:R-:W-:Y:S02]  /*10de0*/  SEL R6, R6, RZ, P0 ;  /* 0x000000ff06067207 */ /* 0x000fe40000000000 */
[----:B------:R-:W-:Y:S01]  /*10df0*/  LOP3.LUT R8, R23, R8, RZ, 0x3c, !PT ;  /* 0x0000000817087212 */ /* 0x000fe200078e3cff */
[----:B------:R-:W-:Y:S06]  /*10e00*/  @!P1 BRA `(.L_x_1935) ;  /* 0x0000000800849947 */ /* 0x000fec0003800000 */
[----:B------:R-:W-:Y:S01]  /*10e10*/  ISETP.NE.AND P1, PT, R26, RZ, PT ;  /* 0x000000ff1a00720c */ /* 0x000fe20003f25270 */
[----:B------:R-:W-:Y:S02]  /*10e20*/  IMAD.MOV.U32 R4, RZ, RZ, R18 ;  /* 0x000000ffff047224 */ /* 0x000fe400078e0012 */
[----:B------:R-:W-:-:S10]  /*10e30*/  IMAD.MOV.U32 R9, RZ, RZ, R7 ;  /* 0x000000ffff097224 */ /* 0x000fd400078e0007 */
[----:B------:R-:W-:Y:S05]  /*10e40*/  @!P1 BRA `(.L_x_1936) ;  /* 0x00000000004c9947 */ /* 0x000fea0003800000 */
[----:B------:R-:W1:Y:S01]  /*10e50*/  LDC R9, c[0x0][0x43c] ;  /* 0x00010f00ff097b82 */ /* 0x000e620000000800 */
[----:B------:R-:W-:Y:S01]  /*10e60*/  ULDC.64 UR4, c[0x0][0x428] ;  /* 0x00010a0000047ab9 */ /* 0x000fe20000000a00 */
[----:B------:R-:W-:Y:S01]  /*10e70*/  ULDC.64 UR6, c[0x0][0x208] ;  /* 0x0000820000067ab9 */ /* 0x000fe20000000a00 */
[----:B------:R-:W-:-:S04]  /*10e80*/  IMAD R10, R24, UR4, RZ ;  /* 0x00000004180a7c24 */ /* 0x000fc8000f8e02ff */
[----:B------:R-:W-:Y:S01]  /*10e90*/  IMAD R10, R22, UR5, R10 ;  /* 0x00000005160a7c24 */ /* 0x000fe2000f8e020a */
[----:B-1----:R-:W-:-:S13]  /*10ea0*/  ISETP.NE.AND P0, PT, R9, 0x1, PT ;  /* 0x000000010900780c */ /* 0x002fda0003f05270 */
[----:B0-----:R-:W0:Y:S02]  /*10eb0*/  @P0 LDC.64 R2, c[0x0][0x440] ;  /* 0x00011000ff020b82 */ /* 0x001e240000000a00 */
[----:B0-----:R-:W-:-:S04]  /*10ec0*/  @P0 IMAD.HI.U32 R4, R7, R2, RZ ;  /* 0x0000000207040227 */ /* 0x001fc800078e00ff */
[----:B------:R-:W-:Y:S01]  /*10ed0*/  IMAD.MOV.U32 R2, RZ, RZ, R7 ;  /* 0x000000ffff027224 */ /* 0x000fe200078e0007 */
[----:B------:R-:W-:-:S04]  /*10ee0*/  @P0 SHF.R.U32.HI R2, RZ, R3, R4 ;  /* 0x00000003ff020219 */ /* 0x000fc80000011604 */
[--C-:B------:R-:W-:Y:S01]  /*10ef0*/  SHF.R.S32.HI R3, RZ, 0x1f, R2.reuse ;  /* 0x0000001fff037819 */ /* 0x100fe20000011402 */
[----:B------:R-:W-:-:S04]  /*10f00*/  IMAD.MOV R4, RZ, RZ, -R2 ;  /* 0x000000ffff047224 */ /* 0x000fc800078e0a02 */
[----:B------:R-:W-:Y:S02]  /*10f10*/  IMAD R9, R9, R4, R7 ;  /* 0x0000000409097224 */ /* 0x000fe400078e0207 */
[----:B------:R-:W0:Y:S01]  /*10f20*/  LDC.64 R4, c[0x0][0x418] ;  /* 0x00010600ff047b82 */ /* 0x000e220000000a00 */
[----:B------:R-:W-:-:S04]  /*10f30*/  IMAD.WIDE.U32 R2, R22, UR4, R2 ;  /* 0x0000000416027c25 */ /* 0x000fc8000f8e0002 */
[----:B------:R-:W-:Y:S01]  /*10f40*/  IMAD.IADD R10, R10, 0x1, R3 ;  /* 0x000000010a0a7824 */ /* 0x000fe200078e0203 */
[----:B0-----:R-:W-:-:S04]  /*10f50*/  LEA R4, P0, R2, R4, 0x2 ;  /* 0x0000000402047211 */ /* 0x001fc800078010ff */
[----:B------:R-:W-:-:S05]  /*10f60*/  LEA.HI.X R5, R2, R5, R10, 0x2, P0 ;  /* 0x0000000502057211 */ /* 0x000fca00000f140a */
[----:B------:R1:W5:Y:S04]  /*10f70*/  LDG.E R4, desc[UR6][R4.64] ;  /* 0x0000000604047981 */ /* 0x000368000c1e1900 */
.L_x_1936:
[----:B0-----:R-:W1:Y:S01]  /*10f80*/  S2R R2, SR_TID.X ;  /* 0x0000000000027919 */ /* 0x001e620000002100 */
[----:B------:R-:W-:Y:S01]  /*10f90*/  SHF.L.U32 R3, R8, 0x1f, RZ ;  /* 0x0000001f08037819 */ /* 0x000fe200000006ff */
[----:B------:R-:W-:Y:S01]  /*10fa0*/  BSSY B1, `(.L_x_1937) ;  /* 0x0000006000017945 */ /* 0x000fe20003800000 */
[----:B-1----:R-:W-:Y:S01]  /*10fb0*/  LOP3.LUT R5, R2, 0x7f, RZ, 0xc0, !PT ;  /* 0x0000007f02057812 */ /* 0x002fe200078ec0ff */
[----:B------:R-:W-:-:S03]  /*10fc0*/  IMAD R2, R6, 0x8, R17 ;  /* 0x0000000806027824 */ /* 0x000fc600078e0211 */
[----:B------:R-:W-:Y:S01]  /*10fd0*/  ISETP.NE.AND P1, PT, R5, RZ, PT ;  /* 0x000000ff0500720c */ /* 0x000fe20003f25270 */
[----:B------:R-:W0:Y:S02]  /*10fe0*/  SYNCS.PHASECHK.TRANS64.TRYWAIT P0, [R2+URZ+0x31c40], R3 ;  /* 0x031c4003020075a7 */ /* 0x000e24000800017f */
[----:B0-----:R-:W-:Y:S10]  /*10ff0*/  @!P0 BRA `(.L_x_1938) ;  /* 0x00000034008c8947 */ /* 0x001ff40003800000 */
.L_x_2035:
[----:B------:R-:W-:Y:S05]  /*11000*/  BSYNC B1 ;  /* 0x0000000000017941 */ /* 0x000fea0003800000 */
.L_x_1937:
[----:B------:R-:W-:Y:S04]  /*11010*/  BSSY B1, `(.L_x_1939) ;  /* 0x0000007000017945 */ /* 0x000fe80003800000 */
[----:B------:R-:W-:Y:S05]  /*11020*/  @P1 BRA `(.L_x_1940) ;  /* 0x0000000000141947 */ /* 0x000fea0003800000 */
[----:B------:R-:W-:Y:S01]  /*11030*/  ISETP.NE.AND P0, PT, R29, RZ, PT ;  /* 0x000000ff1d00720c */ /* 0x000fe20003f05270 */
[----:B0-----:R-:W-:-:S04]  /*11040*/  IMAD.MOV.U32 R3, RZ, RZ, 0x6c00 ;  /* 0x00006c00ff037424 */ /* 0x001fc800078e00ff */
[----:B------:R1:W-:Y:S08]  /*11050*/  SYNCS.ARRIVE.TRANS64 RZ, [R2+URZ+0x31c30], R3 ;  /* 0x031c300302ff79a7 */ /* 0x0003f0000800003f */
[----:B------:R-:W-:Y:S05]  /*11060*/  @!P0 BRA `(.L_x_1940) ;  /* 0x0000000000048947 */ /* 0x000fea0003800000 */
[----:B------:R-:W-:Y:S01]  /*11070*/  BPT.TRAP 0x1 ;  /* 0x000000040000795c */ /* 0x000fe20000300000 */
.L_x_1940:
[----:B------:R-:W-:Y:S05]  /*11080*/  BSYNC B1 ;  /* 0x0000000000017941 */ /* 0x000fea0003800000 */
.L_x_1939:
[----:B------:R-:W-:Y:S01]  /*11090*/  IMAD.MOV.U32 R10, RZ, RZ, RZ ;  /* 0x000000ffff0a7224 */ /* 0x000fe200078e00ff */
[----:B------:R-:W-:Y:S01]  /*110a0*/  R2UR UR11, R9 ;  /* 0x00000000090b72ca */ /* 0x000fe200000e0000 */
[----:B01----:R-:W-:Y:S01]  /*110b0*/  IMAD R3, R6, 0x6c00, R17 ;  /* 0x00006c0006037824 */ /* 0x003fe200078e0211 */
[----:B------:R-:W-:Y:S01]  /*110c0*/  UIADD3 UR4, UP0, UR38, 0x370, URZ ;  /* 0x0000037026047890 */ /* 0x000fe2000ff1e03f */
[----:B------:R-:W-:Y:S01]  /*110d0*/  PLOP3.LUT P0, PT, PT, PT, PT, 0x80, 0x0 ;  /* 0x000000000000781c */ /* 0x000fe20003f0f070 */
[----:B------:R-:W-:Y:S01]  /*110e0*/  VIADD R2, R2, 0x31c30 ;  /* 0x00031c3002027836 */ /* 0x000fe20000000000 */
[----:B------:R-:W-:Y:S01]  /*110f0*/  R2UR UR10, R10 ;  /* 0x000000000a0a72ca */ /* 0x000fe200000e0000 */
[----:B------:R-:W-:Y:S01]  /*11100*/  VIADD R5, R3, 0x16a00 ;  /* 0x00016a0003057836 */ /* 0x000fe20000000000 */
[----:B------:R-:W-:Y:S01]  /*11110*/  UIADD3.X UR5, URZ, UR39, URZ, UP0, !UPT ;  /* 0x000000273f057290 */ /* 0x000fe200087fe43f */
[----:B------:R-:W-:Y:S01]  /*11120*/  UMOV UR6, 0x0 ;  /* 0x0000000000067882 */ /* 0x000fe20000000000 */
[----:B------:R-:W-:-:S04]  /*11130*/  UMOV UR7, 0x14f00000 ;  /* 0x14f0000000077882 */ /* 0x000fc80000000000 */
[----:B------:R-:W-:-:S12]  /*11140*/  UIMAD UR11, UR11, 0x90, URZ ;  /* 0x000000900b0b78a4 */ /* 0x000fd8000f8e023f */
.L_x_1941:
[----:B------:R-:W-:-:S13]  /*11150*/  @P0 ELECT P2, URZ, PT ;  /* 0x00000000003f082f */ /* 0x000fda0003840000 */
[----:B-----5:R-:W-:Y:S01]  /*11160*/  @P2 R2UR UR13, R4 ;  /* 0x00000000040d22ca */ /* 0x020fe200000e0000 */
[----:B------:R-:W-:Y:S01]  /*11170*/  UMOV UR12, UR36 ;  /* 0x00000024000c7c82 */ /* 0x000fe20008000000 */
        /* <DEDUP_REMOVED lines=12> */
.L_x_1942:
[----:B------:R-:W-:-:S13]  /*11240*/  @P0 ELECT P2, URZ, PT ;  /* 0x00000000003f082f */ /* 0x000fda0003840000 */
[----:B------:R-:W-:Y:S01]  /*11250*/  @P2 R2UR UR13, R4 ;  /* 0x00000000040d22ca */ /* 0x000fe200000e0000 */
        /* <DEDUP_REMOVED lines=13> */
.L_x_1943:
        /* <DEDUP_REMOVED lines=14> */
.L_x_2036:
[----:B------:R-:W-:Y:S05]  /*11410*/  BSYNC B1 ;  /* 0x0000000000017941 */ /* 0x000fea0003800000 */
.L_x_1944:
        /* <DEDUP_REMOVED lines=10> */
.L_x_1947:
[----:B------:R-:W-:Y:S05]  /*114c0*/  BSYNC B1 ;  /* 0x0000000000017941 */ /* 0x000fea0003800000 */
.L_x_1946:
[----:B------:R-:W-:Y:S01]  /*114d0*/  R2UR UR6, R2 ;  /* 0x00000000020672ca */ /* 0x000fe200000e0000 */
[--C-:B0-----:R-:W-:Y:S01]  /*114e0*/  IMAD R5, R16, 0x8, R17.reuse ;  /* 0x0000000810057824 */ /* 0x101fe200078e0211 */
[----:B------:R-:W-:Y:S01]  /*114f0*/  R2UR UR7, R3 ;  /* 0x00000000030772ca */ /* 0x000fe200000e0000 */
[----:B------:R-:W-:Y:S01]  /*11500*/  UIADD3 UR4, UP0, UR38, 0x470, URZ ;  /* 0x0000047026047890 */ /* 0x000fe2000ff1e03f */
[----:B------:R-:W-:Y:S01]  /*11510*/  R2UR UR10, R10 ;  /* 0x000000000a0a72ca */ /* 0x000fe200000e0000 */
[----:B------:R-:W-:Y:S01]  /*11520*/  IMAD R10, R16, 0x6c00, R17 ;  /* 0x00006c00100a7824 */ /* 0x000fe200078e0211 */
[----:B------:R-:W-:Y:S01]  /*11530*/  PLOP3.LUT P0, PT, PT, PT, PT, 0x80, 0x0 ;  /* 0x000000000000781c */ /* 0x000fe20003f0f070 */
[----:B------:R-:W-:Y:S01]  /*11540*/  IMAD R11, R19, 0x90, RZ ;  /* 0x00000090130b7824 */ /* 0x000fe200078e02ff */
[----:B------:R-:W-:Y:S01]  /*11550*/  UIADD3.X UR5, URZ, UR39, URZ, UP0, !UPT ;  /* 0x000000273f057290 */ /* 0x000fe200087fe43f */
[----:B------:R-:W-:Y:S02]  /*11560*/  VIADD R5, R5, 0x31c50 ;  /* 0x00031c5005057836 */ /* 0x000fe40000000000 */
[----:B------:R-:W-:-:S09]  /*11570*/  VIADD R12, R10, 0x200 ;  /* 0x000002000a0c7836 */ /* 0x000fd20000000000 */
.L_x_1948:
        /* <DEDUP_REMOVED lines=15> */
.L_x_1949:
        /* <DEDUP_REMOVED lines=15> */
.L_x_1950:
        /* <DEDUP_REMOVED lines=12> */
.L_x_1935:
[----:B------:R-:W-:Y:S05]  /*11820*/  BSYNC B0 ;  /* 0x0000000000007941 */ /* 0x000fea0003800000 */
.L_x_1934:
[----:B------:R-:W-:Y:S01]  /*11830*/  UIADD3 UR4, UR43, -0x3, URZ ;  /* 0xfffffffd2b047890 */ /* 0x000fe2000fffe03f */
[----:B------:R-:W-:Y:S02]  /*11840*/  IMAD.MOV.U32 R16, RZ, RZ, R6 ;  /* 0x000000ffff107224 */ /* 0x000fe400078e0006 */
[----:B------:R-:W-:-:S03]  /*11850*/  IMAD.MOV.U32 R23, RZ, RZ, R8 ;  /* 0x000000ffff177224 */ /* 0x000fc600078e0008 */
[----:B------:R-:W-:-:S07]  /*11860*/  IMAD.U32 R6, RZ, RZ, UR4 ;  /* 0x00000004ff067e24 */ /* 0x000fce000f8e00ff */
.L_x_1933:
[----:B------:R-:W-:Y:S01]  /*11870*/  ISETP.NE.AND P0, PT, R7, RZ, PT ;  /* 0x000000ff0700720c */ /* 0x000fe20003f05270 */
[----:B------:R-:W-:-:S12]  /*11880*/  BSSY B0, `(.L_x_1932) ;  /* 0x000015a000007945 */ /* 0x000fd80003800000 */
[----:B------:R-:W-:Y:S05]  /*11890*/  @!P0 BRA `(.L_x_1951) ;  /* 0x0000001400608947 */ /* 0x000fea0003800000 */
[----:B------:R-:W-:-:S07]  /*118a0*/  IMAD.MOV.U32 R4, RZ, RZ, R18 ;  /* 0x000000ffff047224 */ /* 0x000fce00078e0012 */
.L_x_1986:
[----:B------:R-:W-:Y:S01]  /*118b0*/  ISETP.NE.AND P1, PT, R25, RZ, PT ;  /* 0x000000ff1900720c */ /* 0x000fe20003f25270 */
        /* <DEDUP_REMOVED lines=8> */
[----:B------:R-:W-:Y:S01]  /*11940*/  ISETP.NE.AND P1, PT, R26, RZ, PT ;  /* 0x000000ff1a00720c */ /* 0x000fe20003f25270 */
[----:B------:R-:W-:-:S12]  /*11950*/  IMAD.MOV.U32 R9, RZ, RZ, R6 ;  /* 0x000000ffff097224 */ /* 0x000fd800078e0006 */
[----:B------:R-:W-:Y:S05]  /*11960*/  @!P1 BRA `(.L_x_1954) ;  /* 0x00000000004c9947 */ /* 0x000fea0003800000 */
[----:B------:R-:W1:Y:S01]  /*11970*/  LDC R9, c[0x0][0x43c] ;  /* 0x00010f00ff097b82 */ /* 0x000e620000000800 */
[----:B------:R-:W-:Y:S01]  /*11980*/  ULDC.64 UR4, c[0x0][0x428] ;  /* 0x00010a0000047ab9 */ /* 0x000fe20000000a00 */
[----:B------:R-:W-:Y:S01]  /*11990*/  ULDC.64 UR6, c[0x0][0x208] ;  /* 0x0000820000067ab9 */ /* 0x000fe20000000a00 */
[----:B-1----:R-:W-:-:S13]  /*119a0*/  ISETP.NE.AND P0, PT, R9, 0x1, PT ;  /* 0x000000010900780c */ /* 0x002fda0003f05270 */
[----:B0-----:R-:W0:Y:S02]  /*119b0*/  @P0 LDC.64 R2, c[0x0][0x440] ;  /* 0x00011000ff020b82 */ /* 0x001e240000000a00 */
        /* <DEDUP_REMOVED lines=14> */
.L_x_1954:
[----:B0-----:R-:W1:Y:S01]  /*11aa0*/  S2R R2, SR_TID.X ;  /* 0x0000000000027919 */ /* 0x001e620000002100 */
[----:B------:R-:W-:Y:S01]  /*11ab0*/  IMAD R3, R7, 0x8, R17 ;  /* 0x0000000807037824 */ /* 0x000fe200078e0211 */
[----:B------:R-:W-:Y:S01]  /*11ac0*/  BSSY B2, `(.L_x_1955) ;  /* 0x0000006000027945 */ /* 0x000fe20003800000 */
[----:B-1----:R-:W-:Y:S02]  /*11ad0*/  LOP3.LUT R5, R2, 0x7f, RZ, 0xc0, !PT ;  /* 0x0000007f02057812 */ /* 0x002fe400078ec0ff */
[----:B------:R-:W-:Y:S02]  /*11ae0*/  SHF.L.U32 R2, R8, 0x1f, RZ ;  /* 0x0000001f08027819 */ /* 0x000fe400000006ff */
[----:B------:R-:W-:Y:S02]  /*11af0*/  ISETP.NE.AND P1, PT, R5, RZ, PT ;  /* 0x000000ff0500720c */ /* 0x000fe40003f25270 */
[----:B------:R-:W0:Y:S02]  /*11b00*/  SYNCS.PHASECHK.TRANS64.TRYWAIT P0, [R3+URZ+0x31c40], R2 ;  /* 0x031c4002030075a7 */ /* 0x000e24000800017f */
[----:B0-----:R-:W-:Y:S09]  /*11b10*/  @!P0 BRA `(.L_x_1956) ;  /* 0x0000002800ec8947 */ /* 0x001ff20003800000 */
.L_x_2037:
[----:B------:R-:W-:Y:S05]  /*11b20*/  BSYNC B2 ;  /* 0x0000000000027941 */ /* 0x000fea0003800000 */
.L_x_1955:
[----:B------:R-:W-:Y:S04]  /*11b30*/  BSSY B2, `(.L_x_1957) ;  /* 0x0000007000027945 */ /* 0x000fe80003800000 */
[----:B------:R-:W-:Y:S05]  /*11b40*/  @P1 BRA `(.L_x_1958) ;  /* 0x0000000000141947 */ /* 0x000fea0003800000 */
[----:B------:R-:W-:Y:S01]  /*11b50*/  ISETP.NE.AND P0, PT, R29, RZ, PT ;  /* 0x000000ff1d00720c */ /* 0x000fe20003f05270 */
[----:B0-----:R-:W-:-:S04]  /*11b60*/  IMAD.MOV.U32 R2, RZ, RZ, 0x6c00 ;  /* 0x00006c00ff027424 */ /* 0x001fc800078e00ff */
[----:B------:R1:W-:Y:S08]  /*11b70*/  SYNCS.ARRIVE.TRANS64 RZ, [R3+URZ+0x31c30], R2 ;  /* 0x031c300203ff79a7 */ /* 0x0003f0000800003f */
[----:B------:R-:W-:Y:S05]  /*11b80*/  @!P0 BRA `(.L_x_1958) ;  /* 0x0000000000048947 */ /* 0x000fea0003800000 */
[----:B------:R-:W-:Y:S01]  /*11b90*/  BPT.TRAP 0x1 ;  /* 0x000000040000795c */ /* 0x000fe20000300000 */
.L_x_1958:
[----:B------:R-:W-:Y:S05]  /*11ba0*/  BSYNC B2 ;  /* 0x0000000000027941 */ /* 0x000fea0003800000 */
.L_x_1957:
[----:B------:R-:W-:Y:S01]  /*11bb0*/  IMAD.MOV.U32 R5, RZ, RZ, RZ ;  /* 0x000000ffff057224 */ /* 0x000fe200078e00ff */
[----:B------:R-:W-:Y:S01]  /*11bc0*/  UIADD3 UR4, UP0, UR38, 0x370, URZ ;  /* 0x0000037026047890 */ /* 0x000fe2000ff1e03f */
[----:B------:R-:W-:Y:S01]  /*11bd0*/  IMAD R12, R7, 0x6c00, R17 ;  /* 0x00006c00070c7824 */ /* 0x000fe200078e0211 */
[----:B------:R-:W-:Y:S01]  /*11be0*/  PLOP3.LUT P0, PT, PT, PT, PT, 0x80, 0x0 ;  /* 0x000000000000781c */ /* 0x000fe20003f0f070 */
[----:B01----:R-:W-:Y:S01]  /*11bf0*/  VIADD R3, R3, 0x31c30 ;  /* 0x00031c3003037836 */ /* 0x003fe20000000000 */
[----:B------:R-:W-:Y:S01]  /*11c00*/  R2UR UR10, R5 ;  /* 0x00000000050a72ca */ /* 0x000fe200000e0000 */
[----:B------:R-:W-:Y:S01]  /*11c10*/  IMAD R2, R9, 0x90, RZ ;  /* 0x0000009009027824 */ /* 0x000fe200078e02ff */
[----:B------:R-:W-:Y:S01]  /*11c20*/  UIADD3.X UR5, URZ, UR39, URZ, UP0, !UPT ;  /* 0x000000273f057290 */ /* 0x000fe200087fe43f */
[----:B------:R-:W-:Y:S01]  /*11c30*/  VIADD R10, R12, 0x16a00 ;  /* 0x00016a000c0a7836 */ /* 0x000fe20000000000 */
[----:B------:R-:W-:Y:S01]  /*11c40*/  UMOV UR6, 0x0 ;  /* 0x0000000000067882 */ /* 0x000fe20000000000 */
[----:B------:R-:W-:-:S10]  /*11c50*/  UMOV UR7, 0x14f00000 ;  /* 0x14f0000000077882 */ /* 0x000fd40000000000 */
.L_x_1959:
        /* <DEDUP_REMOVED lines=16> */
.L_x_1960:
        /* <DEDUP_REMOVED lines=16> */
.L_x_1961:
        /* <DEDUP_REMOVED lines=15> */
.L_x_2038:
[----:B------:R-:W-:Y:S05]  /*11f50*/  BSYNC B2 ;  /* 0x0000000000027941 */ /* 0x000fea0003800000 */
.L_x_1962:
[----:B------:R-:W-:Y:S01]  /*11f60*/  BSSY B2, `(.L_x_1964) ;  /* 0x0000009000027945 */ /* 0x000fe20003800000 */
[----:B------:R-:W-:Y:S02]  /*11f70*/  IMAD.MOV.U32 R2, RZ, RZ, 0x0 ;  /* 0x00000000ff027424 */ /* 0x000fe400078e00ff */
[----:B------:R-:W-:Y:S01]  /*11f80*/  IMAD.MOV.U32 R3, RZ, RZ, 0x14f00000 ;  /* 0x14f00000ff037424 */ /* 0x000fe200078e00ff */
[----:B------:R-:W-:Y:S06]  /*11f90*/  @P1 BRA `(.L_x_1965) ;  /* 0x0000000000141947 */ /* 0x000fec0003800000 */
[----:B------:R-:W-:Y:S01]  /*11fa0*/  ISETP.NE.AND P0, PT, R29, RZ, PT ;  /* 0x000000ff1d00720c */ /* 0x000fe20003f05270 */
[----:B------:R-:W-:-:S04]  /*11fb0*/  IMAD.MOV.U32 R13, RZ, RZ, 0x6c00 ;  /* 0x00006c00ff0d7424 */ /* 0x000fc800078e00ff */
[----:B------:R1:W-:Y:S08]  /*11fc0*/  SYNCS.ARRIVE.TRANS64 RZ, [R12+URZ+0x50], R13 ;  /* 0x0000500d0cff79a7 */ /* 0x0003f0000800003f */
[----:B------:R-:W-:Y:S05]  /*11fd0*/  @!P0 BRA `(.L_x_1965) ;  /* 0x0000000000048947 */ /* 0x000fea0003800000 */
[----:B------:R-:W-:Y:S01]  /*11fe0*/  BPT.TRAP 0x1 ;  /* 0x000000040000795c */ /* 0x000fe20000300000 */
.L_x_1965:
[----:B------:R-:W-:Y:S05]  /*11ff0*/  BSYNC B2 ;  /* 0x0000000000027941 */ /* 0x000fea0003800000 */
.L_x_1964:
[----:B------:R-:W-:Y:S01]  /*12000*/  R2UR UR6, R2 ;  /* 0x00000000020672ca */ /* 0x000fe200000e0000 */
[----:B------:R-:W-:Y:S01]  /*12010*/  IMAD R16, R16, 0x6c00, R17 ;  /* 0x00006c0010107824 */ /* 0x000fe200078e0211 */
[----:B------:R-:W-:Y:S01]  /*12020*/  R2UR UR7, R3 ;  /* 0x00000000030772ca */ /* 0x000fe200000e0000 */
[----:B------:R-:W-:Y:S01]  /*12030*/  UIADD3 UR4, UP0, UR38, 0x470, URZ ;  /* 0x0000047026047890 */ /* 0x000fe2000ff1e03f */
[----:B------:R-:W-:Y:S01]  /*12040*/  R2UR UR10, R5 ;  /* 0x00000000050a72ca */ /* 0x000fe200000e0000 */
[----:B------:R-:W-:Y:S01]  /*12050*/  IMAD R5, R19, 0x90, RZ ;  /* 0x0000009013057824 */ /* 0x000fe200078e02ff */
[----:B------:R-:W-:Y:S01]  /*12060*/  PLOP3.LUT P0, PT, PT, PT, PT, 0x80, 0x0 ;  /* 0x000000000000781c */ /* 0x000fe20003f0f070 */
[----:B01----:R-:W-:Y:S01]  /*12070*/  VIADD R12, R12, 0x50 ;  /* 0x000000500c0c7836 */ /* 0x003fe20000000000 */
[----:B------:R-:W-:Y:S01]  /*12080*/  UIADD3.X UR5, URZ, UR39, URZ, UP0, !UPT ;  /* 0x000000273f057290 */ /* 0x000fe200087fe43f */
[----:B------:R-:W-:-:S11]  /*12090*/  VIADD R13, R16, 0x200 ;  /* 0x00000200100d7836 */ /* 0x000fd60000000000 */
.L_x_1966:
        /* <DEDUP_REMOVED lines=15> */
.L_x_1967:
        /* <DEDUP_REMOVED lines=15> */
.L_x_1968:
        /* <DEDUP_REMOVED lines=12> */
.L_x_1953:
[----:B------:R-:W-:Y:S05]  /*12340*/  BSYNC B1 ;  /* 0x0000000000017941 */ /* 0x000fea0003800000 */
.L_x_1952:
        /* <DEDUP_REMOVED lines=9> */
[----:B------:R-:W-:-:S12]  /*123e0*/  VIADD R9, R6, 0xffffffff ;  /* 0xffffffff06097836 */ /* 0x000fd80000000000 */
        /* <DEDUP_REMOVED lines=20> */
.L_x_1971:
        /* <DEDUP_REMOVED lines=8> */
.L_x_2039:
[----:B------:R-:W-:Y:S05]  /*125b0*/  BSYNC B2 ;  /* 0x0000000000027941 */ /* 0x000fea0003800000 */
.L_x_1972:
[----:B------:R-:W-:Y:S04]  /*125c0*/  BSSY B2, `(.L_x_1974) ;  /* 0x0000007000027945 */ /* 0x000fe80003800000 */
[----:B------:R-:W-:Y:S05]  /*125d0*/  @P1 BRA `(.L_x_1975) ;  /* 0x0000000000141947 */ /* 0x000fea0003800000 */
[----:B------:R-:W-:Y:S01]  /*125e0*/  ISETP.NE.AND P0, PT, R29, RZ, PT ;  /* 0x000000ff1d00720c */ /* 0x000fe20003f05270 */
[----:B0-----:R-:W-:-:S04]  /*125f0*/  IMAD.MOV.U32 R3, RZ, RZ, 0x6c00 ;  /* 0x00006c00ff037424 */ /* 0x001fc800078e00ff */
[----:B------:R1:W-:Y:S08]  /*12600*/  SYNCS.ARRIVE.TRANS64 RZ, [R2+URZ+0x31c30], R3 ;  /* 0x031c300302ff79a7 */ /* 0x0003f0000800003f */
[----:B------:R-:W-:Y:S05]  /*12610*/  @!P0 BRA `(.L_x_1975) ;  /* 0x0000000000048947 */ /* 0x000fea0003800000 */
[----:B------:R-:W-:Y:S01]  /*12620*/  BPT.TRAP 0x1 ;  /* 0x000000040000795c */ /* 0x000fe20000300000 */
.L_x_1975:
[----:B------:R-:W-:Y:S05]  /*12630*/  BSYNC B2 ;  /* 0x0000000000027941 */ /* 0x000fea0003800000 */
.L_x_1974:
        /* <DEDUP_REMOVED lines=12> */
.L_x_1976:
        /* <DEDUP_REMOVED lines=16> */
.L_x_1977:
        /* <DEDUP_REMOVED lines=16> */
.L_x_1978:
        /* <DEDUP_REMOVED lines=15> */
.L_x_2040:
[----:B------:R-:W-:Y:S05]  /*129f0*/  BSYNC B2 ;  /* 0x0000000000027941 */ /* 0x000fea0003800000 */
.L_x_1979:
        /* <DEDUP_REMOVED lines=9> */
.L_x_1982:
[----:B------:R-:W-:Y:S05]  /*12a90*/  BSYNC B2 ;  /* 0x0000000000027941 */ /* 0x000fea0003800000 */
.L_x_1981:
        /* <DEDUP_REMOVED lines=10> */
.L_x_1983:
        /* <DEDUP_REMOVED lines=15> */
.L_x_1984:
        /* <DEDUP_REMOVED lines=15> */
.L_x_1985:
        /* <DEDUP_REMOVED lines=12> */
.L_x_1970:
[----:B------:R-:W-:Y:S05]  /*12de0*/  BSYNC B1 ;  /* 0x0000000000017941 */ /* 0x000fea0003800000 */
.L_x_1969:
[C---:B------:R-:W-:Y:S01]  /*12df0*/  ISETP.GT.AND P0, PT, R6.reuse, 0x1, PT ;  /* 0x000000010600780c */ /* 0x040fe20003f04270 */
[----:B------:R-:W-:-:S12]  /*12e00*/  VIADD R6, R6, 0xfffffffe ;  /* 0xfffffffe06067836 */ /* 0x000fd80000000000 */
[----:B------:R-:W-:Y:S05]  /*12e10*/  @P0 BRA `(.L_x_1986) ;  /* 0xffffffe800a40947 */ /* 0x000fea000383ffff */
.L_x_1951:
[----:B------:R-:W-:Y:S05]  /*12e20*/  BSYNC B0 ;  /* 0x0000000000007941 */ /* 0x000fea0003800000 */
.L_x_1932:
        /* <DEDUP_REMOVED lines=8> */
[----:B------:R-:W1:Y:S01]  /*12eb0*/  FLO.U32 R0, UR4 ;  /* 0x0000000400007d00 */ /* 0x000e6200080e0000 */
[----:B------:R-:W-:Y:S01]  /*12ec0*/  ULDC.64 UR6, c[0x0][0x208] ;  /* 0x0000820000067ab9 */ /* 0x000fe20000000a00 */
        /* <DEDUP_REMOVED lines=8> */
.L_x_1988:
[----:B------:R-:W-:Y:S05]  /*12f50*/  BSYNC B0 ;  /* 0x0000000000007941 */ /* 0x000fea0003800000 */
.L_x_1987:
[----:B------:R-:W-:Y:S01]  /*12f60*/  ISETP.NE.AND P0, PT, R25, RZ, PT ;  /* 0x000000ff1900720c */ /* 0x000fe20003f05270 */
        /* <DEDUP_REMOVED lines=8> */
.L_x_2041:
[----:B------:R-:W-:Y:S05]  /*12ff0*/  BSYNC B1 ;  /* 0x0000000000017941 */ /* 0x000fea0003800000 */
.L_x_1991:
[----:B------:R-:W-:Y:S04]  /*13000*/  BSSY B1, `(.L_x_1993) ;  /* 0x0000007000017945 */ /* 0x000fe80003800000 */
[----:B------:R-:W-:Y:S05]  /*13010*/  @P2 BRA `(.L_x_1994) ;  /* 0x0000000000142947 */ /* 0x000fea0003800000 */
[----:B------:R-:W-:Y:S01]  /*13020*/  ISETP.NE.AND P0, PT, R29, RZ, PT ;  /* 0x000000ff1d00720c */ /* 0x000fe20003f05270 */
[----:B-1----:R-:W-:-:S04]  /*13030*/  IMAD.MOV.U32 R0, RZ, RZ, 0x6c00 ;  /* 0x00006c00ff007424 */ /* 0x002fc800078e00ff */
[----:B------:R2:W-:Y:S08]  /*13040*/  SYNCS.ARRIVE.TRANS64 RZ, [R3+URZ+0x31c50], R0 ;  /* 0x031c500003ff79a7 */ /* 0x0005f0000800003f */
[----:B------:R-:W-:Y:S05]  /*13050*/  @!P0 BRA `(.L_x_1994) ;  /* 0x0000000000048947 */ /* 0x000fea0003800000 */
[----:B------:R-:W-:Y:S01]  /*13060*/  BPT.TRAP 0x1 ;  /* 0x000000040000795c */ /* 0x000fe20000300000 */
.L_x_1994:
[----:B------:R-:W-:Y:S05]  /*13070*/  BSYNC B1 ;  /* 0x0000000000017941 */ /* 0x000fea0003800000 */
.L_x_1993:
[----:B-12---:R-:W-:Y:S01]  /*13080*/  IMAD R0, R16, 0x6c00, R17 ;  /* 0x00006c0010007824 */ /* 0x006fe200078e0211 */
        /* <DEDUP_REMOVED lines=9> */
.L_x_1995:
        /* <DEDUP_REMOVED lines=15> */
.L_x_1996:
        /* <DEDUP_REMOVED lines=15> */
.L_x_1997:
        /* <DEDUP_REMOVED lines=10> */
.L_x_1990:
[----:B------:R-:W-:Y:S05]  /*133a0*/  BSYNC B0 ;  /* 0x0000000000007941 */ /* 0x000fea0003800000 */
.L_x_1989:
[----:B------:R-:W-:-:S05]  /*133b0*/  VIADD R16, R16, 0x1 ;  /* 0x0000000110107836 */ /* 0x000fca0000000000 */
[----:B------:R-:W-:-:S04]  /*133c0*/  ISETP.NE.AND P0, PT, R16, 0x2, PT ;  /* 0x000000021000780c */ /* 0x000fc80003f05270 */
[----:B------:R-:W-:Y:S02]  /*133d0*/  SEL R0, RZ, 0x1, P0 ;  /* 0x00000001ff007807 */ /* 0x000fe40000000000 */
[----:B------:R-:W-:Y:S02]  /*133e0*/  SEL R16, R16, RZ, P0 ;  /* 0x000000ff10107207 */ /* 0x000fe40000000000 */
[----:B------:R-:W-:-:S07]  /*133f0*/  LOP3.LUT R23, R23, R0, RZ, 0x3c, !PT ;  /* 0x0000000017177212 */ /* 0x000fce00078e3cff */
.L_x_1914:
[----:B------:R-:W-:Y:S05]  /*13400*/  BSYNC B7 ;  /* 0x0000000000077941 */ /* 0x000fea0003800000 */
.L_x_1912:
[----:B------:R-:W2:Y:S02]  /*13410*/  LDL R0, [R1+0x4] ;  /* 0x0000040001007983 */ /* 0x000ea40000100800 */
[----:B--2---:R-:W-:-:S13]  /*13420*/  ISETP.NE.AND P0, PT, R0, RZ, PT ;  /* 0x000000ff0000720c */ /* 0x004fda0003f05270 */
        /* <DEDUP_REMOVED lines=10> */
.L_x_1998:
[----:B------:R-:W-:-:S03]  /*134d0*/  UMOV UR4, 0xffffffff ;  /* 0xffffffff00047882 */ /* 0x000fc60000000000 */
[----:B------:R-:W-:Y:S05]  /*134e0*/  BRA.DIV UR4, `(.L_x_2000) ;  /* 0x0000001204dc7947 */ /* 0x000fea000b800000 */
[----:B------:R1:W2:Y:S02]  /*134f0*/  SHFL.IDX PT, R14, R28, RZ, 0x1f ;  /* 0x00001fff1c0e7589 */ /* 0x0002a400000e0000 */
.L_x_2044:
        /* <DEDUP_REMOVED lines=8> */
.L_x_1999:
[----:B------:R-:W-:Y:S02]  /*13580*/  ULDC UR4, c[0x0][0xc38] ;  /* 0x00030e0000047ab9 */ /* 0x000fe40000000800 */
[----:B-1----:R-:W-:-:S13]  /*13590*/  ISETP.GE.AND P0, PT, R28, UR4, PT ;  /* 0x000000041c007c0c */ /* 0x002fda000bf06270 */
[----:B------:R-:W-:Y:S05]  /*135a0*/  @!P0 BRA `(.L_x_2001) ;  /* 0xffffffb800c08947 */ /* 0x000fea000383ffff */
.L_x_1909:
[----:B------:R-:W2:Y:S01]  /*135b0*/  LDL.LU R0, [R1] ;  /* 0x0000000001007983 */ /* 0x000ea20000300800 */
[----:B------:R-:W-:Y:S01]  /*135c0*/  BSSY B0, `(.L_x_2002) ;  /* 0x000000b000007945 */ /* 0x000fe20003800000 */
[----:B------:R-:W1:Y:S01]  /*135d0*/  S2R R5, SR_CgaCtaId ;  /* 0x0000000000057919 */ /* 0x000e620000008800 */
[----:B--2---:R-:W-:-:S05]  /*135e0*/  VIADD R0, R0, 0x1 ;  /* 0x0000000100007836 */ /* 0x004fca0000000000 */
        /* <DEDUP_REMOVED lines=8> */
.L_x_2045:
[----:B------:R-:W-:Y:S05]  /*13670*/  BSYNC B0 ;  /* 0x0000000000007941 */ /* 0x000fea0003800000 */
.L_x_2002:
[----:B------:R-:W-:-:S03]  /*13680*/  UMOV UR4, 0xffffffff ;  /* 0xffffffff00047882 */ /* 0x000fc60000000000 */
[----:B------:R-:W-:Y:S05]  /*13690*/  BRA.DIV UR4, `(.L_x_2004) ;  /* 0x0000001204ac7947 */ /* 0x000fea000b800000 */
[----:B-1----:R-:W1:Y:S02]  /*136a0*/  S2R R0, SR_TID.X ;  /* 0x0000000000007919 */ /* 0x002e640000002100 */
[----:B-1----:R-:W-:-:S04]  /*136b0*/  SHF.R.U32.HI R0, RZ, 0x5, R0 ;  /* 0x00000005ff007819 */ /* 0x002fc80000011600 */
[----:B------:R-:W-:-:S05]  /*136c0*/  LOP3.LUT R0, R0, 0x3, RZ, 0xc0, !PT ;  /* 0x0000000300007812 */ /* 0x000fca00078ec0ff */
[----:B------:R1:W2:Y:S02]  /*136d0*/  SHFL.IDX PT, R14, R0, RZ, 0x1f ;  /* 0x00001fff000e7589 */ /* 0x0002a400000e0000 */
.L_x_2048:
[----:B--2---:R-:W-:Y:S01]  /*136e0*/  ISETP.NE.AND P0, PT, R14, RZ, PT ;  /* 0x000000ff0e00720c */ /* 0x004fe20003f05270 */
[----:B------:R-:W-:-:S12]  /*136f0*/  BSSY B0, `(.L_x_2005) ;  /* 0x0000026000007945 */ /* 0x000fd80003800000 */
[----:B------:R-:W-:Y:S05]  /*13700*/  @P0 BRA `(.L_x_2006) ;  /* 0x0000000000900947 */ /* 0x000fea0003800000 */
[----:B------:R-:W-:-:S03]  /*13710*/  UMOV UR4, 0xffffffff ;  /* 0xffffffff00047882 */ /* 0x000fc60000000000 */
[----:B------:R-:W-:Y:S05]  /*13720*/  BRA.DIV UR4, `(.L_x_2007) ;  /* 0x0000001204bc7947 */ /* 0x000fea000b800000 */
[----:B------:R-:W-:-:S13]  /*13730*/  ELECT P6, URZ, PT ;  /* 0x00000000003f782f */ /* 0x000fda00038c0000 */
.L_x_2051:
[----:B------:R-:W-:Y:S05]  /*13740*/  @!P6 BRA `(.L_x_2006) ;  /* 0x000000000080e947 */ /* 0x000fea0003800000 */
[----:B-1----:R-:W2:Y:S02]  /*13750*/  LDL R0, [R1+0x8] ;  /* 0x0000080001007983 */ /* 0x002ea40000100800 */
[----:B--2---:R-:W-:-:S13]  /*13760*/  R2UR UR4, R0 ;  /* 0x00000000000472ca */ /* 0x004fda00000e0000 */
[----:B------:R-:W-:-:S06]  /*13770*/  ULOP3.LUT UR4, UR4, 0x2, URZ, 0xfc, !UPT ;  /* 0x0000000204047892 */ /* 0x000fcc000f8efc3f */
[----:B------:R-:W-:-:S05]  /*13780*/  IMAD.U32 R0, RZ, RZ, UR4 ;  /* 0x00000004ff007e24 */ /* 0x000fca000f8e00ff */
[----:B------:R-:W-:-:S13]  /*13790*/  ISETP.NE.AND P2, PT, R0, 0x3, PT ;  /* 0x000000030000780c */ /* 0x000fda0003f45270 */
[----:B------:R-:W-:Y:S05]  /*137a0*/  @!P2 BRA `(.L_x_2008) ;  /* 0x000000000004a947 */ /* 0x000fea0003800000 */
[----:B------:R-:W-:Y:S01]  /*137b0*/  BPT.TRAP 0x1 ;  /* 0x000000040000795c */ /* 0x000fe20000300000 */
.L_x_2008:
        /* <DEDUP_REMOVED lines=12> */
.L_x_2052:
[----:B------:R-:W2:Y:S02]  /*13880*/  SYNCS.PHASECHK.TRANS64.TRYWAIT P0, [R3+URZ], R0 ;  /* 0x00000000030075a7 */ /* 0x000ea4000800017f */
[----:B--2---:R-:W-:Y:S05]  /*13890*/  @!P0 BRA `(.L_x_2010) ;  /* 0x0000001000948947 */ /* 0x004fea0003800000 */
.L_x_2053:
[----:B------:R-:W-:Y:S05]  /*138a0*/  @!P2 BRA `(.L_x_2011) ;  /* 0x000000000004a947 */ /* 0x000fea0003800000 */
[----:B------:R-:W-:Y:S01]  /*138b0*/  BPT.TRAP 0x1 ;  /* 0x000000040000795c */ /* 0x000fe20000300000 */
.L_x_2011:
[----:B--2---:R-:W-:-:S04]  /*138c0*/  VIADD R3, R7, 0x31c60 ;  /* 0x00031c6007037836 */ /* 0x004fc80000000000 */
[----:B-1----:R-:W-:-:S04]  /*138d0*/  IMAD R5, R16, 0x8, R3 ;  /* 0x0000000810057824 */ /* 0x002fc800078e0203 */
[----:B------:R-:W1:Y:S02]  /*138e0*/  SYNCS.PHASECHK.TRANS64.TRYWAIT P0, [R5+URZ], R4 ;  /* 0x00000004050075a7 */ /* 0x000e64000800017f */
[----:B-1----:R-:W-:Y:S05]  /*138f0*/  @!P0 BRA `(.L_x_2012) ;  /* 0x0000001000908947 */ /* 0x002fea0003800000 */
.L_x_2054:
[----:B------:R-:W-:-:S07]  /*13900*/  IMAD R3, R6, 0x8, R3 ;  /* 0x0000000806037824 */ /* 0x000fce00078e0203 */
.L_x_2013:
[----:B--2---:R2:W3:Y:S02]  /*13910*/  SYNCS.PHASECHK.TRANS64.TRYWAIT P0, [R3+URZ], R0 ;  /* 0x00000000030075a7 */ /* 0x0044e4000800017f */
[----:B---3--:R-:W-:Y:S05]  /*13920*/  @!P0 NANOSLEEP.SYNCS 0x989680 ;  /* 0x009896800000895d */ /* 0x008fea0003900000 */
[----:B------:R-:W3:Y:S02]  /*13930*/  @!P0 SYNCS.PHASECHK.TRANS64 P0, [R3+URZ], R0 ;  /* 0x00000000030085a7 */ /* 0x000ee4000800007f */
[----:B---3--:R-:W-:Y:S05]  /*13940*/  @!P0 BRA `(.L_x_2013) ;  /* 0xfffffffc00f08947 */ /* 0x008fea000383ffff */
.L_x_2006:
[----:B------:R-:W-:Y:S05]  /*13950*/  BSYNC B0 ;  /* 0x0000000000007941 */ /* 0x000fea0003800000 */
.L_x_2005:
[----:B------:R-:W-:Y:S05]  /*13960*/  EXIT ;  /* 0x000000000000794d */ /* 0x000fea0003800000 */
.L_x_1870:
[----:B0-----:R-:W-:-:S04]  /*13970*/  IMAD.U32 R3, RZ, RZ, UR37 ;  /* 0x00000025ff037e24 */ /* 0x001fc8000f8e00ff */
[----:B------:R0:W1:Y:S03]  /*13980*/  SYNCS.PHASECHK.TRANS64.TRYWAIT P1, [R3+URZ+0x31c00], R0 ;  /* 0x031c0000030075a7 */ /* 0x000066000802017f */
[----:B-1----:R-:W-:Y:S05]  /*13990*/  @!P1 NANOSLEEP.SYNCS 0x989680 ;  /* 0x009896800000995d */ /* 0x002fea0003900000 */
[----:B------:R-:W1:Y:S02]  /*139a0*/  @!P1 SYNCS.PHASECHK.TRANS64 P1, [R3+URZ+0x31c00], R0 ;  /* 0x031c0000030095a7 */ /* 0x000e64000802007f */
[----:B-1----:R-:W-:Y:S05]  /*139b0*/  @!P1 BRA `(.L_x_1870) ;  /* 0xfffffffc00ec9947 */ /* 0x002fea000383ffff */
[----:B------:R-:W-:Y:S05]  /*139c0*/  BRA `(.L_x_2014) ;  /* 0xfffffedc00a47947 */ /* 0x000fea000383ffff */
.L_x_1874:
[----:B-1----:R1:W2:Y:S02]  /*139d0*/  SYNCS.PHASECHK.TRANS64.TRYWAIT P2, [R3+URZ+0x31c30], R0 ;  /* 0x031c3000030075a7 */ /* 0x0022a4000804017f */
[----:B--2---:R-:W-:Y:S05]  /*139e0*/  @!P2 NANOSLEEP.SYNCS 0x989680 ;  /* 0x009896800000a95d */ /* 0x004fea0003900000 */
[----:B------:R-:W2:Y:S02]  /*139f0*/  @!P2 SYNCS.PHASECHK.TRANS64 P2, [R3+URZ+0x31c30], R0 ;  /* 0x031c30000300a5a7 */ /* 0x000ea4000804007f */
[----:B--2---:R-:W-:Y:S05]  /*13a00*/  @!P2 BRA `(.L_x_1874) ;  /* 0xfffffffc00f0a947 */ /* 0x004fea000383ffff */
[----:B------:R-:W-:Y:S05]  /*13a10*/  BRA `(.L_x_1873) ;  /* 0xfffffedc00c87947 */ /* 0x000fea000383ffff */
.L_x_1879:
[----:B-1----:R-:W-:-:S04]  /*13a20*/  IMAD.U32 R5, RZ, RZ, UR4 ;  /* 0x00000004ff057e24 */ /* 0x002fc8000f8e00ff */
[----:B------:R1:W2:Y:S03]  /*13a30*/  SYNCS.PHASECHK.TRANS64.TRYWAIT P3, [R5+URZ+0x31c30], R0 ;  /* 0x031c3000050075a7 */ /* 0x0002a6000806017f */
[----:B--2---:R-:W-:Y:S05]  /*13a40*/  @!P3 NANOSLEEP.SYNCS 0x989680 ;  /* 0x009896800000b95d */ /* 0x004fea0003900000 */
[----:B------:R-:W2:Y:S02]  /*13a50*/  @!P3 SYNCS.PHASECHK.TRANS64 P3, [R5+URZ+0x31c30], R0 ;  /* 0x031c30000500b5a7 */ /* 0x000ea4000806007f */
[----:B--2---:R-:W-:Y:S05]  /*13a60*/  @!P3 BRA `(.L_x_1879) ;  /* 0xfffffffc00ecb947 */ /* 0x004fea000383ffff */
[----:B------:R-:W-:Y:S05]  /*13a70*/  BRA `(.L_x_1876) ;  /* 0xffffff18001c7947 */ /* 0x000fea000383ffff */
.L_x_1883:
[----:B-1----:R-:W-:-:S04]  /*13a80*/  IMAD.U32 R5, RZ, RZ, UR4 ;  /* 0x00000004ff057e24 */ /* 0x002fc8000f8e00ff */
[----:B------:R1:W2:Y:S03]  /*13a90*/  SYNCS.PHASECHK.TRANS64.TRYWAIT P3, [R5+URZ+0x31c50], R0 ;  /* 0x031c5000050075a7 */ /* 0x0002a6000806017f */
[----:B--2---:R-:W-:Y:S05]  /*13aa0*/  @!P3 NANOSLEEP.SYNCS 0x989680 ;  /* 0x009896800000b95d */ /* 0x004fea0003900000 */
[----:B------:R-:W2:Y:S02]  /*13ab0*/  @!P3 SYNCS.PHASECHK.TRANS64 P3, [R5+URZ+0x31c50], R0 ;  /* 0x031c50000500b5a7 */ /* 0x000ea4000806007f */
[----:B--2---:R-:W-:Y:S05]  /*13ac0*/  @!P3 BRA `(.L_x_1883) ;  /* 0xfffffffc00ecb947 */ /* 0x004fea000383ffff */
[----:B------:R-:W-:Y:S05]  /*13ad0*/  BRA `(.L_x_1880) ;  /* 0xffffff2c00b87947 */ /* 0x000fea000383ffff */
.L_x_1889:
[----:B-1----:R-:W-:-:S04]  /*13ae0*/  IMAD.U32 R5, RZ, RZ, UR4 ;  /* 0x00000004ff057e24 */ /* 0x002fc8000f8e00ff */
[----:B------:R1:W2:Y:S03]  /*13af0*/  SYNCS.PHASECHK.TRANS64.TRYWAIT P2, [R5+URZ+0x31c30], R0 ;  /* 0x031c3000050075a7 */ /* 0x0002a6000804017f */
[----:B--2---:R-:W-:Y:S05]  /*13b00*/  @!P2 NANOSLEEP.SYNCS 0x989680 ;  /* 0x009896800000a95d */ /* 0x004fea0003900000 */
[----:B------:R-:W2:Y:S02]  /*13b10*/  @!P2 SYNCS.PHASECHK.TRANS64 P2, [R5+URZ+0x31c30], R0 ;  /* 0x031c30000500a5a7 */ /* 0x000ea4000804007f */
[----:B--2---:R-:W-:Y:S05]  /*13b20*/  @!P2 BRA `(.L_x_1889) ;  /* 0xfffffffc00eca947 */ /* 0x004fea000383ffff */
[----:B------:R-:W-:Y:S05]  /*13b30*/  BRA `(.L_x_1886) ;  /* 0xffffff5800747947 */ /* 0x000fea000383ffff */
.L_x_1893:
[----:B-1----:R-:W-:-:S04]  /*13b40*/  IMAD.U32 R5, RZ, RZ, UR4 ;  /* 0x00000004ff057e24 */ /* 0x002fc8000f8e00ff */
[----:B------:R1:W2:Y:S03]  /*13b50*/  SYNCS.PHASECHK.TRANS64.TRYWAIT P2, [R5+URZ+0x31c50], R0 ;  /* 0x031c5000050075a7 */ /* 0x0002a6000804017f */
[----:B--2---:R-:W-:Y:S05]  /*13b60*/  @!P2 NANOSLEEP.SYNCS 0x989680 ;  /* 0x009896800000a95d */ /* 0x004fea0003900000 */
[----:B------:R-:W2:Y:S02]  /*13b70*/  @!P2 SYNCS.PHASECHK.TRANS64 P2, [R5+URZ+0x31c50], R0 ;  /* 0x031c50000500a5a7 */ /* 0x000ea4000804007f */
[----:B--2---:R-:W-:Y:S05]  /*13b80*/  @!P2 BRA `(.L_x_1893) ;  /* 0xfffffffc00eca947 */ /* 0x004fea000383ffff */
[----:B------:R-:W-:Y:S05]  /*13b90*/  BRA `(.L_x_1890) ;  /* 0xffffff7000107947 */ /* 0x000fea000383ffff */
.L_x_1898:
[----:B-1----:R-:W-:-:S04]  /*13ba0*/  IMAD.U32 R7, RZ, RZ, UR5 ;  /* 0x00000005ff077e24 */ /* 0x002fc8000f8e00ff */
[----:B------:R1:W3:Y:S03]  /*13bb0*/  SYNCS.PHASECHK.TRANS64.TRYWAIT P0, [R7+URZ+0x31c50], R6 ;  /* 0x031c5006070075a7 */ /* 0x0002e6000800017f */
[----:B---3--:R-:W-:Y:S05]  /*13bc0*/  @!P0 NANOSLEEP.SYNCS 0x989680 ;  /* 0x009896800000895d */ /* 0x008fea0003900000 */
[----:B------:R-:W3:Y:S02]  /*13bd0*/  @!P0 SYNCS.PHASECHK.TRANS64 P0, [R7+URZ+0x31c50], R6 ;  /* 0x031c5006070085a7 */ /* 0x000ee4000800007f */
[----:B---3--:R-:W-:Y:S05]  /*13be0*/  @!P0 BRA `(.L_x_1898) ;  /* 0xfffffffc00ec8947 */ /* 0x008fea000383ffff */
[----:B------:R-:W-:Y:S05]  /*13bf0*/  BRA `(.L_x_1897) ;  /* 0xffffff8c00f47947 */ /* 0x000fea000383ffff */
.L_x_1920:
[----:B------:R-:W-:Y:S02]  /*13c00*/  IMAD.MOV.U32 R13, RZ, RZ, R20 ;  /* 0x000000ffff0d7224 */ /* 0x000fe400078e0014 */
[----:B------:R-:W-:Y:S02]  /*13c10*/  IMAD.MOV.U32 R12, RZ, RZ, RZ ;  /* 0x000000ffff0c7224 */ /* 0x000fe400078e00ff */
[----:B------:R-:W-:Y:S02]  /*13c20*/  IMAD.MOV.U32 R11, RZ, RZ, 0x1f ;  /* 0x0000001fff0b7424 */ /* 0x000fe400078e00ff */
[----:B------:R-:W-:-:S07]  /*13c30*/  IMAD.MOV.U32 R15, RZ, RZ, -0x1 ;  /* 0xffffffffff0f7424 */ /* 0x000fce00078e00ff */
[----:B------:R-:W-:Y:S05]  /*13c40*/  WARPSYNC.COLLECTIVE R15, `(.L_x_2015) ;  /* 0x000000000f087348 */ /* 0x000fea0003c00000 */
[----:B------:R0:W1:Y:S02]  /*13c50*/  SHFL.IDX P6, R14, R13, R12, R11 ;  /* 0x0000000c0d0e7389 */ /* 0x00006400000c000b */
[----:B01----:R-:W-:Y:S01]  /*13c60*/  ENDCOLLECTIVE ;  /* 0x000000000000791b */ /* 0x003fe20003800000 */
.L_x_2015:
[----:B------:R-:W-:Y:S05]  /*13c70*/  BRA `(.L_x_2016) ;  /* 0xffffffbc00c47947 */ /* 0x000fea000383ffff */
.L_x_1922:
[----:B------:R-:W-:Y:S01]  /*13c80*/  BSSY B0, `(.L_x_2017) ;  /* 0x0000006000007945 */ /* 0x000fe20003800000 */
[----:B------:R-:W-:-:S07]  /*13c90*/  IMAD.MOV.U32 R15, RZ, RZ, -0x1 ;  /* 0xffffffffff0f7424 */ /* 0x000fce00078e00ff */
[----:B0-----:R-:W-:Y:S05]  /*13ca0*/  WARPSYNC.COLLECTIVE R15, `(.L_x_2018) ;  /* 0x000000000f0c7348 */ /* 0x001fea0003c00000 */
[----:B------:R-:W-:Y:S02]  /*13cb0*/  ELECT P6, UR62, PT ;  /* 0x00000000003e782f */ /* 0x000fe400038c0000 */
[----:B------:R-:W-:Y:S01]  /*13cc0*/  MOV R14, UR62 ;  /* 0x0000003e000e7c02 */ /* 0x000fe20008000f00 */
[----:B0-----:R-:W-:Y:S10]  /*13cd0*/  ENDCOLLECTIVE ;  /* 0x000000000000791b */ /* 0x001ff40003800000 */
.L_x_2018:
[----:B------:R-:W-:Y:S05]  /*13ce0*/  BSYNC B0 ;  /* 0x0000000000007941 */ /* 0x000fea0003800000 */
.L_x_2017:
[----:B------:R-:W-:Y:S05]  /*13cf0*/  BRA `(.L_x_2019) ;  /* 0xffffffbc00c07947 */ /* 0x000fea000383ffff */
.L_x_1924:
[----:B-1----:R1:W2:Y:S02]  /*13d00*/  SYNCS.PHASECHK.TRANS64.TRYWAIT P0, [R3+URZ+0x31c40], R0 ;  /* 0x031c4000030075a7 */ /* 0x0022a4000800017f */
[----:B--2---:R-:W-:Y:S05]  /*13d10*/  @!P0 NANOSLEEP.SYNCS 0x989680 ;  /* 0x009896800000895d */ /* 0x004fea0003900000 */
[----:B------:R-:W2:Y:S02]  /*13d20*/  @!P0 SYNCS.PHASECHK.TRANS64 P0, [R3+URZ+0x31c40], R0 ;  /* 0x031c4000030085a7 */ /* 0x000ea4000800007f */
[----:B--2---:R-:W-:Y:S05]  /*13d30*/  @!P0 BRA `(.L_x_1924) ;  /* 0xfffffffc00f08947 */ /* 0x004fea000383ffff */
[----:B------:R-:W-:Y:S05]  /*13d40*/  BRA `(.L_x_2020) ;  /* 0xffffffc000207947 */ /* 0x000fea000383ffff */
.L_x_1928:
[----:B------:R-:W-:Y:S02]  /*13d50*/  IMAD.MOV.U32 R13, RZ, RZ, R4 ;  /* 0x000000ffff0d7224 */ /* 0x000fe400078e0004 */
[----:B------:R-:W-:Y:S02]  /*13d60*/  IMAD.MOV.U32 R12, RZ, RZ, RZ ;  /* 0x000000ffff0c7224 */ /* 0x000fe400078e00ff */
[----:B------:R-:W-:Y:S02]  /*13d70*/  IMAD.MOV.U32 R11, RZ, RZ, 0x1c1f ;  /* 0x00001c1fff0b7424 */ /* 0x000fe400078e00ff */
[----:B------:R-:W-:Y:S02]  /*13d80*/  IMAD.MOV.U32 R15, RZ, RZ, -0x1 ;  /* 0xffffffffff0f7424 */ /* 0x000fe400078e00ff */
[----:B------:R-:W-:-:S07]  /*13d90*/  IMAD.U32 R6, RZ, RZ, UR44 ;  /* 0x0000002cff067e24 */ /* 0x000fce000f8e00ff */
[----:B------:R-:W-:Y:S05]  /*13da0*/  WARPSYNC.COLLECTIVE R15, `(.L_x_2021) ;  /* 0x000000000f087348 */ /* 0x000fea0003c00000 */
[----:B------:R0:W1:Y:S02]  /*13db0*/  SHFL.IDX P6, R14, R13, R12, R11 ;  /* 0x0000000c0d0e7389 */ /* 0x00006400000c000b */
[----:B01----:R-:W-:Y:S01]  /*13dc0*/  ENDCOLLECTIVE ;  /* 0x000000000000791b */ /* 0x003fe20003800000 */
.L_x_2021:
[----:B------:R-:W-:-:S04]  /*13dd0*/  IMAD R6, R6, 0xc0, R21 ;  /* 0x000000c006067824 */ /* 0x000fc800078e0215 */
[----:B------:R-:W-:Y:S02]  /*13de0*/  VIADD R10, R6, 0x20 ;  /* 0x00000020060a7836 */ /* 0x000fe40000000000 */
[----:B------:R-:W-:Y:S02]  /*13df0*/  IMAD.MOV.U32 R13, RZ, RZ, R0 ;  /* 0x000000ffff0d7224 */ /* 0x000fe400078e0000 */
[----:B------:R-:W-:-:S07]  /*13e00*/  IMAD.MOV.U32 R2, RZ, RZ, R14 ;  /* 0x000000ffff027224 */ /* 0x000fce00078e000e */
[----:B------:R-:W-:Y:S05]  /*13e10*/  WARPSYNC.COLLECTIVE R15, `(.L_x_2022) ;  /* 0x000000000f087348 */ /* 0x000fea0003c00000 */
[----:B------:R0:W1:Y:S02]  /*13e20*/  SHFL.IDX P6, R14, R13, R12, R11 ;  /* 0x0000000c0d0e7389 */ /* 0x00006400000c000b */
[----:B01----:R-:W-:Y:S01]  /*13e30*/  ENDCOLLECTIVE ;  /* 0x000000000000791b */ /* 0x003fe20003800000 */
.L_x_2022:
[----:B------:R-:W-:Y:S01]  /*13e40*/  ULDC UR4, c[0x0][0x288] ;  /* 0x0000a20000047ab9 */ /* 0x000fe20000000800 */
[----:B------:R-:W-:Y:S01]  /*13e50*/  ULDC.64 UR6, c[0x0][0x208] ;  /* 0x0000820000067ab9 */ /* 0x000fe20000000a00 */
[----:B------:R-:W-:-:S05]  /*13e60*/  IMAD R5, R9, UR4, RZ ;  /* 0x0000000409057c24 */ /* 0x000fca000f8e02ff */
[----:B------:R-:W-:Y:S01]  /*13e70*/  ISETP.GE.AND P4, PT, R6, R5, PT ;  /* 0x000000050600720c */ /* 0x000fe20003f86270 */
[----:B------:R-:W-:Y:S02]  /*13e80*/  IMAD.MOV.U32 R13, RZ, RZ, R4 ;  /* 0x000000ffff0d7224 */ /* 0x000fe400078e0004 */
[----:B------:R-:W-:Y:S02]  /*13e90*/  IMAD.MOV.U32 R12, RZ, RZ, 0x1 ;  /* 0x00000001ff0c7424 */ /* 0x000fe400078e00ff */
[----:B------:R-:W-:-:S08]  /*13ea0*/  IMAD.MOV.U32 R3, RZ, RZ, R14 ;  /* 0x000000ffff037224 */ /* 0x000fd000078e000e */
[----:B------:R-:W-:-:S05]  /*13eb0*/  @!P4 LEA R3, P3, R20, R3, 0x1 ;  /* 0x000000031403c211 */ /* 0x000fca00078608ff */
[----:B------:R-:W-:-:S05]  /*13ec0*/  @!P4 IMAD.X R2, RZ, RZ, R2, P3 ;  /* 0x000000ffff02c224 */ /* 0x000fca00018e0602 */
[----:B------:R-:W-:-:S04]  /*13ed0*/  @!P4 LOP3.LUT R3, R3, R2, RZ, 0x3c, !PT ;  /* 0x000000020303c212 */ /* 0x000fc800078e3cff */
[----:B------:R-:W-:-:S04]  /*13ee0*/  @!P4 LOP3.LUT R2, R3, R2, RZ, 0x3c, !PT ;  /* 0x000000020302c212 */ /* 0x000fc800078e3cff */
[----:B------:R-:W-:-:S05]  /*13ef0*/  @!P4 LOP3.LUT R3, R3, R2, RZ, 0x3c, !PT ;  /* 0x000000020303c212 */ /* 0x000fca00078e3cff */
[----:B------:R-:W-:Y:S01]  /*13f00*/  @!PT LDS RZ, [RZ] ;  /* 0x00000000fffff984 */ /* 0x000fe20000000800 */
[----:B------:R-:W-:Y:S01]  /*13f10*/  @!PT LDS RZ, [RZ] ;  /* 0x00000000fffff984 */ /* 0x000fe20000000800 */
[----:B------:R-:W-:Y:S01]  /*13f20*/  @!PT LDS RZ, [RZ] ;  /* 0x00000000fffff984 */ /* 0x000fe20000000800 */
[----:B------:R0:W-:Y:S04]  /*13f30*/  @!P4 LDGSTS.E.BYPASS.LTC128B.128 [R27+0xda00], desc[UR6][R2.64], !P0 ;  /* 0x0da00000021bcfae */ /* 0x0001e8000c101d46 */
[----:B------:R0:W-:Y:S04]  /*13f40*/  @!P4 LDGSTS.E.BYPASS.LTC128B.128 [R27+0x10a00], desc[UR6][R2.64+0x40], !P1 ;  /* 0x10a00040021bcfae */ /* 0x0001e8000c901d46 */
[----:B------:R0:W-:Y:S01]  /*13f50*/  @!P4 LDGSTS.E.BYPASS.LTC128B.128 [R27+0x13a00], desc[UR6][R2.64+0x80], !P2 ;  /* 0x13a00080021bcfae */ /* 0x0001e2000d101d46 */
[----:B------:R-:W-:Y:S01]  /*13f60*/  ISETP.GE.AND P4, PT, R10, R5, PT ;  /* 0x000000050a00720c */ /* 0x000fe20003f86270 */
[----:B------:R-:W-:-:S12]  /*13f70*/  VIADD R10, R6, 0x40 ;  /* 0x00000040060a7836 */ /* 0x000fd80000000000 */
[----:B0-----:R-:W-:Y:S05]  /*13f80*/  WARPSYNC.COLLECTIVE R15, `(.L_x_2023) ;  /* 0x000000000f087348 */ /* 0x001fea0003c00000 */
[----:B------:R1:W2:Y:S02]  /*13f90*/  SHFL.IDX P6, R14, R13, R12, R11 ;  /* 0x0000000c0d0e7389 */ /* 0x0002a400000c000b */
[----:B012---:R-:W-:Y:S01]  /*13fa0*/  ENDCOLLECTIVE ;  /* 0x000000000000791b */ /* 0x007fe20003800000 */
.L_x_2023:
[----:B------:R-:W-:Y:S02]  /*13fb0*/  IMAD.MOV.U32 R13, RZ, RZ, R0 ;  /* 0x000000ffff0d7224 */ /* 0x000fe400078e0000 */
[----:B------:R-:W-:-:S07]  /*13fc0*/  IMAD.MOV.U32 R2, RZ, RZ, R14 ;  /* 0x000000ffff027224 */ /* 0x000fce00078e000e */
[----:B------:R-:W-:Y:S05]  /*13fd0*/  WARPSYNC.COLLECTIVE R15, `(.L_x_2024) ;  /* 0x000000000f087348 */ /* 0x000fea0003c00000 */
[----:B------:R0:W1:Y:S02]  /*13fe0*/  SHFL.IDX P6, R14, R13, R12, R11 ;  /* 0x0000000c0d0e7389 */ /* 0x00006400000c000b */
[----:B01----:R-:W-:Y:S01]  /*13ff0*/  ENDCOLLECTIVE ;  /* 0x000000000000791b */ /* 0x003fe20003800000 */
.L_x_2024:
[----:B------:R-:W-:Y:S01]  /*14000*/  ULDC.64 UR4, c[0x0][0x208] ;  /* 0x0000820000047ab9 */ /* 0x000fe20000000a00 */
[----:B------:R-:W-:Y:S02]  /*14010*/  IMAD.MOV.U32 R13, RZ, RZ, R4 ;  /* 0x000000ffff0d7224 */ /* 0x000fe400078e0004 */
[----:B------:R-:W-:Y:S02]  /*14020*/  IMAD.MOV.U32 R12, RZ, RZ, 0x2 ;  /* 0x00000002ff0c7424 */ /* 0x000fe400078e00ff */
[----:B------:R-:W-:-:S05]  /*14030*/  IMAD.MOV.U32 R3, RZ, RZ, R14 ;  /* 0x000000ffff037224 */ /* 0x000fca00078e000e */
        /* <DEDUP_REMOVED lines=11> */
[----:B------:R-:W-:-:S13]  /*140f0*/  ISETP.GE.AND P4, PT, R10, R5, PT ;  /* 0x000000050a00720c */ /* 0x000fda0003f86270 */
[----:B0-----:R-:W-:Y:S05]  /*14100*/  WARPSYNC.COLLECTIVE R15, `(.L_x_2025) ;  /* 0x000000000f087348 */ /* 0x001fea0003c00000 */
[----:B------:R1:W2:Y:S02]  /*14110*/  SHFL.IDX P6, R14, R13, R12, R11 ;  /* 0x0000000c0d0e7389 */ /* 0x0002a400000c000b */
[----:B012---:R-:W-:Y:S01]  /*14120*/  ENDCOLLECTIVE ;  /* 0x000000000000791b */ /* 0x007fe20003800000 */
.L_x_2025:
[----:B------:R-:W-:Y:S02]  /*14130*/  IMAD.MOV.U32 R13, RZ, RZ, R0 ;  /* 0x000000ffff0d7224 */ /* 0x000fe400078e0000 */
[----:B------:R-:W-:-:S07]  /*14140*/  IMAD.MOV.U32 R2, RZ, RZ, R14 ;  /* 0x000000ffff027224 */ /* 0x000fce00078e000e */
[----:B------:R-:W-:Y:S05]  /*14150*/  WARPSYNC.COLLECTIVE R15, `(.L_x_2026) ;  /* 0x000000000f087348 */ /* 0x000fea0003c00000 */
[----:B------:R0:W1:Y:S02]  /*14160*/  SHFL.IDX P6, R14, R13, R12, R11 ;  /* 0x0000000c0d0e7389 */ /* 0x00006400000c000b */
[----:B01----:R-:W-:Y:S01]  /*14170*/  ENDCOLLECTIVE ;  /* 0x000000000000791b */ /* 0x003fe20003800000 */
.L_x_2026:
        /* <DEDUP_REMOVED lines=14> */
[----:B------:R0:W-:Y:S02]  /*14260*/  @!P4 LDGSTS.E.BYPASS.LTC128B.128 [R27+0x14a00], desc[UR4][R2.64+0x80], !P2 ;  /* 0x14a00080021bcfae */ /* 0x0001e4000d101d44 */
[----:B0-----:R-:W-:Y:S05]  /*14270*/  WARPSYNC.COLLECTIVE R15, `(.L_x_2027) ;  /* 0x000000000f087348 */ /* 0x001fea0003c00000 */
[----:B------:R1:W2:Y:S02]  /*14280*/  SHFL.IDX P6, R14, R13, R12, R11 ;  /* 0x0000000c0d0e7389 */ /* 0x0002a400000c000b */
[----:B012---:R-:W-:Y:S01]  /*14290*/  ENDCOLLECTIVE ;  /* 0x000000000000791b */ /* 0x007fe20003800000 */
.L_x_2027:
[----:B------:R-:W-:Y:S02]  /*142a0*/  IMAD.MOV.U32 R13, RZ, RZ, R0 ;  /* 0x000000ffff0d7224 */ /* 0x000fe400078e0000 */
[----:B------:R-:W-:-:S05]  /*142b0*/  VIADD R0, R6, 0x60 ;  /* 0x0000006006007836 */ /* 0x000fca0000000000 */
[----:B------:R-:W-:Y:S01]  /*142c0*/  ISETP.GE.AND P4, PT, R0, R5, PT ;  /* 0x000000050000720c */ /* 0x000fe20003f86270 */
[----:B------:R-:W-:Y:S02]  /*142d0*/  VIADD R0, R6, 0x80 ;  /* 0x0000008006007836 */ /* 0x000fe40000000000 */
[----:B------:R-:W-:-:S10]  /*142e0*/  IMAD.MOV.U32 R4, RZ, RZ, R14 ;  /* 0x000000ffff047224 */ /* 0x000fd400078e000e */
[----:B------:R-:W-:Y:S05]  /*142f0*/  WARPSYNC.COLLECTIVE R15, `(.L_x_2028) ;  /* 0x000000000f087348 */ /* 0x000fea0003c00000 */
[----:B------:R0:W1:Y:S02]  /*14300*/  SHFL.IDX P6, R14, R13, R12, R11 ;  /* 0x0000000c0d0e7389 */ /* 0x00006400000c000b */
[----:B01----:R-:W-:Y:S01]  /*14310*/  ENDCOLLECTIVE ;  /* 0x000000000000791b */ /* 0x003fe20003800000 */
.L_x_2028:
[----:B------:R-:W-:Y:S01]  /*14320*/  ULDC.64 UR4, c[0x0][0x208] ;  /* 0x0000820000047ab9 */ /* 0x000fe20000000a00 */
[----:B------:R-:W-:Y:S02]  /*14330*/  IMAD.MOV.U32 R13, RZ, RZ, R7 ;  /* 0x000000ffff0d7224 */ /* 0x000fe400078e0007 */
[----:B------:R-:W-:Y:S01]  /*14340*/  IMAD.MOV.U32 R12, RZ, RZ, RZ ;  /* 0x000000ffff0c7224 */ /* 0x000fe200078e00ff */
[----:B------:R-:W-:-:S05]  /*14350*/  @!P4 LEA R14, P3, R20, R14, 0x1 ;  /* 0x0000000e140ec211 */ /* 0x000fca00078608ff */
[----:B------:R-:W-:Y:S02]  /*14360*/  @!P4 IMAD.X R9, RZ, RZ, R4, P3 ;  /* 0x000000ffff09c224 */ /* 0x000fe400018e0604 */
[----:B------:R-:W-:Y:S02]  /*14370*/  @!P4 IMAD.MOV.U32 R2, RZ, RZ, R14 ;  /* 0x000000ffff02c224 */ /* 0x000fe400078e000e */
[----:B------:R-:W-:-:S05]  /*14380*/  @!P4 IMAD.MOV.U32 R3, RZ, RZ, R9 ;  /* 0x000000ffff03c224 */ /* 0x000fca00078e0009 */
        /* <DEDUP_REMOVED lines=10> */
.L_x_2029:
[----:B------:R-:W-:Y:S02]  /*14430*/  IMAD.MOV.U32 R13, RZ, RZ, R8 ;  /* 0x000000ffff0d7224 */ /* 0x000fe400078e0008 */
[----:B------:R-:W-:-:S07]  /*14440*/  IMAD.MOV.U32 R0, RZ, RZ, R14 ;  /* 0x000000ffff007224 */ /* 0x000fce00078e000e */
[----:B------:R-:W-:Y:S05]  /*14450*/  WARPSYNC.COLLECTIVE R15, `(.L_x_2030) ;  /* 0x000000000f087348 */ /* 0x000fea0003c00000 */
[----:B------:R0:W1:Y:S02]  /*14460*/  SHFL.IDX P6, R14, R13, R12, R11 ;  /* 0x0000000c0d0e7389 */ /* 0x00006400000c000b */
[----:B01----:R-:W-:Y:S01]  /*14470*/  ENDCOLLECTIVE ;  /* 0x000000000000791b */ /* 0x003fe20003800000 */
.L_x_2030:
[----:B------:R-:W-:Y:S01]  /*14480*/  ULDC.64 UR4, c[0x0][0x208] ;  /* 0x0000820000047ab9 */ /* 0x000fe20000000a00 */
[----:B------:R-:W-:Y:S02]  /*14490*/  IMAD.MOV.U32 R13, RZ, RZ, R7 ;  /* 0x000000ffff0d7224 */ /* 0x000fe400078e0007 */
[----:B------:R-:W-:Y:S01]  /*144a0*/  IMAD.MOV.U32 R12, RZ, RZ, 0x1 ;  /* 0x00000001ff0c7424 */ /* 0x000fe200078e00ff */
        /* <DEDUP_REMOVED lines=13> */
.L_x_2031:
[----:B------:R-:W-:Y:S02]  /*14580*/  IMAD.MOV.U32 R13, RZ, RZ, R8 ;  /* 0x000000ffff0d7224 */ /* 0x000fe400078e0008 */
[----:B------:R-:W-:-:S07]  /*14590*/  IMAD.MOV.U32 R7, RZ, RZ, R14 ;  /* 0x000000ffff077224 */ /* 0x000fce00078e000e */
[----:B------:R-:W-:Y:S05]  /*145a0*/  WARPSYNC.COLLECTIVE R15, `(.L_x_2032) ;  /* 0x000000000f087348 */ /* 0x000fea0003c00000 */
[----:B------:R0:W1:Y:S02]  /*145b0*/  SHFL.IDX P6, R14, R13, R12, R11 ;  /* 0x0000000c0d0e7389 */ /* 0x00006400000c000b */
[----:B01----:R-:W-:Y:S01]  /*145c0*/  ENDCOLLECTIVE ;  /* 0x000000000000791b */ /* 0x003fe20003800000 */
.L_x_2032:
[----:B------:R-:W-:Y:S05]  /*145d0*/  BRA `(.L_x_2033) ;  /* 0xffffffc400407947 */ /* 0x000fea000383ffff */
.L_x_1931:
[----:B0-----:R0:W1:Y:S02]  /*145e0*/  SYNCS.PHASECHK.TRANS64.TRYWAIT P0, [R17+URZ+0x31c20], R2 ;  /* 0x031c2002110075a7 */ /* 0x001064000800017f */
[----:B-1----:R-:W-:Y:S05]  /*145f0*/  @!P0 NANOSLEEP.SYNCS 0x989680 ;  /* 0x009896800000895d */ /* 0x002fea0003900000 */
[----:B------:R-:W1:Y:S02]  /*14600*/  @!P0 SYNCS.PHASECHK.TRANS64 P0, [R17+URZ+0x31c20], R2 ;  /* 0x031c2002110085a7 */ /* 0x000e64000800007f */
[----:B-1----:R-:W-:Y:S05]  /*14610*/  @!P0 BRA `(.L_x_1931) ;  /* 0xfffffffc00f08947 */ /* 0x002fea000383ffff */
[----:B------:R-:W-:Y:S05]  /*14620*/  BRA `(.L_x_2034) ;  /* 0xffffffc400ac7947 */ /* 0x000fea000383ffff */
.L_x_1938:
[----:B0-----:R0:W1:Y:S02]  /*14630*/  SYNCS.PHASECHK.TRANS64.TRYWAIT P0, [R2+URZ+0x31c40], R3 ;  /* 0x031c4003020075a7 */ /* 0x001064000800017f */
[----:B-1----:R-:W-:Y:S05]  /*14640*/  @!P0 NANOSLEEP.SYNCS 0x989680 ;  /* 0x009896800000895d */ /* 0x002fea0003900000 */
[----:B------:R-:W1:Y:S02]  /*14650*/  @!P0 SYNCS.PHASECHK.TRANS64 P0, [R2+URZ+0x31c40], R3 ;  /* 0x031c4003020085a7 */ /* 0x000e64000800007f */
[----:B-1----:R-:W-:Y:S05]  /*14660*/  @!P0 BRA `(.L_x_1938) ;  /* 0xfffffffc00f08947 */ /* 0x002fea000383ffff */
[----:B------:R-:W-:Y:S05]  /*14670*/  BRA `(.L_x_2035) ;  /* 0xffffffc800607947 */ /* 0x000fea000383ffff */
.L_x_1945:
[----:B0-----:R0:W1:Y:S02]  /*14680*/  SYNCS.PHASECHK.TRANS64.TRYWAIT P0, [R3+URZ+0x60], R2 ;  /* 0x00006002030075a7 */ /* 0x001064000800017f */
[----:B-1----:R-:W-:Y:S05]  /*14690*/  @!P0 NANOSLEEP.SYNCS 0x989680 ;  /* 0x009896800000895d */ /* 0x002fea0003900000 */
[----:B------:R-:W1:Y:S02]  /*146a0*/  @!P0 SYNCS.PHASECHK.TRANS64 P0, [R3+URZ+0x60], R2 ;  /* 0x00006002030085a7 */ /* 0x000e64000800007f */
[----:B-1----:R-:W-:Y:S05]  /*146b0*/  @!P0 BRA `(.L_x_1945) ;  /* 0xfffffffc00f08947 */ /* 0x002fea000383ffff */
[----:B------:R-:W-:Y:S05]  /*146c0*/  BRA `(.L_x_2036) ;  /* 0xffffffcc00507947 */ /* 0x000fea000383ffff */
.L_x_1956:
[----:B0-----:R0:W1:Y:S02]  /*146d0*/  SYNCS.PHASECHK.TRANS64.TRYWAIT P0, [R3+URZ+0x31c40], R2 ;  /* 0x031c4002030075a7 */ /* 0x001064000800017f */
[----:B-1----:R-:W-:Y:S05]  /*146e0*/  @!P0 NANOSLEEP.SYNCS 0x989680 ;  /* 0x009896800000895d */ /* 0x002fea0003900000 */
[----:B------:R-:W1:Y:S02]  /*146f0*/  @!P0 SYNCS.PHASECHK.TRANS64 P0, [R3+URZ+0x31c40], R2 ;  /* 0x031c4002030085a7 */ /* 0x000e64000800007f */
[----:B-1----:R-:W-:Y:S05]  /*14700*/  @!P0 BRA `(.L_x_1956) ;  /* 0xfffffffc00f08947 */ /* 0x002fea000383ffff */
[----:B------:R-:W-:Y:S05]  /*14710*/  BRA `(.L_x_2037) ;  /* 0xffffffd400007947 */ /* 0x000fea000383ffff */
.L_x_1963:
[----:B0-----:R0:W1:Y:S02]  /*14720*/  SYNCS.PHASECHK.TRANS64.TRYWAIT P0, [R12+URZ+0x60], R23 ;  /* 0x000060170c0075a7 */ /* 0x001064000800017f */
[----:B-1----:R-:W-:Y:S05]  /*14730*/  @!P0 NANOSLEEP.SYNCS 0x989680 ;  /* 0x009896800000895d */ /* 0x002fea0003900000 */
[----:B------:R-:W1:Y:S02]  /*14740*/  @!P0 SYNCS.PHASECHK.TRANS64 P0, [R12+URZ+0x60], R23 ;  /* 0x000060170c0085a7 */ /* 0x000e64000800007f */
[----:B-1----:R-:W-:Y:S05]  /*14750*/  @!P0 BRA `(.L_x_1963) ;  /* 0xfffffffc00f08947 */ /* 0x002fea000383ffff */
[----:B------:R-:W-:Y:S05]  /*14760*/  BRA `(.L_x_2038) ;  /* 0xffffffd400f87947 */ /* 0x000fea000383ffff */
.L_x_1973:
[----:B0-----:R0:W1:Y:S02]  /*14770*/  SYNCS.PHASECHK.TRANS64.TRYWAIT P0, [R2+URZ+0x31c40], R3 ;  /* 0x031c4003020075a7 */ /* 0x001064000800017f */
[----:B-1----:R-:W-:Y:S05]  /*14780*/  @!P0 NANOSLEEP.SYNCS 0x989680 ;  /* 0x009896800000895d */ /* 0x002fea0003900000 */
[----:B------:R-:W1:Y:S02]  /*14790*/  @!P0 SYNCS.PHASECHK.TRANS64 P0, [R2+URZ+0x31c40], R3 ;  /* 0x031c4003020085a7 */ /* 0x000e64000800007f */
[----:B-1----:R-:W-:Y:S05]  /*147a0*/  @!P0 BRA `(.L_x_1973) ;  /* 0xfffffffc00f08947 */ /* 0x002fea000383ffff */
[----:B------:R-:W-:Y:S05]  /*147b0*/  BRA `(.L_x_2039) ;  /* 0xffffffdc007c7947 */ /* 0x000fea000383ffff */
.L_x_1980:
[----:B0-----:R0:W1:Y:S02]  /*147c0*/  SYNCS.PHASECHK.TRANS64.TRYWAIT P0, [R8+URZ+0x60], R2 ;  /* 0x00006002080075a7 */ /* 0x001064000800017f */
[----:B-1----:R-:W-:Y:S05]  /*147d0*/  @!P0 NANOSLEEP.SYNCS 0x989680 ;  /* 0x009896800000895d */ /* 0x002fea0003900000 */
[----:B------:R-:W1:Y:S02]  /*147e0*/  @!P0 SYNCS.PHASECHK.TRANS64 P0, [R8+URZ+0x60], R2 ;  /* 0x00006002080085a7 */ /* 0x000e64000800007f */
[----:B-1----:R-:W-:Y:S05]  /*147f0*/  @!P0 BRA `(.L_x_1980) ;  /* 0xfffffffc00f08947 */ /* 0x002fea000383ffff */
[----:B------:R-:W-:Y:S05]  /*14800*/  BRA `(.L_x_2040) ;  /* 0xffffffe000787947 */ /* 0x000fea000383ffff */
.L_x_1992:
[----:B-1----:R1:W2:Y:S02]  /*14810*/  SYNCS.PHASECHK.TRANS64.TRYWAIT P0, [R3+URZ+0x31c60], R0 ;  /* 0x031c6000030075a7 */ /* 0x0022a4000800017f */
[----:B--2---:R-:W-:Y:S05]  /*14820*/  @!P0 NANOSLEEP.SYNCS 0x989680 ;  /* 0x009896800000895d */ /* 0x004fea0003900000 */
[----:B------:R-:W2:Y:S02]  /*14830*/  @!P0 SYNCS.PHASECHK.TRANS64 P0, [R3+URZ+0x31c60], R0 ;  /* 0x031c6000030085a7 */ /* 0x000ea4000800007f */
[----:B--2---:R-:W-:Y:S05]  /*14840*/  @!P0 BRA `(.L_x_1992) ;  /* 0xfffffffc00f08947 */ /* 0x004fea000383ffff */
[----:B------:R-:W-:Y:S05]  /*14850*/  BRA `(.L_x_2041) ;  /* 0xffffffe400e47947 */ /* 0x000fea000383ffff */
.L_x_2000:
        /* <DEDUP_REMOVED lines=8> */
.L_x_2043:
[----:B------:R-:W-:Y:S05]  /*148e0*/  BSYNC B0 ;  /* 0x0000000000007941 */ /* 0x000fea0003800000 */
.L_x_2042:
[----:B------:R-:W-:Y:S05]  /*148f0*/  BRA `(.L_x_2044) ;  /* 0xffffffec00007947 */ /* 0x000fea000383ffff */
.L_x_2003:
[----:B-1----:R1:W2:Y:S02]  /*14900*/  SYNCS.PHASECHK.TRANS64.TRYWAIT P0, [R7+URZ+0x31c20], R0 ;  /* 0x031c2000070075a7 */ /* 0x0022a4000800017f */
[----:B--2---:R-:W-:Y:S05]  /*14910*/  @!P0 NANOSLEEP.SYNCS 0x989680 ;  /* 0x009896800000895d */ /* 0x004fea0003900000 */
[----:B------:R-:W2:Y:S02]  /*14920*/  @!P0 SYNCS.PHASECHK.TRANS64 P0, [R7+URZ+0x31c20], R0 ;  /* 0x031c2000070085a7 */ /* 0x000ea4000800007f */
[----:B--2---:R-:W-:Y:S05]  /*14930*/  @!P0 BRA `(.L_x_2003) ;  /* 0xfffffffc00f08947 */ /* 0x004fea000383ffff */
[----:B------:R-:W-:Y:S05]  /*14940*/  BRA `(.L_x_2045) ;  /* 0xffffffec00487947 */ /* 0x000fea000383ffff */
.L_x_2004:
        /* <DEDUP_REMOVED lines=11> */
.L_x_2047:
[----:B------:R-:W-:Y:S05]  /*14a00*/  BSYNC B0 ;  /* 0x0000000000007941 */ /* 0x000fea0003800000 */
.L_x_2046:
[----:B------:R-:W-:Y:S05]  /*14a10*/  BRA `(.L_x_2048) ;  /* 0xffffffec00307947 */ /* 0x000fea000383ffff */
.L_x_2007:
[----:B------:R-:W-:Y:S01]  /*14a20*/  BSSY B1, `(.L_x_2049) ;  /* 0x0000006000017945 */ /* 0x000fe20003800000 */
[----:B------:R-:W-:-:S07]  /*14a30*/  IMAD.MOV.U32 R15, RZ, RZ, -0x1 ;  /* 0xffffffffff0f7424 */ /* 0x000fce00078e00ff */
[----:B01----:R-:W-:Y:S05]  /*14a40*/  WARPSYNC.COLLECTIVE R15, `(.L_x_2050) ;  /* 0x000000000f0c7348 */ /* 0x003fea0003c00000 */
[----:B------:R-:W-:Y:S02]  /*14a50*/  ELECT P6, UR62, PT ;  /* 0x00000000003e782f */ /* 0x000fe400038c0000 */
[----:B------:R-:W-:Y:S01]  /*14a60*/  MOV R14, UR62 ;  /* 0x0000003e000e7c02 */ /* 0x000fe20008000f00 */
[----:B01----:R-:W-:Y:S10]  /*14a70*/  ENDCOLLECTIVE ;  /* 0x000000000000791b */ /* 0x003ff40003800000 */
.L_x_2050:
[----:B------:R-:W-:Y:S05]  /*14a80*/  BSYNC B1 ;  /* 0x0000000000017941 */ /* 0x000fea0003800000 */
.L_x_2049:
[----:B------:R-:W-:Y:S05]  /*14a90*/  BRA `(.L_x_2051) ;  /* 0xffffffec00287947 */ /* 0x000fea000383ffff */
.L_x_2009:
[----:B-1----:R1:W2:Y:S02]  /*14aa0*/  SYNCS.PHASECHK.TRANS64.TRYWAIT P0, [R5+URZ], R4 ;  /* 0x00000004050075a7 */ /* 0x0022a4000800017f */
[----:B--2---:R-:W-:Y:S05]  /*14ab0*/  @!P0 NANOSLEEP.SYNCS 0x989680 ;  /* 0x009896800000895d */ /* 0x004fea0003900000 */
[----:B------:R-:W2:Y:S02]  /*14ac0*/  @!P0 SYNCS.PHASECHK.TRANS64 P0, [R5+URZ], R4 ;  /* 0x00000004050085a7 */ /* 0x000ea4000800007f */
[----:B--2---:R-:W-:Y:S05]  /*14ad0*/  @!P0 BRA `(.L_x_2009) ;  /* 0xfffffffc00f08947 */ /* 0x004fea000383ffff */
[----:B------:R-:W-:Y:S05]  /*14ae0*/  BRA `(.L_x_2052) ;  /* 0xffffffec00647947 */ /* 0x000fea000383ffff */
.L_x_2010:
[----:B--2---:R2:W3:Y:S02]  /*14af0*/  SYNCS.PHASECHK.TRANS64.TRYWAIT P0, [R3+URZ], R0 ;  /* 0x00000000030075a7 */ /* 0x0044e4000800017f */
[----:B---3--:R-:W-:Y:S05]  /*14b00*/  @!P0 NANOSLEEP.SYNCS 0x989680 ;  /* 0x009896800000895d */ /* 0x008fea0003900000 */
[----:B------:R-:W3:Y:S02]  /*14b10*/  @!P0 SYNCS.PHASECHK.TRANS64 P0, [R3+URZ], R0 ;  /* 0x00000000030085a7 */ /* 0x000ee4000800007f */
[----:B---3--:R-:W-:Y:S05]  /*14b20*/  @!P0 BRA `(.L_x_2010) ;  /* 0xfffffffc00f08947 */ /* 0x008fea000383ffff */
[----:B------:R-:W-:Y:S05]  /*14b30*/  BRA `(.L_x_2053) ;  /* 0xffffffec00587947 */ /* 0x000fea000383ffff */
.L_x_2012:
[----:B-1----:R1:W2:Y:S02]  /*14b40*/  SYNCS.PHASECHK.TRANS64.TRYWAIT P0, [R5+URZ], R4 ;  /* 0x00000004050075a7 */ /* 0x0022a4000800017f */
[----:B--2---:R-:W-:Y:S05]  /*14b50*/  @!P0 NANOSLEEP.SYNCS 0x989680 ;  /* 0x009896800000895d */ /* 0x004fea0003900000 */
[----:B------:R-:W2:Y:S02]  /*14b60*/  @!P0 SYNCS.PHASECHK.TRANS64 P0, [R5+URZ], R4 ;  /* 0x00000004050085a7 */ /* 0x000ea4000800007f */
[----:B--2---:R-:W-:Y:S05]  /*14b70*/  @!P0 BRA `(.L_x_2012) ;  /* 0xfffffffc00f08947 */ /* 0x004fea000383ffff */
[----:B------:R-:W-:Y:S05]  /*14b80*/  BRA `(.L_x_2054) ;  /* 0xffffffec005c7947 */ /* 0x000fea000383ffff */
.L_x_2055:
        /* <DEDUP_REMOVED lines=15> */
.L_x_2730:


//--------------------- .text._ZN7cutlass13device_kernelIN5flash11enable_sm90INS1_16FlashAttnFwdSm90INS1_25CollectiveMainloopFwdSm90ILi2EN4cute5tupleIJNS5_1CILi1EEES8_S8_EEENS6_IJNS7_ILi192EEENS7_ILi144EEENS7_ILi96EEEEEELi96ENS_6half_tEfNS_4arch4Sm90ELb1ELb0ELb0ELb1ELb0ELb0ELb0ELb0ELb1ELb1ELb0ELb0EEENS1_21CollectiveEpilogueFwdINS6_IJSA_SC_SB_EEES9_SE_SG_Li384ELb1ELb1ELb0ELb0EEENS1_36VarlenDynamicPersistentTileSchedulerILi192ELi144ELi384ELi128ELb0ELb1ELb1ELb1ELb1ELb1EEEEEEEEEvNT_6ParamsE --------------------------
	.section	.text._ZN7cutlass13device_kernelIN5flash11enable_sm90INS1_16FlashAttnFwdSm90INS1_25CollectiveMainloopFwdSm90ILi2EN4cute5tupleIJNS5_1CILi1EEES8_S8_EEENS6_IJNS7_ILi192EEENS7_ILi144EEENS7_ILi96EEEEEELi96ENS_6half_tEfNS_4arch4Sm90ELb1ELb0ELb0ELb1ELb0ELb0ELb0ELb0ELb1ELb1ELb0ELb0EEENS1_21CollectiveEpilogueFwdINS6_IJSA_SC_SB_EEES9_SE_SG_Li384ELb1ELb1ELb0ELb0EEENS1_36VarlenDynamicPersistentTileSchedulerILi192ELi144ELi384ELi128ELb0ELb1ELb1ELb1ELb1ELb1EEEEEEEEEvNT_6ParamsE,"ax",@progbits
	.align	128
.text._ZN7cutlass13device_kernelIN5flash11enable_sm90INS1_16FlashAttnFwdSm90INS1_25CollectiveMainloopFwdSm90ILi2EN4cute5tupleIJNS5_1CILi1EEES8_S8_EEENS6_IJNS7_ILi192EEENS7_ILi144EEENS7_ILi96EEEEEELi96ENS_6half_tEfNS_4arch4Sm90ELb1ELb0ELb0ELb1ELb0ELb0ELb0ELb0ELb1ELb1ELb0ELb0EEENS1_21CollectiveEpilogueFwdINS6_IJSA_SC_SB_EEES9_SE_SG_Li384ELb1ELb1ELb0ELb0EEENS1_36VarlenDynamicPersistentTileSchedulerILi192ELi144ELi384ELi128ELb0ELb1ELb1ELb1ELb1ELb1EEEEEEEEEvNT_6ParamsE:
        .type           _ZN7cutlass13device_kernelIN5flash11enable_sm90INS1_16FlashAttnFwdSm90INS1_25CollectiveMainloopFwdSm90ILi2EN4cute5tupleIJNS5_1CILi1EEES8_S8_EEENS6_IJNS7_ILi192EEENS7_ILi144EEENS7_ILi96EEEEEELi96ENS_6half_tEfNS_4arch4Sm90ELb1ELb0ELb0ELb1ELb0ELb0ELb0ELb0ELb1ELb1ELb0ELb0EEENS1_21CollectiveEpilogueFwdINS6_IJSA_SC_SB_EEES9_SE_SG_Li384ELb1ELb1ELb0ELb0EEENS1_36VarlenDynamicPersistentTileSchedulerILi192ELi144ELi384ELi128ELb0ELb1ELb1ELb1ELb1ELb1EEEEEEEEEvNT_6ParamsE,@function
        .size           _ZN7cutlass13device_kernelIN5flash11enable_sm90INS1_16FlashAttnFwdSm90INS1_25CollectiveMainloopFwdSm90ILi2EN4cute5tupleIJNS5_1CILi1EEES8_S8_EEENS6_IJNS7_ILi192EEENS7_ILi144EEENS7_ILi96EEEEEELi96ENS_6half_tEfNS_4arch4Sm90ELb1ELb0ELb0ELb1ELb0ELb0ELb0ELb0ELb1ELb1ELb0ELb0EEENS1_21CollectiveEpilogueFwdINS6_IJSA_SC_SB_EEES9_SE_SG_Li384ELb1ELb1ELb0ELb0EEENS1_36VarlenDynamicPersistentTileSchedulerILi192ELi144ELi384ELi128ELb0ELb1ELb1ELb1ELb1ELb1EEEEEEEEEvNT_6ParamsE,(.L_x_2731 - _ZN7cutlass13device_kernelIN5flash11enable_sm90INS1_16FlashAttnFwdSm90INS1_25CollectiveMainloopFwdSm90ILi2EN4cute5tupleIJNS5_1CILi1EEES8_S8_EEENS6_IJNS7_ILi192EEENS7_ILi144EEENS7_ILi96EEEEEELi96ENS_6half_tEfNS_4arch4Sm90ELb1ELb0ELb0ELb1ELb0ELb0ELb0ELb0ELb1ELb1ELb0ELb0EEENS1_21CollectiveEpilogueFwdINS6_IJSA_SC_SB_EEES9_SE_SG_Li384ELb1ELb1ELb0ELb0EEENS1_36VarlenDynamicPersistentTileSchedulerILi192ELi144ELi384ELi128ELb0ELb1ELb1ELb1ELb1ELb1EEEEEEEEEvNT_6ParamsE)
        .other          _ZN7cutlass13device_kernelIN5flash11enable_sm90INS1_16FlashAttnFwdSm90INS1_25CollectiveMainloopFwdSm90ILi2EN4cute5tupleIJNS5_1CILi1EEES8_S8_EEENS6_IJNS7_ILi192EEENS7_ILi144EEENS7_ILi96EEEEEELi96ENS_6half_tEfNS_4arch4Sm90ELb1ELb0ELb0ELb1ELb0ELb0ELb0ELb0ELb1ELb1ELb0ELb0EEENS1_21CollectiveEpilogueFwdINS6_IJSA_SC_SB_EEES9_SE_SG_Li384ELb1ELb1ELb0ELb0EEENS1_36VarlenDynamicPersistentTileSchedulerILi192ELi144ELi384ELi128ELb0ELb1ELb1ELb1ELb1ELb1EEEEEEEEEvNT_6ParamsE,@"STO_CUDA_ENTRY STV_DEFAULT"
_ZN7cutlass13device_kernelIN5flash11enable_sm90INS1_16FlashAttnFwdSm90INS1_25CollectiveMainloopFwdSm90ILi2EN4cute5tupleIJNS5_1CILi1EEES8_S8_EEENS6_IJNS7_ILi192EEENS7_ILi144EEENS7_ILi96EEEEEELi96ENS_6half_tEfNS_4arch4Sm90ELb1ELb0ELb0ELb1ELb0ELb0ELb0ELb0ELb1ELb1ELb0ELb0EEENS1_21CollectiveEpilogueFwdINS6_IJSA_SC_SB_EEES9_SE_SG_Li384ELb1ELb1ELb0ELb0EEENS1_36VarlenDynamicPersistentTileSchedulerILi192ELi144ELi384ELi128ELb0ELb1ELb1ELb1ELb1ELb1EEEEEEEEEvNT_6ParamsE:
        /* <DEDUP_REMOVED lines=18> */
.L_x_2057:
[----:B------:R-:W-:Y:S05]  /*0120*/  BSYNC B0 ;  /* 0x0000000000007941 */ /* 0x000fea0003800000 */
.L_x_2056:
        /* <DEDUP_REMOVED lines=41> */
.L_x_2058:
        /* <DEDUP_REMOVED lines=22> */
.L_x_2059:
        /* <DEDUP_REMOVED lines=18> */
.L_x_2060:
        /* <DEDUP_REMOVED lines=22> */
.L_x_2061:
        /* <DEDUP_REMOVED lines=22> */
.L_x_2062:
        /* <DEDUP_REMOVED lines=8> */
.L_x_2064:
[----:B------:R-:W-:-:S08]  /*0980*/  NOP ;  /* 0x0000000000007918 */ /* 0x000fd00000000000 */
[----:B------:R-:W1:Y:S02]  /*0990*/  USETMAXREG.TRY_ALLOC.CTAPOOL UP0, 0xa0 ;  /* 0x000000a0000079c8 */ /* 0x000e640008000600 */
[----:B-1----:R-:W-:-:S13]  /*09a0*/  PLOP3.LUT P0, PT, PT, PT, UP0, 0x80, 0x0 ;  /* 0x000000000000781c */ /* 0x002fda0003f0f008 */
[----:B------:R-:W-:Y:S05]  /*09b0*/  @!P0 BRA `(.L_x_2064) ;  /* 0xfffffffc00f08947 */ /* 0x000fea000383ffff */
[----:B------:R-:W1:Y:S01]  /*09c0*/  S2R R0, SR_TID.X ;  /* 0x0000000000007919 */ /* 0x000e620000002100 */
[----:B------:R-:W2:Y:S01]  /*09d0*/  S2UR UR4, SR_CgaCtaId ;  /* 0x00000000000479c3 */ /* 0x000ea20000008800 */
[----:B------:R-:W-:-:S07]  /*09e0*/  UMOV UR37, 0x400 ;  /* 0x0000040000257882 */ /* 0x000fce0000000000 */
[----:B------:R-:W-:Y:S06]  /*09f0*/  BAR.ARV 0x8, 0x200 ;  /* 0x0208000000007b1d */ /* 0x000fec0000002000 */
[----:B--2---:R-:W-:-:S03]  /*0a00*/  ULEA UR37, UR4, UR37, 0x18 ;  /* 0x0000002504257291 */ /* 0x004fc6000f8ec03f */
[----:B------:R-:W-:Y:S01]  /*0a10*/  ULDC UR4, c[0x0][0xc3c] ;  /* 0x00030f0000047ab9 */ /* 0x000fe20000000800 */
[----:B-1----:R-:W-:-:S04]  /*0a20*/  SHF.R.U32.HI R0, RZ, 0x7, R0 ;  /* 0x00000007ff007819 */ /* 0x002fc80000011600 */
[----:B------:R-:W-:-:S13]  /*0a30*/  ISETP.NE.AND P0, PT, R0, 0x1, PT ;  /* 0x000000010000780c */ /* 0x000fda0003f05270 */
[----:B------:R-:W-:Y:S08]  /*0a40*/  @!P0 BAR.ARV 0x9, 0x100 ;  /* 0x0244000000008b1d */ /* 0x000ff00000002000 */
[----:B------:R-:W-:Y:S06]  /*0a50*/  BAR.SYNC.DEFER_BLOCKING 0x5, 0x200 ;  /* 0x0148000000007b1d */ /* 0x000fec0000010000 */
[----:B------:R-:W1:Y:S02]  /*0a60*/  LDS.128 R32, [UR37+0x31cd0] ;  /* 0x031cd025ff207984 */ /* 0x000e640008000c00 */
[----:B------:R-:W-:Y:S06]  /*0a70*/  BAR.ARV 0x4, 0x200 ;  /* 0x0108000000007b1d */ /* 0x000fec0000002000 */
[----:B-1----:R-:W-:-:S13]  /*0a80*/  ISETP.GE.AND P0, PT, R35, UR4, PT ;  /* 0x0000000423007c0c */ /* 0x002fda000bf06270 */
[----:B------:R-:W-:Y:S05]  /*0a90*/  @P0 EXIT ;  /* 0x000000000000094d */ /* 0x000fea0003800000 */
[----:B0-----:R-:W2:Y:S01]  /*0aa0*/  LDL R2, [R1+0x34] ;  /* 0x0000340001027983 */ /* 0x001ea20000100800 */
[----:B------:R-:W-:Y:S01]  /*0ab0*/  R2UR UR5, R33 ;  /* 0x00000000210572ca */ /* 0x000fe200000e0000 */
[----:B------:R-:W-:Y:S01]  /*0ac0*/  UMOV UR38, URZ ;  /* 0x0000003f00267c82 */ /* 0x000fe20008000000 */
[----:B------:R-:W-:Y:S01]  /*0ad0*/  R2UR UR6, R34 ;  /* 0x00000000220672ca */ /* 0x000fe200000e0000 */
[----:B------:R-:W0:Y:S01]  /*0ae0*/  S2R R0, SR_TID.X ;  /* 0x0000000000007919 */ /* 0x000e220000002100 */
[----:B------:R-:W-:Y:S01]  /*0af0*/  UMOV UR36, URZ ;  /* 0x0000003f00247c82 */ /* 0x000fe20008000000 */
[----:B0-----:R-:W-:-:S05]  /*0b00*/  VIADD R10, R0, 0xffffff80 ;  /* 0xffffff80000a7836 */ /* 0x001fca0000000000 */
[----:B------:R-:W-:-:S04]  /*0b10*/  SHF.R.S32.HI R0, RZ, 0x1f, R10 ;  /* 0x0000001fff007819 */ /* 0x000fc8000001140a */
[CC--:B------:R-:W-:Y:S02]  /*0b20*/  LEA.HI R5, R0.reuse, R10.reuse, RZ, 0x5 ;  /* 0x0000000a00057211 */ /* 0x0c0fe400078f28ff */
[CC--:B------:R-:W-:Y:S02]  /*0b30*/  LEA.HI R153, R0.reuse, R10.reuse, RZ, 0x7 ;  /* 0x0000000a00997211 */ /* 0x0c0fe400078f38ff */
[----:B------:R-:W-:Y:S02]  /*0b40*/  SHF.R.S32.HI R8, RZ, 0x5, R5 ;  /* 0x00000005ff087819 */ /* 0x000fe40000011405 */
[----:B------:R-:W-:Y:S02]  /*0b50*/  LOP3.LUT R152, R153, 0xffffff80, RZ, 0xc0, !PT ;  /* 0xffffff8099987812 */ /* 0x000fe400078ec0ff */
[----:B------:R-:W-:Y:S02]  /*0b60*/  SHF.R.S32.HI R153, RZ, 0x7, R153 ;  /* 0x00000007ff997819 */ /* 0x000fe40000011499 */
[----:B------:R-:W-:Y:S01]  /*0b70*/  LEA.HI R150, R0, R10, RZ, 0x2 ;  /* 0x0000000a00967211 */ /* 0x000fe200078f10ff */
[----:B------:R-:W-:-:S03]  /*0b80*/  IMAD.IADD R152, R10, 0x1, -R152 ;  /* 0x000000010a987824 */ /* 0x000fc600078e0a98 */
[----:B------:R-:W-:Y:S02]  /*0b90*/  LOP3.LUT R148, R150, 0xfffffffc, RZ, 0xc0, !PT ;  /* 0xfffffffc96947812 */ /* 0x000fe400078ec0ff */
[----:B------:R-:W-:Y:S02]  /*0ba0*/  SHF.R.S32.HI R9, RZ, 0x1f, R152 ;  /* 0x0000001fff097819 */ /* 0x000fe40000011498 */
[----:B------:R-:W-:Y:S01]  /*0bb0*/  SHF.R.S32.HI R150, RZ, 0x2, R150 ;  /* 0x00000002ff967819 */ /* 0x000fe20000011496 */
[----:B------:R-:W-:-:S04]  /*0bc0*/  IMAD.IADD R148, R10, 0x1, -R148 ;  /* 0x000000010a947824 */ /* 0x000fc800078e0a94 */
[----:B------:R-:W-:-:S04]  /*0bd0*/  IMAD.SHL.U32 R23, R148, 0x8, RZ ;  /* 0x0000000894177824 */ /* 0x000fc800078e00ff */
[C---:B------:R-:W-:Y:S02]  /*0be0*/  VIADD R145, R23.reuse, 0x20 ;  /* 0x0000002017917836 */ /* 0x040fe40000000000 */
[----:B------:R-:W-:-:S05]  /*0bf0*/  VIADD R147, R23, 0x40 ;  /* 0x0000004017937836 */ /* 0x000fca0000000000 */
[----:B------:R-:W-:Y:S02]  /*0c00*/  SHF.R.S32.HI R157, RZ, 0x1f, R147 ;  /* 0x0000001fff9d7819 */ /* 0x000fe40000011493 */
[----:B--2---:R-:W-:Y:S02]  /*0c10*/  R2UR UR4, R2 ;  /* 0x00000000020472ca */ /* 0x004fe400000e0000 */
[----:B------:R-:W-:-:S04]  /*0c20*/  LEA.HI R2, R0, R10, RZ, 0x4 ;  /* 0x0000000a00027211 */ /* 0x000fc800078f20ff */
[----:B------:R-:W-:Y:S02]  /*0c30*/  LOP3.LUT R3, R2, 0xfffffff0, RZ, 0xc0, !PT ;  /* 0xfffffff002037812 */ /* 0x000fe400078ec0ff */
[----:B------:R-:W-:-:S03]  /*0c40*/  SHF.R.S32.HI R5, RZ, 0x4, R2 ;  /* 0x00000004ff057819 */ /* 0x000fc60000011402 */
[----:B------:R-:W-:Y:S01]  /*0c50*/  IMAD.IADD R3, R10, 0x1, -R3 ;  /* 0x000000010a037824 */ /* 0x000fe200078e0a03 */
[----:B------:R-:W-:Y:S01]  /*0c60*/  LEA.HI R2, R2, R5, RZ, 0x1 ;  /* 0x0000000502027211 */ /* 0x000fe200078f08ff */
[----:B------:R-:W-:-:S03]  /*0c70*/  ULOP3.LUT UR4, UR4, 0x1, URZ, 0xfc, !UPT ;  /* 0x0000000104047892 */ /* 0x000fc6000f8efc3f */
[----:B------:R-:W-:Y:S02]  /*0c80*/  SHF.R.S32.HI R4, RZ, 0x1f, R3 ;  /* 0x0000001fff047819 */ /* 0x000fe40000011403 */
[----:B------:R-:W-:Y:S01]  /*0c90*/  LOP3.LUT R2, R2, 0x1ffffffe, RZ, 0xc0, !PT ;  /* 0x1ffffffe02027812 */ /* 0x000fe200078ec0ff */
[----:B------:R-:W-:Y:S01]  /*0ca0*/  IMAD.U32 R156, RZ, RZ, UR4 ;  /* 0x00000004ff9c7e24 */ /* 0x000fe2000f8e00ff */
[CC--:B------:R-:W-:Y:S01]  /*0cb0*/  LEA.HI R6, R4.reuse, R3.reuse, RZ, 0x3 ;  /* 0x0000000304067211 */ /* 0x0c0fe200078f18ff */
[----:B------:R-:W-:Y:S01]  /*0cc0*/  UMOV UR4, URZ ;  /* 0x0000003f00047c82 */ /* 0x000fe20008000000 */
[----:B------:R-:W-:Y:S01]  /*0cd0*/  LEA.HI R4, R4, R3, RZ, 0x2 ;  /* 0x0000000304047211 */ /* 0x000fe200078f10ff */
[----:B------:R-:W-:Y:S01]  /*0ce0*/  IMAD.IADD R2, R5, 0x1, -R2 ;  /* 0x0000000105027824 */ /* 0x000fe200078e0a02 */
[----:B------:R-:W-:Y:S01]  /*0cf0*/  LEA.HI R5, R9, R152, RZ, 0x2 ;  /* 0x0000009809057211 */ /* 0x000fe200078f10ff */
[----:B------:R-:W-:Y:S01]  /*0d00*/  IMAD.SHL.U32 R7, R6, 0x10, RZ ;  /* 0x0000001006077824 */ /* 0x000fe200078e00ff */
[----:B------:R-:W-:Y:S01]  /*0d10*/  LOP3.LUT R6, R4, 0x7fffffc, RZ, 0xc0, !PT ;  /* 0x07fffffc04067812 */ /* 0x000fe200078ec0ff */
[----:B------:R-:W-:Y:S01]  /*0d20*/  IMAD.SHL.U32 R155, R2, 0x8, RZ ;  /* 0x00000008029b7824 */ /* 0x000fe200078e00ff */
[----:B------:R-:W-:Y:S01]  /*0d30*/  SHF.R.S32.HI R4, RZ, 0x2, R4 ;  /* 0x00000002ff047819 */ /* 0x000fe20000011404 */
[----:B------:R-:W-:Y:S01]  /*0d40*/  IMAD.HI R2, R153, 0x55555556, RZ ;  /* 0x5555555699027827 */ /* 0x000fe200078e02ff */
[----:B------:R-:W-:-:S02]  /*0d50*/  LOP3.LUT R7, R7, 0x7fffff80, RZ, 0xc0, !PT ;  /* 0x7fffff8007077812 */ /* 0x000fc400078ec0ff */
[----:B------:R-:W-:Y:S01]  /*0d60*/  LEA.HI R9, R9, R152, RZ, 0x5 ;  /* 0x0000009809097211 */ /* 0x000fe200078f28ff */
[----:B------:R-:W-:Y:S01]  /*0d70*/  IMAD.IADD R6, R3, 0x1, -R6 ;  /* 0x0000000103067824 */ /* 0x000fe200078e0a06 */
[----:B------:R-:W-:Y:S01]  /*0d80*/  LEA.HI R2, R2, R2, RZ, 0x1 ;  /* 0x0000000202027211 */ /* 0x000fe200078f08ff */
[C---:B------:R-:W-:Y:S01]  /*0d90*/  IMAD R7, R8.reuse, 0x100, R7 ;  /* 0x0000010008077824 */ /* 0x040fe200078e0207 */
[----:B------:R-:W-:Y:S01]  /*0da0*/  SHF.R.S32.HI R9, RZ, 0x5, R9 ;  /* 0x00000005ff097819 */ /* 0x000fe20000011409 */
[----:B------:R-:W-:Y:S01]  /*0db0*/  IMAD R8, R8, 0x10, R3 ;  /* 0x0000001008087824 */ /* 0x000fe200078e0203 */
[----:B------:R-:W-:Y:S01]  /*0dc0*/  SHF.R.S32.HI R3, RZ, 0x1f, R5 ;  /* 0x0000001fff037819 */ /* 0x000fe20000011405 */
[----:B------:R-:W-:Y:S01]  /*0dd0*/  IMAD R7, R6, 0x10, R7 ;  /* 0x0000001006077824 */ /* 0x000fe200078e0207 */
[----:B------:R-:W-:Y:S01]  /*0de0*/  SHF.R.S32.HI R6, RZ, 0x2, R5 ;  /* 0x00000002ff067819 */ /* 0x000fe20000011405 */
[----:B------:R-:W-:Y:S01]  /*0df0*/  IMAD.SHL.U32 R4, R4, 0x40, RZ ;  /* 0x0000004004047824 */ /* 0x000fe200078e00ff */
[----:B------:R-:W-:Y:S01]  /*0e00*/  LOP3.LUT R19, R5, 0x7ffffffc, RZ, 0xc0, !PT ;  /* 0x7ffffffc05137812 */ /* 0x000fe200078ec0ff */
[----:B------:R-:W-:Y:S01]  /*0e10*/  IMAD R2, R2, -0x3, R153 ;  /* 0xfffffffd02027824 */ /* 0x000fe200078e0299 */
[----:B------:R-:W-:Y:S01]  /*0e20*/  LEA.HI R3, R3, R6, RZ, 0x3 ;  /* 0x0000000603037211 */ /* 0x000fe200078f18ff */
[----:B------:R-:W-:Y:S01]  /*0e30*/  IMAD.U32 R151, RZ, RZ, UR4 ;  /* 0x00000004ff977e24 */ /* 0x000fe2000f8e00ff */
[----:B------:R-:W-:Y:S01]  /*0e40*/  LOP3.LUT R4, R4, 0x40, RZ, 0xc0, !PT ;  /* 0x0000004004047812 */ /* 0x000fe200078ec0ff */
[----:B------:R-:W-:Y:S01]  /*0e50*/  IMAD.IADD R19, R152, 0x1, -R19 ;  /* 0x0000000198137824 */ /* 0x000fe200078e0a13 */
[----:B------:R-:W-:-:S02]  /*0e60*/  LOP3.LUT R11, R3, 0xfffffff8, RZ, 0xc0, !PT ;  /* 0xfffffff8030b7812 */ /* 0x000fc400078ec0ff */
[--C-:B------:R-:W-:Y:S01]  /*0e70*/  LOP3.LUT R0, R4, 0x8, R155.reuse, 0xf8, !PT ;  /* 0x0000000804007812 */ /* 0x100fe200078ef89b */
[----:B------:R-:W-:Y:S01]  /*0e80*/  IMAD.U32 R155, R8, 0x20, R155 ;  /* 0x00000020089b7824 */ /* 0x000fe200078e009b */
[----:B------:R-:W-:Y:S01]  /*0e90*/  SHF.R.U32.HI R3, RZ, 0x3, R4 ;  /* 0x00000003ff037819 */ /* 0x000fe20000011604 */
[----:B------:R-:W-:-:S03]  /*0ea0*/  IMAD.IADD R6, R6, 0x1, -R11 ;  /* 0x0000000106067824 */ /* 0x000fc600078e0a0b */
[----:B------:R-:W-:Y:S01]  /*0eb0*/  LOP3.LUT R0, R0, R3, RZ, 0x3c, !PT ;  /* 0x0000000300007212 */ /* 0x000fe200078e3cff */
[----:B------:R-:W-:-:S04]  /*0ec0*/  IMAD R9, R9, 0x10, R6 ;  /* 0x0000001009097824 */ /* 0x000fc800078e0206 */
[----:B------:R-:W-:Y:S01]  /*0ed0*/  IMAD R154, R2, 0x40, R9 ;  /* 0x00000040029a7824 */ /* 0x000fe200078e0209 */
[----:B------:R-:W-:Y:S01]  /*0ee0*/  LEA.HI R2, R148, R148, RZ, 0x1 ;  /* 0x0000009494027211 */ /* 0x000fe200078f08ff */
[----:B------:R-:W-:-:S03]  /*0ef0*/  IMAD.IADD R0, R0, 0x1, R7 ;  /* 0x0000000100007824 */ /* 0x000fc600078e0207 */
[----:B------:R-:W-:Y:S02]  /*0f00*/  LOP3.LUT R3, R2, 0x1ffffffe, RZ, 0xc0, !PT ;  /* 0x1ffffffe02037812 */ /* 0x000fe400078ec0ff */
[----:B------:R-:W-:Y:S02]  /*0f10*/  SHF.R.S32.HI R2, RZ, 0x1f, R145 ;  /* 0x0000001fff027819 */ /* 0x000fe40000011491 */
[----:B------:R-:W-:Y:S01]  /*0f20*/  LEA R2, R0, UR37, 0x1 ;  /* 0x0000002500027c11 */ /* 0x000fe2000f8e08ff */
[----:B------:R-:W-:-:S04]  /*0f30*/  IMAD.IADD R3, R148, 0x1, -R3 ;  /* 0x0000000194037824 */ /* 0x000fc800078e0a03 */
[----:B------:R-:W-:-:S07]  /*0f40*/  IMAD R22, R3, 0x8, R154 ;  /* 0x0000000803167824 */ /* 0x000fce00078e029a */
.L_x_2110:
[----:B01--4-:R-:W0:Y:S01]  /*0f50*/  LDC.64 R4, c[0x0][0xc88] ;  /* 0x00032200ff047b82 */ /* 0x013e220000000a00 */
[----:B------:R-:W-:Y:S01]  /*0f60*/  ULDC.64 UR12, c[0x0][0x208] ;  /* 0x00008200000c7ab9 */ /* 0x000fe20000000a00 */
[----:B------:R-:W-:Y:S01]  /*0f70*/  ULDC.64 UR8, c[0x0][0xa28] ;  /* 0x00028a0000087ab9 */ /* 0x000fe20000000a00 */
[----:B------:R-:W-:Y:S01]  /*0f80*/  ULDC.64 UR10, c[0x0][0xa18] ;  /* 0x00028600000a7ab9 */ /* 0x000fe20000000a00 */
[----:B0-----:R-:W-:-:S06]  /*0f90*/  IMAD.WIDE R4, R35, 0x4, R4 ;  /* 0x0000000423047825 */ /* 0x001fcc00078e0204 */
[----:B--2---:R-:W2:Y:S01]  /*0fa0*/  LDG.E R4, desc[UR12][R4.64] ;  /* 0x0000000c04047981 */ /* 0x004ea2000c1e1900 */
[----:B------:R-:W-:Y:S02]  /*0fb0*/  UISETP.NE.U32.AND UP0, UPT, UR8, URZ, UPT ;  /* 0x0000003f0800728c */ /* 0x000fe4000bf05070 */
[----:B------:R-:W-:Y:S02]  /*0fc0*/  UISETP.NE.U32.AND UP1, UPT, UR10, URZ, UPT ;  /* 0x0000003f0a00728c */ /* 0x000fe4000bf25070 */
[----:B------:R-:W-:Y:S02]  /*0fd0*/  UISETP.NE.AND.EX UP0, UPT, UR9, URZ, UPT, UP0 ;  /* 0x0000003f0900728c */ /* 0x000fe4000bf05300 */
[----:B------:R-:W-:-:S04]  /*0fe0*/  UISETP.NE.AND.EX UP1, UPT, UR11, URZ, UPT, UP1 ;  /* 0x0000003f0b00728c */ /* 0x000fc8000bf25310 */
[----:B------:R-:W-:Y:S02]  /*0ff0*/  PLOP3.LUT P0, PT, PT, PT, UP0, 0x80, 0x0 ;  /* 0x000000000000781c */ /* 0x000fe40003f0f008 */
[----:B------:R-:W-:Y:S02]  /*1000*/  PLOP3.LUT P2, PT, PT, PT, UP1, 0x80, 0x0 ;  /* 0x000000000000781c */ /* 0x000fe40003f4f018 */
[----:B--2---:R-:W-:-:S13]  /*1010*/  R2UR UR4, R4 ;  /* 0x00000000040472ca */ /* 0x004fda00000e0000 */
[----:B------:R-:W-:Y:S02]  /*1020*/  USHF.R.S32.HI UR7, URZ, 0x1f, UR4 ;  /* 0x0000001f3f077899 */ /* 0x000fe40008011404 */
[----:B------:R-:W-:Y:S01]  /*1030*/  IMAD.U32 R144, RZ, RZ, UR4 ;  /* 0x00000004ff907e24 */ /* 0x000fe2000f8e00ff */
[----:B------:R-:W-:-:S04]  /*1040*/  @UP0 ULEA UR8, UP2, UR4, UR8, 0x2 ;  /* 0x0000000804080291 */ /* 0x000fc8000f84103f */
[----:B------:R-:W-:Y:S02]  /*1050*/  @UP0 ULEA.HI.X UR9, UR4, UR9, UR7, 0x2, UP2 ;  /* 0x0000000904090291 */ /* 0x000fe400090f1407 */
[----:B------:R-:W-:Y:S01]  /*1060*/  IMAD.U32 R149, RZ, RZ, UR7 ;  /* 0x00000007ff957e24 */ /* 0x000fe2000f8e00ff */
[----:B------:R-:W-:Y:S01]  /*1070*/  @UP1 ULEA UR10, UP0, UR4, UR10, 0x2 ;  /* 0x0000000a040a1291 */ /* 0x000fe2000f80103f */
[----:B------:R-:W-:-:S03]  /*1080*/  IMAD.U32 R4, RZ, RZ, UR8 ;  /* 0x00000008ff047e24 */ /* 0x000fc6000f8e00ff */
[----:B------:R-:W-:Y:S01]  /*1090*/  @UP1 ULEA.HI.X UR11, UR4, UR11, UR7, 0x2, UP0 ;  /* 0x0000000b040b1291 */ /* 0x000fe200080f1407 */
[----:B------:R-:W-:Y:S01]  /*10a0*/  IMAD.U32 R5, RZ, RZ, UR9 ;  /* 0x00000009ff057e24 */ /* 0x000fe2000f8e00ff */
[----:B------:R-:W-:Y:S01]  /*10b0*/  ULDC.64 UR8, c[0x0][0x418] ;  /* 0x0001060000087ab9 */ /* 0x000fe20000000a00 */
[----:B------:R-:W-:Y:S01]  /*10c0*/  IMAD.U32 R6, RZ, RZ, UR10 ;  /* 0x0000000aff067e24 */ /* 0x000fe2000f8e00ff */
[----:B------:R-:W-:Y:S02]  /*10d0*/  ULDC UR7, c[0x0][0x424] ;  /* 0x0001090000077ab9 */ /* 0x000fe40000000800 */
[----:B------:R-:W-:Y:S01]  /*10e0*/  IMAD.U32 R7, RZ, RZ, UR11 ;  /* 0x0000000bff077e24 */ /* 0x000fe2000f8e00ff */
[----:B------:R-:W2:Y:S01]  /*10f0*/  @P0 LDG.E R4, desc[UR12][R4.64] ;  /* 0x0000000c04040981 */ /* 0x000ea2000c1e1900 */
[----:B------:R-:W-:Y:S01]  /*1100*/  UISETP.NE.U32.AND UP0, UPT, UR8, URZ, UPT ;  /* 0x0000003f0800728c */ /* 0x000fe2000bf05070 */
[----:B------:R-:W-:Y:S02]  /*1110*/  ULDC.64 UR10, c[0x0][0xa20] ;  /* 0x00028800000a7ab9 */ /* 0x000fe40000000a00 */
[----:B---3--:R-:W3:Y:S01]  /*1120*/  @P2 LDG.E R6, desc[UR12][R6.64] ;  /* 0x0000000c06062981 */ /* 0x008ee2000c1e1900 */
[----:B------:R-:W-:Y:S01]  /*1130*/  UISETP.NE.AND.EX UP0, UPT, UR9, URZ, UPT, UP0 ;  /* 0x0000003f0900728c */ /* 0x000fe2000bf05300 */
[----:B------:R-:W-:Y:S01]  /*1140*/  ISETP.NE.U32.AND P1, PT, RZ, UR10, PT ;  /* 0x0000000aff007c0c */ /* 0x000fe2000bf25070 */
[----:B------:R-:W-:Y:S01]  /*1150*/  ULDC UR8, c[0x0][0x2f0] ;  /* 0x0000bc0000087ab9 */ /* 0x000fe20000000800 */
[----:B------:R-:W-:Y:S01]  /*1160*/  UMOV UR4, URZ ;  /* 0x0000003f00047c82 */ /* 0x000fe20008000000 */
[----:B------:R-:W-:Y:S01]  /*1170*/  USEL UR7, UR7, 0x1, UP0 ;  /* 0x0000000107077887 */ /* 0x000fe20008000000 */
[----:B------:R-:W-:Y:S01]  /*1180*/  ISETP.NE.AND.EX P1, PT, RZ, UR11, PT, P1 ;  /* 0x0000000bff007c0c */ /* 0x000fe2000bf25310 */
[----:B------:R-:W-:Y:S01]  /*1190*/  ULDC UR61, c[0x0][0x288] ;  /* 0x0000a200003d7ab9 */ /* 0x000fe20000000800 */
[----:B------:R-:W-:Y:S01]  /*11a0*/  IMAD.U32 R146, RZ, RZ, UR6 ;  /* 0x00000006ff927e24 */ /* 0x000fe2000f8e00ff */
[----:B------:R-:W-:Y:S01]  /*11b0*/  UIMAD UR8, UR7, UR8, URZ ;  /* 0x00000008070872a4 */ /* 0x000fe2000f8e023f */
[----:B--2---:R-:W-:-:S02]  /*11c0*/  @P0 R2UR UR4, R4 ;  /* 0x00000000040402ca */ /* 0x004fc400000e0000 */
[----:B---3--:R-:W-:Y:S01]  /*11d0*/  @P2 R2UR UR61, R6 ;  /* 0x00000000063d22ca */ /* 0x008fe200000e0000 */
[----:B------:R-:W-:-:S14]  /*11e0*/  @P2 BRA `(.L_x_2065) ;  /* 0x00000000003c2947 */ /* 0x000fdc0003800000 */
[----:B------:R-:W-:Y:S02]  /*11f0*/  ULDC.64 UR6, c[0x0][0xa00] ;  /* 0x0002800000067ab9 */ /* 0x000fe40000000a00 */
[----:B------:R-:W-:-:S04]  /*1200*/  ISETP.NE.U32.AND P0, PT, RZ, UR6, PT ;  /* 0x00000006ff007c0c */ /* 0x000fc8000bf05070 */
[----:B------:R-:W-:-:S13]  /*1210*/  ISETP.NE.AND.EX P0, PT, RZ, UR7, PT, P0 ;  /* 0x00000007ff007c0c */ /* 0x000fda000bf05300 */
[----:B------:R-:W-:Y:S05]  /*1220*/  @!P0 BRA `(.L_x_2065) ;  /* 0x00000000002c8947 */ /* 0x000fea0003800000 */
[----:B------:R-:W-:Y:S01]  /*1230*/  R2UR UR9, R144 ;  /* 0x00000000900972ca */ /* 0x000fe200000e0000 */
[----:B------:R-:W-:Y:S01]  /*1240*/  ULDC.64 UR6, c[0x0][0xa00] ;  /* 0x0002800000067ab9 */ /* 0x000fe20000000a00 */
[----:B------:R-:W-:-:S11]  /*1250*/  ULDC.64 UR12, c[0x0][0x208] ;  /* 0x00008200000c7ab9 */ /* 0x000fd60000000a00 */
        /* <DEDUP_REMOVED lines=8> */
.L_x_2065:
[----:B------:R-:W-:Y:S05]  /*12e0*/  @!P1 BRA `(.L_x_2066) ;  /* 0x0000000000289947 */ /* 0x000fea0003800000 */
[----:B------:R-:W-:Y:S01]  /*12f0*/  R2UR UR7, R144 ;  /* 0x00000000900772ca */ /* 0x000fe200000e0000 */
[----:B------:R-:W-:Y:S01]  /*1300*/  ULDC.64 UR8, c[0x0][0x208] ;  /* 0x0000820000087ab9 */ /* 0x000fe20000000a00 */
[----:B------:R-:W-:-:S11]  /*1310*/  R2UR UR12, R149 ;  /* 0x00000000950c72ca */ /* 0x000fd600000e0000 */
[----:B------:R-:W-:-:S04]  /*1320*/  ULEA UR6, UP0, UR7, UR10, 0x2 ;  /* 0x0000000a07067291 */ /* 0x000fc8000f80103f */
[----:B------:R-:W-:Y:S02]  /*1330*/  ULEA.HI.X UR7, UR7, UR11, UR12, 0x2, UP0 ;  /* 0x0000000b07077291 */ /* 0x000fe400080f140c */
[----:B------:R-:W-:-:S04]  /*1340*/  IMAD.U32 R4, RZ, RZ, UR6 ;  /* 0x00000006ff047e24 */ /* 0x000fc8000f8e00ff */
[----:B------:R-:W-:-:S05]  /*1350*/  IMAD.U32 R5, RZ, RZ, UR7 ;  /* 0x00000007ff057e24 */ /* 0x000fca000f8e00ff */
[----:B------:R-:W2:Y:S02]  /*1360*/  LDG.E R4, desc[UR8][R4.64] ;  /* 0x0000000804047981 */ /* 0x000ea4000c1e1900 */
[----:B--2---:R-:W-:Y:S01]  /*1370*/  R2UR UR8, R4 ;  /* 0x00000000040872ca */ /* 0x004fe200000e0000 */
[----:B------:R-:W-:-:S14]  /*1380*/  BRA `(.L_x_2067) ;  /* 0x00000000003c7947 */ /* 0x000fdc0003800000 */
.L_x_2066:
        /* <DEDUP_REMOVED lines=15> */
.L_x_2067:
[----:B------:R-:W-:Y:S01]  /*1480*/  UIADD3 UR9, -UR4, UR8, URZ ;  /* 0x0000000804097290 */ /* 0x000fe2000fffe13f */
[----:B------:R-:W-:Y:S01]  /*1490*/  PLOP3.LUT P0, PT, PT, PT, PT, 0x80, 0x0 ;  /* 0x000000000000781c */ /* 0x000fe20003f0f070 */
[----:B------:R-:W-:Y:S01]  /*14a0*/  UIMAD UR5, UR5, 0xc0, URZ ;  /* 0x000000c0050578a4 */ /* 0x000fe2000f8e023f */
[----:B------:R-:W-:Y:S01]  /*14b0*/  IMAD.MOV.U32 R3, RZ, RZ, RZ ;  /* 0x000000ffff037224 */ /* 0x000fe200078e00ff */
[----:B------:R-:W-:Y:S01]  /*14c0*/  ULDC UR4, c[0x0][0x448] ;  /* 0x0001120000047ab9 */ /* 0x000fe20000000800 */
[----:B------:R-:W-:Y:S02]  /*14d0*/  UIADD3 UR7, UR9, 0x90, -UR61 ;  /* 0x0000009009077890 */ /* 0x000fe4000fffe83d */
[----:B------:R-:W-:Y:S01]  /*14e0*/  IMAD.U32 R17, RZ, RZ, UR9 ;  /* 0x00000009ff117e24 */ /* 0x000fe2000f8e00ff */
[----:B------:R-:W-:Y:S01]  /*14f0*/  UISETP.NE.AND UP0, UPT, UR4, 0x1, UPT ;  /* 0x000000010400788c */ /* 0x000fe2000bf05270 */
[----:B------:R-:W-:Y:S01]  /*1500*/  IMAD.U32 R18, RZ, RZ, UR5 ;  /* 0x00000005ff127e24 */ /* 0x000fe2000f8e00ff */
[----:B------:R-:W-:Y:S01]  /*1510*/  UIADD3 UR6, UR5, 0xbf, URZ ;  /* 0x000000bf05067890 */ /* 0x000fe2000fffe03f */
[----:B------:R-:W-:Y:S01]  /*1520*/  IMAD.MOV.U32 R16, RZ, RZ, RZ ;  /* 0x000000ffff107224 */ /* 0x000fe200078e00ff */
[----:B------:R-:W-:-:S02]  /*1530*/  CS2R R70, SRZ ;  /* 0x0000000000467805 */ /* 0x000fc4000001ff00 */
[----:B------:R-:W-:Y:S02]  /*1540*/  CS2R R68, SRZ ;  /* 0x0000000000447805 */ /* 0x000fe4000001ff00 */
[----:B------:R-:W-:Y:S02]  /*1550*/  CS2R R66, SRZ ;  /* 0x0000000000427805 */ /* 0x000fe4000001ff00 */
[----:B------:R-:W-:Y:S02]  /*1560*/  CS2R R64, SRZ ;  /* 0x0000000000407805 */ /* 0x000fe4000001ff00 */
[----:B------:R-:W-:Y:S01]  /*1570*/  CS2R R26, SRZ ;  /* 0x00000000001a7805 */ /* 0x000fe2000001ff00 */
[----:B------:R-:W-:Y:S01]  /*1580*/  IMAD.MOV.U32 R62, RZ, RZ, RZ ;  /* 0x000000ffff3e7224 */ /* 0x000fe200078e00ff */
[----:B------:R-:W-:Y:S01]  /*1590*/  CS2R R60, SRZ ;  /* 0x00000000003c7805 */ /* 0x000fe2000001ff00 */
[----:B------:R-:W-:Y:S01]  /*15a0*/  @UP0 ULDC UR4, c[0x0][0x44c] ;  /* 0x0001130000040ab9 */ /* 0x000fe20000000800 */
[----:B------:R-:W-:Y:S01]  /*15b0*/  @UP0 ULDC UR8, c[0x0][0x450] ;  /* 0x0001140000080ab9 */ /* 0x000fe20000000800 */
[----:B------:R-:W-:Y:S01]  /*15c0*/  UIMAD.WIDE.U32 UR4, UR6, UR4, URZ ;  /* 0x00000004060472a5 */ /* 0x000fe2000f8e003f */
[----:B------:R-:W-:Y:S01]  /*15d0*/  CS2R R58, SRZ ;  /* 0x00000000003a7805 */ /* 0x000fe2000001ff00 */
[----:B------:R-:W-:Y:S01]  /*15e0*/  UIADD3 UR4, UR9, 0x8f, URZ ;  /* 0x0000008f09047890 */ /* 0x000fe2000fffe03f */
[----:B------:R-:W-:Y:S01]  /*15f0*/  CS2R R56, SRZ ;  /* 0x0000000000387805 */ /* 0x000fe2000001ff00 */
[----:B------:R-:W-:Y:S01]  /*1600*/  @UP0 USHF.R.U32.HI UR6, URZ, UR8, UR5 ;  /* 0x000000083f060299 */ /* 0x000fe20008011605 */
[----:B------:R-:W-:Y:S01]  /*1610*/  CS2R R54, SRZ ;  /* 0x0000000000367805 */ /* 0x000fe2000001ff00 */
[----:B------:R-:W-:Y:S01]  /*1620*/  UIMAD.WIDE UR4, UR4, 0x38e38e39, URZ ;  /* 0x38e38e39040478a5 */ /* 0x000fe2000f8e023f */
[----:B------:R-:W-:Y:S01]  /*1630*/  CS2R R52, SRZ ;  /* 0x0000000000347805 */ /* 0x000fe2000001ff00 */
[----:B------:R-:W-:Y:S01]  /*1640*/  UIADD3 UR6, UR7, UR6, URZ ;  /* 0x0000000607067290 */ /* 0x000fe2000fffe03f */
[----:B------:R-:W-:Y:S01]  /*1650*/  CS2R R50, SRZ ;  /* 0x0000000000327805 */ /* 0x000fe2000001ff00 */
[----:B------:R-:W-:Y:S01]  /*1660*/  USHF.R.U32.HI UR4, URZ, 0x1f, UR5 ;  /* 0x0000001f3f047899 */ /* 0x000fe20008011605 */
[----:B------:R-:W-:Y:S01]  /*1670*/  CS2R R48, SRZ ;  /* 0x0000000000307805 */ /* 0x000fe2000001ff00 */
[----:B------:R-:W-:Y:S01]  /*1680*/  UIMAD.WIDE UR6, UR6, 0x38e38e39, URZ ;  /* 0x38e38e39060678a5 */ /* 0x000fe2000f8e023f */
[----:B------:R-:W-:Y:S01]  /*1690*/  CS2R R46, SRZ ;  /* 0x00000000002e7805 */ /* 0x000fe2000001ff00 */
[----:B------:R-:W-:Y:S01]  /*16a0*/  ULEA.HI.SX32 UR4, UR5, UR4, 0x1b ;  /* 0x0000000405047291 */ /* 0x000fe2000f8fda3f */
[----:B------:R-:W-:Y:S01]  /*16b0*/  CS2R R44, SRZ ;  /* 0x00000000002c7805 */ /* 0x000fe2000001ff00 */
[----:B------:R-:W-:Y:S01]  /*16c0*/  USHF.R.U32.HI UR6, URZ, 0x1f, UR7 ;  /* 0x0000001f3f067899 */ /* 0x000fe20008011607 */
[----:B------:R-:W-:-:S02]  /*16d0*/  CS2R R42, SRZ ;  /* 0x00000000002a7805 */ /* 0x000fc4000001ff00 */
[----:B------:R-:W-:Y:S02]  /*16e0*/  CS2R R40, SRZ ;  /* 0x0000000000287805 */ /* 0x000fe4000001ff00 */
[----:B------:R-:W-:Y:S01]  /*16f0*/  CS2R R38, SRZ ;  /* 0x0000000000267805 */ /* 0x000fe2000001ff00 */
[----:B------:R-:W-:Y:S01]  /*1700*/  ULEA.HI.SX32 UR6, UR7, UR6, 0x1b ;  /* 0x0000000607067291 */ /* 0x000fe2000f8fda3f */
[----:B------:R-:W-:Y:S01]  /*1710*/  CS2R R36, SRZ ;  /* 0x0000000000247805 */ /* 0x000fe2000001ff00 */
[----:B------:R-:W-:Y:S01]  /*1720*/  IMAD.MOV.U32 R31, RZ, RZ, RZ ;  /* 0x000000ffff1f7224 */ /* 0x000fe200078e00ff */
[----:B------:R-:W-:Y:S01]  /*1730*/  CS2R R6, SRZ ;  /* 0x0000000000067805 */ /* 0x000fe2000001ff00 */
[----:B------:R-:W-:Y:S01]  /*1740*/  UISETP.LT.AND UP0, UPT, UR4, UR6, UPT ;  /* 0x000000060400728c */ /* 0x000fe2000bf01270 */
[----:B------:R-:W-:Y:S02]  /*1750*/  IMAD.MOV.U32 R29, RZ, RZ, RZ ;  /* 0x000000ffff1d7224 */ /* 0x000fe400078e00ff */
[----:B------:R-:W-:Y:S01]  /*1760*/  IMAD.MOV.U32 R0, RZ, RZ, RZ ;  /* 0x000000ffff007224 */ /* 0x000fe200078e00ff */
[----:B------:R-:W-:Y:S01]  /*1770*/  USEL UR39, UR4, UR6, UP0 ;  /* 0x0000000604277287 */ /* 0x000fe20008000000 */
[----:B------:R-:W-:-:S02]  /*1780*/  IMAD.MOV.U32 R12, RZ, RZ, RZ ;  /* 0x000000ffff0c7224 */ /* 0x000fc400078e00ff */
[----:B------:R-:W-:Y:S01]  /*1790*/  IMAD.MOV.U32 R73, RZ, RZ, RZ ;  /* 0x000000ffff497224 */ /* 0x000fe200078e00ff */
[----:B------:R-:W-:Y:S01]  /*17a0*/  UISETP.GE.AND UP0, UPT, UR39, 0x1, UPT ;  /* 0x000000012700788c */ /* 0x000fe2000bf06270 */
[----:B------:R-:W-:Y:S02]  /*17b0*/  IMAD.MOV.U32 R14, RZ, RZ, RZ ;  /* 0x000000ffff0e7224 */ /* 0x000fe400078e00ff */
[----:B------:R-:W-:Y:S02]  /*17c0*/  IMAD.MOV.U32 R75, RZ, RZ, RZ ;  /* 0x000000ffff4b7224 */ /* 0x000fe400078e00ff */
[----:B------:R-:W-:Y:S01]  /*17d0*/  IMAD.MOV.U32 R24, RZ, RZ, RZ ;  /* 0x000000ffff187224 */ /* 0x000fe200078e00ff */
[----:B------:R-:W-:Y:S01]  /*17e0*/  PLOP3.LUT P1, PT, PT, PT, UP0, 0x80, 0x0 ;  /* 0x000000000000781c */ /* 0x000fe20003f2f008 */
[----:B------:R-:W-:-:S12]  /*17f0*/  IMAD.MOV.U32 R77, RZ, RZ, RZ ;  /* 0x000000ffff4d7224 */ /* 0x000fd800078e00ff */
        /* <DEDUP_REMOVED lines=34> */
.L_x_2069:
        /* <DEDUP_REMOVED lines=11> */
.L_x_2237:
[----:B------:R-:W-:Y:S05]  /*1ad0*/  @!P0 BRA `(.L_x_2071) ;  /* 0x0000000000048947 */ /* 0x000fea0003800000 */
[----:B------:R-:W-:Y:S01]  /*1ae0*/  BPT.TRAP 0x1 ;  /* 0x000000040000795c */ /* 0x000fe20000300000 */
.L_x_2071:
[----:B0-----:R-:W-:Y:S02]  /*1af0*/  IMAD.U32 R3, RZ, RZ, UR36 ;  /* 0x00000024ff037e24 */ /* 0x001fe4000f8e00ff */
[----:B------:R-:W-:-:S03]  /*1b00*/  IMAD.U32 R0, RZ, RZ, UR38 ;  /* 0x00000026ff007e24 */ /* 0x000fc6000f8e00ff */
[----:B------:R-:W-:Y:S02]  /*1b10*/  LEA R3, R3, UR37, 0x3 ;  /* 0x0000002503037c11 */ /* 0x000fe4000f8e18ff */
[----:B------:R-:W-:-:S04]  /*1b20*/  SHF.L.U32 R0, R0, 0x1f, RZ ;  /* 0x0000001f00007819 */ /* 0x000fc800000006ff */
[----:B------:R0:W1:Y:S01]  /*1b30*/  SYNCS.PHASECHK.TRANS64.TRYWAIT P2, [R3+URZ+0x31c30], R0 ;  /* 0x031c3000030075a7 */ /* 0x000062000804017f */
[----:B------:R-:W-:Y:S05]  /*1b40*/  @!P0 BRA `(.L_x_2072) ;  /* 0x0000000000048947 */ /* 0x000fea0003800000 */
[----:B------:R-:W-:Y:S01]  /*1b50*/  BPT.TRAP 0x1 ;  /* 0x000000040000795c */ /* 0x000fe20000300000 */
.L_x_2072:
[----:B------:R-:W2:Y:S02]  /*1b60*/  S2R R4, SR_TID.X ;  /* 0x0000000000047919 */ /* 0x000ea40000002100 */
[----:B--2---:R-:W-:Y:S01]  /*1b70*/  LOP3.LUT P1, RZ, R4, 0x7f, RZ, 0xc0, !PT ;  /* 0x0000007f04ff7812 */ /* 0x004fe2000782c0ff */
[----:B-1----:R-:W-:-:S12]  /*1b80*/  @P2 BRA `(.L_x_2073) ;  /* 0x0000000000082947 */ /* 0x002fd80003800000 */
[----:B------:R-:W1:Y:S02]  /*1b90*/  SYNCS.PHASECHK.TRANS64.TRYWAIT P2, [R3+URZ+0x31c30], R0 ;  /* 0x031c3000030075a7 */ /* 0x000e64000804017f */
[----:B-1----:R-:W-:Y:S05]  /*1ba0*/  @!P2 BRA `(.L_x_2074) ;  /* 0x0000013c00fca947 */ /* 0x002fea0003800000 */
.L_x_2073:
[----:B------:R-:W-:Y:S05]  /*1bb0*/  WARPSYNC.ALL ;  /* 0x0000000000007948 */ /* 0x000fea0003800000 */
[----:B------:R-:W-:Y:S01]  /*1bc0*/  UIADD3 UR4, UR37, 0x16a00, URZ ;  /* 0x00016a0025047890 */ /* 0x000fe2000fffe03f */
[----:B------:R-:W-:Y:S01]  /*1bd0*/  WARPGROUP.ARRIVE ;  /* 0x00000000000079c5 */ /* 0x000fe20000000000 */
[----:B------:R-:W-:Y:S01]  /*1be0*/  ULOP3.LUT UR6, UR40, 0x10000, URZ, 0xfc, !UPT ;  /* 0x0001000028067892 */ /* 0x000fe2000f8efc3f */
[----:B------:R-:W-:Y:S01]  /*1bf0*/  R2UR UR53, R18 ;  /* 0x00000000123572ca */ /* 0x000fe200000e0000 */
        /* <DEDUP_REMOVED lines=11> */
[----:B------:R-:W-:Y:S01]  /*1cb0*/  UIMAD UR4, UR36, 0x6c0, UR5 ;  /* 0x000006c0240478a4 */ /* 0x000fe2000f8e0205 */
[----:B------:R-:W-:Y:S01]  /*1cc0*/  VIADD R12, R22, UR53 ;  /* 0x00000035160c7c36 */ /* 0x000fe20008000000 */
[----:B------:R-:W-:Y:S01]  /*1cd0*/  UMOV UR12, UR28 ;  /* 0x0000001c000c7c82 */ /* 0x000fe20008000000 */
[----:B------:R-:W-:Y:S01]  /*1ce0*/  UMOV UR13, UR29 ;  /* 0x0000001d000d7c82 */ /* 0x000fe20008000000 */
[----:B------:R-:W-:Y:S02]  /*1cf0*/  UIADD3 UR10, UR4, 0x40, URZ ;  /* 0x00000040040a7890 */ /* 0x000fe4000fffe03f */
[----:B------:R-:W-:Y:S02]  /*1d00*/  UIADD3 UR14, UR4, 0xc0, URZ ;  /* 0x000000c0040e7890 */ /* 0x000fe4000fffe03f */
[----:B------:R-:W-:Y:S01]  /*1d10*/  UMOV UR30, UR4 ;  /* 0x00000004001e7c82 */ /* 0x000fe20008000000 */
[----:B------:R-:W-:Y:S01]  /*1d20*/  UMOV UR15, 0x80000020 ;  /* 0x80000020000f7882 */ /* 0x000fe20000000000 */
[----:B------:R-:W-:Y:S01]  /*1d30*/  HGMMA.64x16x16.F32 R88, gdesc[UR28], RZ, !UPT, gsb0 ;  /* 0x002000001c5879f0 */ /* 0x000fe2000c0008ff */
        /* <DEDUP_REMOVED lines=13> */
[----:B------:R-:W-:Y:S01]  /*1e10*/  UMOV UR31, 0x80000020 ;  /* 0x80000020001f7882 */ /* 0x000fe20000000000 */
[----:B------:R-:W-:-:S02]  /*1e20*/  UIADD3 UR7, UR6, 0x2, URZ ;  /* 0x0000000206077890 */ /* 0x000fc4000fffe03f */
        /* <DEDUP_REMOVED lines=25> */
[----:B------:R-:W-:Y:S02]  /*1fc0*/  UIADD3 UR12, UR4, 0x2, URZ ;  /* 0x00000002040c7890 */ /* 0x000fe4000fffe03f */
[----:B------:R-:W-:Y:S01]  /*1fd0*/  UIADD3 UR14, UR4, 0xc2, URZ ;  /* 0x000000c2040e7890 */ /* 0x000fe2000fffe03f */
[----:B------:R-:W-:Y:S01]  /*1fe0*/  UMOV UR15, 0x80000020 ;  /* 0x80000020000f7882 */ /* 0x000fe20000000000 */
[----:B------:R-:W-:Y:S02]  /*1ff0*/  WARPGROUP.DEPBAR.LE gsb0, 0x0 ;  /* 0x00008000000079c5 */ /* 0x000fe40000010000 */
        /* <DEDUP_REMOVED lines=16> */
[----:B------:R-:W-:Y:S03]  /*2100*/  HGMMA.64x16x16.F32 R32, gdesc[UR28], RZ, !UPT, gsb0 ;  /* 0x002000001c2079f0 */ /* 0x000fe6000c0008ff */
[----:B------:R-:W-:Y:S02]  /*2110*/  WARPGROUP.DEPBAR.LE gsb0, 0x0 ;  /* 0x00008000000079c5 */ /* 0x000fe40000010000 */
[----:B------:R-:W-:-:S06]  /*2120*/  WARPGROUP.ARRIVE ;  /* 0x00000000000079c5 */ /* 0x000fcc0000000000 */
[----:B------:R-:W-:Y:S01]  /*2130*/  HGMMA.64x16x16.F32 R24, gdesc[UR8], RZ, !UPT, gsb0 ;  /* 0x00200000081879f0 */ /* 0x000fe2000c0008ff */
[----:B------:R-:W-:Y:S01]  /*2140*/  UMOV UR8, UR7 ;  /* 0x0000000700087c82 */ /* 0x000fe20008000000 */
[----:B------:R-:W-:Y:S01]  /*2150*/  UMOV UR9, 0x80000020 ;  /* 0x8000002000097882 */ /* 0x000fe20000000000 */
[----:B------:R-:W-:Y:S01]  /*2160*/  UMOV UR10, UR12 ;  /* 0x0000000c000a7c82 */ /* 0x000fe20008000000 */
[----:B------:R-:W-:Y:S01]  /*2170*/  UMOV UR11, 0x80000020 ;  /* 0x80000020000b7882 */ /* 0x000fe20000000000 */
[----:B------:R-:W-:Y:S01]  /*2180*/  UMOV UR12, UR8 ;  /* 0x00000008000c7c82 */ /* 0x000fe20008000000 */
        /* <DEDUP_REMOVED lines=9> */
[----:B------:R-:W-:Y:S01]  /*2220*/  UIADD3 UR7, UR6, 0x300, URZ ;  /* 0x0000030006077890 */ /* 0x000fe2000fffe03f */
[----:B------:R-:W-:-:S02]  /*2230*/  WARPGROUP.DEPBAR.LE gsb0, 0x0 ;  /* 0x00008000000079c5 */ /* 0x000fc40000010000 */
        /* <DEDUP_REMOVED lines=19> */
[----:B------:R-:W-:Y:S01]  /*2370*/  UMOV UR13, 0x80000020 ;  /* 0x80000020000d7882 */ /* 0x000fe20000000000 */
[----:B------:R-:W-:Y:S01]  /*2380*/  UMOV UR15, 0x80000020 ;  /* 0x80000020000f7882 */ /* 0x000fe20000000000 */
[----:B------:R-:W-:Y:S01]  /*2390*/  UMOV UR40, UR12 ;  /* 0x0000000c00287c82 */ /* 0x000fe20008000000 */
[----:B------:R-:W-:Y:S01]  /*23a0*/  UMOV UR41, UR13 ;  /* 0x0000000d00297c82 */ /* 0x000fe20008000000 */
[----:B------:R-:W-:Y:S01]  /*23b0*/  UIADD3 UR7, UR6, 0x302, URZ ;  /* 0x0000030206077890 */ /* 0x000fe2000fffe03f */
        /* <DEDUP_REMOVED lines=55> */
[----:B------:R-:W-:Y:S02]  /*2730*/  UIADD3 UR7, UR6, 0x600, URZ ;  /* 0x0000060006077890 */ /* 0x000fe4000fffe03f */
[----:B------:R-:W-:Y:S01]  /*2740*/  UIADD3 UR6, UR6, 0x602, URZ ;  /* 0x0000060206067890 */ /* 0x000fe2000fffe03f */
[----:B------:R-:W-:-:S02]  /*2750*/  WARPGROUP.DEPBAR.LE gsb0, 0x0 ;  /* 0x00008000000079c5 */ /* 0x000fc40000010000 */
        /* <DEDUP_REMOVED lines=54> */
[----:B------:R-:W-:Y:S02]  /*2ac0*/  ULDC UR7, c[0x0][0x448] ;  /* 0x0001120000077ab9 */ /* 0x000fe40000000800 */
[----:B------:R-:W-:-:S03]  /*2ad0*/  UISETP.NE.AND UP0, UPT, UR7, 0x1, UPT ;  /* 0x000000010700788c */ /* 0x000fc6000bf05270 */
[----:B------:R-:W-:Y:S02]  /*2ae0*/  UMOV UR7, 0xffffff70 ;  /* 0xffffff7000077882 */ /* 0x000fe40000000000 */
[----:B------:R-:W-:Y:S01]  /*2af0*/  UIMAD UR7, UR39, UR7, 0x91 ;  /* 0x00000091270774a4 */ /* 0x000fe2000f8e0207 */
[----:B------:R-:W-:-:S05]  /*2b00*/  PLOP3.LUT P2, PT, PT, PT, UP0, 0x80, 0x0 ;  /* 0x000000000000781c */ /* 0x000fca0003f4f008 */
[----:B------:R-:W-:Y:S01]  /*2b10*/  IMAD.U32 R4, RZ, RZ, UR7 ;  /* 0x00000007ff047e24 */ /* 0x000fe2000f8e00ff */
[----:B------:R-:W-:Y:S01]  /*2b20*/  @UP0 ULDC UR10, c[0x0][0x44c] ;  /* 0x00011300000a0ab9 */ /* 0x000fe20000000800 */
[----:B------:R-:W-:Y:S01]  /*2b30*/  @UP0 ULDC UR14, c[0x0][0x450] ;  /* 0x00011400000e0ab9 */ /* 0x000fe20000000800 */
[----:B------:R-:W-:Y:S01]  /*2b40*/  UIMAD.WIDE.U32 UR10, UR53, UR10, URZ ;  /* 0x0000000a350a72a5 */ /* 0x000fe2000f8e003f */
[----:B------:R-:W-:Y:S01]  /*2b50*/  IMAD R7, R19, -0x2, R4 ;  /* 0xfffffffe13077824 */ /* 0x000fe200078e0204 */
[----:B------:R-:W-:Y:S01]  /*2b60*/  UIADD3 UR7, UR39, -0x2, URZ ;  /* 0xfffffffe27077890 */ /* 0x000fe2000fffe03f */
[----:B------:R-:W-:-:S05]  /*2b70*/  IMAD.U32 R4, RZ, RZ, UR61 ;  /* 0x0000003dff047e24 */ /* 0x000fca000f8e00ff */
[----:B------:R-:W-:Y:S01]  /*2b80*/  IADD3 R7, -R4, UR52, R7 ;  /* 0x0000003404077c10 */ /* 0x000fe2000fffe107 */
        /* <DEDUP_REMOVED lines=53> */
[----:B------:R-:W-:Y:S02]  /*2ee0*/  @UP0 ULDC UR6, c[0x0][0x44c] ;  /* 0x0001130000060ab9 */ /* 0x000fe40000000800 */
[----:B------:R-:W-:Y:S01]  /*2ef0*/  @P2 IMAD.HI.U32 R0, R12, UR6, RZ ;  /* 0x000000060c002c27 */ /* 0x000fe2000f8e00ff */
[----:B------:R-:W-:-:S04]  /*2f00*/  @UP0 ULDC UR6, c[0x0][0x450] ;  /* 0x0001140000060ab9 */ /* 0x000fc80000000800 */
[----:B------:R-:W-:Y:S01]  /*2f10*/  @P2 SHF.R.U32.HI R12, RZ, UR6, R0 ;  /* 0x00000006ff0c2c19 */ /* 0x000fe20008011600 */
[----:B------:R-:W-:-:S04]  /*2f20*/  UIMAD UR6, UR39, -0x90, UR52 ;  /* 0xffffff70270678a4 */ /* 0x000fc8000f8e0234 */
[----:B------:R-:W0:Y:S01]  /*2f30*/  SHFL.IDX PT, R0, R12, RZ, 0x1c1f ;  /* 0x001c1fff0c007589 */ /* 0x000e2200000e0000 */
[----:B------:R-:W-:-:S06]  /*2f40*/  UIADD3 UR6, UR6, 0x90, URZ ;  /* 0x0000009006067890 */ /* 0x000fcc000fffe03f */
[----:B------:R-:W-:Y:S01]  /*2f50*/  IMAD.U32 R6, RZ, RZ, UR6 ;  /* 0x00000006ff067e24 */ /* 0x000fe2000f8e00ff */
[----:B------:R-:W-:Y:S01]  /*2f60*/  UMOV UR6, UR53 ;  /* 0x0000003500067c82 */ /* 0x000fe20008000000 */
[----:B------:R-:W-:Y:S02]  /*2f70*/  @UP0 USHF.R.U32.HI UR6, URZ, UR14, UR11 ;  /* 0x0000000e3f060299 */ /* 0x000fe4000801160b */
[----:B------:R-:W-:Y:S02]  /*2f80*/  IMAD R6, R19, -0x2, R6 ;  /* 0xfffffffe13067824 */ /* 0x000fe400078e0206 */
[----:B------:R-:W-:-:S04]  /*2f90*/  UIADD3 UR10, UR6, UR52, -UR61 ;  /* 0x00000034060a7290 */ /* 0x000fc8000fffe83d */
[----:B------:R-:W-:-:S04]  /*2fa0*/  UIMAD.WIDE UR10, UR10, 0x38e38e39, URZ ;  /* 0x38e38e390a0a78a5 */ /* 0x000fc8000f8e023f */
[----:B------:R-:W-:Y:S01]  /*2fb0*/  USHF.R.U32.HI UR6, URZ, 0x1f, UR11 ;  /* 0x0000001f3f067899 */ /* 0x000fe2000801160b */
[----:B0-----:R-:W-:-:S03]  /*2fc0*/  VIADDMNMX R0, R0, R7, R6, PT ;  /* 0x0000000700007246 */ /* 0x001fc60003800106 */
[----:B------:R-:W-:Y:S01]  /*2fd0*/  ULEA.HI.SX32 UR6, UR11, UR6, 0x1b ;  /* 0x000000060b067291 */ /* 0x000fe2000f8fda3f */
[----:B------:R-:W-:-:S03]  /*2fe0*/  ISETP.GT.AND P3, PT, R0, RZ, PT ;  /* 0x000000ff0000720c */ /* 0x000fc60003f64270 */
[----:B------:R-:W-:Y:S01]  /*2ff0*/  UISETP.LT.AND UP1, UPT, URZ, UR6, UPT ;  /* 0x000000063f00728c */ /* 0x000fe2000bf21270 */
[C---:B------:R-:W-:Y:S02]  /*3000*/  ISETP.GT.AND P4, PT, R0.reuse, 0x1, PT ;  /* 0x000000010000780c */ /* 0x040fe40003f84270 */
[----:B------:R-:W-:Y:S01]  /*3010*/  ISETP.GT.AND P5, PT, R0, 0x8, PT ;  /* 0x000000080000780c */ /* 0x000fe20003fa4270 */
[----:B------:R-:W-:Y:S01]  /*3020*/  USEL UR14, URZ, UR6, !UP1 ;  /* 0x000000063f0e7287 */ /* 0x000fe2000c800000 */
[----:B------:R-:W-:Y:S02]  /*3030*/  WARPGROUP.DEPBAR.LE gsb0, 0x0 ;  /* 0x00008000000079c5 */ /* 0x000fe40000010000 */
[----:B------:R-:W-:Y:S01]  /*3040*/  WARPGROUP.ARRIVE ;  /* 0x00000000000079c5 */ /* 0x000fe20000000000 */
[----:B------:R-:W-:-:S05]  /*3050*/  UISETP.GE.AND UP1, UPT, UR7, UR14, UPT ;  /* 0x0000000e0700728c */ /* 0x000fca000bf26270 */
        /* <DEDUP_REMOVED lines=112> */
[----:B------:R-:W-:Y:S01]  /*3760*/  FMNMX.FTZ R4, R49, R4, !PT ;  /* 0x0000000431047209 */ /* 0x000fe20007810000 */
[----:B------:R-:W0:Y:S01]  /*3770*/  SHFL.IDX PT, R52, R12, 0x1, 0x1c1f ;  /* 0x003c1f000c347f89 */ /* 0x000e2200000e0000 */
[----:B------:R-:W-:-:S02]  /*3780*/  ISETP.GT.AND P4, PT, R0, 0x60, PT ;  /* 0x000000600000780c */ /* 0x000fc40003f84270 */
[----:B------:R-:W-:Y:S02]  /*3790*/  FSEL R53, R53, -INF , P3 ;  /* 0xff80000035357808 */ /* 0x000fe40001800000 */
[----:B------:R-:W-:Y:S02]  /*37a0*/  FMNMX.FTZ R4, R13, R4, !PT ;  /* 0x000000040d047209 */ /* 0x000fe40007810000 */
[----:B------:R-:W-:Y:S02]  /*37b0*/  ISETP.GT.AND P3, PT, R0, 0x61, PT ;  /* 0x000000610000780c */ /* 0x000fe40003f64270 */
[----:B------:R-:W-:Y:S02]  /*37c0*/  FMNMX.FTZ R4, R53, R4, !PT ;  /* 0x0000000435047209 */ /* 0x000fe40007810000 */
[----:B0-----:R-:W-:-:S04]  /*37d0*/  VIADDMNMX R52, R52, R7, R6, PT ;  /* 0x0000000734347246 */ /* 0x001fc80003800106 */
[----:B------:R-:W-:-:S04]  /*37e0*/  ISETP.GT.AND P5, PT, R52, 0x8, PT ;  /* 0x000000083400780c */ /* 0x000fc80003fa4270 */
[----:B------:R-:W-:Y:S01]  /*37f0*/  FSEL R94, R94, -INF , P5 ;  /* 0xff8000005e5e7808 */ /* 0x000fe20002800000 */
[----:B------:R-:W-:Y:S02]  /*3800*/  WARPGROUP.DEPBAR.LE gsb0, 0x0 ;  /* 0x00008000000079c5 */ /* 0x000fe40000010000 */
[----:B------:R-:W-:Y:S01]  /*3810*/  WARPGROUP.ARRIVE ;  /* 0x00000000000079c5 */ /* 0x000fe20000000000 */
[----:B------:R-:W-:Y:S02]  /*3820*/  FSEL R15, R40, -INF , P4 ;  /* 0xff800000280f7808 */ /* 0x000fe40002000000 */
[C---:B------:R-:W-:Y:S02]  /*3830*/  ISETP.GT.AND P4, PT, R0.reuse, 0x68, PT ;  /* 0x000000680000780c */ /* 0x040fe40003f84270 */
        /* <DEDUP_REMOVED lines=9> */
[C---:B------:R-:W-:Y:S02]  /*38d0*/  ISETP.GT.AND P4, PT, R0.reuse, 0x70, PT ;  /* 0x000000700000780c */ /* 0x040fe40003f84270 */
[----:B------:R-:W-:Y:S02]  /*38e0*/  FSEL R45, R45, -INF , P3 ;  /* 0xff8000002d2d7808 */ /* 0x000fe40001800000 */
[----:B------:R-:W-:Y:S02]  /*38f0*/  FMNMX.FTZ R4, R21, R4, !PT ;  /* 0x0000000415047209 */ /* 0x000fe40007810000 */
[----:B------:R-:W-:Y:S02]  /*3900*/  ISETP.GT.AND P3, PT, R0, 0x71, PT ;  /* 0x000000710000780c */ /* 0x000fe40003f64270 */
[----:B------:R-:W-:Y:S01]  /*3910*/  FMNMX.FTZ R4, R45, R4, !PT ;  /* 0x000000042d047209 */ /* 0x000fe20007810000 */
[----:B------:R-:W-:-:S02]  /*3920*/  WARPGROUP.DEPBAR.LE gsb0, 0x0 ;  /* 0x00008000000079c5 */ /* 0x000fc40000010000 */
[----:B------:R-:W-:Y:S01]  /*3930*/  WARPGROUP.ARRIVE ;  /* 0x00000000000079c5 */ /* 0x000fe20000000000 */
[----:B------:R-:W-:Y:S02]  /*3940*/  FSEL R65, R32, -INF , P4 ;  /* 0xff80000020417808 */ /* 0x000fe40002000000 */
[C---:B------:R-:W-:Y:S02]  /*3950*/  ISETP.GT.AND P4, PT, R0.reuse, 0x78, PT ;  /* 0x000000780000780c */ /* 0x040fe40003f84270 */
[----:B------:R-:W-:Y:S01]  /*3960*/  FSEL R33, R33, -INF , P3 ;  /* 0xff80000021217808 */ /* 0x000fe20001800000 */
[----:B------:R-:W-:Y:S01]  /*3970*/  HGMMA.64x16x16.F32 R24, gdesc[UR24], R24, gsb0 ;  /* 0x00200000181879f0 */ /* 0x000fe20008000818 */
[----:B------:R-:W-:Y:S02]  /*3980*/  FMNMX.FTZ R4, R65, R4, !PT ;  /* 0x0000000441047209 */ /* 0x000fe40007810000 */
[----:B------:R-:W-:Y:S02]  /*3990*/  ISETP.GT.AND P3, PT, R0, 0x79, PT ;  /* 0x000000790000780c */ /* 0x000fe40003f64270 */
        /* <DEDUP_REMOVED lines=8> */
[----:B------:R-:W-:Y:S02]  /*3a20*/  FSEL R73, R24, -INF , P4 ;  /* 0xff80000018497808 */ /* 0x000fe40002000000 */
[C---:B------:R-:W-:Y:S02]  /*3a30*/  ISETP.GT.AND P4, PT, R0.reuse, 0x88, PT ;  /* 0x000000880000780c */ /* 0x040fe40003f84270 */
        /* <DEDUP_REMOVED lines=20> */
[----:B0-----:R-:W-:Y:S02]  /*3b80*/  FMNMX.FTZ R77, R10, R77, !PT ;  /* 0x0000004d0a4d7209 */ /* 0x001fe40007810000 */
[----:B------:R-:W-:Y:S02]  /*3b90*/  FSEL R44, R67, -INF , P4 ;  /* 0xff800000432c7808 */ /* 0x000fe40002000000 */
[----:B------:R-:W-:Y:S01]  /*3ba0*/  ISETP.GT.AND P4, PT, R52, 0x39, PT ;  /* 0x000000393400780c */ /* 0x000fe20003f84270 */
[----:B------:R-:W0:Y:S03]  /*3bb0*/  SHFL.BFLY PT, R0, R77, 0x1, 0x1f ;  /* 0x0c201f004d007f89 */ /* 0x000e2600000e0000 */
[----:B------:R-:W-:-:S02]  /*3bc0*/  FSEL R71, R71, -INF , P4 ;  /* 0xff80000047477808 */ /* 0x000fc40002000000 */
        /* <DEDUP_REMOVED lines=9> */
[C---:B------:R-:W-:Y:S01]  /*3c60*/  FSETP.NEU.FTZ.AND P3, PT, R0.reuse, -INF , PT ;  /* 0xff8000000000780b */ /* 0x040fe20003f7d000 */
[----:B------:R-:W-:Y:S01]  /*3c70*/  FMUL.FTZ R4, R0, UR4 ;  /* 0x0000000400047c20 */ /* 0x000fe20008410000 */
[----:B------:R-:W-:-:S04]  /*3c80*/  ISETP.GT.AND P4, PT, R52, 0x61, PT ;  /* 0x000000613400780c */ /* 0x000fc80003f84270 */
[----:B------:R-:W-:Y:S02]  /*3c90*/  FSEL R4, R4, RZ, P3 ;  /* 0x000000ff04047208 */ /* 0x000fe40001800000 */
[----:B------:R-:W-:Y:S02]  /*3ca0*/  ISETP.GT.AND P3, PT, R52, RZ, PT ;  /* 0x000000ff3400720c */ /* 0x000fe40003f64270 */
[----:B------:R-:W-:Y:S01]  /*3cb0*/  FSEL R76, R43, -INF , P4 ;  /* 0xff8000002b4c7808 */ /* 0x000fe20002000000 */
        /* <DEDUP_REMOVED lines=18> */
[----:B------:R-:W-:Y:S01]  /*3de0*/  MUFU.EX2 R8, R8 ;  /* 0x0000000800087308 */ /* 0x000fe20000000800 */
[----:B------:R-:W-:Y:S01]  /*3df0*/  FMNMX.FTZ R109, R82, R109, !PT ;  /* 0x0000006d526d7209 */ /* 0x000fe20007810000 */
[--C-:B------:R-:W-:Y:S01]  /*3e00*/  FFMA.FTZ R117, R117, UR4, -R4.reuse ;  /* 0x0000000475757c23 */ /* 0x100fe20008010804 */
[----:B------:R-:W-:Y:S01]  /*3e10*/  FSEL R86, R86, -INF , P3 ;  /* 0xff80000056567808 */ /* 0x000fe20001800000 */
[--C-:B------:R-:W-:Y:S01]  /*3e20*/  FFMA.FTZ R12, R115, UR4, -R4.reuse ;  /* 0x00000004730c7c23 */ /* 0x100fe20008010804 */
[----:B------:R-:W-:Y:S01]  /*3e30*/  FMNMX.FTZ R109, R20, R109, !PT ;  /* 0x0000006d146d7209 */ /* 0x000fe20007810000 */
[--C-:B------:R-:W-:Y:S01]  /*3e40*/  FFMA.FTZ R57, R57, UR4, -R4.reuse ;  /* 0x0000000439397c23 */ /* 0x100fe20008010804 */
[----:B------:R-:W-:Y:S01]  /*3e50*/  ISETP.GT.AND P3, PT, R52, 0x20, PT ;  /* 0x000000203400780c */ /* 0x000fe20003f64270 */
[----:B------:R-:W0:Y:S01]  /*3e60*/  MUFU.EX2 R9, R9 ;  /* 0x0000000900097308 */ /* 0x000e220000000800 */
[----:B------:R-:W-:Y:S01]  /*3e70*/  FMNMX.FTZ R6, R86, R109, !PT ;  /* 0x0000006d56067209 */ /* 0x000fe20007810000 */
[--C-:B------:R-:W-:Y:S01]  /*3e80*/  FFMA.FTZ R25, R25, UR4, -R4.reuse ;  /* 0x0000000419197c23 */ /* 0x100fe20008010804 */
[----:B------:R-:W-:Y:S01]  /*3e90*/  FSEL R74, R74, -INF , P3 ;  /* 0xff8000004a4a7808 */ /* 0x000fe20001800000 */
[--C-:B------:R-:W-:Y:S01]  /*3ea0*/  FFMA.FTZ R56, R33, UR4, -R4.reuse ;  /* 0x0000000421387c23 */ /* 0x100fe20008010804 */
[----:B------:R-:W-:Y:S01]  /*3eb0*/  FMNMX.FTZ R105, R87, R6, !PT ;  /* 0x0000000657697209 */ /* 0x000fe20007810000 */
[--C-:B------:R-:W-:Y:S01]  /*3ec0*/  FFMA.FTZ R83, R107, UR4, -R4.reuse ;  /* 0x000000046b537c23 */ /* 0x100fe20008010804 */
[----:B------:R-:W-:Y:S01]  /*3ed0*/  ISETP.GT.AND P3, PT, R52, 0x28, PT ;  /* 0x000000283400780c */ /* 0x000fe20003f64270 */
[----:B------:R1:W-:Y:S01]  /*3ee0*/  MUFU.EX2 R6, R32 ;  /* 0x0000002000067308 */ /* 0x0003e20000000800 */
[----:B------:R-:W-:Y:S01]  /*3ef0*/  FMNMX.FTZ R105, R74, R105, !PT ;  /* 0x000000694a697209 */ /* 0x000fe20007810000 */
[--C-:B------:R-:W-:Y:S01]  /*3f00*/  FFMA.FTZ R33, R69, UR4, -R4.reuse ;  /* 0x0000000445217c23 */ /* 0x100fe20008010804 */
[----:B------:R-:W-:Y:S01]  /*3f10*/  FSEL R78, R78, -INF , P3 ;  /* 0xff8000004e4e7808 */ /* 0x000fe20001800000 */
[--C-:B------:R-:W-:Y:S01]  /*3f20*/  FFMA.FTZ R75, R103, UR4, -R4.reuse ;  /* 0x00000004674b7c23 */ /* 0x100fe20008010804 */
[----:B------:R-:W-:Y:S01]  /*3f30*/  FMNMX.FTZ R105, R36, R105, !PT ;  /* 0x0000006924697209 */ /* 0x000fe20007810000 */
[--C-:B------:R-:W-:Y:S01]  /*3f40*/  FFMA.FTZ R67, R99, UR4, -R4.reuse ;  /* 0x0000000463437c23 */ /* 0x100fe20008010804 */
[----:B------:R-:W-:Y:S01]  /*3f50*/  ISETP.GT.AND P3, PT, R52, 0x30, PT ;  /* 0x000000303400780c */ /* 0x000fe20003f64270 */
[----:B------:R-:W2:Y:S01]  /*3f60*/  MUFU.EX2 R10, R10 ;  /* 0x0000000a000a7308 */ /* 0x000ea20000000800 */
[----:B------:R-:W-:Y:S01]  /*3f70*/  FMNMX.FTZ R24, R78, R105, !PT ;  /* 0x000000694e187209 */ /* 0x000fe20007810000 */
[--C-:B------:R-:W-:Y:S01]  /*3f80*/  FFMA.FTZ R59, R93, UR4, -R4.reuse ;  /* 0x000000045d3b7c23 */ /* 0x100fe20008010804 */
[----:B------:R-:W-:Y:S01]  /*3f90*/  FSEL R66, R66, -INF , P3 ;  /* 0xff80000042427808 */ /* 0x000fe20001800000 */
[----:B------:R-:W-:Y:S01]  /*3fa0*/  FFMA.FTZ R64, R53, UR4, -R4 ;  /* 0x0000000435407c23 */ /* 0x000fe20008010804 */
[----:B------:R-:W-:-:S02]  /*3fb0*/  FMNMX.FTZ R101, R79, R24, !PT ;  /* 0x000000184f657209 */ /* 0x000fc40007810000 */
[----:B------:R-:W-:Y:S01]  /*3fc0*/  ISETP.GT.AND P3, PT, R52, 0x38, PT ;  /* 0x000000383400780c */ /* 0x000fe20003f64270 */
[----:B------:R3:W-:Y:S01]  /*3fd0*/  MUFU.EX2 R24, R40 ;  /* 0x0000002800187308 */ /* 0x0007e20000000800 */
[----:B------:R-:W-:Y:S02]  /*3fe0*/  FMNMX.FTZ R101, R66, R101, !PT ;  /* 0x0000006542657209 */ /* 0x000fe40007810000 */
[----:B------:R-:W-:Y:S02]  /*3ff0*/  FSEL R70, R70, -INF , P3 ;  /* 0xff80000046467808 */ /* 0x000fe40001800000 */
[----:B------:R-:W-:Y:S02]  /*4000*/  FMNMX.FTZ R101, R44, R101, !PT ;  /* 0x000000652c657209 */ /* 0x000fe40007810000 */
[----:B------:R-:W-:Y:S01]  /*4010*/  ISETP.GT.AND P3, PT, R52, 0x40, PT ;  /* 0x000000403400780c */ /* 0x000fe20003f64270 */
[----:B------:R-:W4:Y:S01]  /*4020*/  MUFU.EX2 R7, R117 ;  /* 0x0000007500077308 */ /* 0x000f220000000800 */
[----:B-1----:R-:W-:Y:S01]  /*4030*/  FMNMX.FTZ R32, R70, R101, !PT ;  /* 0x0000006546207209 */ /* 0x002fe20007810000 */
[----:B---3--:R-:W-:Y:S01]  /*4040*/  FFMA.FTZ R40, R97, UR4, -R4 ;  /* 0x0000000461287c23 */ /* 0x008fe20008010804 */
[----:B------:R-:W-:-:S02]  /*4050*/  FSEL R58, R58, -INF , P3 ;  /* 0xff8000003a3a7808 */ /* 0x000fc40001800000 */
[----:B------:R-:W-:Y:S02]  /*4060*/  FMNMX.FTZ R97, R71, R32, !PT ;  /* 0x0000002047617209 */ /* 0x000fe40007810000 */
[----:B------:R-:W-:Y:S01]  /*4070*/  ISETP.GT.AND P3, PT, R52, 0x48, PT ;  /* 0x000000483400780c */ /* 0x000fe20003f64270 */
[----:B------:R1:W-:Y:S01]  /*4080*/  MUFU.EX2 R32, R40 ;  /* 0x0000002800207308 */ /* 0x0003e20000000800 */
[----:B------:R-:W-:Y:S02]  /*4090*/  FMNMX.FTZ R97, R58, R97, !PT ;  /* 0x000000613a617209 */ /* 0x000fe40007810000 */
[----:B------:R-:W-:Y:S02]  /*40a0*/  FSEL R62, R62, -INF , P3 ;  /* 0xff8000003e3e7808 */ /* 0x000fe40001800000 */
[----:B------:R-:W-:Y:S02]  /*40b0*/  FMNMX.FTZ R97, R48, R97, !PT ;  /* 0x0000006130617209 */ /* 0x000fe40007810000 */
[----:B------:R-:W-:Y:S01]  /*40c0*/  ISETP.GT.AND P3, PT, R52, 0x50, PT ;  /* 0x000000503400780c */ /* 0x000fe20003f64270 */
[----:B------:R-:W-:Y:S01]  /*40d0*/  MUFU.EX2 R12, R12 ;  /* 0x0000000c000c7308 */ /* 0x000fe20000000800 */
[----:B------:R-:W-:Y:S01]  /*40e0*/  FMNMX.FTZ R97, R62, R97, !PT ;  /* 0x000000613e617209 */ /* 0x000fe20007810000 */
[----:B-1----:R-:W-:Y:S01]  /*40f0*/  FFMA.FTZ R40, R89, UR4, -R4 ;  /* 0x0000000459287c23 */ /* 0x002fe20008010804 */
[----:B------:R-:W-:-:S02]  /*4100*/  FSEL R68, R50, -INF , P3 ;  /* 0xff80000032447808 */ /* 0x000fc40001800000 */
[----:B------:R-:W-:Y:S02]  /*4110*/  FMNMX.FTZ R97, R80, R97, !PT ;  /* 0x0000006150617209 */ /* 0x000fe40007810000 */
[----:B------:R-:W-:Y:S01]  /*4120*/  ISETP.GT.AND P3, PT, R52, 0x58, PT ;  /* 0x000000583400780c */ /* 0x000fe20003f64270 */
[----:B------:R-:W-:Y:S01]  /*4130*/  MUFU.EX2 R77, R77 ;  /* 0x0000004d004d7308 */ /* 0x000fe20000000800 */
[----:B------:R-:W-:Y:S02]  /*4140*/  FMNMX.FTZ R97, R68, R97, !PT ;  /* 0x0000006144617209 */ /* 0x000fe40007810000 */
[----:B------:R-:W-:Y:S02]  /*4150*/  FSEL R54, R54, -INF , P3 ;  /* 0xff80000036367808 */ /* 0x000fe40001800000 */
[----:B------:R-:W-:Y:S02]  /*4160*/  FMNMX.FTZ R97, R72, R97, !PT ;  /* 0x0000006148617209 */ /* 0x000fe40007810000 */
[----:B------:R-:W-:Y:S01]  /*4170*/  ISETP.GT.AND P3, PT, R52, 0x60, PT ;  /* 0x000000603400780c */ /* 0x000fe20003f64270 */
[----:B------:R-:W-:Y:S01]  /*4180*/  MUFU.EX2 R14, R14 ;  /* 0x0000000e000e7308 */ /* 0x000fe20000000800 */
[----:B------:R-:W-:-:S02]  /*4190*/  FMNMX.FTZ R50, R54, R97, !PT ;  /* 0x0000006136327209 */ /* 0x000fc40007810000 */
[----:B------:R-:W-:Y:S01]  /*41a0*/  FSEL R63, R42, -INF , P3 ;  /* 0xff8000002a3f7808 */ /* 0x000fe20001800000 */
[----:B------:R-:W-:Y:S01]  /*41b0*/  FFMA.FTZ R42, R81, UR4, -R4 ;  /* 0x00000004512a7c23 */ /* 0x000fe20008010804 */
[----:B------:R-:W-:Y:S02]  /*41c0*/  FMNMX.FTZ R50, R55, R50, !PT ;  /* 0x0000003237327209 */ /* 0x000fe40007810000 */
[C---:B------:R-:W-:Y:S01]  /*41d0*/  ISETP.GT.AND P3, PT, R52.reuse, 0x68, PT ;  /* 0x000000683400780c */ /* 0x040fe20003f64270 */
[----:B------:R-:W-:Y:S01]  /*41e0*/  MUFU.EX2 R83, R83 ;  /* 0x0000005300537308 */ /* 0x000fe20000000800 */
[----:B------:R-:W-:Y:S02]  /*41f0*/  FMNMX.FTZ R43, R63, R50, !PT ;  /* 0x000000323f2b7209 */ /* 0x000fe40007810000 */
[----:B------:R-:W-:Y:S02]  /*4200*/  ISETP.GT.AND P4, PT, R52, 0x69, PT ;  /* 0x000000693400780c */ /* 0x000fe40003f84270 */
[----:B------:R-:W-:-:S02]  /*4210*/  FSEL R81, R46, -INF , P3 ;  /* 0xff8000002e517808 */ /* 0x000fc40001800000 */
[----:B------:R-:W-:Y:S01]  /*4220*/  FMNMX.FTZ R46, R76, R43, !PT ;  /* 0x0000002b4c2e7209 */ /* 0x000fe20007810000 */
[----:B------:R-:W-:Y:S01]  /*4230*/  MUFU.EX2 R75, R75 ;  /* 0x0000004b004b7308 */ /* 0x000fe20000000800 */
[----:B------:R-:W-:Y:S02]  /*4240*/  FSEL R84, R47, -INF , P4 ;  /* 0xff8000002f547808 */ /* 0x000fe40002000000 */
[C---:B------:R-:W-:Y:S02]  /*4250*/  ISETP.GT.AND P3, PT, R52.reuse, 0x70, PT ;  /* 0x000000703400780c */ /* 0x040fe40003f64270 */
[----:B------:R-:W-:Y:S02]  /*4260*/  FMNMX.FTZ R47, R81, R46, !PT ;  /* 0x0000002e512f7209 */ /* 0x000fe40007810000 */
[----:B------:R-:W-:Y:S01]  /*4270*/  ISETP.GT.AND P4, PT, R52, 0x71, PT ;  /* 0x000000713400780c */ /* 0x000fe20003f84270 */
[----:B------:R1:W-:Y:S01]  /*4280*/  MUFU.EX2 R43, R57 ;  /* 0x00000039002b7308 */ /* 0x0003e20000000800 */
[----:B------:R-:W-:Y:S01]  /*4290*/  FSEL R85, R34, -INF , P3 ;  /* 0xff80000022557808 */ /* 0x000fe20001800000 */
[--C-:B------:R-:W-:Y:S01]  /*42a0*/  FFMA.FTZ R34, R5, UR4, -R4.reuse ;  /* 0x0000000405227c23 */ /* 0x100fe20008010804 */
[----:B------:R-:W-:Y:S01]  /*42b0*/  FMNMX.FTZ R46, R84, R47, !PT ;  /* 0x0000002f542e7209 */ /* 0x000fe20007810000 */
[----:B------:R-:W-:Y:S01]  /*42c0*/  FFMA.FTZ R47, R13, UR4, -R4 ;  /* 0x000000040d2f7c23 */ /* 0x000fe20008010804 */
[----:B------:R-:W-:-:S02]  /*42d0*/  ISETP.GT.AND P3, PT, R52, 0x78, PT ;  /* 0x000000783400780c */ /* 0x000fc40003f64270 */
[----:B------:R-:W-:Y:S01]  /*42e0*/  FSEL R88, R35, -INF , P4 ;  /* 0xff80000023587808 */ /* 0x000fe20002000000 */
[--C-:B------:R-:W-:Y:S01]  /*42f0*/  FFMA.FTZ R35, R61, UR4, -R4.reuse ;  /* 0x000000043d237c23 */ /* 0x100fe20008010804 */
[----:B------:R-:W-:Y:S01]  /*4300*/  FMNMX.FTZ R5, R85, R46, !PT ;  /* 0x0000002e55057209 */ /* 0x000fe20007810000 */
[--C-:B-1----:R-:W-:Y:S01]  /*4310*/  FFMA.FTZ R57, R49, UR4, -R4.reuse ;  /* 0x0000000431397c23 */ /* 0x102fe20008010804 */
[----:B------:R-:W-:Y:S01]  /*4320*/  FSEL R89, R38, -INF , P3 ;  /* 0xff80000026597808 */ /* 0x000fe20001800000 */
[--C-:B------:R-:W-:Y:S01]  /*4330*/  FFMA.FTZ R49, R41, UR4, -R4.reuse ;  /* 0x0000000429317c23 */ /* 0x100fe20008010804 */
[----:B------:R-:W-:Y:S01]  /*4340*/  ISETP.GT.AND P4, PT, R52, 0x79, PT ;  /* 0x000000793400780c */ /* 0x000fe20003f84270 */
[--C-:B------:R-:W-:Y:S01]  /*4350*/  FFMA.FTZ R41, R21, UR4, -R4.reuse ;  /* 0x0000000415297c23 */ /* 0x100fe20008010804 */
[----:B------:R-:W-:Y:S01]  /*4360*/  FMNMX.FTZ R38, R88, R5, !PT ;  /* 0x0000000558267209 */ /* 0x000fe20007810000 */
[--C-:B------:R-:W-:Y:S01]  /*4370*/  FFMA.FTZ R21, R73, UR4, -R4.reuse ;  /* 0x0000000449157c23 */ /* 0x100fe20008010804 */
[----:B------:R-:W-:Y:S01]  /*4380*/  FSEL R61, R39, -INF , P4 ;  /* 0xff800000273d7808 */ /* 0x000fe20002000000 */
[----:B0-----:R-:W-:Y:S01]  /*4390*/  FADD.FTZ R73, R8, R9 ;  /* 0x0000000908497221 */ /* 0x001fe20000010000 */
[C---:B------:R-:W-:Y:S01]  /*43a0*/  ISETP.GT.AND P3, PT, R52.reuse, 0x80, PT ;  /* 0x000000803400780c */ /* 0x040fe20003f64270 */
        /* <DEDUP_REMOVED lines=10> */
[----:B------:R-:W-:Y:S01]  /*4450*/  ISETP.GT.AND P4, PT, R52, 0x89, PT ;  /* 0x000000893400780c */ /* 0x000fe20003f84270 */
[----:B------:R-:W-:Y:S01]  /*4460*/  FFMA.FTZ R52, R45, UR4, -R4 ;  /* 0x000000042d347c23 */ /* 0x000fe20008010804 */
[----:B------:R-:W-:Y:S01]  /*4470*/  FSEL R30, R30, -INF , P3 ;  /* 0xff8000001e1e7808 */ /* 0x000fe20001800000 */
[----:B------:R-:W-:Y:S01]  /*4480*/  MUFU.EX2 R59, R59 ;  /* 0x0000003b003b7308 */ /* 0x000fe20000000800 */
[----:B------:R-:W-:-:S02]  /*4490*/  FMNMX.FTZ R5, R27, R46, !PT ;  /* 0x0000002e1b057209 */ /* 0x000fc40007810000 */
[----:B------:R-:W-:Y:S02]  /*44a0*/  FSEL R31, R31, -INF , P4 ;  /* 0xff8000001f1f7808 */ /* 0x000fe40002000000 */
[----:B------:R-:W-:Y:S02]  /*44b0*/  FMNMX.FTZ R46, R30, R5, !PT ;  /* 0x000000051e2e7209 */ /* 0x000fe40007810000 */
[----:B------:R-:W-:Y:S01]  /*44c0*/  F2FP.F16.F32.PACK_AB R8, R9, R8 ;  /* 0x000000080908723e */ /* 0x000fe200000000ff */
[----:B------:R-:W-:Y:S01]  /*44d0*/  MUFU.EX2 R40, R40 ;  /* 0x0000002800287308 */ /* 0x000fe20000000800 */
[----:B------:R-:W-:Y:S01]  /*44e0*/  FMNMX.FTZ R5, R31, R46, !PT ;  /* 0x0000002e1f057209 */ /* 0x000fe20007810000 */
[----:B------:R-:W-:-:S04]  /*44f0*/  FFMA.FTZ R46, R15, UR4, -R4 ;  /* 0x000000040f2e7c23 */ /* 0x000fc80008010804 */
[----:B------:R-:W0:Y:S02]  /*4500*/  SHFL.BFLY PT, R50, R5, 0x2, 0x1f ;  /* 0x0c401f0005327f89 */ /* 0x000e2400000e0000 */
[----:B------:R-:W-:Y:S08]  /*4510*/  MUFU.EX2 R51, R51 ;  /* 0x0000003300337308 */ /* 0x000ff00000000800 */
[----:B------:R-:W-:Y:S08]  /*4520*/  MUFU.EX2 R42, R42 ;  /* 0x0000002a002a7308 */ /* 0x000ff00000000800 */
[----:B------:R-:W-:Y:S01]  /*4530*/  MUFU.EX2 R34, R34 ;  /* 0x0000002200227308 */ /* 0x000fe20000000800 */
[----:B0-----:R-:W-:Y:S01]  /*4540*/  FMNMX.FTZ R11, R5, R50, !PT ;  /* 0x00000032050b7209 */ /* 0x001fe20007810000 */
[--C-:B------:R-:W-:Y:S01]  /*4550*/  FFMA.FTZ R50, R37, UR4, -R4.reuse ;  /* 0x0000000425327c23 */ /* 0x100fe20008010804 */
[--C-:B------:R-:W-:Y:S01]  /*4560*/  FFMA.FTZ R37, R28, UR4, -R4.reuse ;  /* 0x000000041c257c23 */ /* 0x100fe20008010804 */
[----:B------:R-:W-:-:S04]  /*4570*/  FFMA.FTZ R4, R29, UR4, -R4 ;  /* 0x000000041d047c23 */ /* 0x000fc80008010804 */
[----:B------:R-:W-:Y:S01]  /*4580*/  MUFU.EX2 R35, R35 ;  /* 0x0000002300237308 */ /* 0x000fe20000000800 */
[----:B------:R-:W0:Y:S07]  /*4590*/  SHFL.BFLY PT, R60, R11, 0x1, 0x1f ;  /* 0x0c201f000b3c7f89 */ /* 0x000e2e00000e0000 */
[----:B------:R-:W-:Y:S08]  /*45a0*/  MUFU.EX2 R57, R57 ;  /* 0x0000003900397308 */ /* 0x000ff00000000800 */
[----:B------:R-:W-:Y:S08]  /*45b0*/  MUFU.EX2 R47, R47 ;  /* 0x0000002f002f7308 */ /* 0x000ff00000000800 */
[----:B------:R-:W-:Y:S01]  /*45c0*/  MUFU.EX2 R64, R64 ;  /* 0x0000004000407308 */ /* 0x000fe20000000800 */
[----:B0-----:R-:W-:-:S02]  /*45d0*/  FMNMX.FTZ R5, R11, R60, !PT ;  /* 0x0000003c0b057209 */ /* 0x001fc40007810000 */
[----:B------:R-:W-:Y:S02]  /*45e0*/  @!P1 PRMT R11, RZ, 0x654, R3 ;  /* 0x00000654ff0b9816 */ /* 0x000fe40000000003 */
[C---:B------:R-:W-:Y:S01]  /*45f0*/  FSETP.NEU.FTZ.AND P3, PT, R5.reuse, -INF , PT ;  /* 0xff8000000500780b */ /* 0x040fe20003f7d000 */
[----:B------:R-:W-:Y:S01]  /*4600*/  FMUL.FTZ R13, R5, UR4 ;  /* 0x00000004050d7c20 */ /* 0x000fe20008410000 */
[----:B------:R0:W-:Y:S01]  /*4610*/  @!P1 SYNCS.ARRIVE.TRANS64.RED.A1T0 RZ, [R11+URZ], RZ ;  /* 0x000000ff0bff99a7 */ /* 0x0001e2000810043f */
[----:B------:R1:W-:Y:S03]  /*4620*/  MUFU.EX2 R60, R25 ;  /* 0x00000019003c7308 */ /* 0x0003e60000000800 */
[----:B------:R-:W-:Y:S02]  /*4630*/  FSEL R13, R13, RZ, P3 ;  /* 0x000000ff0d0d7208 */ /* 0x000fe40001800000 */
[----:B------:R-:W-:-:S03]  /*4640*/  PLOP3.LUT P3, PT, PT, PT, UP1, 0x80, 0x0 ;  /* 0x000000000000781c */ /* 0x000fc60003f6f018 */
        /* <DEDUP_REMOVED lines=10> */
[--C-:B-1----:R-:W-:Y:S01]  /*46f0*/  FFMA.FTZ R25, R87, UR4, -R13.reuse ;  /* 0x0000000457197c23 */ /* 0x102fe2000801080d */
        /* <DEDUP_REMOVED lines=8> */
[C---:B----4-:R-:W-:Y:S01]  /*4780*/  FADD.FTZ R73, R7.reuse, R62 ;  /* 0x0000003e07497221 */ /* 0x050fe20000010000 */
[----:B------:R-:W-:Y:S01]  /*4790*/  F2FP.F16.F32.PACK_AB R10, R7, R10 ;  /* 0x0000000a070a723e */ /* 0x000fe200000000ff */
        /* <DEDUP_REMOVED lines=9> */
[----:B------:R-:W2:Y:S01]  /*4830*/  MUFU.EX2 R95, R95 ;  /* 0x0000005f005f7308 */ /* 0x000ea20000000800 */
[----:B0-----:R-:W-:Y:S01]  /*4840*/  FADD.FTZ R11, R90, R91 ;  /* 0x0000005b5a0b7221 */ /* 0x001fe20000010000 */
        /* <DEDUP_REMOVED lines=8> */
[----:B------:R-:W-:Y:S01]  /*48d0*/  FFMA.FTZ R89, R89, UR4, -R13 ;  /* 0x0000000459597c23 */ /* 0x000fe2000801080d */
[----:B------:R-:W-:-:S05]  /*48e0*/  F2FP.F16.F32.PACK_AB R9, R91, R90 ;  /* 0x0000005a5b09723e */ /* 0x000fca00000000ff */
[----:B------:R-:W1:Y:S01]  /*48f0*/  MUFU.EX2 R28, R28 ;  /* 0x0000001c001c7308 */ /* 0x000e620000000800 */
[C---:B--2---:R-:W-:Y:S01]  /*4900*/  FADD.FTZ R72, R95.reuse, R72 ;  /* 0x000000485f487221 */ /* 0x044fe20000010000 */
[----:B------:R-:W-:-:S05]  /*4910*/  F2FP.F16.F32.PACK_AB R11, R95, R94 ;  /* 0x0000005e5f0b723e */ /* 0x000fca00000000ff */
[----:B------:R2:W-:Y:S01]  /*4920*/  STSM.16.M88.4 [R2+0x24300], R8 ;  /* 0x0243000802007844 */ /* 0x0005e20000000200 */
[----:B------:R-:W3:Y:S01]  /*4930*/  MUFU.EX2 R20, R20 ;  /* 0x0000001400147308 */ /* 0x000ee20000000800 */
[----:B0-----:R-:W-:Y:S01]  /*4940*/  FADD.FTZ R63, R15, R72 ;  /* 0x000000480f3f7221 */ /* 0x001fe20000010000 */
[----:B------:R-:W-:-:S06]  /*4950*/  FFMA.FTZ R72, R81, UR4, -R13 ;  /* 0x0000000451487c23 */ /* 0x000fcc000801080d */
[----:B------:R-:W0:Y:S01]  /*4960*/  MUFU.EX2 R25, R25 ;  /* 0x0000001900197308 */ /* 0x000e220000000800 */
[----:B-1----:R-:W-:Y:S01]  /*4970*/  FADD.FTZ R63, R28, R63 ;  /* 0x0000003f1c3f7221 */ /* 0x002fe20000010000 */
[----:B--2---:R-:W-:-:S06]  /*4980*/  F2FP.F16.F32.PACK_AB R8, R75, R6 ;  /* 0x000000064b08723e */ /* 0x004fcc00000000ff */
[----:B------:R1:W-:Y:S01]  /*4990*/  MUFU.EX2 R3, R68 ;  /* 0x0000004400037308 */ /* 0x0003e20000000800 */
[----:B---3--:R-:W-:-:S07]  /*49a0*/  FADD.FTZ R76, R20, R63 ;  /* 0x0000003f144c7221 */ /* 0x008fce0000010000 */
[----:B------:R-:W2:Y:S01]  /*49b0*/  MUFU.EX2 R29, R29 ;  /* 0x0000001d001d7308 */ /* 0x000ea20000000800 */
[----:B-1----:R-:W-:Y:S01]  /*49c0*/  FADD.FTZ R68, R12, R73 ;  /* 0x000000490c447221 */ /* 0x002fe20000010000 */
[----:B------:R-:W-:-:S03]  /*49d0*/  F2FP.F16.F32.PACK_AB R12, R77, R12 ;  /* 0x0000000c4d0c723e */ /* 0x000fc600000000ff */
[----:B------:R-:W-:-:S03]  /*49e0*/  FADD.FTZ R73, R77, R68 ;  /* 0x000000444d497221 */ /* 0x000fc60000010000 */
[----:B------:R-:W1:Y:S01]  /*49f0*/  MUFU.EX2 R74, R74 ;  /* 0x0000004a004a7308 */ /* 0x000e620000000800 */
[----:B------:R-:W-:Y:S01]  /*4a00*/  FADD.FTZ R68, R14, R73 ;  /* 0x000000490e447221 */ /* 0x000fe20000010000 */
[----:B------:R-:W-:-:S03]  /*4a10*/  F2FP.F16.F32.PACK_AB R14, R83, R14 ;  /* 0x0000000e530e723e */ /* 0x000fc600000000ff */
[----:B------:R-:W-:Y:S01]  /*4a20*/  FADD.FTZ R63, R83, R68 ;  /* 0x00000044533f7221 */ /* 0x000fe20000010000 */
[----:B0-----:R-:W-:Y:S01]  /*4a30*/  FADD.FTZ R68, R25, R76 ;  /* 0x0000004c19447221 */ /* 0x001fe20000010000 */
[----:B------:R-:W-:Y:S01]  /*4a40*/  FFMA.FTZ R76, R61, UR4, -R13 ;  /* 0x000000043d4c7c23 */ /* 0x000fe2000801080d */
[----:B------:R-:W0:Y:S01]  /*4a50*/  MUFU.EX2 R36, R36 ;  /* 0x0000002400247308 */ /* 0x000e220000000800 */
[----:B------:R-:W-:Y:S01]  /*4a60*/  FADD.FTZ R80, R6, R63 ;  /* 0x0000003f06507221 */ /* 0x000fe20000010000 */
[----:B--2---:R-:W-:Y:S01]  /*4a70*/  FADD.FTZ R63, R29, R68 ;  /* 0x000000441d3f7221 */ /* 0x004fe20000010000 */
[--C-:B------:R-:W-:Y:S01]  /*4a80*/  FFMA.FTZ R68, R30, UR4, -R13.reuse ;  /* 0x000000041e447c23 */ /* 0x100fe2000801080d */
[----:B------:R-:W-:Y:S01]  /*4a90*/  FFMA.FTZ R61, R27, UR4, -R13 ;  /* 0x000000041b3d7c23 */ /* 0x000fe2000801080d */
[----:B------:R-:W-:-:S03]  /*4aa0*/  FADD.FTZ R73, R75, R80 ;  /* 0x000000504b497221 */ /* 0x000fc60000010000 */
[----:B------:R-:W2:Y:S01]  /*4ab0*/  MUFU.EX2 R53, R53 ;  /* 0x0000003500357308 */ /* 0x000ea20000000800 */
[----:B-1----:R-:W-:Y:S01]  /*4ac0*/  FADD.FTZ R63, R74, R63 ;  /* 0x0000003f4a3f7221 */ /* 0x002fe20000010000 */
[----:B------:R-:W-:Y:S01]  /*4ad0*/  FADD.FTZ R26, R24, R73 ;  /* 0x00000049181a7221 */ /* 0x000fe20000010000 */
[----:B------:R-:W-:-:S05]  /*4ae0*/  F2FP.F16.F32.PACK_AB R9, R74, R29 ;  /* 0x0000001d4a09723e */ /* 0x000fca00000000ff */
[----:B------:R-:W1:Y:S01]  /*4af0*/  MUFU.EX2 R45, R45 ;  /* 0x0000002d002d7308 */ /* 0x000e620000000800 */
[----:B0-----:R-:W-:Y:S01]  /*4b00*/  FADD.FTZ R30, R36, R63 ;  /* 0x0000003f241e7221 */ /* 0x001fe20000010000 */
[----:B------:R-:W-:Y:S01]  /*4b10*/  FFMA.FTZ R63, R31, UR4, -R13 ;  /* 0x000000041f3f7c23 */ /* 0x000fe2000801080d */
[----:B------:R-:W-:-:S04]  /*4b20*/  FADD.FTZ R13, R67, R26 ;  /* 0x0000001a430d7221 */ /* 0x000fc80000010000 */
[----:B------:R-:W-:Y:S01]  /*4b30*/  FADD.FTZ R26, R32, R13 ;  /* 0x0000000d201a7221 */ /* 0x000fe20000010000 */
[----:B------:R-:W0:Y:S01]  /*4b40*/  MUFU.EX2 R66, R66 ;  /* 0x0000004200427308 */ /* 0x000e220000000800 */
[----:B--2---:R-:W-:Y:S01]  /*4b50*/  FADD.FTZ R30, R53, R30 ;  /* 0x0000001e351e7221 */ /* 0x004fe20000010000 */
[----:B------:R-:W-:Y:S01]  /*4b60*/  F2FP.F16.F32.PACK_AB R13, R28, R15 ;  /* 0x0000000f1c0d723e */ /* 0x000fe200000000ff */
[----:B------:R-:W-:Y:S01]  /*4b70*/  FADD.FTZ R15, R59, R26 ;  /* 0x0000001a3b0f7221 */ /* 0x000fe20000010000 */
[----:B------:R-:W-:-:S03]  /*4b80*/  F2FP.F16.F32.PACK_AB R28, R43, R42 ;  /* 0x0000002a2b1c723e */ /* 0x000fc600000000ff */
[----:B------:R-:W-:Y:S01]  /*4b90*/  FADD.FTZ R10, R40, R15 ;  /* 0x0000000f280a7221 */ /* 0x000fe20000010000 */
[----:B------:R-:W2:Y:S01]  /*4ba0*/  MUFU.EX2 R65, R65 ;  /* 0x0000004100417308 */ /* 0x000ea20000000800 */
[----:B-1----:R-:W-:Y:S01]  /*4bb0*/  FADD.FTZ R27, R45, R30 ;  /* 0x0000001e2d1b7221 */ /* 0x002fe20000010000 */
[----:B------:R-:W-:Y:S01]  /*4bc0*/  F2FP.F16.F32.PACK_AB R15, R25, R20 ;  /* 0x00000014190f723e */ /* 0x000fe200000000ff */
[----:B------:R-:W-:Y:S01]  /*4bd0*/  FADD.FTZ R25, R51, R10 ;  /* 0x0000000a33197221 */ /* 0x000fe20000010000 */
[----:B------:R-:W-:Y:S02]  /*4be0*/  F2FP.F16.F32.PACK_AB R10, R67, R24 ;  /* 0x00000018430a723e */ /* 0x000fe400000000ff */
[----:B------:R-:W-:Y:S01]  /*4bf0*/  F2FP.F16.F32.PACK_AB R24, R59, R32 ;  /* 0x000000203b18723e */ /* 0x000fe200000000ff */
[----:B------:R-:W-:Y:S01]  /*4c00*/  FADD.FTZ R6, R42, R25 ;  /* 0x000000192a067221 */ /* 0x000fe20000010000 */
[----:B------:R-:W1:Y:S01]  /*4c10*/  MUFU.EX2 R70, R70 ;  /* 0x0000004600467308 */ /* 0x000e620000000800 */
[----:B0-----:R-:W-:Y:S01]  /*4c20*/  FADD.FTZ R26, R66, R27 ;  /* 0x0000001b421a7221 */ /* 0x001fe20000010000 */
[----:B------:R-:W-:Y:S01]  /*4c30*/  STSM.16.M88.4 [R2+0x25b00], R12 ;  /* 0x025b000c02007844 */ /* 0x000fe20000000200 */
[----:B------:R-:W-:Y:S01]  /*4c40*/  FADD.FTZ R25, R43, R6 ;  /* 0x000000062b197221 */ /* 0x000fe20000010000 */
[----:B------:R-:W-:-:S03]  /*4c50*/  F2FP.F16.F32.PACK_AB R30, R35, R34 ;  /* 0x00000022231e723e */ /* 0x000fc600000000ff */
[----:B------:R-:W-:Y:S01]  /*4c60*/  FADD.FTZ R6, R34, R25 ;  /* 0x0000001922067221 */ /* 0x000fe20000010000 */
[----:B------:R-:W0:Y:S01]  /*4c70*/  MUFU.EX2 R44, R44 ;  /* 0x0000002c002c7308 */ /* 0x000e220000000800 */
[----:B--2---:R-:W-:Y:S01]  /*4c80*/  FADD.FTZ R11, R65, R26 ;  /* 0x0000001a410b7221 */ /* 0x004fe20000010000 */
[----:B------:R-:W-:Y:S01]  /*4c90*/  F2FP.F16.F32.PACK_AB R26, R51, R40 ;  /* 0x00000028331a723e */ /* 0x000fe200000000ff */
[----:B------:R-:W-:Y:S01]  /*4ca0*/  FADD.FTZ R29, R35, R6 ;  /* 0x00000006231d7221 */ /* 0x000fe20000010000 */
[----:B------:R-:W-:Y:S02]  /*4cb0*/  F2FP.F16.F32.PACK_AB R25, R66, R45 ;  /* 0x0000002d4219723e */ /* 0x000fe400000000ff */
[----:B------:R-:W-:Y:S02]  /*4cc0*/  CS2R R66, SRZ ;  /* 0x0000000000427805 */ /* 0x000fe4000001ff00 */
[----:B------:R-:W-:Y:S01]  /*4cd0*/  CS2R R34, SRZ ;  /* 0x0000000000227805 */ /* 0x000fe2000001ff00 */
[----:B------:R-:W-:Y:S01]  /*4ce0*/  FADD.FTZ R6, R38, R29 ;  /* 0x0000001d26067221 */ /* 0x000fe20000010000 */
[----:B------:R-:W2:Y:S01]  /*4cf0*/  MUFU.EX2 R69, R69 ;  /* 0x0000004500457308 */ /* 0x000ea20000000800 */
[----:B-1----:R-:W-:-:S02]  /*4d00*/  FADD.FTZ R11, R70, R11 ;  /* 0x0000000b460b7221 */ /* 0x002fc40000010000 */
[----:B------:R-:W-:-:S04]  /*4d10*/  FADD.FTZ R6, R57, R6 ;  /* 0x0000000639067221 */ /* 0x000fc80000010000 */
[----:B------:R-:W-:Y:S01]  /*4d20*/  FADD.FTZ R31, R47, R6 ;  /* 0x000000062f1f7221 */ /* 0x000fe20000010000 */
[----:B------:R-:W1:Y:S01]  /*4d30*/  MUFU.EX2 R48, R48 ;  /* 0x0000003000307308 */ /* 0x000e620000000800 */
[----:B0-----:R-:W-:Y:S01]  /*4d40*/  FADD.FTZ R20, R44, R11 ;  /* 0x0000000b2c147221 */ /* 0x001fe20000010000 */
[----:B------:R-:W-:Y:S01]  /*4d50*/  F2FP.F16.F32.PACK_AB R11, R53, R36 ;  /* 0x00000024350b723e */ /* 0x000fe200000000ff */
[----:B------:R-:W-:-:S04]  /*4d60*/  FADD.FTZ R31, R64, R31 ;  /* 0x0000001f401f7221 */ /* 0x000fc80000010000 */
[----:B------:R0:W-:Y:S01]  /*4d70*/  STSM.16.M88.4 [R2+0x27300], R8 ;  /* 0x0273000802007844 */ /* 0x0001e20000000200 */
[----:B------:R-:W3:Y:S01]  /*4d80*/  MUFU.EX2 R71, R71 ;  /* 0x0000004700477308 */ /* 0x000ee20000000800 */
[----:B--2---:R-:W-:-:S07]  /*4d90*/  FADD.FTZ R27, R69, R20 ;  /* 0x00000014451b7221 */ /* 0x004fce0000010000 */
[----:B------:R-:W2:Y:S01]  /*4da0*/  MUFU.EX2 R58, R58 ;  /* 0x0000003a003a7308 */ /* 0x000ea20000000800 */
[----:B-1----:R-:W-:Y:S01]  /*4db0*/  FADD.FTZ R20, R48, R27 ;  /* 0x0000001b30147221 */ /* 0x002fe20000010000 */
[----:B------:R-:W-:-:S05]  /*4dc0*/  F2FP.F16.F32.PACK_AB R27, R70, R65 ;  /* 0x00000041461b723e */ /* 0x000fca00000000ff */
[----:B------:R1:W-:Y:S01]  /*4dd0*/  STSM.16.M88.4 [R2+0x28b00], R24 ;  /* 0x028b001802007844 */ /* 0x0003e20000000200 */
[----:B------:R-:W4:Y:S01]  /*4de0*/  MUFU.EX2 R7, R7 ;  /* 0x0000000700077308 */ /* 0x000f220000000800 */
[----:B---3--:R-:W-:Y:S01]  /*4df0*/  FADD.FTZ R20, R71, R20 ;  /* 0x0000001447147221 */ /* 0x008fe20000010000 */
[----:B0-----:R-:W-:-:S03]  /*4e00*/  F2FP.F16.F32.PACK_AB R8, R57, R38 ;  /* 0x000000263908723e */ /* 0x001fc600000000ff */
[----:B------:R-:W-:-:S03]  /*4e10*/  FADD.FTZ R29, R3, R20 ;  /* 0x00000014031d7221 */ /* 0x000fc60000010000 */
[----:B------:R-:W0:Y:S01]  /*4e20*/  MUFU.EX2 R54, R54 ;  /* 0x0000003600367308 */ /* 0x000e220000000800 */
[C---:B--2---:R-:W-:Y:S01]  /*4e30*/  FADD.FTZ R20, R58.reuse, R29 ;  /* 0x0000001d3a147221 */ /* 0x044fe20000010000 */
[----:B------:R-:W-:Y:S02]  /*4e40*/  F2FP.F16.F32.PACK_AB R9, R58, R3 ;  /* 0x000000033a09723e */ /* 0x000fe400000000ff */
[----:B------:R-:W-:Y:S02]  /*4e50*/  CS2R R58, SRZ ;  /* 0x00000000003a7805 */ /* 0x000fe4000001ff00 */
[----:B------:R-:W-:Y:S02]  /*4e60*/  F2FP.F16.F32.PACK_AB R29, R69, R44 ;  /* 0x0000002c451d723e */ /* 0x000fe400000000ff */
[----:B------:R-:W-:Y:S02]  /*4e70*/  CS2R R44, SRZ ;  /* 0x00000000002c7805 */ /* 0x000fe4000001ff00 */
[----:B-1----:R-:W-:Y:S01]  /*4e80*/  CS2R R26, SRZ ;  /* 0x00000000001a7805 */ /* 0x002fe2000001ff00 */
[----:B------:R-:W1:Y:S01]  /*4e90*/  MUFU.EX2 R46, R46 ;  /* 0x0000002e002e7308 */ /* 0x000e620000000800 */
[----:B----4-:R-:W-:-:S07]  /*4ea0*/  FADD.FTZ R43, R7, R20 ;  /* 0x00000014072b7221 */ /* 0x010fce0000010000 */
[----:B------:R-:W2:Y:S01]  /*4eb0*/  MUFU.EX2 R55, R55 ;  /* 0x0000003700377308 */ /* 0x000ea20000000800 */
[----:B0-----:R-:W-:Y:S01]  /*4ec0*/  FADD.FTZ R6, R54, R43 ;  /* 0x0000002b36067221 */ /* 0x001fe20000010000 */
[----:B------:R-:W-:-:S06]  /*4ed0*/  CS2R R42, SRZ ;  /* 0x00000000002a7805 */ /* 0x000fcc000001ff00 */
[----:B------:R-:W0:Y:S01]  /*4ee0*/  MUFU.EX2 R49, R49 ;  /* 0x0000003100317308 */ /* 0x000e220000000800 */
[----:B-1----:R-:W-:Y:S01]  /*4ef0*/  FADD.FTZ R10, R46, R31 ;  /* 0x0000001f2e0a7221 */ /* 0x002fe20000010000 */
[----:B------:R-:W-:Y:S02]  /*4f00*/  F2FP.F16.F32.PACK_AB R31, R71, R48 ;  /* 0x00000030471f723e */ /* 0x000fe400000000ff */
[----:B------:R-:W-:-:S03]  /*4f10*/  CS2R R70, SRZ ;  /* 0x0000000000467805 */ /* 0x000fc6000001ff00 */
[----:B------:R1:W-:Y:S01]  /*4f20*/  STSM.16.M88.4 [R2+0x2a300], R28 ;  /* 0x02a3001c02007844 */ /* 0x0003e20000000200 */
[----:B------:R-:W3:Y:S01]  /*4f30*/  MUFU.EX2 R62, R62 ;  /* 0x0000003e003e7308 */ /* 0x000ee20000000800 */
[----:B--2---:R-:W-:-:S07]  /*4f40*/  FADD.FTZ R11, R55, R6 ;  /* 0x00000006370b7221 */ /* 0x004fce0000010000 */
[----:B------:R-:W2:Y:S01]  /*4f50*/  MUFU.EX2 R41, R41 ;  /* 0x0000002900297308 */ /* 0x000ea20000000800 */
[----:B0-----:R-:W-:Y:S01]  /*4f60*/  FADD.FTZ R10, R49, R10 ;  /* 0x0000000a310a7221 */ /* 0x001fe20000010000 */
[----:B-1----:R-:W-:-:S06]  /*4f70*/  CS2R R30, SRZ ;  /* 0x00000000001e7805 */ /* 0x002fcc000001ff00 */
[----:B------:R-:W0:Y:S01]  /*4f80*/  MUFU.EX2 R72, R72 ;  /* 0x0000004800487308 */ /* 0x000e220000000800 */
[C---:B---3--:R-:W-:Y:S01]  /*4f90*/  FADD.FTZ R11, R62.reuse, R11 ;  /* 0x0000000b3e0b7221 */ /* 0x048fe20000010000 */
[----:B------:R-:W-:Y:S02]  /*4fa0*/  F2FP.F16.F32.PACK_AB R13, R62, R55 ;  /* 0x000000373e0d723e */ /* 0x000fe400000000ff */
[----:B------:R-:W-:-:S04]  /*4fb0*/  CS2R R28, SRZ ;  /* 0x00000000001c7805 */ /* 0x000fc8000001ff00 */
[----:B------:R-:W1:Y:S01]  /*4fc0*/  MUFU.EX2 R52, R52 ;  /* 0x0000003400347308 */ /* 0x000e620000000800 */
[----:B--2---:R-:W-:Y:S01]  /*4fd0*/  FADD.FTZ R3, R41, R10 ;  /* 0x0000000a29037221 */ /* 0x004fe20000010000 */
[----:B------:R-:W-:Y:S02]  /*4fe0*/  F2FP.F16.F32.PACK_AB R10, R64, R47 ;  /* 0x0000002f400a723e */ /* 0x000fe400000000ff */
[----:B------:R-:W-:-:S04]  /*4ff0*/  CS2R R64, SRZ ;  /* 0x0000000000407805 */ /* 0x000fc8000001ff00 */
[----:B------:R-:W2:Y:S01]  /*5000*/  MUFU.EX2 R73, R84 ;  /* 0x0000005400497308 */ /* 0x000ea20000000800 */
[----:B0-----:R-:W-:Y:S01]  /*5010*/  FADD.FTZ R6, R72, R11 ;  /* 0x0000000b48067221 */ /* 0x001fe20000010000 */
[----:B------:R-:W-:Y:S02]  /*5020*/  F2FP.F16.F32.PACK_AB R11, R54, R7 ;  /* 0x00000007360b723e */ /* 0x000fe400000000ff */
[----:B------:R-:W-:-:S03]  /*5030*/  CS2R R54, SRZ ;  /* 0x0000000000367805 */ /* 0x000fc6000001ff00 */
[----:B------:R0:W-:Y:S01]  /*5040*/  STSM.16.M88.4 [R2+0x2bb00], R8 ;  /* 0x02bb000802007844 */ /* 0x0001e20000000200 */
[----:B------:R-:W3:Y:S01]  /*5050*/  MUFU.EX2 R39, R39 ;  /* 0x0000002700277308 */ /* 0x000ee20000000800 */
[C---:B-1----:R-:W-:Y:S01]  /*5060*/  FADD.FTZ R12, R52.reuse, R3 ;  /* 0x00000003340c7221 */ /* 0x042fe20000010000 */
[----:B------:R-:W-:Y:S02]  /*5070*/  F2FP.F16.F32.PACK_AB R14, R52, R41 ;  /* 0x00000029340e723e */ /* 0x000fe400000000ff */
[----:B------:R-:W-:Y:S02]  /*5080*/  CS2R R52, SRZ ;  /* 0x0000000000347805 */ /* 0x000fe4000001ff00 */
[----:B------:R-:W-:Y:S02]  /*5090*/  CS2R R40, SRZ ;  /* 0x0000000000287805 */ /* 0x000fe4000001ff00 */
[----:B------:R-:W1:Y:S01]  /*50a0*/  MUFU.EX2 R85, R85 ;  /* 0x0000005500557308 */ /* 0x000e620000000800 */
[C---:B--2---:R-:W-:Y:S01]  /*50b0*/  FADD.FTZ R6, R73.reuse, R6 ;  /* 0x0000000649067221 */ /* 0x044fe20000010000 */
[----:B------:R-:W-:-:S06]  /*50c0*/  F2FP.F16.F32.PACK_AB R15, R73, R72 ;  /* 0x00000048490f723e */ /* 0x000fcc00000000ff */
[----:B------:R-:W2:Y:S01]  /*50d0*/  MUFU.EX2 R56, R56 ;  /* 0x0000003800387308 */ /* 0x000ea20000000800 */
[----:B---3--:R-:W-:Y:S01]  /*50e0*/  FADD.FTZ R3, R39, R12 ;  /* 0x0000000c27037221 */ /* 0x008fe20000010000 */
[----:B------:R-:W-:Y:S02]  /*50f0*/  F2FP.F16.F32.PACK_AB R12, R49, R46 ;  /* 0x0000002e310c723e */ /* 0x000fe400000000ff */
[----:B------:R-:W-:-:S03]  /*5100*/  CS2R R46, SRZ ;  /* 0x00000000002e7805 */ /* 0x000fc6000001ff00 */
[----:B------:R-:W-:Y:S01]  /*5110*/  STSM.16.M88.4 [R2+0x2d300], R12 ;  /* 0x02d3000c02007844 */ /* 0x000fe20000000200 */
[----:B------:R-:W3:Y:S01]  /*5120*/  MUFU.EX2 R88, R88 ;  /* 0x0000005800587308 */ /* 0x000ee20000000800 */
[----:B-1----:R-:W-:-:S07]  /*5130*/  FADD.FTZ R7, R85, R6 ;  /* 0x0000000655077221 */ /* 0x002fce0000010000 */
[----:B------:R-:W1:Y:S01]  /*5140*/  MUFU.EX2 R33, R33 ;  /* 0x0000002100217308 */ /* 0x000e620000000800 */
[C---:B--2---:R-:W-:Y:S01]  /*5150*/  FADD.FTZ R6, R56.reuse, R3 ;  /* 0x0000000338067221 */ /* 0x044fe20000010000 */
[----:B------:R-:W-:Y:S02]  /*5160*/  F2FP.F16.F32.PACK_AB R48, R56, R39 ;  /* 0x000000273830723e */ /* 0x000fe400000000ff */
[----:B------:R-:W-:Y:S02]  /*5170*/  CS2R R56, SRZ ;  /* 0x0000000000387805 */ /* 0x000fe4000001ff00 */
[----:B------:R-:W-:Y:S02]  /*5180*/  CS2R R38, SRZ ;  /* 0x0000000000267805 */ /* 0x000fe4000001ff00 */
[----:B------:R-:W2:Y:S01]  /*5190*/  MUFU.EX2 R51, R89 ;  /* 0x0000005900337308 */ /* 0x000ea20000000800 */
[C---:B---3--:R-:W-:Y:S01]  /*51a0*/  FADD.FTZ R20, R88.reuse, R7 ;  /* 0x0000000758147221 */ /* 0x048fe20000010000 */
[----:B------:R-:W-:-:S06]  /*51b0*/  F2FP.F16.F32.PACK_AB R49, R88, R85 ;  /* 0x000000555831723e */ /* 0x000fcc00000000ff */
[----:B------:R-:W3:Y:S01]  /*51c0*/  MUFU.EX2 R50, R50 ;  /* 0x0000003200327308 */ /* 0x000ee20000000800 */
[----:B-1----:R-:W-:-:S07]  /*51d0*/  FADD.FTZ R7, R33, R6 ;  /* 0x0000000621077221 */ /* 0x002fce0000010000 */
[----:B------:R-:W1:Y:S01]  /*51e0*/  MUFU.EX2 R76, R76 ;  /* 0x0000004c004c7308 */ /* 0x000e620000000800 */
[----:B--2---:R-:W-:-:S07]  /*51f0*/  FADD.FTZ R25, R51, R20 ;  /* 0x0000001433197221 */ /* 0x004fce0000010000 */
[----:B------:R-:W2:Y:S01]  /*5200*/  MUFU.EX2 R21, R21 ;  /* 0x0000001500157308 */ /* 0x000ea20000000800 */
[C---:B---3--:R-:W-:Y:S01]  /*5210*/  FADD.FTZ R6, R50.reuse, R7 ;  /* 0x0000000732067221 */ /* 0x048fe20000010000 */
[----:B------:R-:W-:Y:S02]  /*5220*/  F2FP.F16.F32.PACK_AB R50, R50, R33 ;  /* 0x000000213232723e */ /* 0x000fe400000000ff */
[----:B------:R-:W-:-:S04]  /*5230*/  CS2R R32, SRZ ;  /* 0x0000000000207805 */ /* 0x000fc8000001ff00 */
[----:B------:R-:W3:Y:S01]  /*5240*/  MUFU.EX2 R78, R78 ;  /* 0x0000004e004e7308 */ /* 0x000ee20000000800 */
[C---:B-1----:R-:W-:Y:S01]  /*5250*/  FADD.FTZ R25, R76.reuse, R25 ;  /* 0x000000194c197221 */ /* 0x042fe20000010000 */
[----:B------:R-:W-:-:S05]  /*5260*/  F2FP.F16.F32.PACK_AB R51, R76, R51 ;  /* 0x000000334c33723e */ /* 0x000fca00000000ff */
[----:B------:R1:W-:Y:S01]  /*5270*/  STSM.16.M88.4 [R2+0x2eb00], R48 ;  /* 0x02eb003002007844 */ /* 0x0003e20000000200 */
[----:B------:R-:W4:Y:S01]  /*5280*/  MUFU.EX2 R61, R61 ;  /* 0x0000003d003d7308 */ /* 0x000f220000000800 */
[----:B--2---:R-:W-:-:S04]  /*5290*/  FADD.FTZ R7, R21, R6 ;  /* 0x0000000615077221 */ /* 0x004fc80000010000 */
[C---:B0-----:R-:W-:Y:S01]  /*52a0*/  FADD.FTZ R8, R60.reuse, R7 ;  /* 0x000000073c087221 */ /* 0x041fe20000010000 */
[----:B------:R-:W-:Y:S02]  /*52b0*/  F2FP.F16.F32.PACK_AB R60, R60, R21 ;  /* 0x000000153c3c723e */ /* 0x000fe400000000ff */
[----:B------:R-:W-:Y:S01]  /*52c0*/  MUFU.EX2 R37, R37 ;  /* 0x0000002500257308 */ /* 0x000fe20000000800 */
[----:B---3--:R-:W-:Y:S01]  /*52d0*/  FADD.FTZ R6, R78, R25 ;  /* 0x000000194e067221 */ /* 0x008fe20000010000 */
[----:B------:R-:W-:Y:S02]  /*52e0*/  CS2R R24, SRZ ;  /* 0x0000000000187805 */ /* 0x000fe4000001ff00 */
[----:B-1----:R-:W-:-:S04]  /*52f0*/  CS2R R50, SRZ ;  /* 0x0000000000327805 */ /* 0x002fc8000001ff00 */
[----:B------:R-:W0:Y:S01]  /*5300*/  MUFU.EX2 R4, R4 ;  /* 0x0000000400047308 */ /* 0x000e220000000800 */
[C---:B----4-:R-:W-:Y:S01]  /*5310*/  FADD.FTZ R7, R61.reuse, R6 ;  /* 0x000000063d077221 */ /* 0x050fe20000010000 */
[----:B------:R-:W-:Y:S02]  /*5320*/  F2FP.F16.F32.PACK_AB R61, R61, R78 ;  /* 0x0000004e3d3d723e */ /* 0x000fe400000000ff */
[----:B------:R-:W-:-:S04]  /*5330*/  CS2R R48, SRZ ;  /* 0x0000000000307805 */ /* 0x000fc8000001ff00 */
[----:B------:R-:W-:Y:S08]  /*5340*/  MUFU.EX2 R68, R68 ;  /* 0x0000004400447308 */ /* 0x000ff00000000800 */
[----:B------:R-:W1:Y:S01]  /*5350*/  MUFU.EX2 R3, R63 ;  /* 0x0000003f00037308 */ /* 0x000e620000000800 */
[----:B0-----:R-:W-:Y:S01]  /*5360*/  F2FP.F16.F32.PACK_AB R62, R4, R37 ;  /* 0x00000025043e723e */ /* 0x001fe200000000ff */
[----:B------:R-:W-:Y:S01]  /*5370*/  FADD.FTZ R37, R37, R8 ;  /* 0x0000000825257221 */ /* 0x000fe20000010000 */
[----:B------:R-:W-:-:S03]  /*5380*/  IMAD.U32 R8, RZ, RZ, UR14 ;  /* 0x0000000eff087e24 */ /* 0x000fc6000f8e00ff */
[----:B------:R-:W-:Y:S01]  /*5390*/  FADD.FTZ R4, R4, R37 ;  /* 0x0000002504047221 */ /* 0x000fe20000010000 */
[----:B------:R-:W-:Y:S02]  /*53a0*/  CS2R R36, SRZ ;  /* 0x0000000000247805 */ /* 0x000fe4000001ff00 */
[----:B-1----:R-:W-:Y:S01]  /*53b0*/  F2FP.F16.F32.PACK_AB R63, R3, R68 ;  /* 0x00000044033f723e */ /* 0x002fe200000000ff */
[----:B------:R-:W-:-:S04]  /*53c0*/  FADD.FTZ R68, R68, R7 ;  /* 0x0000000744447221 */ /* 0x000fc80000010000 */
        /* <DEDUP_REMOVED lines=14> */
.L_x_2084:
        /* <DEDUP_REMOVED lines=10> */
.L_x_2077:
[----:B------:R-:W-:Y:S01]  /*5550*/  ULEA UR4, UR36, UR37, 0x3 ;  /* 0x0000002524047291 */ /* 0x000fe2000f8e183f */
[----:B------:R-:W-:-:S05]  /*5560*/  IMAD.U32 R0, RZ, RZ, UR38 ;  /* 0x00000026ff007e24 */ /* 0x000fca000f8e00ff */
[----:B------:R-:W-:-:S04]  /*5570*/  SHF.L.U32 R0, R0, 0x1f, RZ ;  /* 0x0000001f00007819 */ /* 0x000fc800000006ff */
[----:B------:R0:W1:Y:S01]  /*5580*/  SYNCS.PHASECHK.TRANS64.TRYWAIT P3, [UR4+0x31c30], R0 ;  /* 0x031c3000ff0075a7 */ /* 0x0000620008060144 */
[----:B------:R-:W-:Y:S05]  /*5590*/  @!P0 BRA `(.L_x_2078) ;  /* 0x0000000000048947 */ /* 0x000fea0003800000 */
[----:B------:R-:W-:Y:S01]  /*55a0*/  BPT.TRAP 0x1 ;  /* 0x000000040000795c */ /* 0x000fe20000300000 */
.L_x_2078:
[----:B-1----:R-:W-:Y:S05]  /*55b0*/  @P3 BRA `(.L_x_2076) ;  /* 0x0000000000083947 */ /* 0x002fea0003800000 */
[----:B------:R-:W1:Y:S02]  /*55c0*/  SYNCS.PHASECHK.TRANS64.TRYWAIT P3, [UR4+0x31c30], R0 ;  /* 0x031c3000ff0075a7 */ /* 0x000e640008060144 */
[----:B-1----:R-:W-:Y:S05]  /*55d0*/  @!P3 BRA `(.L_x_2079) ;  /* 0x000001040084b947 */ /* 0x002fea0003800000 */
.L_x_2076:
        /* <DEDUP_REMOVED lines=356> */
.L_x_2081:
[----:B------:R-:W-:Y:S01]  /*6c20*/  ULEA UR4, UR6, UR37, 0x3 ;  /* 0x0000002506047291 */ /* 0x000fe2000f8e183f */
[----:B------:R-:W-:-:S05]  /*6c30*/  IMAD.U32 R0, RZ, RZ, UR39 ;  /* 0x00000027ff007e24 */ /* 0x000fca000f8e00ff */
[----:B------:R-:W-:-:S04]  /*6c40*/  SHF.L.U32 R0, R0, 0x1f, RZ ;  /* 0x0000001f00007819 */ /* 0x000fc800000006ff */
[----:B------:R0:W1:Y:S01]  /*6c50*/  SYNCS.PHASECHK.TRANS64.TRYWAIT P3, [UR4+0x31c50], R0 ;  /* 0x031c5000ff0075a7 */ /* 0x0000620008060144 */
[----:B------:R-:W-:Y:S05]  /*6c60*/  @!P0 BRA `(.L_x_2082) ;  /* 0x0000000000048947 */ /* 0x000fea0003800000 */
[----:B------:R-:W-:Y:S01]  /*6c70*/  BPT.TRAP 0x1 ;  /* 0x000000040000795c */ /* 0x000fe20000300000 */
.L_x_2082:
[----:B-1----:R-:W-:Y:S05]  /*6c80*/  @P3 BRA `(.L_x_2080) ;  /* 0x0000000000083947 */ /* 0x002fea0003800000 */
[----:B------:R-:W1:Y:S02]  /*6c90*/  SYNCS.PHASECHK.TRANS64.TRYWAIT P3, [UR4+0x31c50], R0 ;  /* 0x031c5000ff0075a7 */ /* 0x000e640008060144 */
[----:B-1----:R-:W-:Y:S05]  /*6ca0*/  @!P3 BRA `(.L_x_2083) ;  /* 0x000000ec00e8b947 */ /* 0x002fea0003800000 */
.L_x_2080:
        /* <DEDUP_REMOVED lines=9> */
[----:B------:R-:W-:Y:S01]  /*6d40*/  IMAD.MOV.U32 R12, RZ, RZ, -0x2 ;  /* 0xfffffffeff0c7424 */ /* 0x000fe200078e00ff */
[----:B------:R-:W-:Y:S01]  /*6d50*/  UMOV UR32, UR10 ;  /* 0x0000000a00207c82 */ /* 0x000fe20008000000 */
[----:B------:R-:W-:Y:S01]  /*6d60*/  UMOV UR39, UR38 ;  /* 0x0000002600277c82 */ /* 0x000fe20008000000 */
[----:B------:R-:W-:-:S04]  /*6d70*/  ULOP3.LUT UR4, UR4, 0x2400000, URZ, 0xfc, !UPT ;  /* 0x0240000004047892 */ /* 0x000fc8000f8efc3f */
[----:B------:R-:W-:Y:S01]  /*6d80*/  UIMAD UR11, UR6, 0x6c0, UR4 ;  /* 0x000006c0060b78a4 */ /* 0x000fe2000f8e0204 */
[----:B01----:R-:W-:Y:S02]  /*6d90*/  VIADD R0, R22, UR15 ;  /* 0x0000000f16007c36 */ /* 0x003fe40008000000 */
        /* <DEDUP_REMOVED lines=10> */
[----:B------:R-:W0:Y:S01]  /*6e40*/  SHFL.IDX PT, R10, R0, 0x1, 0x1c1f ;  /* 0x003c1f00000a7f89 */ /* 0x000e2200000e0000 */
[----:B------:R-:W-:Y:S02]  /*6e50*/  UMOV UR4, 0x1 ;  /* 0x0000000100047882 */ /* 0x000fe40000000000 */
[----:B------:R-:W-:Y:S01]  /*6e60*/  UIMAD UR4, UR7, -0x90, UR4 ;  /* 0xffffff70070478a4 */ /* 0x000fe2000f8e0204 */
[----:B------:R-:W1:Y:S05]  /*6e70*/  SHFL.IDX PT, R0, R0, RZ, 0x1c1f ;  /* 0x001c1fff00007589 */ /* 0x000e6a00000e0000 */
[----:B------:R-:W-:Y:S01]  /*6e80*/  IMAD R9, R19, R12, UR4 ;  /* 0x0000000413097e24 */ /* 0x000fe2000f8e020c */
[----:B------:R-:W-:Y:S01]  /*6e90*/  ULDC UR4, c[0x0][0x988] ;  /* 0x0002620000047ab9 */ /* 0x000fe20000000800 */
[----:B------:R-:W-:-:S05]  /*6ea0*/  IMAD.U32 R12, RZ, RZ, UR61 ;  /* 0x0000003dff0c7e24 */ /* 0x000fca000f8e00ff */
[----:B------:R-:W-:Y:S02]  /*6eb0*/  IADD3 R9, -R12, UR14, R9 ;  /* 0x0000000e0c097c10 */ /* 0x000fe4000fffe109 */
[----:B------:R-:W-:-:S03]  /*6ec0*/  R2UR UR14, R8 ;  /* 0x00000000080e72ca */ /* 0x000fc600000e0000 */
[C---:B0-----:R-:W-:Y:S02]  /*6ed0*/  IMAD.IADD R5, R9.reuse, 0x1, R10 ;  /* 0x0000000109057824 */ /* 0x041fe400078e020a */
[----:B-1----:R-:W-:-:S03]  /*6ee0*/  IMAD.IADD R9, R9, 0x1, R0 ;  /* 0x0000000109097824 */ /* 0x002fc600078e0200 */
[C---:B------:R-:W-:Y:S02]  /*6ef0*/  ISETP.GT.AND P3, PT, R5.reuse, RZ, PT ;  /* 0x000000ff0500720c */ /* 0x040fe40003f64270 */
[----:B------:R-:W-:-:S03]  /*6f00*/  ISETP.GT.AND P4, PT, R5, 0x1, PT ;  /* 0x000000010500780c */ /* 0x000fc60003f84270 */
[----:B------:R-:W-:Y:S01]  /*6f10*/  UISETP.GT.AND UP1, UPT, UR7, UR14, UPT ;  /* 0x0000000e0700728c */ /* 0x000fe2000bf24270 */
        /* <DEDUP_REMOVED lines=30> */
[----:B------:R-:W-:Y:S01]  /*7100*/  FMNMX.FTZ R11, R123, R10, !PT ;  /* 0x0000000a7b0b7209 */ /* 0x000fe20007810000 */
[----:B------:R-:W-:Y:S02]  /*7110*/  WARPGROUP.DEPBAR.LE gsb0, 0x0 ;  /* 0x00008000000079c5 */ /* 0x000fe40000010000 */
[----:B------:R-:W-:Y:S01]  /*7120*/  WARPGROUP.ARRIVE ;  /* 0x00000000000079c5 */ /* 0x000fe20000000000 */
[----:B------:R-:W-:Y:S02]  /*7130*/  ISETP.GT.AND P3, PT, R5, 0x30, PT ;  /* 0x000000300500780c */ /* 0x000fe40003f64270 */
        /* <DEDUP_REMOVED lines=56> */
[----:B------:R-:W-:Y:S01]  /*74c0*/  FSEL R82, R82, -INF , P3 ;  /* 0xff80000052527808 */ /* 0x000fe20001800000 */
[----:B------:R-:W-:Y:S02]  /*74d0*/  WARPGROUP.DEPBAR.LE gsb0, 0x0 ;  /* 0x00008000000079c5 */ /* 0x000fe40000010000 */
[----:B------:R-:W-:Y:S01]  /*74e0*/  WARPGROUP.ARRIVE ;  /* 0x00000000000079c5 */ /* 0x000fe20000000000 */
[----:B------:R-:W-:-:S02]  /*74f0*/  FMNMX.FTZ R11, R95, R10, !PT ;  /* 0x0000000a5f0b7209 */ /* 0x000fc40007810000 */
[----:B------:R-:W-:Y:S02]  /*7500*/  ISETP.GT.AND P3, PT, R5, 0x78, PT ;  /* 0x000000780500780c */ /* 0x000fe40003f64270 */
[----:B------:R-:W-:Y:S01]  /*7510*/  FSEL R83, R83, -INF , P4 ;  /* 0xff80000053537808 */ /* 0x000fe20002000000 */
[----:B------:R-:W-:Y:S01]  /*7520*/  HGMMA.64x96x16.F32 R24, gdesc[UR32].tnspB, R24, gsb0 ;  /* 0x41600000201879f0 */ /* 0x000fe20008000818 */
[----:B------:R-:W-:Y:S01]  /*7530*/  UIADD3 UR32, UR10, 0x480, URZ ;  /* 0x000004800a207890 */ /* 0x000fe2000fffe03f */
[----:B------:R-:W-:Y:S01]  /*7540*/  FMNMX.FTZ R10, R82, R11, !PT ;  /* 0x0000000b520a7209 */ /* 0x000fe20007810000 */
[----:B------:R-:W-:Y:S01]  /*7550*/  UIADD3 UR34, UR11, 0xc0, URZ ;  /* 0x000000c00b227890 */ /* 0x000fe2000fffe03f */
[----:B------:R-:W-:Y:S01]  /*7560*/  ISETP.GT.AND P4, PT, R5, 0x79, PT ;  /* 0x000000790500780c */ /* 0x000fe20003f84270 */
[----:B------:R-:W-:Y:S01]  /*7570*/  UMOV UR33, 0xc0000010 ;  /* 0xc000001000217882 */ /* 0x000fe20000000000 */
[----:B------:R-:W-:Y:S01]  /*7580*/  UMOV UR35, 0x80000020 ;  /* 0x8000002000237882 */ /* 0x000fe20000000000 */
        /* <DEDUP_REMOVED lines=16> */
[----:B------:R-:W-:Y:S02]  /*7690*/  ISETP.GT.AND P6, PT, R9, RZ, PT ;  /* 0x000000ff0900720c */ /* 0x000fe40003fc4270 */
[----:B------:R-:W-:Y:S02]  /*76a0*/  FMNMX.FTZ R10, R79, R10, !PT ;  /* 0x0000000a4f0a7209 */ /* 0x000fe40007810000 */
[----:B------:R-:W-:-:S02]  /*76b0*/  ISETP.GT.AND P5, PT, R9, 0x1, PT ;  /* 0x000000010900780c */ /* 0x000fc40003fa4270 */
[----:B------:R-:W-:Y:S01]  /*76c0*/  FSEL R136, R136, -INF , P6 ;  /* 0xff80000088887808 */ /* 0x000fe20003000000 */
[----:B------:R-:W0:Y:S01]  /*76d0*/  SHFL.BFLY PT, R5, R10, 0x2, 0x1f ;  /* 0x0c401f000a057f89 */ /* 0x000e2200000e0000 */
[----:B------:R-:W-:Y:S02]  /*76e0*/  ISETP.GT.AND P4, PT, R9, 0x8, PT ;  /* 0x000000080900780c */ /* 0x000fe40003f84270 */
[----:B------:R-:W-:Y:S02]  /*76f0*/  FSEL R137, R137, -INF , P5 ;  /* 0xff80000089897808 */ /* 0x000fe40002800000 */
[----:B------:R-:W-:Y:S02]  /*7700*/  FMNMX.FTZ R0, R136, R6, !PT ;  /* 0x0000000688007209 */ /* 0x000fe40007810000 */
[----:B------:R-:W-:Y:S02]  /*7710*/  ISETP.GT.AND P6, PT, R9, 0x9, PT ;  /* 0x000000090900780c */ /* 0x000fe40003fc4270 */
[----:B------:R-:W-:-:S02]  /*7720*/  FSEL R140, R140, -INF , P4 ;  /* 0xff8000008c8c7808 */ /* 0x000fc40002000000 */
[----:B------:R-:W-:Y:S02]  /*7730*/  FSEL R141, R141, -INF , P6 ;  /* 0xff8000008d8d7808 */ /* 0x000fe40003000000 */
[C---:B------:R-:W-:Y:S02]  /*7740*/  ISETP.GT.AND P6, PT, R9.reuse, 0x10, PT ;  /* 0x000000100900780c */ /* 0x040fe40003fc4270 */
[C---:B------:R-:W-:Y:S02]  /*7750*/  ISETP.GT.AND P5, PT, R9.reuse, 0x11, PT ;  /* 0x000000110900780c */ /* 0x040fe40003fa4270 */
[----:B------:R-:W-:Y:S02]  /*7760*/  FSEL R128, R128, -INF , P6 ;  /* 0xff80000080807808 */ /* 0x000fe40003000000 */
[----:B------:R-:W-:Y:S02]  /*7770*/  ISETP.GT.AND P4, PT, R9, 0x18, PT ;  /* 0x000000180900780c */ /* 0x000fe40003f84270 */
[----:B------:R-:W-:-:S02]  /*7780*/  FSEL R129, R129, -INF , P5 ;  /* 0xff80000081817808 */ /* 0x000fc40002800000 */
[----:B------:R-:W-:Y:S02]  /*7790*/  ISETP.GT.AND P6, PT, R9, 0x19, PT ;  /* 0x000000190900780c */ /* 0x000fe40003fc4270 */
[----:B0-----:R-:W-:Y:S02]  /*77a0*/  FMNMX.FTZ R11, R10, R5, !PT ;  /* 0x000000050a0b7209 */ /* 0x001fe40007810000 */
[----:B------:R-:W-:Y:S02]  /*77b0*/  FSEL R132, R132, -INF , P4 ;  /* 0xff80000084847808 */ /* 0x000fe40002000000 */
[----:B------:R-:W-:Y:S01]  /*77c0*/  FSEL R133, R133, -INF , P6 ;  /* 0xff80000085857808 */ /* 0x000fe20003000000 */
[----:B------:R-:W0:Y:S01]  /*77d0*/  SHFL.BFLY PT, R12, R11, 0x1, 0x1f ;  /* 0x0c201f000b0c7f89 */ /* 0x000e2200000e0000 */
[C---:B------:R-:W-:Y:S02]  /*77e0*/  ISETP.GT.AND P6, PT, R9.reuse, 0x20, PT ;  /* 0x000000200900780c */ /* 0x040fe40003fc4270 */
[----:B------:R-:W-:-:S02]  /*77f0*/  ISETP.GT.AND P5, PT, R9, 0x21, PT ;  /* 0x000000210900780c */ /* 0x000fc40003fa4270 */
[----:B------:R-:W-:Y:S02]  /*7800*/  ISETP.GT.AND P4, PT, R9, 0x28, PT ;  /* 0x000000280900780c */ /* 0x000fe40003f84270 */
[----:B------:R-:W-:Y:S02]  /*7810*/  FSEL R121, R121, -INF , P5 ;  /* 0xff80000079797808 */ /* 0x000fe40002800000 */
[----:B------:R-:W-:Y:S02]  /*7820*/  FSEL R124, R124, -INF , P4 ;  /* 0xff8000007c7c7808 */ /* 0x000fe40002000000 */
[C---:B------:R-:W-:Y:S02]  /*7830*/  ISETP.GT.AND P5, PT, R9.reuse, 0x31, PT ;  /* 0x000000310900780c */ /* 0x040fe40003fa4270 */
[----:B------:R-:W-:-:S04]  /*7840*/  ISETP.GT.AND P4, PT, R9, 0x38, PT ;  /* 0x000000380900780c */ /* 0x000fc80003f84270 */
[----:B------:R-:W-:Y:S02]  /*7850*/  FSEL R116, R116, -INF , P4 ;  /* 0xff80000074747808 */ /* 0x000fe40002000000 */
[----:B------:R-:W-:-:S04]  /*7860*/  ISETP.GT.AND P4, PT, R9, 0x48, PT ;  /* 0x000000480900780c */ /* 0x000fc80003f84270 */
[----:B------:R-:W-:Y:S02]  /*7870*/  FSEL R108, R108, -INF , P4 ;  /* 0xff8000006c6c7808 */ /* 0x000fe40002000000 */
[----:B0-----:R-:W-:Y:S01]  /*7880*/  FMNMX.FTZ R5, R11, R12, !PT ;  /* 0x0000000c0b057209 */ /* 0x001fe20007810000 */
[----:B------:R-:W-:Y:S02]  /*7890*/  WARPGROUP.DEPBAR.LE gsb0, 0x0 ;  /* 0x00008000000079c5 */ /* 0x000fe40000010000 */
[----:B------:R-:W-:Y:S01]  /*78a0*/  WARPGROUP.ARRIVE ;  /* 0x00000000000079c5 */ /* 0x000fe20000000000 */
[C---:B------:R-:W-:Y:S01]  /*78b0*/  FSETP.NEU.FTZ.AND P3, PT, R5.reuse, -INF , PT ;  /* 0xff8000000500780b */ /* 0x040fe20003f7d000 */
[----:B------:R-:W-:Y:S01]  /*78c0*/  FMUL.FTZ R10, R5, UR4 ;  /* 0x00000004050a7c20 */ /* 0x000fe20008410000 */
[----:B------:R-:W-:-:S03]  /*78d0*/  ISETP.GT.AND P4, PT, R9, 0x58, PT ;  /* 0x000000580900780c */ /* 0x000fc60003f84270 */
        /* <DEDUP_REMOVED lines=23> */
[--C-:B------:R-:W-:Y:S01]  /*7a50*/  FFMA.FTZ R14, R143, UR4, -R10.reuse ;  /* 0x000000048f0e7c23 */ /* 0x100fe2000801080a */
[----:B------:R-:W-:Y:S01]  /*7a60*/  FMNMX.FTZ R131, R129, R0, !PT ;  /* 0x0000000081837209 */ /* 0x000fe20007810000 */
[----:B------:R0:W-:Y:S01]  /*7a70*/  MUFU.EX2 R11, R138 ;  /* 0x0000008a000b7308 */ /* 0x0001e20000000800 */
[----:B------:R-:W-:Y:S01]  /*7a80*/  FSEL R112, R112, -INF , P6 ;  /* 0xff80000070707808 */ /* 0x000fe20003000000 */
[----:B------:R-:W1:Y:S01]  /*7a90*/  S2R R143, SR_TID.X ;  /* 0x00000000008f7919 */ /* 0x000e620000002100 */
[----:B------:R-:W-:Y:S01]  /*7aa0*/  FMNMX.FTZ R0, R132, R131, !PT ;  /* 0x0000008384007209 */ /* 0x000fe20007810000 */
[--C-:B------:R-:W-:Y:S01]  /*7ab0*/  FFMA.FTZ R13, R142, UR4, -R10.reuse ;  /* 0x000000048e0d7c23 */ /* 0x100fe2000801080a */
[----:B------:R-:W-:Y:S01]  /*7ac0*/  ISETP.GT.AND P6, PT, R9, 0x39, PT ;  /* 0x000000390900780c */ /* 0x000fe20003fc4270 */
[--C-:B------:R-:W-:Y:S01]  /*7ad0*/  FFMA.FTZ R122, R122, UR4, -R10.reuse ;  /* 0x000000047a7a7c23 */ /* 0x100fe2000801080a */
[----:B------:R-:W-:Y:S01]  /*7ae0*/  FMNMX.FTZ R131, R133, R0, !PT ;  /* 0x0000000085837209 */ /* 0x000fe20007810000 */
[--C-:B------:R-:W-:Y:S01]  /*7af0*/  FFMA.FTZ R123, R123, UR4, -R10.reuse ;  /* 0x000000047b7b7c23 */ /* 0x100fe2000801080a */
[----:B------:R-:W-:Y:S01]  /*7b00*/  FSEL R126, R113, -INF , P5 ;  /* 0xff800000717e7808 */ /* 0x000fe20002800000 */
[--C-:B0-----:R-:W-:Y:S01]  /*7b10*/  FFMA.FTZ R138, R106, UR4, -R10.reuse ;  /* 0x000000046a8a7c23 */ /* 0x101fe2000801080a */
[----:B------:R-:W-:Y:S01]  /*7b20*/  FMNMX.FTZ R0, R130, R131, !PT ;  /* 0x0000008382007209 */ /* 0x000fe20007810000 */
[----:B------:R0:W-:Y:S01]  /*7b30*/  MUFU.EX2 R113, R134 ;  /* 0x0000008600717308 */ /* 0x0001e20000000800 */
        /* <DEDUP_REMOVED lines=11> */
[--C-:B------:R-:W-:Y:S01]  /*7bf0*/  FFMA.FTZ R87, R87, UR4, -R10.reuse ;  /* 0x0000000457577c23 */ /* 0x100fe2000801080a */
[C---:B------:R-:W-:Y:S01]  /*7c00*/  ISETP.GT.AND P6, PT, R9.reuse, 0x49, PT ;  /* 0x000000490900780c */ /* 0x040fe20003fc4270 */
[----:B------:R-:W-:Y:S01]  /*7c10*/  FFMA.FTZ R78, R78, UR4, -R10 ;  /* 0x000000044e4e7c23 */ /* 0x000fe2000801080a */
[----:B------:R-:W-:Y:S01]  /*7c20*/  FMNMX.FTZ R131, R112, R131, !PT ;  /* 0x0000008370837209 */ /* 0x000fe20007810000 */
[----:B------:R-:W-:Y:S01]  /*7c30*/  MUFU.EX2 R12, R12 ;  /* 0x0000000c000c7308 */ /* 0x000fe20000000800 */
[----:B------:R-:W-:-:S02]  /*7c40*/  ISETP.GT.AND P5, PT, R9, 0x41, PT ;  /* 0x000000410900780c */ /* 0x000fc40003fa4270 */
[----:B------:R-:W-:Y:S02]  /*7c50*/  FMNMX.FTZ R135, R126, R131, !PT ;  /* 0x000000837e877209 */ /* 0x000fe40007810000 */
[----:B------:R-:W-:Y:S01]  /*7c60*/  FSEL R131, R109, -INF , P6 ;  /* 0xff8000006d837808 */ /* 0x000fe20003000000 */
[----:B------:R-:W-:Y:S01]  /*7c70*/  FFMA.FTZ R109, R115, UR4, -R10 ;  /* 0x00000004736d7c23 */ /* 0x000fe2000801080a */
[----:B------:R-:W-:Y:S01]  /*7c80*/  FMNMX.FTZ R0, R116, R135, !PT ;  /* 0x0000008774007209 */ /* 0x000fe20007810000 */
[----:B------:R-:W-:Y:S01]  /*7c90*/  MUFU.EX2 R13, R13 ;  /* 0x0000000d000d7308 */ /* 0x000fe20000000800 */
[----:B------:R-:W-:Y:S02]  /*7ca0*/  ISETP.GT.AND P6, PT, R9, 0x50, PT ;  /* 0x000000500900780c */ /* 0x000fe40003fc4270 */
[----:B------:R-:W-:Y:S02]  /*7cb0*/  FMNMX.FTZ R135, R117, R0, !PT ;  /* 0x0000000075877209 */ /* 0x000fe40007810000 */
[----:B------:R-:W-:-:S02]  /*7cc0*/  FSEL R114, R105, -INF , P5 ;  /* 0xff80000069727808 */ /* 0x000fc40002800000 */
[----:B------:R-:W-:Y:S01]  /*7cd0*/  ISETP.GT.AND P5, PT, R9, 0x51, PT ;  /* 0x000000510900780c */ /* 0x000fe20003fa4270 */
[----:B------:R0:W-:Y:S01]  /*7ce0*/  MUFU.EX2 R105, R134 ;  /* 0x0000008600697308 */ /* 0x0001e20000000800 */
[----:B------:R-:W-:Y:S02]  /*7cf0*/  FMNMX.FTZ R135, R104, R135, !PT ;  /* 0x0000008768877209 */ /* 0x000fe40007810000 */
[----:B------:R-:W-:Y:S01]  /*7d00*/  FSEL R115, R96, -INF , P6 ;  /* 0xff80000060737808 */ /* 0x000fe20003000000 */
[--C-:B------:R-:W-:Y:S01]  /*7d10*/  FFMA.FTZ R96, R118, UR4, -R10.reuse ;  /* 0x0000000476607c23 */ /* 0x100fe2000801080a */
[----:B------:R-:W-:Y:S02]  /*7d20*/  FSEL R118, R97, -INF , P5 ;  /* 0xff80000061767808 */ /* 0x000fe40002800000 */
[----:B------:R-:W-:Y:S01]  /*7d30*/  FMNMX.FTZ R97, R114, R135, !PT ;  /* 0x0000008772617209 */ /* 0x000fe20007810000 */
[----:B------:R-:W-:Y:S01]  /*7d40*/  MUFU.EX2 R14, R14 ;  /* 0x0000000e000e7308 */ /* 0x000fe20000000800 */
[----:B------:R-:W-:Y:S01]  /*7d50*/  ISETP.GT.AND P6, PT, R9, 0x59, PT ;  /* 0x000000590900780c */ /* 0x000fe20003fc4270 */
[----:B0-----:R-:W-:Y:S01]  /*7d60*/  FFMA.FTZ R134, R119, UR4, -R10 ;  /* 0x0000000477867c23 */ /* 0x001fe2000801080a */
[----:B------:R-:W-:-:S02]  /*7d70*/  FMNMX.FTZ R0, R108, R97, !PT ;  /* 0x000000616c007209 */ /* 0x000fc40007810000 */
[----:B------:R-:W-:Y:S02]  /*7d80*/  ISETP.GT.AND P5, PT, R9, 0x61, PT ;  /* 0x000000610900780c */ /* 0x000fe40003fa4270 */
[----:B------:R-:W-:Y:S01]  /*7d90*/  FMNMX.FTZ R0, R131, R0, !PT ;  /* 0x0000000083007209 */ /* 0x000fe20007810000 */
[----:B------:R0:W-:Y:S01]  /*7da0*/  MUFU.EX2 R97, R134 ;  /* 0x0000008600617308 */ /* 0x0001e20000000800 */
[----:B------:R-:W-:Y:S02]  /*7db0*/  FSEL R101, R101, -INF , P6 ;  /* 0xff80000065657808 */ /* 0x000fe40003000000 */
[----:B------:R-:W-:Y:S02]  /*7dc0*/  FMNMX.FTZ R135, R115, R0, !PT ;  /* 0x0000000073877209 */ /* 0x000fe40007810000 */
[----:B------:R-:W-:Y:S02]  /*7dd0*/  ISETP.GT.AND P6, PT, R9, 0x60, PT ;  /* 0x000000600900780c */ /* 0x000fe40003fc4270 */
[----:B------:R-:W-:Y:S01]  /*7de0*/  FMNMX.FTZ R135, R118, R135, !PT ;  /* 0x0000008776877209 */ /* 0x000fe20007810000 */
[----:B------:R-:W-:Y:S01]  /*7df0*/  MUFU.EX2 R15, R15 ;  /* 0x0000000f000f7308 */ /* 0x000fe20000000800 */
[----:B------:R-:W-:Y:S01]  /*7e00*/  FSEL R119, R89, -INF , P5 ;  /* 0xff80000059777808 */ /* 0x000fe20002800000 */
[--C-:B------:R-:W-:Y:S01]  /*7e10*/  FFMA.FTZ R89, R107, UR4, -R10.reuse ;  /* 0x000000046b597c23 */ /* 0x100fe2000801080a */
[----:B------:R-:W-:Y:S01]  /*7e20*/  FMNMX.FTZ R0, R100, R135, !PT ;  /* 0x0000008764007209 */ /* 0x000fe20007810000 */
[--C-:B0-----:R-:W-:Y:S01]  /*7e30*/  FFMA.FTZ R134, R110, UR4, -R10.reuse ;  /* 0x000000046e867c23 */ /* 0x101fe2000801080a */
[----:B------:R-:W-:Y:S01]  /*7e40*/  FSEL R106, R88, -INF , P6 ;  /* 0xff800000586a7808 */ /* 0x000fe20003000000 */
[----:B------:R-:W-:Y:S01]  /*7e50*/  FFMA.FTZ R135, R111, UR4, -R10 ;  /* 0x000000046f877c23 */ /* 0x000fe2000801080a */
[----:B------:R-:W-:Y:S01]  /*7e60*/  FMNMX.FTZ R107, R101, R0, !PT ;  /* 0x00000000656b7209 */ /* 0x000fe20007810000 */
[----:B------:R-:W-:Y:S01]  /*7e70*/  MUFU.EX2 R88, R138 ;  /* 0x0000008a00587308 */ /* 0x000fe20000000800 */
[----:B------:R-:W-:-:S02]  /*7e80*/  WARPGROUP.DEPBAR.LE gsb0, 0x0 ;  /* 0x00008000000079c5 */ /* 0x000fc40000010000 */
[----:B------:R-:W-:Y:S01]  /*7e90*/  WARPGROUP.ARRIVE ;  /* 0x00000000000079c5 */ /* 0x000fe20000000000 */
[C---:B------:R-:W-:Y:S02]  /*7ea0*/  ISETP.GT.AND P4, PT, R9.reuse, 0x68, PT ;  /* 0x000000680900780c */ /* 0x040fe40003f84270 */
        /* <DEDUP_REMOVED lines=9> */
[----:B------:R-:W-:Y:S01]  /*7f40*/  FSEL R93, R93, -INF , P6 ;  /* 0xff8000005d5d7808 */ /* 0x000fe20003000000 */
[----:B------:R-:W-:Y:S01]  /*7f50*/  MUFU.EX2 R20, R20 ;  /* 0x0000001400147308 */ /* 0x000fe20000000800 */
[----:B------:R-:W-:-:S02]  /*7f60*/  ISETP.GT.AND P6, PT, R9, 0x70, PT ;  /* 0x000000700900780c */ /* 0x000fc40003fc4270 */
[----:B------:R-:W-:Y:S02]  /*7f70*/  FMNMX.FTZ R0, R92, R139, !PT ;  /* 0x0000008b5c007209 */ /* 0x000fe40007810000 */
[----:B------:R-:W-:Y:S02]  /*7f80*/  ISETP.GT.AND P5, PT, R9, 0x71, PT ;  /* 0x000000710900780c */ /* 0x000fe40003fa4270 */
[----:B------:R-:W-:Y:S01]  /*7f90*/  FSEL R107, R80, -INF , P6 ;  /* 0xff800000506b7808 */ /* 0x000fe20003000000 */
[----:B------:R-:W-:Y:S01]  /*7fa0*/  MUFU.EX2 R21, R21 ;  /* 0x0000001500157308 */ /* 0x000fe20000000800 */
[----:B------:R-:W-:Y:S02]  /*7fb0*/  FMNMX.FTZ R0, R93, R0, !PT ;  /* 0x000000005d007209 */ /* 0x000fe40007810000 */
[----:B------:R-:W-:Y:S02]  /*7fc0*/  ISETP.GT.AND P4, PT, R9, 0x78, PT ;  /* 0x000000780900780c */ /* 0x000fe40003f84270 */
[----:B------:R-:W-:-:S02]  /*7fd0*/  FSEL R110, R81, -INF , P5 ;  /* 0xff800000516e7808 */ /* 0x000fc40002800000 */
[----:B------:R-:W-:Y:S01]  /*7fe0*/  FMNMX.FTZ R139, R107, R0, !PT ;  /* 0x000000006b8b7209 */ /* 0x000fe20007810000 */
[----:B------:R0:W-:Y:S01]  /*7ff0*/  MUFU.EX2 R80, R134 ;  /* 0x0000008600507308 */ /* 0x0001e20000000800 */
[----:B------:R-:W-:Y:S02]  /*8000*/  ISETP.GT.AND P6, PT, R9, 0x79, PT ;  /* 0x000000790900780c */ /* 0x000fe40003fc4270 */
[----:B------:R-:W-:Y:S01]  /*8010*/  FSEL R111, R84, -INF , P4 ;  /* 0xff800000546f7808 */ /* 0x000fe20002000000 */
[--C-:B------:R-:W-:Y:S01]  /*8020*/  FFMA.FTZ R84, R98, UR4, -R10.reuse ;  /* 0x0000000462547c23 */ /* 0x100fe2000801080a */
[----:B------:R-:W-:Y:S01]  /*8030*/  FMNMX.FTZ R0, R110, R139, !PT ;  /* 0x0000008b6e007209 */ /* 0x000fe20007810000 */
[--C-:B------:R-:W-:Y:S01]  /*8040*/  FFMA.FTZ R98, R99, UR4, -R10.reuse ;  /* 0x0000000463627c23 */ /* 0x100fe2000801080a */
[----:B------:R-:W-:Y:S01]  /*8050*/  ISETP.GT.AND P5, PT, R9, 0x81, PT ;  /* 0x000000810900780c */ /* 0x000fe20003fa4270 */
[----:B------:R2:W-:Y:S01]  /*8060*/  MUFU.EX2 R81, R135 ;  /* 0x0000008700517308 */ /* 0x0005e20000000800 */
[----:B0-----:R-:W-:Y:S01]  /*8070*/  FSEL R134, R85, -INF , P6 ;  /* 0xff80000055867808 */ /* 0x001fe20003000000 */
[----:B------:R-:W-:Y:S01]  /*8080*/  FFMA.FTZ R139, R102, UR4, -R10 ;  /* 0x00000004668b7c23 */ /* 0x000fe2000801080a */
[----:B------:R-:W-:-:S02]  /*8090*/  ISETP.GT.AND P6, PT, R9, 0x80, PT ;  /* 0x000000800900780c */ /* 0x000fc40003fc4270 */
[----:B------:R-:W-:Y:S02]  /*80a0*/  FMNMX.FTZ R85, R111, R0, !PT ;  /* 0x000000006f557209 */ /* 0x000fe40007810000 */
[----:B------:R-:W-:Y:S01]  /*80b0*/  FSEL R99, R72, -INF , P6 ;  /* 0xff80000048637808 */ /* 0x000fe20003000000 */
[----:B------:R-:W-:Y:S01]  /*80c0*/  MUFU.EX2 R122, R122 ;  /* 0x0000007a007a7308 */ /* 0x000fe20000000800 */
[----:B------:R-:W-:Y:S01]  /*80d0*/  FMNMX.FTZ R0, R134, R85, !PT ;  /* 0x0000005586007209 */ /* 0x000fe20007810000 */
[--C-:B------:R-:W-:Y:S01]  /*80e0*/  FFMA.FTZ R85, R90, UR4, -R10.reuse ;  /* 0x000000045a557c23 */ /* 0x100fe2000801080a */
[----:B------:R-:W-:Y:S01]  /*80f0*/  ISETP.GT.AND P4, PT, R9, 0x88, PT ;  /* 0x000000880900780c */ /* 0x000fe20003f84270 */
[--C-:B------:R-:W-:Y:S01]  /*8100*/  FFMA.FTZ R90, R91, UR4, -R10.reuse ;  /* 0x000000045b5a7c23 */ /* 0x100fe2000801080a */
[----:B--2---:R-:W-:Y:S01]  /*8110*/  FSEL R135, R73, -INF , P5 ;  /* 0xff80000049877808 */ /* 0x004fe20002800000 */
[--C-:B------:R-:W-:Y:S01]  /*8120*/  FFMA.FTZ R91, R94, UR4, -R10.reuse ;  /* 0x000000045e5b7c23 */ /* 0x100fe2000801080a */
[----:B------:R-:W-:Y:S01]  /*8130*/  FMNMX.FTZ R0, R99, R0, !PT ;  /* 0x0000000063007209 */ /* 0x000fe20007810000 */
[--C-:B------:R-:W-:Y:S01]  /*8140*/  FFMA.FTZ R94, R95, UR4, -R10.reuse ;  /* 0x000000045f5e7c23 */ /* 0x100fe2000801080a */
[----:B------:R-:W-:Y:S01]  /*8150*/  ISETP.GT.AND P6, PT, R9, 0x89, PT ;  /* 0x000000890900780c */ /* 0x000fe20003fc4270 */
[----:B------:R-:W-:Y:S01]  /*8160*/  FFMA.FTZ R95, R74, UR4, -R10 ;  /* 0x000000044a5f7c23 */ /* 0x000fe2000801080a */
[----:B------:R-:W-:Y:S01]  /*8170*/  FSEL R102, R76, -INF , P4 ;  /* 0xff8000004c667808 */ /* 0x000fe20002000000 */
[----:B------:R0:W-:Y:S01]  /*8180*/  MUFU.EX2 R9, R98 ;  /* 0x0000006200097308 */ /* 0x0001e20000000800 */
[----:B------:R-:W-:-:S02]  /*8190*/  FMNMX.FTZ R73, R135, R0, !PT ;  /* 0x0000000087497209 */ /* 0x000fc40007810000 */
[----:B------:R-:W-:Y:S01]  /*81a0*/  FSEL R138, R77, -INF , P6 ;  /* 0xff8000004d8a7808 */ /* 0x000fe20003000000 */
[--C-:B------:R-:W-:Y:S01]  /*81b0*/  FFMA.FTZ R77, R103, UR4, -R10.reuse ;  /* 0x00000004674d7c23 */ /* 0x100fe2000801080a */
[----:B------:R-:W-:Y:S02]  /*81c0*/  FMNMX.FTZ R73, R102, R73, !PT ;  /* 0x0000004966497209 */ /* 0x000fe40007810000 */
[----:B-1----:R-:W-:Y:S01]  /*81d0*/  SHF.R.U32.HI R142, RZ, 0x7, R143 ;  /* 0x00000007ff8e7819 */ /* 0x002fe2000001168f */
[----:B------:R1:W-:Y:S01]  /*81e0*/  MUFU.EX2 R76, R139 ;  /* 0x0000008b004c7308 */ /* 0x0003e20000000800 */
[----:B------:R-:W-:Y:S01]  /*81f0*/  FMNMX.FTZ R0, R138, R73, !PT ;  /* 0x000000498a007209 */ /* 0x000fe20007810000 */
[--C-:B0-----:R-:W-:Y:S01]  /*8200*/  FFMA.FTZ R98, R75, UR4, -R10.reuse ;  /* 0x000000044b627c23 */ /* 0x101fe2000801080a */
[----:B------:R-:W-:Y:S01]  /*8210*/  FFMA.FTZ R10, R79, UR4, -R10 ;  /* 0x000000044f0a7c23 */ /* 0x000fe2000801080a */
[----:B------:R-:W-:Y:S01]  /*8220*/  VIADD R73, R142, 0x9 ;  /* 0x000000098e497836 */ /* 0x000fe20000000000 */
[----:B------:R-:W-:Y:S01]  /*8230*/  ISETP.GE.U32.AND P4, PT, R143, 0x180, PT ;  /* 0x000001808f00780c */ /* 0x000fe20003f86070 */
[----:B------:R-:W0:Y:S01]  /*8240*/  SHFL.BFLY PT, R72, R0, 0x2, 0x1f ;  /* 0x0c401f0000487f89 */ /* 0x000e2200000e0000 */
[----:B------:R-:W-:Y:S01]  /*8250*/  IMAD.U32 R75, RZ, RZ, UR36 ;  /* 0x00000024ff4b7e24 */ /* 0x000fe2000f8e00ff */
[----:B------:R-:W-:Y:S04]  /*8260*/  MUFU.EX2 R123, R123 ;  /* 0x0000007b007b7308 */ /* 0x000fe80000000800 */
[----:B------:R-:W-:-:S04]  /*8270*/  @!P1 LEA R75, R75, UR37, 0x3 ;  /* 0x000000254b4b9c11 */ /* 0x000fc8000f8e18ff */
[----:B------:R-:W-:Y:S01]  /*8280*/  MUFU.EX2 R127, R127 ;  /* 0x0000007f007f7308 */ /* 0x000fe20000000800 */
[----:B------:R-:W-:-:S05]  /*8290*/  @!P1 VIADD R75, R75, 0x31c40 ;  /* 0x00031c404b4b9836 */ /* 0x000fca0000000000 */
[----:B------:R-:W-:Y:S02]  /*82a0*/  @!P1 PRMT R75, RZ, 0x654, R75 ;  /* 0x00000654ff4b9816 */ /* 0x000fe4000000004b */
[----:B------:R-:W-:Y:S01]  /*82b0*/  MUFU.EX2 R109, R109 ;  /* 0x0000006d006d7308 */ /* 0x000fe20000000800 */
[----:B0-----:R-:W-:-:S07]  /*82c0*/  FMNMX.FTZ R0, R0, R72, !PT ;  /* 0x0000004800007209 */ /* 0x001fce0007810000 */
[----:B------:R-:W-:Y:S01]  /*82d0*/  MUFU.EX2 R96, R96 ;  /* 0x0000006000607308 */ /* 0x000fe20000000800 */
[----:B------:R-:W0:Y:S07]  /*82e0*/  SHFL.BFLY PT, R72, R0, 0x1, 0x1f ;  /* 0x0c201f0000487f89 */ /* 0x000e2e00000e0000 */
[----:B------:R-:W-:Y:S01]  /*82f0*/  MUFU.EX2 R89, R89 ;  /* 0x0000005900597308 */ /* 0x000fe20000000800 */
[----:B------:R-:W-:Y:S02]  /*8300*/  WARPGROUP.DEPBAR.LE gsb0, 0x0 ;  /* 0x00008000000079c5 */ /* 0x000fe40000010000 */
        /* <DEDUP_REMOVED lines=8> */
[----:B0-----:R-:W-:-:S04]  /*8390*/  FMNMX.FTZ R0, R0, R72, !PT ;  /* 0x0000004800007209 */ /* 0x001fc80007810000 */
[C---:B------:R-:W-:Y:S01]  /*83a0*/  FSETP.NEU.FTZ.AND P5, PT, R0.reuse, -INF , PT ;  /* 0xff8000000000780b */ /* 0x040fe20003fbd000 */
[----:B------:R-:W-:Y:S02]  /*83b0*/  FMUL.FTZ R72, R0, UR4 ;  /* 0x0000000400487c20 */ /* 0x000fe40008410000 */
[----:B------:R-:W-:Y:S03]  /*83c0*/  MUFU.EX2 R85, R85 ;  /* 0x0000005500557308 */ /* 0x000fe60000000800 */
[----:B------:R-:W-:-:S05]  /*83d0*/  FSEL R79, R72, RZ, P5 ;  /* 0x000000ff484f7208 */ /* 0x000fca0002800000 */
        /* <DEDUP_REMOVED lines=8> */
[----:B------:R-:W-:Y:S01]  /*8460*/  FSEL R104, R5, RZ, P3 ;  /* 0x000000ff05687208 */ /* 0x000fe20001800000 */
[----:B------:R-:W-:Y:S01]  /*8470*/  FFMA.FTZ R72, R136, UR4, -R79 ;  /* 0x0000000488487c23 */ /* 0x000fe2000801084f */
[----:B------:R-:W-:Y:S01]  /*8480*/  SEL R124, R73, 0x9, !P4 ;  /* 0x00000009497c7807 */ /* 0x000fe20006000000 */
[----:B------:R-:W-:Y:S01]  /*8490*/  MUFU.EX2 R74, R74 ;  /* 0x0000004a004a7308 */ /* 0x000fe20000000800 */
[----:B------:R-:W-:Y:S01]  /*84a0*/  FSEL R73, R0, RZ, P5 ;  /* 0x000000ff00497208 */ /* 0x000fe20002800000 */
[----:B------:R-:W-:Y:S01]  /*84b0*/  FADD.FTZ R7, -R104, R7 ;  /* 0x0000000768077221 */ /* 0x000fe20000010100 */
[--C-:B------:R-:W-:Y:S01]  /*84c0*/  FFMA.FTZ R136, R141, UR4, -R79.reuse ;  /* 0x000000048d887c23 */ /* 0x100fe2000801084f */
[--C-:B------:R-:W-:Y:S01]  /*84d0*/  FFMA.FTZ R141, R129, UR4, -R79.reuse ;  /* 0x00000004818d7c23 */ /* 0x100fe2000801084f */
[--C-:B------:R-:W-:Y:S01]  /*84e0*/  FFMA.FTZ R132, R132, UR4, -R79.reuse ;  /* 0x0000000484847c23 */ /* 0x100fe2000801084f */
[----:B------:R-:W-:Y:S01]  /*84f0*/  FADD.FTZ R73, -R73, R6 ;  /* 0x0000000649497221 */ /* 0x000fe20000010100 */
[----:B------:R-:W-:Y:S01]  /*8500*/  FMUL.FTZ R6, R7, UR4 ;  /* 0x0000000407067c20 */ /* 0x000fe20008410000 */
[----:B------:R-:W-:Y:S01]  /*8510*/  MUFU.EX2 R72, R72 ;  /* 0x0000004800487308 */ /* 0x000fe20000000800 */
[----:B------:R-:W-:Y:S01]  /*8520*/  FFMA.FTZ R133, R133, UR4, -R79 ;  /* 0x0000000485857c23 */ /* 0x000fe2000801084f */
[----:B------:R-:W-:Y:S01]  /*8530*/  FMUL.FTZ R7, R73, UR4 ;  /* 0x0000000449077c20 */ /* 0x000fe20008410000 */
[----:B------:R-:W-:-:S02]  /*8540*/  IMAD.U32 R73, RZ, RZ, UR6 ;  /* 0x00000006ff497e24 */ /* 0x000fc4000f8e00ff */
[--C-:B-1----:R-:W-:Y:S01]  /*8550*/  FFMA.FTZ R139, R125, UR4, -R79.reuse ;  /* 0x000000047d8b7c23 */ /* 0x102fe2000801084f */
[--C-:B------:R-:W-:Y:S01]  /*8560*/  FFMA.FTZ R129, R130, UR4, -R79.reuse ;  /* 0x0000000482817c23 */ /* 0x100fe2000801084f */
[--C-:B------:R-:W-:Y:S01]  /*8570*/  FFMA.FTZ R115, R115, UR4, -R79.reuse ;  /* 0x0000000473737c23 */ /* 0x100fe2000801084f */
[--C-:B------:R-:W-:Y:S01]  /*8580*/  FFMA.FTZ R130, R126, UR4, -R79.reuse ;  /* 0x000000047e827c23 */ /* 0x100fe2000801084f */
[----:B------:R-:W-:Y:S01]  /*8590*/  MUFU.EX2 R6, R6 ;  /* 0x0000000600067308 */ /* 0x000fe20000000800 */
[----:B------:R-:W-:Y:S01]  /*85a0*/  @!P1 LEA R73, R73, UR37, 0x3 ;  /* 0x0000002549499c11 */ /* 0x000fe2000f8e18ff */
[--C-:B------:R-:W-:Y:S01]  /*85b0*/  FFMA.FTZ R116, R116, UR4, -R79.reuse ;  /* 0x0000000474747c23 */ /* 0x100fe2000801084f */
[--C-:B------:R-:W-:Y:S01]  /*85c0*/  FFMA.FTZ R117, R117, UR4, -R79.reuse ;  /* 0x0000000475757c23 */ /* 0x100fe2000801084f */
[--C-:B------:R-:W-:Y:S01]  /*85d0*/  FFMA.FTZ R114, R114, UR4, -R79.reuse ;  /* 0x0000000472727c23 */ /* 0x100fe2000801084f */
[----:B------:R-:W-:Y:S01]  /*85e0*/  FFMA.FTZ R108, R108, UR4, -R79 ;  /* 0x000000046c6c7c23 */ /* 0x000fe2000801084f */
[----:B------:R-:W-:-:S02]  /*85f0*/  @!P1 VIADD R73, R73, 0x31c60 ;  /* 0x00031c6049499836 */ /* 0x000fc40000000000 */
[--C-:B------:R-:W-:Y:S01]  /*8600*/  FFMA.FTZ R119, R119, UR4, -R79.reuse ;  /* 0x0000000477777c23 */ /* 0x100fe2000801084f */
[----:B------:R-:W-:Y:S01]  /*8610*/  MUFU.EX2 R7, R7 ;  /* 0x0000000700077308 */ /* 0x000fe20000000800 */
[--C-:B------:R-:W-:Y:S01]  /*8620*/  FFMA.FTZ R131, R131, UR4, -R79.reuse ;  /* 0x0000000483837c23 */ /* 0x100fe2000801084f */
[----:B------:R-:W-:Y:S01]  /*8630*/  FFMA.FTZ R106, R106, UR4, -R79 ;  /* 0x000000046a6a7c23 */ /* 0x000fe2000801084f */
[----:B------:R-:W-:Y:S01]  /*8640*/  @!P1 PRMT R73, RZ, 0x654, R73 ;  /* 0x00000654ff499816 */ /* 0x000fe20000000049 */
[--C-:B------:R-:W-:Y:S01]  /*8650*/  FFMA.FTZ R107, R107, UR4, -R79.reuse ;  /* 0x000000046b6b7c23 */ /* 0x100fe2000801084f */
[--C-:B------:R-:W-:Y:S01]  /*8660*/  FFMA.FTZ R110, R110, UR4, -R79.reuse ;  /* 0x000000046e6e7c23 */ /* 0x100fe2000801084f */
[--C-:B------:R-:W-:Y:S01]  /*8670*/  FFMA.FTZ R111, R111, UR4, -R79.reuse ;  /* 0x000000046f6f7c23 */ /* 0x100fe2000801084f */
[--C-:B------:R-:W-:Y:S01]  /*8680*/  FFMA.FTZ R134, R134, UR4, -R79.reuse ;  /* 0x0000000486867c23 */ /* 0x100fe2000801084f */
[----:B------:R-:W-:Y:S01]  /*8690*/  MUFU.EX2 R103, R103 ;  /* 0x0000006700677308 */ /* 0x000fe20000000800 */
[--C-:B------:R-:W-:Y:S01]  /*86a0*/  FFMA.FTZ R135, R135, UR4, -R79.reuse ;  /* 0x0000000487877c23 */ /* 0x100fe2000801084f */
[----:B------:R-:W-:Y:S01]  /*86b0*/  FFMA.FTZ R102, R102, UR4, -R79 ;  /* 0x0000000466667c23 */ /* 0x000fe2000801084f */
[----:B------:R-:W-:Y:S01]  /*86c0*/  PLOP3.LUT P3, PT, PT, PT, UP1, 0x80, 0x0 ;  /* 0x000000000000781c */ /* 0x000fe20003f6f018 */
[----:B------:R-:W-:-:S04]  /*86d0*/  UMOV UR6, UR36 ;  /* 0x0000002400067c82 */ /* 0x000fc80008000000 */
        /* <DEDUP_REMOVED lines=15> */
[----:B------:R-:W0:Y:S08]  /*87d0*/  MUFU.EX2 R139, R139 ;  /* 0x0000008b008b7308 */ /* 0x000e300000000800 */
[----:B------:R-:W-:Y:S08]  /*87e0*/  MUFU.EX2 R121, R121 ;  /* 0x0000007900797308 */ /* 0x000ff00000000800 */
[----:B------:R-:W1:Y:S01]  /*87f0*/  MUFU.EX2 R130, R130 ;  /* 0x0000008200827308 */ /* 0x000e620000000800 */
[----:B0-----:R-:W-:-:S07]  /*8800*/  F2FP.F16.F32.PACK_AB R126, R139, R128 ;  /* 0x000000808b7e723e */ /* 0x001fce00000000ff */
[----:B------:R-:W0:Y:S08]  /*8810*/  MUFU.EX2 R116, R116 ;  /* 0x0000007400747308 */ /* 0x000e300000000800 */
[----:B------:R-:W2:Y:S08]  /*8820*/  MUFU.EX2 R117, R117 ;  /* 0x0000007500757308 */ /* 0x000eb00000000800 */
[----:B------:R-:W3:Y:S08]  /*8830*/  MUFU.EX2 R112, R112 ;  /* 0x0000007000707308 */ /* 0x000ef00000000800 */
[----:B------:R-:W4:Y:S08]  /*8840*/  MUFU.EX2 R114, R114 ;  /* 0x0000007200727308 */ /* 0x000f300000000800 */
[----:B------:R-:W5:Y:S08]  /*8850*/  MUFU.EX2 R108, R108 ;  /* 0x0000006c006c7308 */ /* 0x000f700000000800 */
[----:B------:R-:W5:Y:S08]  /*8860*/  MUFU.EX2 R131, R131 ;  /* 0x0000008300837308 */ /* 0x000f700000000800 */
        /* <DEDUP_REMOVED lines=10> */
[----:B------:R-:W-:-:S07]  /*8910*/  UIADD3 UR10, UR7, -0x1, URZ ;  /* 0xffffffff070a7890 */ /* 0x000fce000fffe03f */
[----:B------:R-:W-:Y:S01]  /*8920*/  MUFU.EX2 R83, R83 ;  /* 0x0000005300537308 */ /* 0x000fe20000000800 */
[----:B------:R-:W-:-:S07]  /*8930*/  UMOV UR7, UR10 ;  /* 0x0000000a00077c82 */ /* 0x000fce0008000000 */
        /* <DEDUP_REMOVED lines=23> */
[----:B0-----:R-:W-:Y:S01]  /*8ab0*/  FFMA.FTZ R75, R6, R3, R11 ;  /* 0x00000003064b7223 */ /* 0x001fe2000001000b */
[----:B------:R0:W-:Y:S01]  /*8ac0*/  @!P1 SYNCS.ARRIVE.TRANS64.RED.A1T0 RZ, [R73+URZ], RZ ;  /* 0x000000ff49ff99a7 */ /* 0x0001e2000810043f */
[----:B------:R2:W5:Y:S01]  /*8ad0*/  MUFU.EX2 R3, R115 ;  /* 0x0000007300037308 */ /* 0x0005620000000800 */
[-C--:B------:R-:W-:Y:S01]  /*8ae0*/  FMUL.FTZ R37, R37, R7.reuse ;  /* 0x0000000725257220 */ /* 0x080fe20000410000 */
[----:B-1----:R-:W-:Y:S01]  /*8af0*/  FADD.FTZ R124, R12, R75 ;  /* 0x0000004b0c7c7221 */ /* 0x002fe20000010000 */
[-C--:B------:R-:W-:Y:S01]  /*8b00*/  FMUL.FTZ R40, R40, R7.reuse ;  /* 0x0000000728287220 */ /* 0x080fe20000410000 */
[-C--:B------:R-:W-:Y:S01]  /*8b10*/  FMUL.FTZ R41, R41, R7.reuse ;  /* 0x0000000729297220 */ /* 0x080fe20000410000 */
[----:B------:R-:W-:Y:S01]  /*8b20*/  FMUL.FTZ R44, R44, R7 ;  /* 0x000000072c2c7220 */ /* 0x000fe20000410000 */
[----:B------:R-:W-:Y:S01]  /*8b30*/  FADD.FTZ R75, R13, R124 ;  /* 0x0000007c0d4b7221 */ /* 0x000fe20000010000 */
[----:B0-----:R-:W-:Y:S01]  /*8b40*/  FFMA.FTZ R73, R7, R4, R72 ;  /* 0x0000000407497223 */ /* 0x001fe20000010048 */
[----:B------:R-:W-:Y:S01]  /*8b50*/  F2FP.F16.F32.PACK_AB R72, R74, R72 ;  /* 0x000000484a48723e */ /* 0x000fe200000000ff */
[----:B------:R-:W-:Y:S01]  /*8b60*/  FFMA.FTZ R4, R118, UR4, -R79 ;  /* 0x0000000476047c23 */ /* 0x000fe2000801084f */
[----:B------:R-:W-:Y:S01]  /*8b70*/  F2FP.F16.F32.PACK_AB R124, R140, R129 ;  /* 0x000000818c7c723e */ /* 0x000fe200000000ff */
[----:B------:R-:W-:Y:S01]  /*8b80*/  FADD.FTZ R104, R74, R73 ;  /* 0x000000494a687221 */ /* 0x000fe20000010000 */
[----:B------:R-:W-:Y:S01]  /*8b90*/  F2FP.F16.F32.PACK_AB R73, R12, R11 ;  /* 0x0000000b0c49723e */ /* 0x000fe200000000ff */
[C---:B------:R-:W-:Y:S01]  /*8ba0*/  FADD.FTZ R12, R14.reuse, R75 ;  /* 0x0000004b0e0c7221 */ /* 0x040fe20000010000 */
[----:B------:R-:W-:Y:S01]  /*8bb0*/  F2FP.F16.F32.PACK_AB R75, R14, R13 ;  /* 0x0000000d0e4b723e */ /* 0x000fe200000000ff */
[----:B------:R-:W-:Y:S01]  /*8bc0*/  FADD.FTZ R125, R103, R104 ;  /* 0x00000068677d7221 */ /* 0x000fe20000010000 */
[C---:B------:R-:W-:Y:S01]  /*8bd0*/  F2FP.F16.F32.PACK_AB R74, R136.reuse, R103 ;  /* 0x00000067884a723e */ /* 0x040fe200000000ff */
[----:B--2---:R-:W-:Y:S01]  /*8be0*/  FADD.FTZ R115, R15, R12 ;  /* 0x0000000c0f737221 */ /* 0x004fe20000010000 */
[----:B------:R-:W-:Y:S01]  /*8bf0*/  FFMA.FTZ R103, R93, UR4, -R79 ;  /* 0x000000045d677c23 */ /* 0x000fe2000801084f */
[----:B------:R-:W-:Y:S01]  /*8c00*/  FADD.FTZ R14, R136, R125 ;  /* 0x0000007d880e7221 */ /* 0x000fe20000010000 */
[----:B------:R-:W-:Y:S01]  /*8c10*/  FFMA.FTZ R13, R101, UR4, -R79 ;  /* 0x00000004650d7c23 */ /* 0x000fe2000801084f */
[----:B------:R-:W-:Y:S01]  /*8c20*/  FADD.FTZ R12, R20, R115 ;  /* 0x00000073140c7221 */ /* 0x000fe20000010000 */
[--C-:B------:R-:W-:Y:S01]  /*8c30*/  FFMA.FTZ R11, R100, UR4, -R79.reuse ;  /* 0x00000004640b7c23 */ /* 0x100fe2000801084f */
[----:B------:R-:W-:Y:S01]  /*8c40*/  FADD.FTZ R14, R137, R14 ;  /* 0x0000000e890e7221 */ /* 0x000fe20000010000 */
[--C-:B------:R-:W-:Y:S01]  /*8c50*/  FFMA.FTZ R101, R92, UR4, -R79.reuse ;  /* 0x000000045c657c23 */ /* 0x100fe2000801084f */
[----:B------:R-:W-:Y:S01]  /*8c60*/  FADD.FTZ R93, R21, R12 ;  /* 0x0000000c155d7221 */ /* 0x000fe20000010000 */
[----:B------:R-:W-:Y:S01]  /*8c70*/  FFMA.FTZ R100, R99, UR4, -R79 ;  /* 0x0000000463647c23 */ /* 0x000fe2000801084f */
[----:B------:R-:W-:Y:S01]  /*8c80*/  FADD.FTZ R125, R141, R14 ;  /* 0x0000000e8d7d7221 */ /* 0x000fe20000010000 */
[----:B------:R0:W-:Y:S01]  /*8c90*/  MUFU.EX2 R92, R13 ;  /* 0x0000000d005c7308 */ /* 0x0001e20000000800 */
[----:B------:R-:W-:Y:S01]  /*8ca0*/  FADD.FTZ R115, R120, R93 ;  /* 0x0000005d78737221 */ /* 0x000fe20000010000 */
[----:B------:R1:W-:Y:S01]  /*8cb0*/  STSM.16.M88.4 [R2+0x24300], R72 ;  /* 0x0243004802007844 */ /* 0x0003e20000000200 */
[----:B------:R-:W-:Y:S01]  /*8cc0*/  FADD.FTZ R14, R132, R125 ;  /* 0x0000007d840e7221 */ /* 0x000fe20000010000 */
[----:B------:R-:W-:Y:S01]  /*8cd0*/  FFMA.FTZ R79, R138, UR4, -R79 ;  /* 0x000000048a4f7c23 */ /* 0x000fe2000801084f */
[----:B------:R-:W-:Y:S01]  /*8ce0*/  FADD.FTZ R12, R122, R115 ;  /* 0x000000737a0c7221 */ /* 0x000fe20000010000 */
[----:B------:R-:W-:Y:S01]  /*8cf0*/  FMUL.FTZ R45, R45, R7 ;  /* 0x000000072d2d7220 */ /* 0x000fe20000410000 */
[----:B------:R-:W-:Y:S01]  /*8d00*/  FADD.FTZ R14, R133, R14 ;  /* 0x0000000e850e7221 */ /* 0x000fe20000010000 */
[----:B------:R2:W-:Y:S01]  /*8d10*/  MUFU.EX2 R99, R119 ;  /* 0x0000007700637308 */ /* 0x0005e20000000800 */
[----:B------:R-:W-:Y:S01]  /*8d20*/  FADD.FTZ R12, R123, R12 ;  /* 0x0000000c7b0c7221 */ /* 0x000fe20000010000 */
[----:B0-----:R-:W-:Y:S01]  /*8d30*/  F2FP.F16.F32.PACK_AB R13, R20, R15 ;  /* 0x0000000f140d723e */ /* 0x001fe200000000ff */
[----:B------:R-:W-:Y:S01]  /*8d40*/  FADD.FTZ R125, R129, R14 ;  /* 0x0000000e817d7221 */ /* 0x000fe20000010000 */
[----:B------:R-:W-:Y:S01]  /*8d50*/  F2FP.F16.F32.PACK_AB R15, R120, R21 ;  /* 0x00000015780f723e */ /* 0x000fe200000000ff */
[----:B------:R-:W-:Y:S01]  /*8d60*/  FADD.FTZ R12, R113, R12 ;  /* 0x0000000c710c7221 */ /* 0x000fe20000010000 */
[----:B------:R-:W-:Y:S01]  /*8d70*/  FMUL.FTZ R48, R48, R7 ;  /* 0x0000000730307220 */ /* 0x000fe20000410000 */
[----:B------:R-:W-:Y:S01]  /*8d80*/  FADD.FTZ R125, R140, R125 ;  /* 0x0000007d8c7d7221 */ /* 0x000fe20000010000 */
[----:B------:R-:W0:Y:S01]  /*8d90*/  MUFU.EX2 R4, R4 ;  /* 0x0000000400047308 */ /* 0x000e220000000800 */
[----:B------:R-:W-:Y:S01]  /*8da0*/  FADD.FTZ R104, R127, R12 ;  /* 0x0000000c7f687221 */ /* 0x000fe20000010000 */
[----:B------:R-:W-:Y:S01]  /*8db0*/  F2FP.F16.F32.PACK_AB R12, R141, R137 ;  /* 0x000000898d0c723e */ /* 0x000fe200000000ff */
[----:B------:R-:W-:Y:S01]  /*8dc0*/  FADD.FTZ R14, R128, R125 ;  /* 0x0000007d800e7221 */ /* 0x000fe20000010000 */
[----:B------:R-:W-:Y:S01]  /*8dd0*/  F2FP.F16.F32.PACK_AB R125, R123, R122 ;  /* 0x0000007a7b7d723e */ /* 0x000fe200000000ff */
[----:B------:R-:W-:Y:S01]  /*8de0*/  FADD.FTZ R104, R105, R104 ;  /* 0x0000006869687221 */ /* 0x000fe20000010000 */
[----:B------:R-:W-:Y:S01]  /*8df0*/  F2FP.F16.F32.PACK_AB R127, R127, R113 ;  /* 0x000000717f7f723e */ /* 0x000fe200000000ff */
[----:B------:R-:W-:Y:S01]  /*8e00*/  FADD.FTZ R14, R139, R14 ;  /* 0x0000000e8b0e7221 */ /* 0x000fe20000010000 */
[----:B------:R-:W0:Y:S01]  /*8e10*/  MUFU.EX2 R11, R11 ;  /* 0x0000000b000b7308 */ /* 0x000e220000000800 */
[----:B--2---:R-:W-:Y:S01]  /*8e20*/  FADD.FTZ R119, R109, R104 ;  /* 0x000000686d777221 */ /* 0x004fe20000010000 */
[----:B------:R-:W-:Y:S01]  /*8e30*/  F2FP.F16.F32.PACK_AB R104, R130, R121 ;  /* 0x000000798268723e */ /* 0x000fe200000000ff */
[----:B------:R-:W-:Y:S01]  /*8e40*/  FADD.FTZ R115, R121, R14 ;  /* 0x0000000e79737221 */ /* 0x000fe20000010000 */
[----:B------:R-:W-:Y:S01]  /*8e50*/  F2FP.F16.F32.PACK_AB R14, R133, R132 ;  /* 0x00000084850e723e */ /* 0x000fe200000000ff */
[----:B-1----:R-:W-:Y:S01]  /*8e60*/  FADD.FTZ R72, R96, R119 ;  /* 0x0000007760487221 */ /* 0x002fe20000010000 */
[----:B------:R-:W-:Y:S01]  /*8e70*/  F2FP.F16.F32.PACK_AB R105, R109, R105 ;  /* 0x000000696d69723e */ /* 0x000fe200000000ff */
[----:B------:R-:W-:Y:S01]  /*8e80*/  FADD.FTZ R115, R130, R115 ;  /* 0x0000007382737221 */ /* 0x000fe20000010000 */
[----:B------:R1:W2:Y:S01]  /*8e90*/  MUFU.EX2 R93, R106 ;  /* 0x0000006a005d7308 */ /* 0x0002a20000000800 */
[----:B------:R-:W-:Y:S01]  /*8ea0*/  FADD.FTZ R73, R97, R72 ;  /* 0x0000004861497221 */ /* 0x000fe20000010000 */
[----:B------:R5:W-:Y:S01]  /*8eb0*/  STSM.16.M88.4 [R2+0x25b00], R12 ;  /* 0x025b000c02007844 */ /* 0x000be20000000200 */
[----:B------:R-:W-:Y:S01]  /*8ec0*/  FADD.FTZ R20, R116, R115 ;  /* 0x0000007374147221 */ /* 0x000fe20000010000 */
[-C--:B------:R-:W-:Y:S01]  /*8ed0*/  FMUL.FTZ R49, R49, R7.reuse ;  /* 0x0000000731317220 */ /* 0x080fe20000410000 */
[----:B------:R-:W-:Y:S01]  /*8ee0*/  FADD.FTZ R72, R88, R73 ;  /* 0x0000004958487221 */ /* 0x000fe20000010000 */
[----:B------:R-:W-:Y:S01]  /*8ef0*/  STSM.16.M88.4 [R2+0x27300], R124 ;  /* 0x0273007c02007844 */ /* 0x000fe20000000200 */
[----:B------:R-:W-:Y:S01]  /*8f00*/  FADD.FTZ R21, R117, R20 ;  /* 0x0000001475157221 */ /* 0x000fe20000010000 */
[----:B------:R-:W2:Y:S01]  /*8f10*/  MUFU.EX2 R101, R101 ;  /* 0x0000006500657308 */ /* 0x000ea20000000800 */
[----:B------:R-:W-:Y:S01]  /*8f20*/  FADD.FTZ R75, R89, R72 ;  /* 0x00000048594b7221 */ /* 0x000fe20000010000 */
[----:B-1----:R-:W-:Y:S01]  /*8f30*/  F2FP.F16.F32.PACK_AB R106, R117, R116 ;  /* 0x00000074756a723e */ /* 0x002fe200000000ff */
[----:B---3--:R-:W-:Y:S01]  /*8f40*/  FADD.FTZ R21, R112, R21 ;  /* 0x0000001570157221 */ /* 0x008fe20000010000 */
[-C--:B------:R-:W-:Y:S01]  /*8f50*/  FMUL.FTZ R52, R52, R7.reuse ;  /* 0x0000000734347220 */ /* 0x080fe20000410000 */
[----:B------:R-:W-:Y:S01]  /*8f60*/  FADD.FTZ R74, R80, R75 ;  /* 0x0000004b504a7221 */ /* 0x000fe20000010000 */
[-C--:B------:R-:W-:Y:S01]  /*8f70*/  FMUL.FTZ R53, R53, R7.reuse ;  /* 0x0000000735357220 */ /* 0x080fe20000410000 */
[----:B----4-:R-:W-:Y:S01]  /*8f80*/  FADD.FTZ R73, R114, R21 ;  /* 0x0000001572497221 */ /* 0x010fe20000010000 */
[----:B------:R-:W1:Y:S01]  /*8f90*/  MUFU.EX2 R103, R103 ;  /* 0x0000006700677308 */ /* 0x000e620000000800 */
[-C--:B------:R-:W-:Y:S01]  /*8fa0*/  FMUL.FTZ R56, R56, R7.reuse ;  /* 0x0000000738387220 */ /* 0x080fe20000410000 */
[C---:B-----5:R-:W-:Y:S01]  /*8fb0*/  F2FP.F16.F32.PACK_AB R15, R81.reuse, R80 ;  /* 0x00000050510f723e */ /* 0x060fe200000000ff */
[----:B------:R-:W-:Y:S01]  /*8fc0*/  FADD.FTZ R72, R108, R73 ;  /* 0x000000496c487221 */ /* 0x000fe20000010000 */
[----:B------:R-:W-:Y:S01]  /*8fd0*/  FADD.FTZ R73, R81, R74 ;  /* 0x0000004a51497221 */ /* 0x000fe20000010000 */
[----:B------:R-:W-:Y:S01]  /*8fe0*/  F2FP.F16.F32.PACK_AB R12, R114, R112 ;  /* 0x00000070720c723e */ /* 0x000fe200000000ff */
[-C--:B------:R-:W-:Y:S01]  /*8ff0*/  FMUL.FTZ R57, R57, R7.reuse ;  /* 0x0000000739397220 */ /* 0x080fe20000410000 */
[----:B------:R-:W-:Y:S01]  /*9000*/  FADD.FTZ R72, R131, R72 ;  /* 0x0000004883487221 */ /* 0x000fe20000010000 */
[----:B------:R3:W4:Y:S01]  /*9010*/  MUFU.EX2 R20, R107 ;  /* 0x0000006b00147308 */ /* 0x0007220000000800 */
[----:B------:R-:W-:Y:S01]  /*9020*/  F2FP.F16.F32.PACK_AB R13, R89, R88 ;  /* 0x00000058590d723e */ /* 0x000fe200000000ff */
[-C--:B------:R-:W-:Y:S01]  /*9030*/  FMUL.FTZ R60, R60, R7.reuse ;  /* 0x000000073c3c7220 */ /* 0x080fe20000410000 */
[----:B------:R-:W-:Y:S01]  /*9040*/  FADD.FTZ R75, R3, R72 ;  /* 0x00000048034b7221 */ /* 0x000fe20000010000 */
[----:B------:R-:W-:Y:S01]  /*9050*/  FADD.FTZ R72, R84, R73 ;  /* 0x0000004954487221 */ /* 0x000fe20000010000 */
[----:B------:R-:W-:Y:S01]  /*9060*/  F2FP.F16.F32.PACK_AB R14, R131, R108 ;  /* 0x0000006c830e723e */ /* 0x000fe200000000ff */
[-C--:B------:R-:W-:Y:S01]  /*9070*/  FMUL.FTZ R61, R61, R7.reuse ;  /* 0x000000073d3d7220 */ /* 0x080fe20000410000 */
[----:B0-----:R-:W-:Y:S01]  /*9080*/  FADD.FTZ R74, R4, R75 ;  /* 0x0000004b044a7221 */ /* 0x001fe20000010000 */
[----:B------:R-:W-:Y:S01]  /*9090*/  FADD.FTZ R73, R9, R72 ;  /* 0x0000004809497221 */ /* 0x000fe20000010000 */
[----:B------:R-:W0:Y:S01]  /*90a0*/  MUFU.EX2 R21, R110 ;  /* 0x0000006e00157308 */ /* 0x000e220000000800 */
[----:B---3--:R-:W-:Y:S01]  /*90b0*/  F2FP.F16.F32.PACK_AB R107, R97, R96 ;  /* 0x00000060616b723e */ /* 0x008fe200000000ff */
[----:B------:R-:W-:Y:S01]  /*90c0*/  FADD.FTZ R75, R11, R74 ;  /* 0x0000004a0b4b7221 */ /* 0x000fe20000010000 */
[----:B------:R-:W-:Y:S01]  /*90d0*/  FADD.FTZ R72, R76, R73 ;  /* 0x000000494c487221 */ /* 0x000fe20000010000 */
[----:B------:R-:W-:Y:S01]  /*90e0*/  F2FP.F16.F32.PACK_AB R73, R9, R84 ;  /* 0x000000540949723e */ /* 0x000fe200000000ff */
[----:B------:R-:W-:Y:S01]  /*90f0*/  FMUL.FTZ R64, R64, R7 ;  /* 0x0000000740407220 */ /* 0x000fe20000410000 */
[----:B------:R-:W-:Y:S01]  /*9100*/  FADD.FTZ R74, R92, R75 ;  /* 0x0000004b5c4a7221 */ /* 0x000fe20000010000 */
[----:B------:R-:W-:Y:S01]  /*9110*/  FADD.FTZ R72, R77, R72 ;  /* 0x000000484d487221 */ /* 0x000fe20000010000 */
[----:B------:R-:W3:Y:S01]  /*9120*/  MUFU.EX2 R100, R100 ;  /* 0x0000006400647308 */ /* 0x000ee20000000800 */
[----:B------:R-:W-:Y:S01]  /*9130*/  STSM.16.M88.4 [R2+0x28b00], R104 ;  /* 0x028b006802007844 */ /* 0x000fe20000000200 */
[----:B--2---:R-:W-:Y:S01]  /*9140*/  FADD.FTZ R74, R93, R74 ;  /* 0x0000004a5d4a7221 */ /* 0x004fe20000010000 */
[----:B------:R-:W-:Y:S01]  /*9150*/  FADD.FTZ R75, R85, R72 ;  /* 0x00000048554b7221 */ /* 0x000fe20000010000 */
[----:B------:R-:W-:Y:S01]  /*9160*/  F2FP.F16.F32.PACK_AB R72, R4, R3 ;  /* 0x000000030448723e */ /* 0x000fe200000000ff */
[----:B------:R0:W-:Y:S01]  /*9170*/  STSM.16.M88.4 [R2+0x2a300], R12 ;  /* 0x02a3000c02007844 */ /* 0x0001e20000000200 */
[----:B------:R-:W-:Y:S01]  /*9180*/  FADD.FTZ R74, R99, R74 ;  /* 0x0000004a634a7221 */ /* 0x000fe20000010000 */
[----:B------:R-:W-:Y:S01]  /*9190*/  FADD.FTZ R4, R90, R75 ;  /* 0x0000004b5a047221 */ /* 0x000fe20000010000 */
[----:B------:R-:W2:Y:S01]  /*91a0*/  MUFU.EX2 R79, R79 ;  /* 0x0000004f004f7308 */ /* 0x000ea20000000800 */
[----:B------:R-:W-:Y:S01]  /*91b0*/  F2FP.F16.F32.PACK_AB R75, R77, R76 ;  /* 0x0000004c4d4b723e */ /* 0x000fe200000000ff */
[----:B------:R-:W-:Y:S01]  /*91c0*/  FADD.FTZ R80, R101, R74 ;  /* 0x0000004a65507221 */ /* 0x000fe20000010000 */
[----:B------:R-:W-:Y:S01]  /*91d0*/  F2FP.F16.F32.PACK_AB R74, R92, R11 ;  /* 0x0000000b5c4a723e */ /* 0x000fe200000000ff */
[----:B------:R-:W-:Y:S01]  /*91e0*/  FADD.FTZ R3, R91, R4 ;  /* 0x000000045b037221 */ /* 0x000fe20000010000 */
[----:B------:R-:W-:Y:S01]  /*91f0*/  F2FP.F16.F32.PACK_AB R89, R90, R85 ;  /* 0x000000555a59723e */ /* 0x000fe200000000ff */
[----:B-1----:R-:W-:Y:S01]  /*9200*/  FADD.FTZ R9, R103, R80 ;  /* 0x0000005067097221 */ /* 0x002fe20000010000 */
[----:B------:R-:W-:Y:S01]  /*9210*/  F2FP.F16.F32.PACK_AB R88, R99, R93 ;  /* 0x0000005d6358723e */ /* 0x000fe200000000ff */
[----:B------:R3:W-:Y:S01]  /*9220*/  STSM.16.M88.4 [R2+0x2bb00], R72 ;  /* 0x02bb004802007844 */ /* 0x0007e20000000200 */
[----:B------:R-:W-:Y:S01]  /*9230*/  F2FP.F16.F32.PACK_AB R90, R103, R101 ;  /* 0x00000065675a723e */ /* 0x000fe200000000ff */
[C---:B------:R-:W-:Y:S01]  /*9240*/  FADD.FTZ R3, R94.reuse, R3 ;  /* 0x000000035e037221 */ /* 0x040fe20000010000 */
[----:B------:R-:W-:Y:S01]  /*9250*/  F2FP.F16.F32.PACK_AB R91, R94, R91 ;  /* 0x0000005b5e5b723e */ /* 0x000fe200000000ff */
[----:B----4-:R-:W-:Y:S01]  /*9260*/  FADD.FTZ R4, R20, R9 ;  /* 0x0000000914047221 */ /* 0x010fe20000010000 */
[----:B0-----:R-:W-:Y:S01]  /*9270*/  F2FP.F16.F32.PACK_AB R12, R21, R20 ;  /* 0x00000014150c723e */ /* 0x001fe200000000ff */
[----:B------:R-:W-:Y:S01]  /*9280*/  FADD.FTZ R76, R82, R3 ;  /* 0x00000003524c7221 */ /* 0x000fe20000010000 */
[----:B------:R-:W-:Y:S01]  /*9290*/  F2FP.F16.F32.PACK_AB R13, R83, R82 ;  /* 0x00000052530d723e */ /* 0x000fe200000000ff */
[----:B------:R0:W-:Y:S01]  /*92a0*/  STSM.16.M88.4 [R2+0x2d300], R88 ;  /* 0x02d3005802007844 */ /* 0x0001e20000000200 */
[----:B------:R-:W-:Y:S01]  /*92b0*/  F2FP.F16.F32.PACK_AB R14, R134, R111 ;  /* 0x0000006f860e723e */ /* 0x000fe200000000ff */
[----:B------:R-:W-:Y:S01]  /*92c0*/  FADD.FTZ R4, R21, R4 ;  /* 0x0000000415047221 */ /* 0x000fe20000010000 */
[----:B------:R-:W-:Y:S01]  /*92d0*/  F2FP.F16.F32.PACK_AB R15, R87, R86 ;  /* 0x00000056570f723e */ /* 0x000fe200000000ff */
[----:B------:R-:W-:Y:S01]  /*92e0*/  FADD.FTZ R3, R83, R76 ;  /* 0x0000004c53037221 */ /* 0x000fe20000010000 */
[-C--:B------:R-:W-:Y:S01]  /*92f0*/  FMUL.FTZ R65, R65, R7.reuse ;  /* 0x0000000741417220 */ /* 0x080fe20000410000 */
[----:B------:R-:W-:Y:S01]  /*9300*/  FADD.FTZ R9, R111, R4 ;  /* 0x000000046f097221 */ /* 0x000fe20000010000 */
[----:B------:R-:W-:Y:S01]  /*9310*/  FMUL.FTZ R68, R68, R7 ;  /* 0x0000000744447220 */ /* 0x000fe20000410000 */
[----:B---3--:R-:W-:Y:S01]  /*9320*/  F2FP.F16.F32.PACK_AB R72, R135, R100 ;  /* 0x000000648748723e */ /* 0x008fe200000000ff */
[----:B------:R0:W-:Y:S01]  /*9330*/  STSM.16.M88.4 [R2+0x2eb00], R12 ;  /* 0x02eb000c02007844 */ /* 0x0001e20000000200 */
[----:B------:R-:W-:Y:S01]  /*9340*/  F2FP.F16.F32.PACK_AB R73, R98, R95 ;  /* 0x0000005f6249723e */ /* 0x000fe200000000ff */
[----:B------:R-:W-:Y:S01]  /*9350*/  FADD.FTZ R4, R86, R3 ;  /* 0x0000000356047221 */ /* 0x000fe20000010000 */
[----:B--2---:R-:W-:Y:S01]  /*9360*/  F2FP.F16.F32.PACK_AB R74, R79, R102 ;  /* 0x000000664f4a723e */ /* 0x004fe200000000ff */
[----:B------:R-:W-:Y:S01]  /*9370*/  FADD.FTZ R9, R134, R9 ;  /* 0x0000000986097221 */ /* 0x000fe20000010000 */
[----:B------:R-:W-:Y:S01]  /*9380*/  F2FP.F16.F32.PACK_AB R75, R10, R78 ;  /* 0x0000004e0a4b723e */ /* 0x000fe200000000ff */
[----:B------:R-:W-:Y:S01]  /*9390*/  FADD.FTZ R4, R87, R4 ;  /* 0x0000000457047221 */ /* 0x000fe20000010000 */
[----:B------:R-:W-:Y:S01]  /*93a0*/  FMUL.FTZ R69, R69, R7 ;  /* 0x0000000745457220 */ /* 0x000fe20000410000 */
        /* <DEDUP_REMOVED lines=44> */
.L_x_2075:
[----:B------:R-:W-:-:S13]  /*9670*/  ISETP.LE.AND P2, PT, RZ, UR7, PT ;  /* 0x00000007ff007c0c */ /* 0x000fda000bf43270 */
[----:B------:R-:W-:Y:S05]  /*9680*/  @!P2 BRA `(.L_x_2085) ;  /* 0x0000003400dca947 */ /* 0x000fea0003800000 */
[----:B------:R-:W-:Y:S01]  /*9690*/  IMAD.MOV.U32 R7, RZ, RZ, R5 ;  /* 0x000000ffff077224 */ /* 0x000fe200078e0005 */
[----:B------:R-:W-:Y:S01]  /*96a0*/  UMOV UR39, UR38 ;  /* 0x0000002600277c82 */ /* 0x000fe20008000000 */
[----:B------:R-:W-:Y:S01]  /*96b0*/  IMAD.MOV.U32 R9, RZ, RZ, R0 ;  /* 0x000000ffff097224 */ /* 0x000fe200078e0000 */
[----:B------:R-:W-:Y:S01]  /*96c0*/  UMOV UR6, UR36 ;  /* 0x0000002400067c82 */ /* 0x000fe20008000000 */
[----:B------:R-:W-:-:S05]  /*96d0*/  ULDC UR61, c[0x0][0x988] ;  /* 0x00026200003d7ab9 */ /* 0x000fca0000000800 */
.L_x_2094:
        /* <DEDUP_REMOVED lines=10> */
.L_x_2087:
[----:B------:R-:W-:Y:S01]  /*9780*/  ULEA UR4, UR36, UR37, 0x3 ;  /* 0x0000002524047291 */ /* 0x000fe2000f8e183f */
[----:B------:R-:W-:-:S05]  /*9790*/  IMAD.U32 R0, RZ, RZ, UR38 ;  /* 0x00000026ff007e24 */ /* 0x000fca000f8e00ff */
[----:B------:R-:W-:-:S04]  /*97a0*/  SHF.L.U32 R0, R0, 0x1f, RZ ;  /* 0x0000001f00007819 */ /* 0x000fc800000006ff */
[----:B------:R0:W1:Y:S01]  /*97b0*/  SYNCS.PHASECHK.TRANS64.TRYWAIT P2, [UR4+0x31c30], R0 ;  /* 0x031c3000ff0075a7 */ /* 0x0000620008040144 */
[----:B------:R-:W-:Y:S05]  /*97c0*/  @!P0 BRA `(.L_x_2088) ;  /* 0x0000000000048947 */ /* 0x000fea0003800000 */
[----:B------:R-:W-:Y:S01]  /*97d0*/  BPT.TRAP 0x1 ;  /* 0x000000040000795c */ /* 0x000fe20000300000 */
.L_x_2088:
[----:B-1----:R-:W-:Y:S05]  /*97e0*/  @P2 BRA `(.L_x_2086) ;  /* 0x0000000000082947 */ /* 0x002fea0003800000 */
[----:B------:R-:W1:Y:S02]  /*97f0*/  SYNCS.PHASECHK.TRANS64.TRYWAIT P2, [UR4+0x31c30], R0 ;  /* 0x031c3000ff0075a7 */ /* 0x000e640008040144 */
[----:B-1----:R-:W-:Y:S05]  /*9800*/  @!P2 BRA `(.L_x_2089) ;  /* 0x000000c40028a947 */ /* 0x002fea0003800000 */
.L_x_2086:
        /* <DEDUP_REMOVED lines=356> */
.L_x_2091:
[----:B------:R-:W-:Y:S01]  /*ae50*/  ULEA UR4, UR6, UR37, 0x3 ;  /* 0x0000002506047291 */ /* 0x000fe2000f8e183f */
[----:B------:R-:W-:-:S05]  /*ae60*/  IMAD.U32 R0, RZ, RZ, UR39 ;  /* 0x00000027ff007e24 */ /* 0x000fca000f8e00ff */
[----:B------:R-:W-:-:S04]  /*ae70*/  SHF.L.U32 R0, R0, 0x1f, RZ ;  /* 0x0000001f00007819 */ /* 0x000fc800000006ff */
[----:B------:R0:W1:Y:S01]  /*ae80*/  SYNCS.PHASECHK.TRANS64.TRYWAIT P2, [UR4+0x31c50], R0 ;  /* 0x031c5000ff0075a7 */ /* 0x0000620008040144 */
[----:B------:R-:W-:Y:S05]  /*ae90*/  @!P0 BRA `(.L_x_2092) ;  /* 0x0000000000048947 */ /* 0x000fea0003800000 */
[----:B------:R-:W-:Y:S01]  /*aea0*/  BPT.TRAP 0x1 ;  /* 0x000000040000795c */ /* 0x000fe20000300000 */
.L_x_2092:
[----:B-1----:R-:W-:Y:S05]  /*aeb0*/  @P2 BRA `(.L_x_2090) ;  /* 0x0000000000082947 */ /* 0x002fea0003800000 */
[----:B------:R-:W1:Y:S02]  /*aec0*/  SYNCS.PHASECHK.TRANS64.TRYWAIT P2, [UR4+0x31c50], R0 ;  /* 0x031c5000ff0075a7 */ /* 0x000e640008040144 */
[----:B-1----:R-:W-:Y:S05]  /*aed0*/  @!P2 BRA `(.L_x_2093) ;  /* 0x000000ac008ca947 */ /* 0x002fea0003800000 */
.L_x_2090:
        /* <DEDUP_REMOVED lines=11> */
[----:B------:R-:W-:Y:S01]  /*af90*/  UMOV UR39, UR38 ;  /* 0x0000002600277c82 */ /* 0x000fe20008000000 */
[----:B------:R-:W-:Y:S01]  /*afa0*/  ULOP3.LUT UR4, UR4, 0x2400000, URZ, 0xfc, !UPT ;  /* 0x0240000004047892 */ /* 0x000fe2000f8efc3f */
[----:B------:R-:W-:-:S03]  /*afb0*/  FMNMX.FTZ R0, R140, R5, !PT ;  /* 0x000000058c007209 */ /* 0x000fc60007810000 */
        /* <DEDUP_REMOVED lines=484> */
.L_x_2085:
[----:B------:R-:W-:Y:S06]  /*ce00*/  BAR.ARV 0x8, 0x200 ;  /* 0x0208000000007b1d */ /* 0x000fec0000002000 */
[----:B------:R-:W-:Y:S05]  /*ce10*/  @!P0 BRA `(.L_x_2095) ;  /* 0x0000000000048947 */ /* 0x000fea0003800000 */
[----:B------:R-:W-:Y:S01]  /*ce20*/  BPT.TRAP 0x1 ;  /* 0x000000040000795c */ /* 0x000fe20000300000 */
.L_x_2095:
[----:B------:R-:W-:Y:S01]  /*ce30*/  ULEA UR6, UR36, UR37, 0x3 ;  /* 0x0000002524067291 */ /* 0x000fe2000f8e183f */
[----:B------:R-:W-:-:S05]  /*ce40*/  IMAD.U32 R6, RZ, RZ, UR38 ;  /* 0x00000026ff067e24 */ /* 0x000fca000f8e00ff */
[----:B------:R-:W-:-:S04]  /*ce50*/  SHF.L.U32 R6, R6, 0x1f, RZ ;  /* 0x0000001f06067819 */ /* 0x000fc800000006ff */
[----:B------:R0:W1:Y:S01]  /*ce60*/  SYNCS.PHASECHK.TRANS64.TRYWAIT P2, [UR6+0x31c50], R6 ;  /* 0x031c5006ff0075a7 */ /* 0x0000620008040146 */
[----:B------:R-:W-:Y:S05]  /*ce70*/  @!P0 BRA `(.L_x_2096) ;  /* 0x0000000000048947 */ /* 0x000fea0003800000 */
[----:B------:R-:W-:Y:S01]  /*ce80*/  BPT.TRAP 0x1 ;  /* 0x000000040000795c */ /* 0x000fe20000300000 */
.L_x_2096:
[----:B-1----:R-:W-:Y:S05]  /*ce90*/  @P2 BRA `(.L_x_2097) ;  /* 0x0000000000082947 */ /* 0x002fea0003800000 */
[----:B------:R-:W1:Y:S02]  /*cea0*/  SYNCS.PHASECHK.TRANS64.TRYWAIT P0, [UR6+0x31c50], R6 ;  /* 0x031c5006ff0075a7 */ /* 0x000e640008000146 */
[----:B-1----:R-:W-:Y:S05]  /*ceb0*/  @!P0 BRA `(.L_x_2098) ;  /* 0x0000008c00ac8947 */ /* 0x002fea0003800000 */
.L_x_2097:
        /* <DEDUP_REMOVED lines=13> */
[----:B------:R-:W-:-:S03]  /*cf90*/  IMAD.MOV.U32 R16, RZ, RZ, -0x800000 ;  /* 0xff800000ff107424 */ /* 0x000fc600078e00ff */
        /* <DEDUP_REMOVED lines=32> */
[----:B------:R3:W4:Y:S01]  /*d1a0*/  @P0 MUFU.RCP R4, R11 ;  /* 0x0000000b00040308 */ /* 0x0007220000001000 */
[----:B0-----:R-:W-:-:S04]  /*d1b0*/  @P0 FMUL.FTZ R6, R6, 0.69314718246459960938 ;  /* 0x3f31721806060820 */ /* 0x001fc80000410000 */
[----:B------:R-:W-:Y:S01]  /*d1c0*/  @P0 FFMA.FTZ R16, R7, R0, R6 ;  /* 0x0000000007100223 */ /* 0x000fe20000010006 */
[----:B------:R-:W-:Y:S02]  /*d1d0*/  PLOP3.LUT P0, PT, PT, PT, PT, 0x8, 0x0 ;  /* 0x000000000000781c */ /* 0x000fe40003f0e170 */
[----:B------:R-:W2:Y:S01]  /*d1e0*/  @P2 MUFU.RCP R9, R12 ;  /* 0x0000000c00092308 */ /* 0x000ea20000001000 */
[----:B---3--:R-:W-:Y:S01]  /*d1f0*/  @P2 FMUL.FTZ R11, R13, 0.69314718246459960938 ;  /* 0x3f3172180d0b2820 */ /* 0x008fe20000410000 */
        /* <DEDUP_REMOVED lines=56> */
[-C--:B----4-:R-:W-:Y:S01]  /*d580*/  FMUL.FTZ R77, R24, R4.reuse ;  /* 0x00000004184d7220 */ /* 0x090fe20000410000 */
[-C--:B------:R-:W-:Y:S01]  /*d590*/  FMUL.FTZ R7, R29, R4.reuse ;  /* 0x000000041d077220 */ /* 0x080fe20000410000 */
        /* <DEDUP_REMOVED lines=45> */
[----:B0-----:R-:W-:-:S07]  /*d870*/  FMUL.FTZ R71, R71, R9 ;  /* 0x0000000947477220 */ /* 0x001fce0000410000 */
.L_x_2068:
[----:B------:R-:W0:Y:S08]  /*d880*/  S2UR UR4, SR_CgaCtaId ;  /* 0x00000000000479c3 */ /* 0x000e300000008800 */
[----:B------:R-:W-:Y:S06]  /*d890*/  BAR.SYNC.DEFER_BLOCKING 0x5, 0x200 ;  /* 0x0148000000007b1d */ /* 0x000fec0000010000 */
[----:B------:R-:W-:Y:S01]  /*d8a0*/  UMOV UR37, 0x400 ;  /* 0x0000040000257882 */ /* 0x000fe20000000000 */
[----:B------:R-:W-:Y:S01]  /*d8b0*/  BSSY B0, `(.L_x_2099) ;  /* 0x00001d5000007945 */ /* 0x000fe20003800000 */
[----:B0-----:R-:W-:-:S09]  /*d8c0*/  ULEA UR37, UR4, UR37, 0x18 ;  /* 0x0000002504257291 */ /* 0x001fd2000f8ec03f */
[----:B------:R-:W0:Y:S02]  /*d8d0*/  LDS.128 R32, [UR37+0x31cd0] ;  /* 0x031cd025ff207984 */ /* 0x000e240008000c00 */
[----:B0-----:R-:W-:Y:S02]  /*d8e0*/  R2UR UR5, R33 ;  /* 0x00000000210572ca */ /* 0x001fe400000e0000 */
[----:B------:R-:W-:Y:S01]  /*d8f0*/  R2UR UR6, R34 ;  /* 0x00000000220672ca */ /* 0x000fe200000e0000 */
[----:B------:R-:W-:Y:S06]  /*d900*/  BAR.ARV 0x4, 0x200 ;  /* 0x0108000000007b1d */ /* 0x000fec0000002000 */
[----:B------:R-:W-:Y:S08]  /*d910*/  @P0 BRA `(.L_x_2100) ;  /* 0x0000001000840947 */ /* 0x000ff00003800000 */
[----:B------:R-:W0:Y:S08]  /*d920*/  S2UR UR4, SR_SWINHI ;  /* 0x00000000000479c3 */ /* 0x000e300000002f00 */
[----:B------:R-:W-:Y:S01]  /*d930*/  BAR.SYNC.DEFER_BLOCKING 0x1, 0x180 ;  /* 0x0046000000007b1d */ /* 0x000fe20000010000 */
[----:B------:R-:W-:Y:S02]  /*d940*/  F2FP.F16.F32.PACK_AB R6, R7, R6 ;  /* 0x000000060706723e */ /* 0x000fe400000000ff */
[----:B------:R-:W-:-:S02]  /*d950*/  F2FP.F16.F32.PACK_AB R7, R12, R73 ;  /* 0x000000490c07723e */ /* 0x000fc400000000ff */
[----:B------:R-:W-:Y:S01]  /*d960*/  R2UR UR10, R149 ;  /* 0x00000000950a72ca */ /* 0x000fe200000e0000 */
[----:B------:R-:W-:Y:S01]  /*d970*/  ULDC.64 UR12, c[0x0][0x208] ;  /* 0x00008200000c7ab9 */ /* 0x000fe20000000a00 */
[----:B------:R-:W-:Y:S02]  /*d980*/  R2UR UR7, R144 ;  /* 0x00000000900772ca */ /* 0x000fe400000e0000 */
[----:B------:R-:W-:Y:S02]  /*d990*/  F2FP.F16.F32.PACK_AB R27, R27, R62 ;  /* 0x0000003e1b1b723e */ /* 0x000fe400000000ff */
[----:B------:R-:W-:-:S09]  /*d9a0*/  R2UR UR14, R18 ;  /* 0x00000000120e72ca */ /* 0x000fd200000e0000 */
[----:B------:R-:W-:Y:S02]  /*d9b0*/  USHF.L.U64.HI UR11, UR7, 0x2, UR10 ;  /* 0x00000002070b7899 */ /* 0x000fe4000801020a */
[----:B------:R-:W-:Y:S01]  /*d9c0*/  USHF.L.U32 UR10, UR7, 0x2, URZ ;  /* 0x00000002070a7899 */ /* 0x000fe2000800063f */
[----:B------:R-:W-:Y:S01]  /*d9d0*/  UMOV UR8, UR37 ;  /* 0x0000002500087c82 */ /* 0x000fe20008000000 */
[----:B0-----:R-:W-:Y:S01]  /*d9e0*/  UMOV UR9, UR4 ;  /* 0x0000000400097c82 */ /* 0x001fe20008000000 */
[----:B------:R-:W-:Y:S02]  /*d9f0*/  IMAD.U32 R20, RZ, RZ, UR8 ;  /* 0x00000008ff147e24 */ /* 0x000fe4000f8e00ff */
[----:B------:R-:W-:Y:S01]  /*da00*/  IMAD.U32 R21, RZ, RZ, UR9 ;  /* 0x00000009ff157e24 */ /* 0x000fe2000f8e00ff */
[----:B------:R-:W-:Y:S02]  /*da10*/  ULDC.64 UR8, c[0x0][0xc00] ;  /* 0x0003000000087ab9 */ /* 0x000fe40000000a00 */
[----:B------:R-:W-:Y:S01]  /*da20*/  UISETP.NE.U32.AND UP0, UPT, UR8, URZ, UPT ;  /* 0x0000003f0800728c */ /* 0x000fe2000bf05070 */
[----:B------:R-:W-:Y:S01]  /*da30*/  IMAD.WIDE R4, R155, 0x2, R20 ;  /* 0x000000029b047825 */ /* 0x000fe200078e0214 */
[----:B------:R-:W-:-:S02]  /*da40*/  UIADD3 UR4, UP1, UR10, UR8, URZ ;  /* 0x000000080a047290 */ /* 0x000fc4000ff3e03f */
[----:B------:R-:W-:Y:S01]  /*da50*/  UISETP.NE.AND.EX UP0, UPT, UR9, URZ, UPT, UP0 ;  /* 0x0000003f0900728c */ /* 0x000fe2000bf05300 */
[C---:B------:R-:W-:Y:S01]  /*da60*/  LOP3.LUT R11, R4.reuse, 0x180, RZ, 0xc0, !PT ;  /* 0x00000180040b7812 */ /* 0x040fe200078ec0ff */
[----:B------:R-:W-:Y:S01]  /*da70*/  UIADD3.X UR7, UR11, UR9, URZ, UP1, !UPT ;  /* 0x000000090b077290 */ /* 0x000fe20008ffe43f */
[C---:B------:R-:W-:Y:S02]  /*da80*/  IADD3 R13, P0, R4.reuse, 0x6020, RZ ;  /* 0x00006020040d7810 */ /* 0x040fe40007f1e0ff */
[C---:B------:R-:W-:Y:S01]  /*da90*/  IADD3 R9, P1, R4.reuse, 0x6000, RZ ;  /* 0x0000600004097810 */ /* 0x040fe20007f3e0ff */
[----:B------:R-:W-:Y:S01]  /*daa0*/  ULDC.64 UR8, c[0x0][0xc08] ;  /* 0x0003020000087ab9 */ /* 0x000fe20000000a00 */
[----:B------:R-:W-:Y:S02]  /*dab0*/  SHF.R.U64 R11, R11, 0x3, RZ ;  /* 0x000000030b0b7819 */ /* 0x000fe400000012ff */
[C---:B------:R-:W-:Y:S02]  /*dac0*/  IADD3 R63, P2, R4.reuse, 0x3020, RZ ;  /* 0x00003020043f7810 */ /* 0x040fe40007f5e0ff */
[----:B------:R-:W-:-:S02]  /*dad0*/  IADD3 R33, P3, R4, 0x3000, RZ ;  /* 0x0000300004217810 */ /* 0x000fc40007f7e0ff */
[----:B------:R-:W-:Y:S01]  /*dae0*/  IADD3 R30, P4, R4, 0x20, RZ ;  /* 0x00000020041e7810 */ /* 0x000fe20007f9e0ff */
[--C-:B------:R-:W-:Y:S01]  /*daf0*/  IMAD.X R15, RZ, RZ, R5.reuse, P2 ;  /* 0x000000ffff0f7224 */ /* 0x100fe200010e0605 */
[----:B------:R-:W-:Y:S02]  /*db00*/  LOP3.LUT R8, R13, 0x180, RZ, 0xc0, !PT ;  /* 0x000001800d087812 */ /* 0x000fe400078ec0ff */
[----:B------:R-:W-:Y:S01]  /*db10*/  LOP3.LUT R10, R9, 0x180, RZ, 0xc0, !PT ;  /* 0x00000180090a7812 */ /* 0x000fe200078ec0ff */
[--C-:B------:R-:W-:Y:S01]  /*db20*/  IMAD.X R25, RZ, RZ, R5.reuse, P4 ;  /* 0x000000ffff197224 */ /* 0x100fe200020e0605 */
[----:B------:R-:W-:Y:S01]  /*db30*/  LOP3.LUT R4, R11, R4, RZ, 0x3c, !PT ;  /* 0x000000040b047212 */ /* 0x000fe200078e3cff */
[----:B------:R-:W-:Y:S01]  /*db40*/  IMAD.X R11, RZ, RZ, R5, P1 ;  /* 0x000000ffff0b7224 */ /* 0x000fe200008e0605 */
[----:B------:R-:W-:Y:S02]  /*db50*/  SHF.R.U64 R8, R8, 0x3, RZ ;  /* 0x0000000308087819 */ /* 0x000fe400000012ff */
[----:B------:R-:W-:-:S02]  /*db60*/  SHF.R.U64 R10, R10, 0x3, RZ ;  /* 0x000000030a0a7819 */ /* 0x000fc400000012ff */
[----:B------:R-:W-:Y:S02]  /*db70*/  MOV R28, R4 ;  /* 0x00000004001c7202 */ /* 0x000fe40000000f00 */
[----:B------:R-:W-:Y:S02]  /*db80*/  F2FP.F16.F32.PACK_AB R4, R24, R77 ;  /* 0x0000004d1804723e */ /* 0x000fe400000000ff */
[----:B------:R-:W-:Y:S02]  /*db90*/  LOP3.LUT R24, R33, 0x180, RZ, 0xc0, !PT ;  /* 0x0000018021187812 */ /* 0x000fe400078ec0ff */
[----:B------:R-:W-:Y:S02]  /*dba0*/  LOP3.LUT R17, R30, 0x180, RZ, 0xc0, !PT ;  /* 0x000001801e117812 */ /* 0x000fe400078ec0ff */
[----:B------:R-:W-:Y:S01]  /*dbb0*/  LOP3.LUT R8, R8, R13, RZ, 0x3c, !PT ;  /* 0x0000000d08087212 */ /* 0x000fe200078e3cff */
[--C-:B------:R-:W-:Y:S01]  /*dbc0*/  IMAD.X R13, RZ, RZ, R5.reuse, P3 ;  /* 0x000000ffff0d7224 */ /* 0x100fe200018e0605 */
[----:B------:R-:W-:Y:S01]  /*dbd0*/  LOP3.LUT R10, R10, R9, RZ, 0x3c, !PT ;  /* 0x000000090a0a7212 */ /* 0x000fe200078e3cff */
[----:B------:R-:W-:Y:S01]  /*dbe0*/  IMAD.X R9, RZ, RZ, R5, P0 ;  /* 0x000000ffff097224 */ /* 0x000fe200000e0605 */
[----:B------:R-:W-:-:S02]  /*dbf0*/  F2FP.F16.F32.PACK_AB R5, R14, R75 ;  /* 0x0000004b0e05723e */ /* 0x000fc400000000ff */
[----:B------:R-:W-:Y:S02]  /*dc00*/  SHF.R.U64 R24, R24, 0x3, RZ ;  /* 0x0000000318187819 */ /* 0x000fe400000012ff */
[----:B------:R-:W-:Y:S01]  /*dc10*/  LOP3.LUT R14, R63, 0x180, RZ, 0xc0, !PT ;  /* 0x000001803f0e7812 */ /* 0x000fe200078ec0ff */
[----:B------:R0:W-:Y:S01]  /*dc20*/  STSM.16.M88.4 [R28], R4 ;  /* 0x000000041c007844 */ /* 0x0001e20000000200 */
[----:B------:R-:W-:Y:S02]  /*dc30*/  SHF.R.U64 R17, R17, 0x3, RZ ;  /* 0x0000000311117819 */ /* 0x000fe400000012ff */
[----:B------:R-:W-:Y:S02]  /*dc40*/  LOP3.LUT R12, R24, R33, RZ, 0x3c, !PT ;  /* 0x00000021180c7212 */ /* 0x000fe400078e3cff */
[----:B------:R-:W-:Y:S02]  /*dc50*/  SHF.R.U64 R14, R14, 0x3, RZ ;  /* 0x000000030e0e7819 */ /* 0x000fe400000012ff */
[----:B------:R-:W-:-:S02]  /*dc60*/  LOP3.LUT R24, R17, R30, RZ, 0x3c, !PT ;  /* 0x0000001e11187212 */ /* 0x000fc400078e3cff */
[----:B------:R-:W-:Y:S02]  /*dc70*/  MOV R17, R8 ;  /* 0x0000000800117202 */ /* 0x000fe40000000f00 */
[----:B------:R-:W-:Y:S02]  /*dc80*/  MOV R30, R10 ;  /* 0x0000000a001e7202 */ /* 0x000fe40000000f00 */
[----:B------:R-:W-:Y:S02]  /*dc90*/  LOP3.LUT R14, R14, R63, RZ, 0x3c, !PT ;  /* 0x0000003f0e0e7212 */ /* 0x000fe400078e3cff */
[----:B------:R-:W-:Y:S01]  /*dca0*/  MOV R25, R24 ;  /* 0x0000001800197202 */ /* 0x000fe20000000f00 */
[----:B0-----:R-:W-:Y:S01]  /*dcb0*/  IMAD.U32 R28, RZ, RZ, UR4 ;  /* 0x00000004ff1c7e24 */ /* 0x001fe2000f8e00ff */
[----:B------:R-:W-:Y:S01]  /*dcc0*/  F2FP.F16.F32.PACK_AB R8, R29, R0 ;  /* 0x000000001d08723e */ /* 0x000fe200000000ff */
[----:B------:R-:W-:Y:S01]  /*dcd0*/  IMAD.U32 R29, RZ, RZ, UR7 ;  /* 0x00000007ff1d7e24 */ /* 0x000fe2000f8e00ff */
[----:B------:R-:W-:-:S02]  /*dce0*/  F2FP.F16.F32.PACK_AB R9, R26, R31 ;  /* 0x0000001f1a09723e */ /* 0x000fc400000000ff */
[----:B------:R-:W-:Y:S02]  /*dcf0*/  F2FP.F16.F32.PACK_AB R10, R37, R36 ;  /* 0x00000024250a723e */ /* 0x000fe400000000ff */
[----:B------:R-:W-:Y:S02]  /*dd00*/  F2FP.F16.F32.PACK_AB R11, R39, R38 ;  /* 0x00000026270b723e */ /* 0x000fe400000000ff */
[----:B------:R-:W-:Y:S02]  /*dd10*/  MOV R32, R14 ;  /* 0x0000000e00207202 */ /* 0x000fe40000000f00 */
[----:B------:R-:W-:Y:S01]  /*dd20*/  MOV R31, R12 ;  /* 0x0000000c001f7202 */ /* 0x000fe20000000f00 */
[----:B------:R0:W-:Y:S01]  /*dd30*/  STSM.16.M88.4 [R25], R8 ;  /* 0x0000000819007844 */ /* 0x0001e20000000200 */
[----:B------:R-:W-:Y:S02]  /*dd40*/  F2FP.F16.F32.PACK_AB R4, R41, R40 ;  /* 0x000000282904723e */ /* 0x000fe400000000ff */
[----:B------:R-:W-:-:S02]  /*dd50*/  F2FP.F16.F32.PACK_AB R5, R43, R42 ;  /* 0x0000002a2b05723e */ /* 0x000fc400000000ff */
[----:B------:R-:W-:Y:S01]  /*dd60*/  F2FP.F16.F32.PACK_AB R6, R45, R44 ;  /* 0x0000002c2d06723e */ /* 0x000fe200000000ff */
[----:B------:R-:W1:Y:S01]  /*dd70*/  LDC R43, c[0x0][0xbe8] ;  /* 0x0002fa00ff2b7b82 */ /* 0x000e620000000800 */
[----:B------:R-:W-:Y:S02]  /*dd80*/  F2FP.F16.F32.PACK_AB R7, R47, R46 ;  /* 0x0000002e2f07723e */ /* 0x000fe400000000ff */
[----:B------:R-:W-:Y:S02]  /*dd90*/  F2FP.F16.F32.PACK_AB R12, R49, R48 ;  /* 0x00000030310c723e */ /* 0x000fe400000000ff */
[----:B------:R-:W-:Y:S01]  /*dda0*/  F2FP.F16.F32.PACK_AB R13, R51, R50 ;  /* 0x00000032330d723e */ /* 0x000fe200000000ff */
[----:B------:R-:W-:Y:S01]  /*ddb0*/  STSM.16.M88.4 [R31], R4 ;  /* 0x000000041f007844 */ /* 0x000fe20000000200 */
[----:B------:R-:W-:Y:S02]  /*ddc0*/  F2FP.F16.F32.PACK_AB R14, R53, R52 ;  /* 0x00000034350e723e */ /* 0x000fe400000000ff */
[----:B------:R-:W-:-:S02]  /*ddd0*/  F2FP.F16.F32.PACK_AB R15, R55, R54 ;  /* 0x00000036370f723e */ /* 0x000fc400000000ff */
[----:B------:R-:W-:Y:S02]  /*dde0*/  F2FP.F16.F32.PACK_AB R24, R57, R56 ;  /* 0x000000383918723e */ /* 0x000fe400000000ff */
[----:B0-----:R-:W-:Y:S01]  /*ddf0*/  F2FP.F16.F32.PACK_AB R25, R59, R58 ;  /* 0x0000003a3b19723e */ /* 0x001fe200000000ff */
[----:B------:R-:W-:Y:S01]  /*de00*/  STSM.16.M88.4 [R32], R12 ;  /* 0x0000000c20007844 */ /* 0x000fe20000000200 */
[----:B------:R-:W-:Y:S02]  /*de10*/  F2FP.F16.F32.PACK_AB R26, R61, R60 ;  /* 0x0000003c3d1a723e */ /* 0x000fe400000000ff */
[----:B------:R-:W-:Y:S02]  /*de20*/  F2FP.F16.F32.PACK_AB R8, R65, R64 ;  /* 0x000000404108723e */ /* 0x000fe400000000ff */
[----:B------:R-:W-:Y:S01]  /*de30*/  F2FP.F16.F32.PACK_AB R9, R67, R66 ;  /* 0x000000424309723e */ /* 0x000fe200000000ff */
[----:B------:R-:W-:Y:S01]  /*de40*/  STSM.16.M88.4 [R30], R24 ;  /* 0x000000181e007844 */ /* 0x000fe20000000200 */
[----:B------:R-:W-:-:S02]  /*de50*/  F2FP.F16.F32.PACK_AB R10, R69, R68 ;  /* 0x00000044450a723e */ /* 0x000fc400000000ff */
[----:B------:R-:W-:Y:S02]  /*de60*/  F2FP.F16.F32.PACK_AB R11, R71, R70 ;  /* 0x00000046470b723e */ /* 0x000fe400000000ff */
[----:B------:R-:W-:-:S03]  /*de70*/  PLOP3.LUT P0, PT, PT, PT, UP0, 0x80, 0x0 ;  /* 0x000000000000781c */ /* 0x000fc60003f0f008 */
[----:B------:R0:W-:Y:S01]  /*de80*/  STSM.16.M88.4 [R17], R8 ;  /* 0x0000000811007844 */ /* 0x0001e20000000200 */
[----:B------:R-:W-:Y:S09]  /*de90*/  BAR.SYNC.DEFER_BLOCKING 0x1, 0x180 ;  /* 0x0046000000007b1d */ /* 0x000ff20000010000 */
[----:B------:R-:W2:Y:S01]  /*dea0*/  @P0 LDG.E R0, desc[UR12][R28.64] ;  /* 0x0000000c1c000981 */ /* 0x000ea2000c1e1900 */
[----:B-1----:R-:W-:Y:S01]  /*deb0*/  ISETP.NE.AND P1, PT, R43, 0x1, PT ;  /* 0x000000012b00780c */ /* 0x002fe20003f25270 */
[----:B------:R-:W-:Y:S01]  /*dec0*/  UISETP.NE.U32.AND UP1, UPT, UR8, URZ, UPT ;  /* 0x0000003f0800728c */ /* 0x000fe2000bf25070 */
[----:B0-----:R-:W-:Y:S01]  /*ded0*/  VIADD R8, R22, UR14 ;  /* 0x0000000e16087c36 */ /* 0x001fe20008000000 */
[----:B------:R-:W-:Y:S01]  /*dee0*/  ULDC UR7, c[0x0][0xa88] ;  /* 0x0002a20000077ab9 */ /* 0x000fe20000000800 */
[----:B------:R-:W-:Y:S01]  /*def0*/  UMOV UR4, URZ ;  /* 0x0000003f00047c82 */ /* 0x000fe20008000000 */
[----:B------:R-:W-:-:S06]  /*df00*/  UISETP.NE.AND.EX UP1, UPT, UR9, URZ, UPT, UP1 ;  /* 0x0000003f0900728c */ /* 0x000fcc000bf25310 */
[----:B------:R-:W-:Y:S02]  /*df10*/  PLOP3.LUT P2, PT, PT, PT, UP1, 0x80, 0x0 ;  /* 0x000000000000781c */ /* 0x000fe40003f4f018 */
[----:B------:R-:W0:Y:S03]  /*df20*/  @P1 LDC R5, c[0x0][0xbec] ;  /* 0x0002fb00ff051b82 */ /* 0x000e260000000800 */
[----:B------:R-:W-:-:S04]  /*df30*/  @UP1 UIADD3 UR8, UP2, UR10, UR8, URZ ;  /* 0x000000080a081290 */ /* 0x000fc8000ff5e03f */
[----:B------:R-:W-:Y:S01]  /*df40*/  @UP1 UIADD3.X UR9, UR11, UR9, URZ, UP2, !UPT ;  /* 0x000000090b091290 */ /* 0x000fe200097fe43f */
[----:B------:R-:W1:Y:S01]  /*df50*/  @P1 LDC R6, c[0x0][0xbf0] ;  /* 0x0002fc00ff061b82 */ /* 0x000e620000000800 */
[----:B------:R-:W-:-:S04]  /*df60*/  IMAD.U32 R10, RZ, RZ, UR8 ;  /* 0x00000008ff0a7e24 */ /* 0x000fc8000f8e00ff */
[----:B------:R-:W-:Y:S01]  /*df70*/  IMAD.U32 R11, RZ, RZ, UR9 ;  /* 0x00000009ff0b7e24 */ /* 0x000fe2000f8e00ff */
[----:B--2---:R-:W-:Y:S01]  /*df80*/  @P0 R2UR UR4, R0 ;  /* 0x00000000000402ca */ /* 0x004fe200000e0000 */
[----:B------:R-:W-:-:S06]  /*df90*/  IMAD.U32 R0, RZ, RZ, UR7 ;  /* 0x00000007ff007e24 */ /* 0x000fcc000f8e00ff */
[----:B------:R2:W5:Y:S01]  /*dfa0*/  @P2 LDG.E R0, desc[UR12][R10.64] ;  /* 0x0000000c0a002981 */ /* 0x000562000c1e1900 */
[----:B01----:R-:W-:Y:S07]  /*dfb0*/  @P2 BRA `(.L_x_2101) ;  /* 0x0000000000142947 */ /* 0x003fee0003800000 */
[----:B------:R-:W-:Y:S05]  /*dfc0*/  @!P0 BRA `(.L_x_2101) ;  /* 0x0000000000108947 */ /* 0x000fea0003800000 */
[----:B------:R-:W-:Y:S02]  /*dfd0*/  ULDC.64 UR8, c[0x0][0x208] ;  /* 0x0000820000087ab9 */ /* 0x000fe40000000a00 */
[----:B------:R-:W3:Y:S04]  /*dfe0*/  LDG.E R7, desc[UR8][R28.64] ;  /* 0x000000081c077981 */ /* 0x000ee8000c1e1900 */
[----:B-----5:R-:W3:Y:S02]  /*dff0*/  LDG.E R0, desc[UR8][R28.64+0x4] ;  /* 0x000004081c007981 */ /* 0x020ee4000c1e1900 */
[----:B---3--:R-:W-:-:S07]  /*e000*/  IMAD.IADD R0, R0, 0x1, -R7 ;  /* 0x0000000100007824 */ /* 0x008fce00078e0a07 */
.L_x_2101:
[----:B------:R-:W-:Y:S01]  /*e010*/  R2UR UR18, R146 ;  /* 0x00000000921272ca */ /* 0x000fe200000e0000 */
[----:B------:R-:W-:Y:S01]  /*e020*/  ULDC.64 UR12, c[0x0][0xb90] ;  /* 0x0002e400000c7ab9 */ /* 0x000fe20000000a00 */
[----:B------:R-:W-:Y:S01]  /*e030*/  R2UR UR16, R149 ;  /* 0x00000000951072ca */ /* 0x000fe200000e0000 */
[----:B------:R-:W-:Y:S01]  /*e040*/  @P1 IMAD.HI.U32 R5, R8, R5, RZ ;  /* 0x0000000508051227 */ /* 0x000fe200078e00ff */
[----:B------:R-:W-:Y:S01]  /*e050*/  R2UR UR15, R144 ;  /* 0x00000000900f72ca */ /* 0x000fe200000e0000 */
[----:B------:R-:W-:Y:S01]  /*e060*/  USHF.R.S32.HI UR9, URZ, 0x1f, UR4 ;  /* 0x0000001f3f097899 */ /* 0x000fe20008011404 */
[----:B------:R-:W-:Y:S01]  /*e070*/  R2UR UR17, R18 ;  /* 0x00000000121172ca */ /* 0x000fe200000e0000 */
[----:B------:R-:W-:Y:S01]  /*e080*/  UMOV UR8, UR4 ;  /* 0x0000000400087c82 */ /* 0x000fe20008000000 */
[----:B------:R-:W-:Y:S01]  /*e090*/  IMAD.MOV.U32 R4, RZ, RZ, R8 ;  /* 0x000000ffff047224 */ /* 0x000fe200078e0008 */
[----:B------:R-:W-:Y:S01]  /*e0a0*/  @P1 SHF.R.U32.HI R4, RZ, R6, R5 ;  /* 0x00000006ff041219 */ /* 0x000fe20000011605 */
[----:B------:R-:W-:Y:S01]  /*e0b0*/  IMAD R5, R150, 0x20, R23 ;  /* 0x0000002096057824 */ /* 0x000fe200078e0217 */
[----:B------:R-:W-:Y:S01]  /*e0c0*/  ULDC.64 UR20, c[0x0][0x208] ;  /* 0x0000820000147ab9 */ /* 0x000fe20000000a00 */
[----:B-----5:R-:W-:Y:S01]  /*e0d0*/  IMAD R45, R0, R43, RZ ;  /* 0x0000002b002d7224 */ /* 0x020fe200078e02ff */
[----:B------:R-:W-:Y:S01]  /*e0e0*/  USHF.R.S32.HI UR14, URZ, 0x1f, UR18 ;  /* 0x0000001f3f0e7899 */ /* 0x000fe20008011412 */
[----:B------:R-:W-:Y:S01]  /*e0f0*/  IMAD.MOV R6, RZ, RZ, -R4 ;  /* 0x000000ffff067224 */ /* 0x000fe200078e0a04 */
[----:B------:R-:W-:Y:S01]  /*e100*/  UIMAD.WIDE.U32 UR10, UR18, UR12, UR8 ;  /* 0x0000000c120a72a5 */ /* 0x000fe2000f8e0008 */
[----:B------:R-:W-:Y:S01]  /*e110*/  IMAD.WIDE R20, R5, 0x2, R20 ;  /* 0x0000000205147825 */ /* 0x000fe200078e0214 */
[----:B------:R-:W-:Y:S01]  /*e120*/  UIMAD UR7, UR14, UR12, URZ ;  /* 0x0000000c0e0772a4 */ /* 0x000fe2000f8e023f */
[----:B------:R-:W0:Y:S01]  /*e130*/  @P1 LDC R17, c[0x0][0xbec] ;  /* 0x0002fb00ff111b82 */ /* 0x000e220000000800 */
[----:B------:R-:W-:Y:S01]  /*e140*/  USEL UR16, UR16, URZ, !UP0 ;  /* 0x0000003f10107287 */ /* 0x000fe2000c000000 */
[----:B------:R-:W-:Y:S01]  /*e150*/  IMAD R7, R43, R6, R8 ;  /* 0x000000062b077224 */ /* 0x000fe200078e0208 */
[----:B------:R-:W-:Y:S01]  /*e160*/  UIMAD UR7, UR18, UR13, UR7 ;  /* 0x0000000d120772a4 */ /* 0x000fe2000f8e0207 */
[C---:B------:R-:W-:Y:S01]  /*e170*/  IADD3 R9, P2, R20.reuse, 0x1800, RZ ;  /* 0x0000180014097810 */ /* 0x040fe20007f5e0ff */
[----:B------:R-:W-:Y:S01]  /*e180*/  USEL UR15, UR15, URZ, !UP0 ;  /* 0x0000003f0f0f7287 */ /* 0x000fe2000c000000 */
[----:B------:R-:W-:Y:S01]  /*e190*/  SHF.R.S32.HI R6, RZ, 0x1f, R4 ;  /* 0x0000001fff067819 */ /* 0x000fe20000011404 */
[----:B------:R-:W-:Y:S01]  /*e1a0*/  ULDC.64 UR12, c[0x0][0xb98] ;  /* 0x0002e600000c7ab9 */ /* 0x000fe20000000a00 */
[----:B------:R-:W-:Y:S01]  /*e1b0*/  UIADD3 UR11, UR11, UR7, URZ ;  /* 0x000000070b0b7290 */ /* 0x000fe2000fffe03f */
[----:B------:R-:W-:Y:S01]  /*e1c0*/  SHF.R.S32.HI R5, RZ, 0x1f, R7 ;  /* 0x0000001fff057819 */ /* 0x000fe20000011407 */
[----:B------:R-:W-:Y:S01]  /*e1d0*/  UIMAD UR7, UR16, UR12, URZ ;  /* 0x0000000c100772a4 */ /* 0x000fe2000f8e023f */
[----:B------:R-:W-:Y:S01]  /*e1e0*/  LOP3.LUT R8, R9, 0x180, RZ, 0xc0, !PT ;  /* 0x0000018009087812 */ /* 0x000fe200078ec0ff */
[----:B------:R-:W-:Y:S01]  /*e1f0*/  UIMAD.WIDE.U32 UR10, UR15, UR12, UR10 ;  /* 0x0000000c0f0a72a5 */ /* 0x000fe2000f8e000a */
[----:B------:R-:W-:Y:S01]  /*e200*/  IADD3 R29, P6, R20, 0x3000, RZ ;  /* 0x00003000141d7810 */ /* 0x000fe20007fde0ff */
[----:B------:R-:W-:Y:S01]  /*e210*/  UIMAD UR7, UR15, UR13, UR7 ;  /* 0x0000000d0f0772a4 */ /* 0x000fe2000f8e0207 */
[----:B------:R-:W-:-:S02]  /*e220*/  SHF.R.U64 R8, R8, 0x3, RZ ;  /* 0x0000000308087819 */ /* 0x000fc400000012ff */
[----:B------:R-:W-:Y:S01]  /*e230*/  ULDC.64 UR12, c[0x0][0xb88] ;  /* 0x0002e200000c7ab9 */ /* 0x000fe20000000a00 */
[----:B------:R-:W-:Y:S01]  /*e240*/  IADD3 R4, P0, R4, UR10, RZ ;  /* 0x0000000a04047c10 */ /* 0x000fe2000ff1e0ff */
[----:B--2---:R-:W-:Y:S01]  /*e250*/  IMAD R10, R5, UR12, RZ ;  /* 0x0000000c050a7c24 */ /* 0x004fe2000f8e02ff */
[C---:B------:R-:W-:Y:S01]  /*e260*/  IADD3 R13, P5, R20.reuse, 0x4800, RZ ;  /* 0x00004800140d7810 */ /* 0x040fe20007fbe0ff */
[----:B------:R-:W-:Y:S01]  /*e270*/  IMAD.U32 R11, RZ, RZ, UR7 ;  /* 0x00000007ff0b7e24 */ /* 0x000fe2000f8e00ff */
[----:B------:R-:W-:Y:S02]  /*e280*/  IADD3 R37, P4, R20, 0x6000, RZ ;  /* 0x0000600014257810 */ /* 0x000fe40007f9e0ff */
[----:B------:R-:W-:Y:S02]  /*e290*/  LOP3.LUT R28, R29, 0x180, RZ, 0xc0, !PT ;  /* 0x000001801d1c7812 */ /* 0x000fe400078ec0ff */
[----:B------:R-:W-:Y:S01]  /*e2a0*/  IADD3.X R5, R6, UR11, R11, P0, !PT ;  /* 0x0000000b06057c10 */ /* 0x000fe200087fe40b */
[----:B------:R-:W-:Y:S01]  /*e2b0*/  ULDC.64 UR10, c[0x0][0xb50] ;  /* 0x0002d400000a7ab9 */ /* 0x000fe20000000a00 */
[----:B------:R-:W-:Y:S01]  /*e2c0*/  LOP3.LUT R6, R8, R9, RZ, 0x3c, !PT ;  /* 0x0000000908067212 */ /* 0x000fe200078e3cff */
[----:B------:R-:W-:Y:S01]  /*e2d0*/  IMAD R9, R7, UR13, R10 ;  /* 0x0000000d07097c24 */ /* 0x000fe2000f8e020a */
[----:B------:R-:W-:Y:S01]  /*e2e0*/  LOP3.LUT R12, R13, 0x180, RZ, 0xc0, !PT ;  /* 0x000001800d0c7812 */ /* 0x000fe200078ec0ff */
[----:B------:R-:W-:Y:S01]  /*e2f0*/  IMAD.WIDE.U32 R4, R7, UR12, R4 ;  /* 0x0000000c07047c25 */ /* 0x000fe2000f8e0004 */
[----:B------:R-:W-:-:S02]  /*e300*/  LOP3.LUT R36, R37, 0x180, RZ, 0xc0, !PT ;  /* 0x0000018025247812 */ /* 0x000fc400078ec0ff */
[----:B------:R-:W-:Y:S01]  /*e310*/  SHF.R.U64 R28, R28, 0x3, RZ ;  /* 0x000000031c1c7819 */ /* 0x000fe200000012ff */
[----:B------:R-:W-:Y:S01]  /*e320*/  IMAD.IADD R5, R5, 0x1, R9 ;  /* 0x0000000105057824 */ /* 0x000fe200078e0209 */
[----:B------:R-:W-:Y:S01]  /*e330*/  LEA R8, P0, R4, UR10, 0x2 ;  /* 0x0000000a04087c11 */ /* 0x000fe2000f8010ff */
[----:B------:R-:W-:Y:S01]  /*e340*/  VIADD R10, R154, UR17 ;  /* 0x000000119a0a7c36 */ /* 0x000fe20008000000 */
[----:B------:R-:W-:Y:S01]  /*e350*/  LOP3.LUT R9, R20, 0x180, RZ, 0xc0, !PT ;  /* 0x0000018014097812 */ /* 0x000fe200078ec0ff */
[----:B------:R-:W-:Y:S01]  /*e360*/  IMAD.X R7, RZ, RZ, R21, P2 ;  /* 0x000000ffff077224 */ /* 0x000fe200010e0615 */
[----:B------:R-:W-:Y:S01]  /*e370*/  LEA.HI.X R4, R4, UR11, R5, 0x2, P0 ;  /* 0x0000000b04047c11 */ /* 0x000fe200080f1405 */
[----:B------:R-:W-:Y:S01]  /*e380*/  SHFL.IDX PT, R32, R8, RZ, 0x1c1f ;  /* 0x001c1fff08207589 */ /* 0x000fe200000e0000 */
[----:B------:R-:W-:Y:S01]  /*e390*/  LOP3.LUT P0, RZ, R152, 0x3, RZ, 0xc0, !PT ;  /* 0x0000000398ff7812 */ /* 0x000fe2000780c0ff */
[C---:B------:R-:W-:Y:S01]  /*e3a0*/  VIADD R0, R10.reuse, 0x8 ;  /* 0x000000080a007836 */ /* 0x040fe20000000000 */
[----:B------:R-:W-:Y:S01]  /*e3b0*/  SHF.R.U64 R9, R9, 0x3, RZ ;  /* 0x0000000309097819 */ /* 0x000fe200000012ff */
[----:B------:R-:W1:Y:S01]  /*e3c0*/  SHFL.IDX PT, R33, R4, RZ, 0x1c1f ;  /* 0x001c1fff04217589 */ /* 0x000e6200000e0000 */
[-C--:B------:R-:W-:Y:S01]  /*e3d0*/  ISETP.GE.OR P2, PT, R10, R45.reuse, P0 ;  /* 0x0000002d0a00720c */ /* 0x080fe20000746670 */
[----:B------:R-:W-:Y:S01]  /*e3e0*/  ULDC.64 UR10, c[0x0][0xaa0] ;  /* 0x0002a800000a7ab9 */ /* 0x000fe20000000a00 */
[----:B------:R-:W-:Y:S01]  /*e3f0*/  ISETP.GE.OR P0, PT, R0, R45, P0 ;  /* 0x0000002d0000720c */ /* 0x000fe20000706670 */
[----:B------:R-:W-:Y:S01]  /*e400*/  SHFL.IDX PT, R40, R8, 0x1, 0x1c1f ;  /* 0x003c1f0008287f89 */ /* 0x000fe200000e0000 */
[----:B------:R-:W-:-:S02]  /*e410*/  IADD3 R5, P3, R20, 0x7800, RZ ;  /* 0x0000780014057810 */ /* 0x000fc40007f7e0ff */
[----:B------:R-:W-:Y:S01]  /*e420*/  SHF.R.U64 R12, R12, 0x3, RZ ;  /* 0x000000030c0c7819 */ /* 0x000fe200000012ff */
[----:B------:R-:W2:Y:S01]  /*e430*/  SHFL.IDX PT, R41, R4, 0x1, 0x1c1f ;  /* 0x003c1f0004297f89 */ /* 0x000ea200000e0000 */
[----:B------:R-:W-:Y:S01]  /*e440*/  SHF.R.U64 R36, R36, 0x3, RZ ;  /* 0x0000000324247819 */ /* 0x000fe200000012ff */
[--C-:B------:R-:W-:Y:S01]  /*e450*/  IMAD.X R25, RZ, RZ, R21.reuse, P3 ;  /* 0x000000ffff197224 */ /* 0x100fe200018e0615 */
[----:B------:R-:W-:Y:S02]  /*e460*/  LOP3.LUT R20, R9, R20, RZ, 0x3c, !PT ;  /* 0x0000001409147212 */ /* 0x000fe400078e3cff */
[----:B------:R-:W-:Y:S01]  /*e470*/  LOP3.LUT R28, R28, R29, RZ, 0x3c, !PT ;  /* 0x0000001d1c1c7212 */ /* 0x000fe200078e3cff */
[--C-:B------:R-:W-:Y:S01]  /*e480*/  IMAD.X R29, RZ, RZ, R21.reuse, P6 ;  /* 0x000000ffff1d7224 */ /* 0x100fe200030e0615 */
[----:B------:R-:W-:Y:S01]  /*e490*/  LOP3.LUT R12, R12, R13, RZ, 0x3c, !PT ;  /* 0x0000000d0c0c7212 */ /* 0x000fe200078e3cff */
[--C-:B------:R-:W-:Y:S01]  /*e4a0*/  IMAD.X R13, RZ, RZ, R21.reuse, P5 ;  /* 0x000000ffff0d7224 */ /* 0x100fe200028e0615 */
[----:B------:R-:W-:Y:S01]  /*e4b0*/  LOP3.LUT R36, R36, R37, RZ, 0x3c, !PT ;  /* 0x0000002524247212 */ /* 0x000fe200078e3cff */
[----:B------:R-:W-:Y:S01]  /*e4c0*/  IMAD.X R37, RZ, RZ, R21, P4 ;  /* 0x000000ffff257224 */ /* 0x000fe200020e0615 */
[----:B------:R-:W-:Y:S01]  /*e4d0*/  LOP3.LUT R0, R5, 0x180, RZ, 0xc0, !PT ;  /* 0x0000018005007812 */ /* 0x000fe200078ec0ff */
[----:B-1----:R-:W-:Y:S03]  /*e4e0*/  @!P2 ST.E desc[UR20][R32.64], R16 ;  /* 0x000000102000a985 */ /* 0x002fe6000c101914 */
[----:B------:R-:W-:Y:S01]  /*e4f0*/  SHF.R.U64 R0, R0, 0x3, RZ ;  /* 0x0000000300007819 */ /* 0x000fe200000012ff */
[----:B------:R-:W-:-:S03]  /*e500*/  UIMAD UR7, UR9, UR10, URZ ;  /* 0x0000000a090772a4 */ /* 0x000fc6000f8e023f */
[----:B------:R-:W-:Y:S01]  /*e510*/  LOP3.LUT R24, R0, R5, RZ, 0x3c, !PT ;  /* 0x0000000500187212 */ /* 0x000fe200078e3cff */
[----:B--2---:R1:W-:Y:S04]  /*e520*/  @!P0 ST.E desc[UR20][R40.64], R3 ;  /* 0x0000000328008985 */ /* 0x0043e8000c101914 */
[----:B------:R2:W5:Y:S01]  /*e530*/  LD.E.128 R8, desc[UR20][R20.64] ;  /* 0x0000001414087980 */ /* 0x000562000c101d00 */
[----:B------:R-:W-:Y:S01]  /*e540*/  IMAD R0, R148, 0x60, R150 ;  /* 0x0000006094007824 */ /* 0x000fe200078e0296 */
[----:B------:R-:W-:Y:S02]  /*e550*/  UIMAD.WIDE.U32 UR8, UR4, UR10, URZ ;  /* 0x0000000a040872a5 */ /* 0x000fe4000f8e003f */
[----:B------:R-:W-:Y:S01]  /*e560*/  UIMAD UR7, UR4, UR11, UR7 ;  /* 0x0000000b040772a4 */ /* 0x000fe2000f8e0207 */
[----:B------:R-:W5:Y:S02]  /*e570*/  LD.E.128 R4, desc[UR20][R6.64] ;  /* 0x0000001406047980 */ /* 0x000f64000c101d00 */
[----:B------:R-:W-:-:S02]  /*e580*/  ULDC.64 UR10, c[0x0][0xae8] ;  /* 0x0002ba00000a7ab9 */ /* 0x000fc40000000a00 */
[----:B------:R-:W5:Y:S01]  /*e590*/  LD.E.128 R28, desc[UR20][R28.64] ;  /* 0x000000141c1c7980 */ /* 0x000f62000c101d00 */
[----:B--2---:R-:W2:Y:S01]  /*e5a0*/  @P1 LDC R21, c[0x0][0xbf0] ;  /* 0x0002fc00ff151b82 */ /* 0x004ea20000000800 */
[----:B------:R-:W-:Y:S01]  /*e5b0*/  VIADD R20, R0, UR17 ;  /* 0x0000001100147c36 */ /* 0x000fe20008000000 */
[----:B------:R-:W-:Y:S01]  /*e5c0*/  UIADD3 UR9, UR9, UR7, URZ ;  /* 0x0000000709097290 */ /* 0x000fe2000fffe03f */
[----:B------:R-:W5:Y:S01]  /*e5d0*/  LD.E.128 R12, desc[UR20][R12.64] ;  /* 0x000000140c0c7980 */ /* 0x000f62000c101d00 */
[----:B------:R-:W-:Y:S01]  /*e5e0*/  UIMAD UR4, UR14, UR10, URZ ;  /* 0x0000000a0e0472a4 */ /* 0x000fe2000f8e023f */
[----:B0-----:R-:W-:Y:S01]  /*e5f0*/  @P1 IMAD.HI.U32 R0, R20, R17, RZ ;  /* 0x0000001114001227 */ /* 0x001fe200078e00ff */
[----:B------:R-:W-:Y:S01]  /*e600*/  UIMAD.WIDE.U32 UR8, UR18, UR10, UR8 ;  /* 0x0000000a120872a5 */ /* 0x000fe2000f8e0008 */
[----:B------:R-:W5:Y:S01]  /*e610*/  LD.E.128 R36, desc[UR20][R36.64] ;  /* 0x0000001424247980 */ /* 0x000f62000c101d00 */
[----:B------:R-:W-:Y:S01]  /*e620*/  UIMAD UR4, UR18, UR11, UR4 ;  /* 0x0000000b120472a4 */ /* 0x000fe2000f8e0204 */
[----:B-1----:R-:W-:-:S02]  /*e630*/  IMAD.MOV.U32 R3, RZ, RZ, R20 ;  /* 0x000000ffff037224 */ /* 0x002fc400078e0014 */
[----:B------:R-:W-:Y:S01]  /*e640*/  ULDC.64 UR10, c[0x0][0xaf0] ;  /* 0x0002bc00000a7ab9 */ /* 0x000fe20000000a00 */
[----:B------:R-:W-:Y:S01]  /*e650*/  UIADD3 UR9, UR9, UR4, URZ ;  /* 0x0000000409097290 */ /* 0x000fe2000fffe03f */
[----:B------:R-:W5:Y:S01]  /*e660*/  LD.E.128 R24, desc[UR20][R24.64] ;  /* 0x0000001418187980 */ /* 0x000f62000c101d00 */
[----:B------:R-:W-:Y:S01]  /*e670*/  UIMAD UR4, UR16, UR10, URZ ;  /* 0x0000000a100472a4 */ /* 0x000fe2000f8e023f */
[----:B------:R-:W-:Y:S01]  /*e680*/  BSSY B1, `(.L_x_2102) ;  /* 0x0000035000017945 */ /* 0x000fe20003800000 */
[----:B------:R-:W-:Y:S01]  /*e690*/  UIMAD.WIDE.U32 UR8, UR15, UR10, UR8 ;  /* 0x0000000a0f0872a5 */ /* 0x000fe2000f8e0008 */
[----:B------:R-:W-:Y:S01]  /*e6a0*/  @!PT LDS RZ, [RZ] ;  /* 0x00000000fffff984 */ /* 0x000fe20000000800 */
[----:B------:R-:W-:Y:S01]  /*e6b0*/  @!PT LDS RZ, [RZ] ;  /* 0x00000000fffff984 */ /* 0x000fe20000000800 */
[----:B------:R-:W-:Y:S01]  /*e6c0*/  @!PT LDS RZ, [RZ] ;  /* 0x00000000fffff984 */ /* 0x000fe20000000800 */
[----:B------:R-:W-:Y:S01]  /*e6d0*/  @!PT LDS RZ, [RZ] ;  /* 0x00000000fffff984 */ /* 0x000fe20000000800 */
[----:B------:R0:W-:Y:S06]  /*e6e0*/  MEMBAR.ALL.CTA ;  /* 0x0000000000007992 */ /* 0x0001ec0000008000 */
[----:B0-----:R-:W0:Y:S01]  /*e6f0*/  FENCE.VIEW.ASYNC.S ;  /* 0x00000000000073c6 */ /* 0x001e220000000000 */
[----:B------:R-:W-:Y:S01]  /*e700*/  UIMAD UR4, UR15, UR11, UR4 ;  /* 0x0000000b0f0472a4 */ /* 0x000fe2000f8e0204 */
[----:B------:R-:W-:-:S02]  /*e710*/  SHF.R.S32.HI R34, RZ, 0x1f, R145 ;  /* 0x0000001fff227819 */ /* 0x000fc40000011491 */
[----:B------:R-:W-:Y:S01]  /*e720*/  ULDC.64 UR10, c[0x0][0xae0] ;  /* 0x0002b800000a7ab9 */ /* 0x000fe20000000a00 */
[----:B------:R-:W-:Y:S02]  /*e730*/  UIADD3 UR4, UR9, UR4, URZ ;  /* 0x0000000409047290 */ /* 0x000fe4000fffe03f */
[----:B------:R-:W-:Y:S01]  /*e740*/  IMAD.U32 R17, RZ, RZ, UR9 ;  /* 0x00000009ff117e24 */ /* 0x000fe2000f8e00ff */
[----:B--2---:R-:W-:Y:S01]  /*e750*/  @P1 SHF.R.U32.HI R3, RZ, R21, R0 ;  /* 0x00000015ff031219 */ /* 0x004fe20000011600 */
[----:B------:R-:W-:Y:S01]  /*e760*/  IMAD.U32 R16, RZ, RZ, UR8 ;  /* 0x00000008ff107e24 */ /* 0x000fe2000f8e00ff */
[----:B------:R-:W-:Y:S02]  /*e770*/  ULDC.64 UR8, c[0x0][0xad8] ;  /* 0x0002b60000087ab9 */ /* 0x000fe40000000a00 */
[--C-:B------:R-:W-:Y:S01]  /*e780*/  SHF.R.S32.HI R0, RZ, 0x1f, R3.reuse ;  /* 0x0000001fff007819 */ /* 0x100fe20000011403 */
[----:B------:R-:W-:Y:S02]  /*e790*/  IMAD.MOV R18, RZ, RZ, -R3 ;  /* 0x000000ffff127224 */ /* 0x000fe400078e0a03 */
[----:B------:R-:W-:Y:S01]  /*e7a0*/  IMAD.U32 R17, RZ, RZ, UR4 ;  /* 0x00000004ff117e24 */ /* 0x000fe2000f8e00ff */
[----:B------:R-:W-:Y:S01]  /*e7b0*/  UIADD3 UR4, UR37, 0x31c20, URZ ;  /* 0x00031c2025047890 */ /* 0x000fe2000fffe03f */
[----:B------:R-:W-:-:S02]  /*e7c0*/  IMAD R0, R0, UR10, RZ ;  /* 0x0000000a00007c24 */ /* 0x000fc4000f8e02ff */
[----:B------:R-:W-:Y:S01]  /*e7d0*/  IMAD R21, R43, R18, R20 ;  /* 0x000000122b157224 */ /* 0x000fe200078e0214 */
[----:B------:R-:W-:Y:S01]  /*e7e0*/  UPRMT UR4, URZ, 0x654, UR4 ;  /* 0x000006543f047896 */ /* 0x000fe20008000004 */
[C---:B------:R-:W-:Y:S02]  /*e7f0*/  IMAD R33, R3.reuse, UR11, R0 ;  /* 0x0000000b03217c24 */ /* 0x040fe4000f8e0200 */
[----:B------:R-:W-:Y:S01]  /*e800*/  IMAD.WIDE.U32 R16, R3, UR10, R16 ;  /* 0x0000000a03107c25 */ /* 0x000fe2000f8e0010 */
[----:B------:R-:W-:-:S03]  /*e810*/  SHF.R.S32.HI R0, RZ, 0x1f, R21 ;  /* 0x0000001fff007819 */ /* 0x000fc60000011415 */
[----:B------:R-:W-:Y:S02]  /*e820*/  IMAD.IADD R17, R17, 0x1, R33 ;  /* 0x0000000111117824 */ /* 0x000fe400078e0221 */
[----:B------:R-:W-:Y:S01]  /*e830*/  IMAD R0, R0, UR8, RZ ;  /* 0x0000000800007c24 */ /* 0x000fe2000f8e02ff */
[----:B0-----:R-:W-:Y:S01]  /*e840*/  SYNCS.ARRIVE.TRANS64.RED.A1T0 RZ, [UR4], RZ ;  /* 0x000000ffffff79a7 */ /* 0x001fe20008100404 */
[----:B------:R-:W-:-:S04]  /*e850*/  IMAD.WIDE.U32 R16, R21, UR8, R16 ;  /* 0x0000000815107c25 */ /* 0x000fc8000f8e0010 */
[----:B------:R-:W-:Y:S01]  /*e860*/  IMAD R3, R21, UR9, R0 ;  /* 0x0000000915037c24 */ /* 0x000fe2000f8e0200 */
[----:B------:R-:W-:Y:S01]  /*e870*/  ULDC.64 UR8, c[0x0][0xa80] ;  /* 0x0002a00000087ab9 */ /* 0x000fe20000000a00 */
[----:B------:R-:W-:Y:S01]  /*e880*/  VIADD R0, R150, UR17 ;  /* 0x0000001196007c36 */ /* 0x000fe20008000000 */
[----:B------:R-:W-:Y:S01]  /*e890*/  LEA R18, P1, R16, UR8, 0x1 ;  /* 0x0000000810127c11 */ /* 0x000fe2000f8208ff */
[----:B------:R-:W-:-:S03]  /*e8a0*/  IMAD.IADD R3, R17, 0x1, R3 ;  /* 0x0000000111037824 */ /* 0x000fc600078e0203 */
[----:B------:R-:W-:Y:S01]  /*e8b0*/  ISETP.GE.AND P0, PT, R0, R45, PT ;  /* 0x0000002d0000720c */ /* 0x000fe20003f06270 */
[----:B------:R0:W1:Y:S01]  /*e8c0*/  SHFL.IDX PT, R20, R18, RZ, 0x1c1f ;  /* 0x001c1fff12147589 */ /* 0x00006200000e0000 */
[----:B------:R-:W-:-:S05]  /*e8d0*/  LEA.HI.X R3, R16, UR9, R3, 0x1, P1 ;  /* 0x0000000910037c11 */ /* 0x000fca00088f0c03 */
[----:B------:R0:W2:Y:S06]  /*e8e0*/  SHFL.IDX PT, R21, R3, RZ, 0x1c1f ;  /* 0x001c1fff03157589 */ /* 0x0000ac00000e0000 */
[----:B------:R-:W-:Y:S05]  /*e8f0*/  @P0 BRA `(.L_x_2103) ;  /* 0x0000000000340947 */ /* 0x000fea0003800000 */
[----:B------:R-:W-:Y:S01]  /*e900*/  ULDC UR4, c[0x0][0xac8] ;  /* 0x0002b20000047ab9 */ /* 0x000fe20000000800 */
[----:B------:R-:W-:Y:S01]  /*e910*/  ULDC.64 UR8, c[0x0][0x208] ;  /* 0x0000820000087ab9 */ /* 0x000fe20000000a00 */
[----:B------:R-:W-:Y:S02]  /*e920*/  ISETP.GE.AND P1, PT, R145, UR4, PT ;  /* 0x0000000491007c0c */ /* 0x000fe4000bf26270 */
[----:B------:R-:W-:Y:S02]  /*e930*/  ISETP.GE.AND P2, PT, R147, UR4, PT ;  /* 0x0000000493007c0c */ /* 0x000fe4000bf46270 */
[----:B------:R-:W-:-:S09]  /*e940*/  ISETP.GE.AND P0, PT, R23, UR4, PT ;  /* 0x0000000417007c0c */ /* 0x000fd2000bf06270 */
[-C--:B-1----:R-:W-:Y:S02]  /*e950*/  @!P1 LEA R32, P3, R145, R20.reuse, 0x1 ;  /* 0x0000001491209211 */ /* 0x082fe400078608ff */
[----:B------:R-:W-:Y:S02]  /*e960*/  @!P2 LEA R40, P4, R147, R20, 0x1 ;  /* 0x000000149328a211 */ /* 0x000fe400078808ff */
[----:B--2---:R-:W-:Y:S01]  /*e970*/  @!P0 IMAD.WIDE R16, R23, 0x2, R20 ;  /* 0x0000000217108825 */ /* 0x004fe200078e0214 */
[-C--:B------:R-:W-:Y:S02]  /*e980*/  @!P1 LEA.HI.X R33, R145, R21.reuse, R34, 0x1, P3 ;  /* 0x0000001591219211 */ /* 0x080fe400018f0c22 */
[----:B------:R-:W-:Y:S02]  /*e990*/  @!P2 LEA.HI.X R41, R147, R21, R157, 0x1, P4 ;  /* 0x000000159329a211 */ /* 0x000fe400020f0c9d */
[----:B-----5:R3:W-:Y:S04]  /*e9a0*/  @!P0 ST.E.128 desc[UR8][R16.64], R8 ;  /* 0x0000000810008985 */ /* 0x0207e8000c101d08 */
[----:B------:R3:W-:Y:S04]  /*e9b0*/  @!P1 ST.E.128 desc[UR8][R32.64], R28 ;  /* 0x0000001c20009985 */ /* 0x0007e8000c101d08 */
[----:B------:R3:W-:Y:S02]  /*e9c0*/  @!P2 ST.E.128 desc[UR8][R40.64], R36 ;  /* 0x000000242800a985 */ /* 0x0007e4000c101d08 */
.L_x_2103:
[----:B------:R-:W-:Y:S05]  /*e9d0*/  BSYNC B1 ;  /* 0x0000000000017941 */ /* 0x000fea0003800000 */
.L_x_2102:
[----:B------:R-:W-:Y:S01]  /*e9e0*/  VIADD R0, R0, 0x60 ;  /* 0x0000006000007836 */ /* 0x000fe20000000000 */
[----:B---3-5:R3:W4:Y:S04]  /*e9f0*/  SHFL.IDX PT, R11, R3, 0x1, 0x1c1f ;  /* 0x003c1f00030b7f89 */ /* 0x02872800000e0000 */
[----:B------:R-:W-:Y:S01]  /*ea00*/  ISETP.GE.AND P0, PT, R0, R45, PT ;  /* 0x0000002d0000720c */ /* 0x000fe20003f06270 */
[----:B------:R3:W0:-:S12]  /*ea10*/  SHFL.IDX PT, R10, R18, 0x1, 0x1c1f ;  /* 0x003c1f00120a7f89 */ /* 0x00061800000e0000 */
[----:B---3--:R-:W-:Y:S05]  /*ea20*/  @P0 BRA `(.L_x_2104) ;  /* 0x0000000800f40947 */ /* 0x008fea0003800000 */
[----:B------:R-:W-:Y:S01]  /*ea30*/  ULDC UR4, c[0x0][0xac8] ;  /* 0x0002b20000047ab9 */ /* 0x000fe20000000800 */
[----:B------:R-:W-:Y:S01]  /*ea40*/  ULDC.64 UR8, c[0x0][0x208] ;  /* 0x0000820000087ab9 */ /* 0x000fe20000000a00 */
        /* <DEDUP_REMOVED lines=9> */
[----:B0-----:R-:W-:Y:S01]  /*eae0*/  LEA R4, P0, R147, R10, 0x1 ;  /* 0x0000000a93047211 */ /* 0x001fe200078008ff */
[----:B------:R-:W-:-:S03]  /*eaf0*/  ULDC.64 UR8, c[0x0][0x208] ;  /* 0x0000820000087ab9 */ /* 0x000fc60000000a00 */
[----:B------:R-:W-:-:S05]  /*eb00*/  LEA.HI.X R5, R147, R11, R157, 0x1, P0 ;  /* 0x0000000b93057211 */ /* 0x000fca00000f0c9d */
[----:B------:R0:W-:Y:S01]  /*eb10*/  ST.E.128 desc[UR8][R4.64], R24 ;  /* 0x0000001804007985 */ /* 0x0001e2000c101d08 */
[----:B------:R-:W-:Y:S05]  /*eb20*/  BRA `(.L_x_2104) ;  /* 0x0000000800b47947 */ /* 0x000fea0003800000 */
.L_x_2100:
[----:B------:R-:W-:Y:S01]  /*eb30*/  ULDC.64 UR8, c[0x0][0xc00] ;  /* 0x0003000000087ab9 */ /* 0x000fe20000000a00 */
[----:B------:R-:W-:Y:S01]  /*eb40*/  R2UR UR4, R144 ;  /* 0x00000000900472ca */ /* 0x000fe200000e0000 */
[----:B------:R-:W-:Y:S01]  /*eb50*/  UISETP.NE.U32.AND UP0, UPT, UR8, URZ, UPT ;  /* 0x0000003f0800728c */ /* 0x000fe2000bf05070 */
[----:B------:R-:W0:Y:S01]  /*eb60*/  LDC R11, c[0x0][0xbe8] ;  /* 0x0002fa00ff0b7b82 */ /* 0x000e220000000800 */
[----:B------:R-:W-:Y:S01]  /*eb70*/  ULDC.64 UR10, c[0x0][0x208] ;  /* 0x00008200000a7ab9 */ /* 0x000fe20000000a00 */
[----:B------:R-:W-:Y:S01]  /*eb80*/  R2UR UR7, R146 ;  /* 0x00000000920772ca */ /* 0x000fe200000e0000 */
[----:B------:R-:W-:-:S03]  /*eb90*/  UISETP.NE.AND.EX UP0, UPT, UR9, URZ, UPT, UP0 ;  /* 0x0000003f0900728c */ /* 0x000fc6000bf05300 */
[----:B------:R-:W-:-:S03]  /*eba0*/  ULDC.64 UR8, c[0x0][0xc00] ;  /* 0x0003000000087ab9 */ /* 0x000fc60000000a00 */
[----:B------:R-:W-:Y:S02]  /*ebb0*/  PLOP3.LUT P2, PT, PT, PT, UP0, 0x80, 0x0 ;  /* 0x000000000000781c */ /* 0x000fe40003f4f008 */
[----:B------:R-:W-:-:S06]  /*ebc0*/  UIMAD.WIDE UR8, UR4, 0x4, UR8 ;  /* 0x00000004040878a5 */ /* 0x000fcc000f8e0208 */
[----:B------:R-:W-:Y:S02]  /*ebd0*/  IMAD.U32 R4, RZ, RZ, UR8 ;  /* 0x00000008ff047e24 */ /* 0x000fe4000f8e00ff */
[----:B------:R-:W-:Y:S01]  /*ebe0*/  IMAD.U32 R5, RZ, RZ, UR9 ;  /* 0x00000009ff057e24 */ /* 0x000fe2000f8e00ff */
[----:B------:R-:W-:-:S04]  /*ebf0*/  ULDC.64 UR8, c[0x0][0xc08] ;  /* 0x0003020000087ab9 */ /* 0x000fc80000000a00 */
[----:B------:R-:W2:Y:S01]  /*ec00*/  @P2 LDG.E R3, desc[UR10][R4.64] ;  /* 0x0000000a04032981 */ /* 0x000ea2000c1e1900 */
[----:B------:R-:W-:Y:S01]  /*ec10*/  UISETP.NE.U32.AND UP1, UPT, UR8, URZ, UPT ;  /* 0x0000003f0800728c */ /* 0x000fe2000bf25070 */
[----:B------:R-:W1:Y:S03]  /*ec20*/  S2R R8, SR_TID.X ;  /* 0x0000000000087919 */ /* 0x000e660000002100 */
[----:B------:R-:W-:Y:S01]  /*ec30*/  UISETP.NE.AND.EX UP1, UPT, UR9, URZ, UPT, UP1 ;  /* 0x0000003f0900728c */ /* 0x000fe2000bf25310 */
[----:B0-----:R-:W-:-:S05]  /*ec40*/  ISETP.NE.AND P0, PT, R11, 0x1, PT ;  /* 0x000000010b00780c */ /* 0x001fca0003f05270 */
[----:B------:R-:W-:-:S05]  /*ec50*/  PLOP3.LUT P3, PT, PT, PT, UP1, 0x80, 0x0 ;  /* 0x000000000000781c */ /* 0x000fca0003f6f018 */
[----:B------:R-:W-:Y:S02]  /*ec60*/  @UP1 ULDC.64 UR8, c[0x0][0xc08] ;  /* 0x0003020000081ab9 */ /* 0x000fe40000000a00 */
[----:B------:R-:W-:Y:S01]  /*ec70*/  @UP1 UIMAD.WIDE UR8, UR4, 0x4, UR8 ;  /* 0x00000004040818a5 */ /* 0x000fe2000f8e0208 */
[----:B------:R-:W0:Y:S02]  /*ec80*/  @P0 LDC R9, c[0x0][0xbec] ;  /* 0x0002fb00ff090b82 */ /* 0x000e240000000800 */
[----:B------:R-:W-:Y:S02]  /*ec90*/  ULDC UR4, c[0x0][0xa88] ;  /* 0x0002a20000047ab9 */ /* 0x000fe40000000800 */
[----:B------:R-:W-:Y:S01]  /*eca0*/  IMAD.U32 R0, RZ, RZ, UR4 ;  /* 0x00000004ff007e24 */ /* 0x000fe2000f8e00ff */
[----:B------:R-:W-:Y:S01]  /*ecb0*/  UMOV UR4, URZ ;  /* 0x0000003f00047c82 */ /* 0x000fe20008000000 */
[----:B------:R-:W-:Y:S02]  /*ecc0*/  IMAD.U32 R6, RZ, RZ, UR8 ;  /* 0x00000008ff067e24 */ /* 0x000fe4000f8e00ff */
[----:B------:R-:W-:-:S05]  /*ecd0*/  IMAD.U32 R7, RZ, RZ, UR9 ;  /* 0x00000009ff077e24 */ /* 0x000fca000f8e00ff */
[----:B------:R3:W5:Y:S01]  /*ece0*/  @P3 LDG.E R0, desc[UR10][R6.64] ;  /* 0x0000000a06003981 */ /* 0x000762000c1e1900 */
[----:B------:R-:W-:Y:S01]  /*ecf0*/  USHF.R.S32.HI UR11, URZ, 0x1f, UR7 ;  /* 0x0000001f3f0b7899 */ /* 0x000fe20008011407 */
[----:B-1----:R-:W-:-:S05]  /*ed00*/  VIADD R8, R8, 0xffffff80 ;  /* 0xffffff8008087836 */ /* 0x002fca0000000000 */
[----:B------:R-:W-:Y:S02]  /*ed10*/  ISETP.GE.AND P1, PT, R8, 0xc0, PT ;  /* 0x000000c00800780c */ /* 0x000fe40003f26270 */
[----:B--2---:R-:W-:-:S13]  /*ed20*/  @P2 R2UR UR4, R3 ;  /* 0x00000000030422ca */ /* 0x004fda00000e0000 */
[----:B------:R-:W-:Y:S01]  /*ed30*/  USHF.R.S32.HI UR10, URZ, 0x1f, UR4 ;  /* 0x0000001f3f0a7899 */ /* 0x000fe20008011404 */
[----:B0--3--:R-:W-:Y:S11]  /*ed40*/  @P3 BRA `(.L_x_2105) ;  /* 0x0000000000143947 */ /* 0x009ff60003800000 */
[----:B------:R-:W-:Y:S05]  /*ed50*/  @!P2 BRA `(.L_x_2105) ;  /* 0x000000000010a947 */ /* 0x000fea0003800000 */
[----:B------:R-:W-:Y:S02]  /*ed60*/  ULDC.64 UR8, c[0x0][0x208] ;  /* 0x0000820000087ab9 */ /* 0x000fe40000000a00 */
[----:B------:R-:W2:Y:S04]  /*ed70*/  LDG.E R3, desc[UR8][R4.64] ;  /* 0x0000000804037981 */ /* 0x000ea8000c1e1900 */
[----:B-----5:R-:W2:Y:S02]  /*ed80*/  LDG.E R0, desc[UR8][R4.64+0x4] ;  /* 0x0000040804007981 */ /* 0x020ea4000c1e1900 */
[----:B--2---:R-:W-:-:S07]  /*ed90*/  IMAD.IADD R0, R0, 0x1, -R3 ;  /* 0x0000000100007824 */ /* 0x004fce00078e0a03 */
.L_x_2105:
[----:B------:R-:W-:Y:S01]  /*eda0*/  R2UR UR8, R144 ;  /* 0x00000000900872ca */ /* 0x000fe200000e0000 */
[----:B------:R-:W-:Y:S01]  /*edb0*/  BSSY B1, `(.L_x_2106) ;  /* 0x0000031000017945 */ /* 0x000fe20003800000 */
[----:B------:R-:W-:-:S11]  /*edc0*/  R2UR UR7, R149 ;  /* 0x00000000950772ca */ /* 0x000fd600000e0000 */
[----:B------:R-:W-:Y:S02]  /*edd0*/  USEL UR12, UR8, URZ, !UP0 ;  /* 0x0000003f080c7287 */ /* 0x000fe4000c000000 */
[----:B------:R-:W-:Y:S01]  /*ede0*/  USEL UR13, UR7, URZ, !UP0 ;  /* 0x0000003f070d7287 */ /* 0x000fe2000c000000 */
[----:B------:R-:W-:Y:S11]  /*edf0*/  @P1 BRA `(.L_x_2107) ;  /* 0x0000000000b01947 */ /* 0x000ff60003800000 */
[----:B------:R-:W0:Y:S01]  /*ee00*/  S2R R4, SR_TID.X ;  /* 0x0000000000047919 */ /* 0x000e220000002100 */
[----:B------:R-:W1:Y:S01]  /*ee10*/  LDC R5, c[0x0][0xbe8] ;  /* 0x0002fa00ff057b82 */ /* 0x000e620000000800 */
[----:B------:R-:W-:-:S13]  /*ee20*/  R2UR UR7, R18 ;  /* 0x00000000120772ca */ /* 0x000fda00000e0000 */
[----:B------:R-:W-:Y:S02]  /*ee30*/  IMAD.U32 R6, RZ, RZ, UR7 ;  /* 0x00000007ff067e24 */ /* 0x000fe4000f8e00ff */
[----:B-1---5:R-:W-:-:S03]  /*ee40*/  IMAD R3, R0, R5, RZ ;  /* 0x0000000500037224 */ /* 0x022fc600078e02ff */
[----:B0-----:R-:W-:-:S04]  /*ee50*/  IADD3 R6, R6, -0x80, R4 ;  /* 0xffffff8006067810 */ /* 0x001fc80007ffe004 */
[----:B------:R-:W-:-:S13]  /*ee60*/  ISETP.GE.AND P1, PT, R6, R3, PT ;  /* 0x000000030600720c */ /* 0x000fda0003f26270 */
[----:B------:R-:W-:Y:S05]  /*ee70*/  @P1 BRA `(.L_x_2107) ;  /* 0x0000000000901947 */ /* 0x000fea0003800000 */
[----:B------:R-:W-:Y:S01]  /*ee80*/  ISETP.NE.AND P1, PT, R5, 0x1, PT ;  /* 0x000000010500780c */ /* 0x000fe20003f25270 */
[----:B------:R-:W-:Y:S01]  /*ee90*/  ULDC.64 UR14, c[0x0][0xb90] ;  /* 0x0002e400000e7ab9 */ /* 0x000fe20000000a00 */
[----:B------:R-:W-:Y:S01]  /*eea0*/  R2UR UR16, R146 ;  /* 0x00000000921072ca */ /* 0x000fe200000e0000 */
[----:B------:R-:W-:Y:S01]  /*eeb0*/  UIMAD UR7, UR11, UR14, URZ ;  /* 0x0000000e0b0772a4 */ /* 0x000fe2000f8e023f */
[----:B------:R-:W-:Y:S01]  /*eec0*/  IMAD.MOV.U32 R4, RZ, RZ, R6 ;  /* 0x000000ffff047224 */ /* 0x000fe200078e0006 */
[----:B------:R-:W-:Y:S01]  /*eed0*/  UMOV UR8, UR4 ;  /* 0x0000000400087c82 */ /* 0x000fe20008000000 */
[----:B------:R-:W-:-:S07]  /*eee0*/  UMOV UR9, UR10 ;  /* 0x0000000a00097c82 */ /* 0x000fce0008000000 */
[----:B------:R-:W0:Y:S02]  /*eef0*/  @P1 LDC R3, c[0x0][0xbec] ;  /* 0x0002fb00ff031b82 */ /* 0x000e240000000800 */
[----:B------:R-:W-:Y:S02]  /*ef00*/  UIMAD.WIDE.U32 UR8, UR16, UR14, UR8 ;  /* 0x0000000e100872a5 */ /* 0x000fe4000f8e0008 */
[----:B------:R-:W-:-:S03]  /*ef10*/  UIMAD UR7, UR16, UR15, UR7 ;  /* 0x0000000f100772a4 */ /* 0x000fc6000f8e0207 */
[----:B------:R-:W-:Y:S01]  /*ef20*/  ULDC.64 UR14, c[0x0][0xb98] ;  /* 0x0002e600000e7ab9 */ /* 0x000fe20000000a00 */
[----:B------:R-:W1:Y:S01]  /*ef30*/  @P1 LDC R8, c[0x0][0xbf0] ;  /* 0x0002fc00ff081b82 */ /* 0x000e620000000800 */
[----:B------:R-:W-:Y:S02]  /*ef40*/  UIADD3 UR9, UR9, UR7, URZ ;  /* 0x0000000709097290 */ /* 0x000fe4000fffe03f */
[----:B------:R-:W-:Y:S02]  /*ef50*/  UIMAD UR7, UR13, UR14, URZ ;  /* 0x0000000e0d0772a4 */ /* 0x000fe4000f8e023f */
[----:B------:R-:W-:Y:S02]  /*ef60*/  UIMAD.WIDE.U32 UR8, UR12, UR14, UR8 ;  /* 0x0000000e0c0872a5 */ /* 0x000fe4000f8e0008 */
[----:B------:R-:W-:Y:S01]  /*ef70*/  UIMAD UR7, UR12, UR15, UR7 ;  /* 0x0000000f0c0772a4 */ /* 0x000fe2000f8e0207 */
[----:B------:R-:W-:Y:S02]  /*ef80*/  ULDC.64 UR16, c[0x0][0x208] ;  /* 0x0000820000107ab9 */ /* 0x000fe40000000a00 */
[----:B------:R-:W-:Y:S01]  /*ef90*/  ULDC.64 UR14, c[0x0][0xb88] ;  /* 0x0002e200000e7ab9 */ /* 0x000fe20000000a00 */
[----:B0-----:R-:W-:-:S05]  /*efa0*/  @P1 IMAD.HI.U32 R3, R6, R3, RZ ;  /* 0x0000000306031227 */ /* 0x001fca00078e00ff */
[----:B-1----:R-:W-:Y:S01]  /*efb0*/  @P1 SHF.R.U32.HI R4, RZ, R8, R3 ;  /* 0x00000008ff041219 */ /* 0x002fe20000011603 */
[----:B------:R-:W-:-:S04]  /*efc0*/  IMAD.U32 R8, RZ, RZ, UR7 ;  /* 0x00000007ff087e24 */ /* 0x000fc8000f8e00ff */
[----:B------:R-:W-:-:S04]  /*efd0*/  IMAD.MOV R3, RZ, RZ, -R4 ;  /* 0x000000ffff037224 */ /* 0x000fc800078e0a04 */
[----:B------:R-:W-:Y:S01]  /*efe0*/  IMAD R3, R5, R3, R6 ;  /* 0x0000000305037224 */ /* 0x000fe200078e0206 */
[----:B------:R-:W-:Y:S02]  /*eff0*/  SHF.R.S32.HI R5, RZ, 0x1f, R4 ;  /* 0x0000001fff057819 */ /* 0x000fe40000011404 */
        /* <DEDUP_REMOVED lines=12> */
.L_x_2107:
[----:B------:R-:W-:Y:S05]  /*f0c0*/  BSYNC B1 ;  /* 0x0000000000017941 */ /* 0x000fea0003800000 */
.L_x_2106:
[----:B------:R-:W1:Y:S01]  /*f0d0*/  @P0 LDC R5, c[0x0][0xbf0] ;  /* 0x0002fc00ff050b82 */ /* 0x000e620000000800 */
[----:B------:R-:W-:Y:S01]  /*f0e0*/  R2UR UR16, R18 ;  /* 0x00000000121072ca */ /* 0x000fe200000e0000 */
[----:B------:R-:W-:Y:S01]  /*f0f0*/  ULDC.64 UR14, c[0x0][0xaa0] ;  /* 0x0002a800000e7ab9 */ /* 0x000fe20000000a00 */
[----:B------:R-:W-:Y:S01]  /*f100*/  R2UR UR17, R146 ;  /* 0x00000000921172ca */ /* 0x000fe200000e0000 */
[----:B------:R-:W-:Y:S01]  /*f110*/  UIMAD UR7, UR10, UR14, URZ ;  /* 0x0000000e0a0772a4 */ /* 0x000fe2000f8e023f */
[----:B0-----:R-:W-:Y:S01]  /*f120*/  IMAD R3, R148, 0x60, R150 ;  /* 0x0000006094037824 */ /* 0x001fe200078e0296 */
[----:B------:R-:W-:Y:S01]  /*f130*/  UIMAD.WIDE.U32 UR8, UR4, UR14, URZ ;  /* 0x0000000e040872a5 */ /* 0x000fe2000f8e003f */
[----:B------:R-:W-:Y:S01]  /*f140*/  BSSY B1, `(.L_x_2108) ;  /* 0x0000039000017945 */ /* 0x000fe20003800000 */
[----:B------:R-:W-:Y:S01]  /*f150*/  UIMAD UR7, UR4, UR15, UR7 ;  /* 0x0000000f040772a4 */ /* 0x000fe2000f8e0207 */
[----:B------:R-:W-:Y:S02]  /*f160*/  SHF.R.S32.HI R16, RZ, 0x1f, R145 ;  /* 0x0000001fff107819 */ /* 0x000fe40000011491 */
[----:B------:R-:W-:Y:S01]  /*f170*/  ULDC.64 UR14, c[0x0][0xae8] ;  /* 0x0002ba00000e7ab9 */ /* 0x000fe20000000a00 */
[----:B------:R-:W-:-:S02]  /*f180*/  UIADD3 UR9, UR9, UR7, URZ ;  /* 0x0000000709097290 */ /* 0x000fc4000fffe03f */
[----:B------:R-:W-:Y:S01]  /*f190*/  UIMAD UR4, UR11, UR14, URZ ;  /* 0x0000000e0b0472a4 */ /* 0x000fe2000f8e023f */
[----:B------:R-:W-:Y:S01]  /*f1a0*/  VIADD R6, R3, UR16 ;  /* 0x0000001003067c36 */ /* 0x000fe20008000000 */
[----:B------:R-:W-:Y:S02]  /*f1b0*/  UIMAD.WIDE.U32 UR8, UR17, UR14, UR8 ;  /* 0x0000000e110872a5 */ /* 0x000fe4000f8e0008 */
[----:B------:R-:W-:Y:S01]  /*f1c0*/  UIMAD UR4, UR17, UR15, UR4 ;  /* 0x0000000f110472a4 */ /* 0x000fe2000f8e0204 */
[----:B------:R-:W-:Y:S01]  /*f1d0*/  @P0 IMAD.HI.U32 R4, R6, R9, RZ ;  /* 0x0000000906040227 */ /* 0x000fe200078e00ff */
[----:B------:R-:W-:Y:S02]  /*f1e0*/  ULDC.64 UR10, c[0x0][0xaf0] ;  /* 0x0002bc00000a7ab9 */ /* 0x000fe40000000a00 */
[----:B------:R-:W-:Y:S01]  /*f1f0*/  UIADD3 UR9, UR9, UR4, URZ ;  /* 0x0000000409097290 */ /* 0x000fe2000fffe03f */
[----:B------:R-:W-:Y:S01]  /*f200*/  IMAD.MOV.U32 R3, RZ, RZ, R6 ;  /* 0x000000ffff037224 */ /* 0x000fe200078e0006 */
[----:B------:R-:W-:Y:S01]  /*f210*/  UIMAD UR4, UR13, UR10, URZ ;  /* 0x0000000a0d0472a4 */ /* 0x000fe2000f8e023f */
[----:B-1----:R-:W-:Y:S01]  /*f220*/  @P0 SHF.R.U32.HI R3, RZ, R5, R4 ;  /* 0x00000005ff030219 */ /* 0x002fe20000011604 */
[----:B------:R-:W-:-:S02]  /*f230*/  UIMAD.WIDE.U32 UR8, UR12, UR10, UR8 ;  /* 0x0000000a0c0872a5 */ /* 0x000fc4000f8e0008 */
[----:B------:R-:W-:Y:S01]  /*f240*/  UIMAD UR4, UR12, UR11, UR4 ;  /* 0x0000000b0c0472a4 */ /* 0x000fe2000f8e0204 */
[--C-:B------:R-:W-:Y:S01]  /*f250*/  SHF.R.S32.HI R4, RZ, 0x1f, R3.reuse ;  /* 0x0000001fff047819 */ /* 0x100fe20000011403 */
[----:B------:R-:W-:Y:S01]  /*f260*/  IMAD.MOV R7, RZ, RZ, -R3 ;  /* 0x000000ffff077224 */ /* 0x000fe200078e0a03 */
[----:B------:R-:W-:Y:S01]  /*f270*/  ULDC.64 UR10, c[0x0][0xae0] ;  /* 0x0002b800000a7ab9 */ /* 0x000fe20000000a00 */
[----:B------:R-:W-:Y:S02]  /*f280*/  UIADD3 UR4, UR9, UR4, URZ ;  /* 0x0000000409047290 */ /* 0x000fe4000fffe03f */
[----:B------:R-:W-:Y:S02]  /*f290*/  IMAD.U32 R5, RZ, RZ, UR9 ;  /* 0x00000009ff057e24 */ /* 0x000fe4000f8e00ff */
[----:B------:R-:W-:Y:S02]  /*f2a0*/  IMAD R7, R11, R7, R6 ;  /* 0x000000070b077224 */ /* 0x000fe400078e0206 */
[----:B------:R-:W-:-:S02]  /*f2b0*/  IMAD R8, R4, UR10, RZ ;  /* 0x0000000a04087c24 */ /* 0x000fc4000f8e02ff */
[----:B------:R-:W-:Y:S01]  /*f2c0*/  IMAD.U32 R4, RZ, RZ, UR8 ;  /* 0x00000008ff047e24 */ /* 0x000fe2000f8e00ff */
[----:B------:R-:W-:Y:S01]  /*f2d0*/  SHF.R.S32.HI R6, RZ, 0x1f, R7 ;  /* 0x0000001fff067819 */ /* 0x000fe20000011407 */
[----:B------:R-:W-:Y:S01]  /*f2e0*/  IMAD.U32 R5, RZ, RZ, UR4 ;  /* 0x00000004ff057e24 */ /* 0x000fe2000f8e00ff */
[----:B------:R-:W-:Y:S01]  /*f2f0*/  ULDC.64 UR8, c[0x0][0xad8] ;  /* 0x0002b60000087ab9 */ /* 0x000fe20000000a00 */
        /* <DEDUP_REMOVED lines=26> */
[----:B------:R3:W-:Y:S04]  /*f4a0*/  @!P2 ST.E.128 desc[UR8][R8.64], RZ ;  /* 0x000000ff0800a985 */ /* 0x0007e8000c101d08 */
[----:B------:R3:W-:Y:S04]  /*f4b0*/  @!P3 ST.E.128 desc[UR8][R12.64], RZ ;  /* 0x000000ff0c00b985 */ /* 0x0007e8000c101d08 */
[----:B------:R3:W-:Y:S02]  /*f4c0*/  @!P4 ST.E.128 desc[UR8][R14.64], RZ ;  /* 0x000000ff0e00c985 */ /* 0x0007e4000c101d08 */
.L_x_2109:
[----:B------:R-:W-:Y:S05]  /*f4d0*/  BSYNC B1 ;  /* 0x0000000000017941 */ /* 0x000fea0003800000 */
.L_x_2108:
        /* <DEDUP_REMOVED lines=10> */
[-C--:B-1-3--:R-:W-:Y:S02]  /*f580*/  @!P3 LEA R8, P0, R145, R4.reuse, 0x1 ;  /* 0x000000049108b211 */ /* 0x08afe400078008ff */
[----:B------:R-:W-:Y:S02]  /*f590*/  @!P4 LEA R10, P1, R147, R4, 0x1 ;  /* 0x00000004930ac211 */ /* 0x000fe400078208ff */
[----:B0---4-:R-:W-:Y:S01]  /*f5a0*/  @!P2 IMAD.WIDE R6, R23, 0x2, R4 ;  /* 0x000000021706a825 */ /* 0x011fe200078e0204 */
[-C--:B------:R-:W-:Y:S02]  /*f5b0*/  @!P3 LEA.HI.X R9, R145, R5.reuse, R16, 0x1, P0 ;  /* 0x000000059109b211 */ /* 0x080fe400000f0c10 */
[----:B------:R-:W-:Y:S02]  /*f5c0*/  @!P4 LEA.HI.X R11, R147, R5, R157, 0x1, P1 ;  /* 0x00000005930bc211 */ /* 0x000fe400008f0c9d */
[----:B------:R2:W-:Y:S04]  /*f5d0*/  @!P2 ST.E.128 desc[UR8][R6.64], RZ ;  /* 0x000000ff0600a985 */ /* 0x0005e8000c101d08 */
[----:B------:R2:W-:Y:S04]  /*f5e0*/  @!P3 ST.E.128 desc[UR8][R8.64], RZ ;  /* 0x000000ff0800b985 */ /* 0x0005e8000c101d08 */
[----:B------:R2:W-:Y:S02]  /*f5f0*/  @!P4 ST.E.128 desc[UR8][R10.64], RZ ;  /* 0x000000ff0a00c985 */ /* 0x0005e4000c101d08 */
.L_x_2104:
[----:B------:R-:W-:Y:S05]  /*f600*/  BSYNC B0 ;  /* 0x0000000000007941 */ /* 0x000fea0003800000 */
.L_x_2099:
[----:B------:R-:W-:Y:S02]  /*f610*/  ULDC UR4, c[0x0][0xc3c] ;  /* 0x00030f0000047ab9 */ /* 0x000fe40000000800 */
[----:B------:R-:W-:-:S13]  /*f620*/  ISETP.GE.AND P0, PT, R35, UR4, PT ;  /* 0x0000000423007c0c */ /* 0x000fda000bf06270 */
[----:B------:R-:W-:Y:S05]  /*f630*/  @!P0 BRA `(.L_x_2110) ;  /* 0xffffff1800448947 */ /* 0x000fea000383ffff */
[----:B------:R-:W-:Y:S05]  /*f640*/  EXIT ;  /* 0x000000000000794d */ /* 0x000fea0003800000 */
.L_x_2063:
[----:B------:R-:W-:-:S08]  /*f650*/  NOP ;  /* 0x0000000000007918 */ /* 0x000fd00000000000 */
[----:B0-----:R-:W0:-:S00]  /*f660*/  USETMAXREG.DEALLOC.CTAPOOL 0x20 ;  /* 0x00000020000079c8 */ /* 0x001e0000080e0500 */
[----:B0-----:R-:W-:-:S06]  /*f670*/  LOP3.LUT R0, R0, 0x3, RZ, 0xc0, !PT ;  /* 0x0000000300007812 */ /* 0x001fcc00078ec0ff */
[----:B------:R-:W0:Y:S02]  /*f680*/  SHFL.IDX PT, R0, R0, RZ, 0x1f ;  /* 0x00001fff00007589 */ /* 0x000e2400000e0000 */
[----:B0-----:R-:W-:Y:S01]  /*f690*/  ISETP.NE.AND P0, PT, R0, RZ, PT ;  /* 0x000000ff0000720c */ /* 0x001fe20003f05270 */
[----:B------:R-:W-:-:S03]  /*f6a0*/  IMAD.MOV.U32 R0, RZ, RZ, RZ ;  /* 0x000000ffff007224 */ /* 0x000fc600078e00ff */
[----:B------:R-:W-:-:S05]  /*f6b0*/  P2R R2, PR, RZ, 0x1 ;  /* 0x00000001ff027803 */ /* 0x000fca0000000000 */
[----:B------:R0:W-:Y:S04]  /*f6c0*/  STL [R1+0x30], R2 ;  /* 0x0000300201007387 */ /* 0x0001e80000100800 */
        /* <DEDUP_REMOVED lines=8> */
.L_x_2111:
[----:B0-----:R-:W0:Y:S01]  /*f750*/  S2R R2, SR_TID.X ;  /* 0x0000000000027919 */ /* 0x001e220000002100 */
[----:B------:R-:W-:Y:S01]  /*f760*/  ULDC UR4, c[0x0][0xc3c] ;  /* 0x00030f0000047ab9 */ /* 0x000fe20000000800 */
[----:B------:R-:W-:Y:S01]  /*f770*/  ULDC.64 UR6, c[0x0][0x208] ;  /* 0x0000820000067ab9 */ /* 0x000fe20000000a00 */
        /* <DEDUP_REMOVED lines=8> */
[----:B------:R-:W0:Y:S01]  /*f800*/  S2UR UR6, SR_CTAID.X ;  /* 0x00000000000679c3 */ /* 0x000e220000002500 */
[C---:B------:R-:W-:Y:S01]  /*f810*/  ISETP.GE.U32.AND P2, PT, R5.reuse, 0x2, PT ;  /* 0x000000020500780c */ /* 0x040fe20003f46070 */
[----:B------:R-:W-:Y:S01]  /*f820*/  UMOV UR4, URZ ;  /* 0x0000003f00047c82 */ /* 0x000fe20008000000 */
[C---:B------:R-:W-:Y:S01]  /*f830*/  ISETP.GE.U32.AND P3, PT, R5.reuse, 0x4, PT ;  /* 0x000000040500780c */ /* 0x040fe20003f66070 */
[----:B------:R-:W-:Y:S01]  /*f840*/  IMAD.MOV.U32 R16, RZ, RZ, RZ ;  /* 0x000000ffff107224 */ /* 0x000fe200078e00ff */
[C---:B------:R-:W-:Y:S02]  /*f850*/  ISETP.GE.U32.AND P4, PT, R5.reuse, 0x8, PT ;  /* 0x000000080500780c */ /* 0x040fe40003f86070 */
[----:B------:R-:W-:Y:S01]  /*f860*/  ISETP.GE.U32.AND P5, PT, R5, 0x10, PT ;  /* 0x000000100500780c */ /* 0x000fe20003fa6070 */
[----:B--2---:R-:W1:Y:S02]  /*f870*/  SHFL.UP PT, R4, R0, 0x1, RZ ;  /* 0x0420000000047989 */ /* 0x004e6400000e00ff */
        /* <DEDUP_REMOVED lines=14> */
[----:B------:R-:W1:Y:S02]  /*f960*/  SHFL.IDX PT, R4, R6, 0x1f, 0x1f ;  /* 0x03e01f0006047f89 */ /* 0x000e6400000e0000 */
[----:B-1----:R-:W-:-:S04]  /*f970*/  IMAD R4, R4, UR5, RZ ;  /* 0x0000000504047c24 */ /* 0x002fc8000f8e02ff */
[----:B------:R-:W-:Y:S01]  /*f980*/  IMAD.MOV.U32 R9, RZ, RZ, R4 ;  /* 0x000000ffff097224 */ /* 0x000fe200078e0004 */
[----:B0-----:R-:W-:-:S13]  /*f990*/  ISETP.GT.AND P6, PT, R4, UR6, PT ;  /* 0x0000000604007c0c */ /* 0x001fda000bfc4270 */
[----:B------:R-:W-:Y:S05]  /*f9a0*/  @P6 BRA `(.L_x_2113) ;  /* 0x0000000000a46947 */ /* 0x000fea0003800000 */
[----:B------:R-:W0:Y:S01]  /*f9b0*/  LDC R6, c[0x0][0xc3c] ;  /* 0x00030f00ff067b82 */ /* 0x000e220000000800 */
[----:B------:R-:W-:Y:S01]  /*f9c0*/  IMAD.MOV.U32 R4, RZ, RZ, R9 ;  /* 0x000000ffff047224 */ /* 0x000fe200078e0009 */
[----:B------:R-:W-:Y:S01]  /*f9d0*/  UMOV UR4, URZ ;  /* 0x0000003f00047c82 */ /* 0x000fe20008000000 */
[----:B------:R-:W-:Y:S01]  /*f9e0*/  ULDC UR7, c[0x0][0xc3c] ;  /* 0x00030f0000077ab9 */ /* 0x000fe20000000800 */
[----:B------:R-:W-:-:S05]  /*f9f0*/  ULDC UR5, c[0x0][0xc38] ;  /* 0x00030e0000057ab9 */ /* 0x000fca0000000800 */
.L_x_2117:
        /* <DEDUP_REMOVED lines=9> */
[----:B------:R-:W0:Y:S01]  /*fa90*/  LDC.64 R2, c[0x0][0xc80] ;  /* 0x00032000ff027b82 */ /* 0x000e220000000a00 */
[----:B------:R-:W-:Y:S01]  /*faa0*/  ULDC.64 UR8, c[0x0][0x208] ;  /* 0x0000820000087ab9 */ /* 0x000fe20000000a00 */
[----:B0-----:R-:W-:-:S05]  /*fab0*/  IMAD.WIDE R2, R7, 0x4, R2 ;  /* 0x0000000407027825 */ /* 0x001fca00078e0202 */
[----:B------:R0:W5:Y:S02]  /*fac0*/  LDG.E R0, desc[UR8][R2.64] ;  /* 0x0000000802007981 */ /* 0x000164000c1e1900 */
.L_x_2116:
[----:B------:R-:W-:Y:S05]  /*fad0*/  BSYNC B0 ;  /* 0x0000000000007941 */ /* 0x000fea0003800000 */
.L_x_2115:
        /* <DEDUP_REMOVED lines=20> */
[----:B------:R-:W-:Y:S02]  /*fc20*/  IMAD.MOV.U32 R6, RZ, RZ, R9 ;  /* 0x000000ffff067224 */ /* 0x000fe400078e0009 */
[----:B------:R-:W-:-:S07]  /*fc30*/  IMAD.MOV.U32 R9, RZ, RZ, R3 ;  /* 0x000000ffff097224 */ /* 0x000fce00078e0003 */
.L_x_2113:
[----:B------:R-:W-:Y:S01]  /*fc40*/  IMAD.IADD R9, R4, 0x1, -R9 ;  /* 0x0000000104097824 */ /* 0x000fe200078e0a09 */
[----:B------:R-:W-:-:S03]  /*fc50*/  ULDC.64 UR8, c[0x0][0x208] ;  /* 0x0000820000087ab9 */ /* 0x000fc60000000a00 */
        /* <DEDUP_REMOVED lines=20> */
.L_x_2118:
[----:B-1----:R-:W-:Y:S02]  /*fda0*/  IMAD R16, R16, UR5, R9 ;  /* 0x0000000510107c24 */ /* 0x002fe4000f8e0209 */
[----:B0-----:R-:W-:Y:S01]  /*fdb0*/  IMAD.MOV.U32 R11, RZ, RZ, R10 ;  /* 0x000000ffff0b7224 */ /* 0x001fe200078e000a */
[----:B------:R-:W-:Y:S01]  /*fdc0*/  IABS R10, R4 ;  /* 0x00000004000a7213 */ /* 0x000fe20000000000 */
[----:B------:R-:W-:Y:S01]  /*fdd0*/  IMAD.MOV.U32 R2, RZ, RZ, RZ ;  /* 0x000000ffff027224 */ /* 0x000fe200078e00ff */
[----:B------:R-:W-:Y:S01]  /*fde0*/  IADD3 R9, -R16, UR6, RZ ;  /* 0x0000000610097c10 */ /* 0x000fe2000fffe1ff */
[----:B------:R-:W-:Y:S02]  /*fdf0*/  IMAD R11, R11, R8, RZ ;  /* 0x000000080b0b7224 */ /* 0x000fe400078e02ff */
[----:B------:R-:W-:Y:S01]  /*fe00*/  IMAD.MOV R10, RZ, RZ, -R10 ;  /* 0x000000ffff0a7224 */ /* 0x000fe200078e0a0a */
[----:B------:R-:W-:Y:S01]  /*fe10*/  IABS R6, R9 ;  /* 0x0000000900067213 */ /* 0x000fe20000000000 */
        /* <DEDUP_REMOVED lines=51> */
.L_x_2114:
[----:B------:R-:W-:Y:S02]  /*10150*/  IMAD.MOV.U32 R17, RZ, RZ, RZ ;  /* 0x000000ffff117224 */ /* 0x000fe400078e00ff */
[----:B------:R-:W-:Y:S02]  /*10160*/  IMAD.U32 R16, RZ, RZ, UR6 ;  /* 0x00000006ff107e24 */ /* 0x000fe4000f8e00ff */
[----:B------:R-:W-:-:S07]  /*10170*/  IMAD.MOV.U32 R18, RZ, RZ, RZ ;  /* 0x000000ffff127224 */ /* 0x000fce00078e00ff */
.L_x_2119:
[----:B------:R-:W-:-:S13]  /*10180*/  ISETP.NE.AND P0, PT, R5, RZ, PT ;  /* 0x000000ff0500720c */ /* 0x000fda0003f05270 */
[----:B------:R-:W0:Y:S01]  /*10190*/  @!P0 S2R R3, SR_CgaCtaId ;  /* 0x0000000000038919 */ /* 0x000e220000008800 */
[----:B------:R-:W-:-:S04]  /*101a0*/  @!P0 MOV R0, 0x400 ;  /* 0x0000040000008802 */ /* 0x000fc80000000f00 */
[----:B0-----:R-:W-:-:S05]  /*101b0*/  @!P0 LEA R0, R3, R0, 0x18 ;  /* 0x0000000003008211 */ /* 0x001fca00078ec0ff */
[----:B------:R2:W-:Y:S01]  /*101c0*/  @!P0 STS.128 [R0+0x31cd0], R16 ;  /* 0x031cd01000008388 */ /* 0x0005e20000000c00 */
[----:B------:R-:W-:Y:S06]  /*101d0*/  BAR.ARV 0x5, 0x200 ;  /* 0x0148000000007b1d */ /* 0x000fec0000002000 */
.L_x_2112:
        /* <DEDUP_REMOVED lines=12> */
[----:B------:R-:W-:Y:S01]  /*102a0*/  ULDC UR38, c[0x0][0xc] ;  /* 0x0000030000267ab9 */ /* 0x000fe20000000800 */
[----:B------:R-:W-:Y:S01]  /*102b0*/  IMAD.MOV.U32 R23, RZ, RZ, RZ ;  /* 0x000000ffff177224 */ /* 0x000fe200078e00ff */
[----:B------:R-:W-:Y:S01]  /*102c0*/  ULDC.64 UR36, c[0x0][0x198] ;  /* 0x0000660000247ab9 */ /* 0x000fe20000000a00 */
        /* <DEDUP_REMOVED lines=18> */
.L_x_2224:
[----:B0---4-:R-:W0:Y:S01]  /*103f0*/  LDC.64 R2, c[0x0][0xc88] ;  /* 0x00032200ff027b82 */ /* 0x011e220000000a00 */
[----:B------:R-:W-:Y:S01]  /*10400*/  ULDC.64 UR4, c[0x0][0x208] ;  /* 0x0000820000047ab9 */ /* 0x000fe20000000a00 */
[----:B0-----:R-:W-:-:S05]  /*10410*/  IMAD.WIDE R2, R19, 0x4, R2 ;  /* 0x0000000413027825 */ /* 0x001fca00078e0202 */
[----:B------:R-:W2:Y:S01]  /*10420*/  LDG.E R9, desc[UR4][R2.64] ;  /* 0x0000000402097981 */ /* 0x000ea2000c1e1900 */
[----:B------:R-:W-:Y:S05]  /*10430*/  YIELD ;  /* 0x0000000000007946 */ /* 0x000fea0003800000 */
[----:B------:R-:W-:Y:S01]  /*10440*/  ULDC.64 UR4, c[0x0][0xa28] ;  /* 0x00028a0000047ab9 */ /* 0x000fe20000000a00 */
[----:B------:R-:W-:Y:S01]  /*10450*/  IMAD.MOV.U32 R0, RZ, RZ, RZ ;  /* 0x000000ffff007224 */ /* 0x000fe200078e00ff */
[----:B------:R-:W-:Y:S01]  /*10460*/  ISETP.NE.U32.AND P0, PT, RZ, UR4, PT ;  /* 0x00000004ff007c0c */ /* 0x000fe2000bf05070 */
[----:B------:R-:W-:Y:S01]  /*10470*/  ULDC.64 UR10, c[0x0][0x208] ;  /* 0x00008200000a7ab9 */ /* 0x000fe20000000a00 */
[----:B------:R-:W-:Y:S01]  /*10480*/  IMAD.MOV.U32 R6, RZ, RZ, RZ ;  /* 0x000000ffff067224 */ /* 0x000fe200078e00ff */
[----:B------:R-:W-:Y:S01]  /*10490*/  ULDC.64 UR8, c[0x0][0xa18] ;  /* 0x0002860000087ab9 */ /* 0x000fe20000000a00 */
[----:B------:R-:W-:Y:S01]  /*104a0*/  ISETP.NE.AND.EX P0, PT, RZ, UR5, PT, P0 ;  /* 0x00000005ff007c0c */ /* 0x000fe2000bf05300 */
[----:B------:R-:W-:Y:S01]  /*104b0*/  ULDC.64 UR6, c[0x0][0xa08] ;  /* 0x0002820000067ab9 */ /* 0x000fe20000000a00 */
        /* <DEDUP_REMOVED lines=9> */
[----:B-1----:R1:W5:Y:S01]  /*10550*/  @P0 LDG.E R0, desc[UR10][R2.64] ;  /* 0x0000000a02000981 */ /* 0x002362000c1e1900 */
[----:B------:R-:W-:Y:S01]  /*10560*/  ISETP.NE.AND.EX P1, PT, RZ, UR5, PT, P1 ;  /* 0x00000005ff007c0c */ /* 0x000fe2000bf25310 */
[----:B------:R-:W-:Y:S01]  /*10570*/  IMAD.MOV.U32 R28, RZ, RZ, RZ ;  /* 0x000000ffff1c7224 */ /* 0x000fe200078e00ff */
[----:B------:R-:W-:Y:S02]  /*10580*/  ISETP.NE.U32.AND P2, PT, RZ, UR8, PT ;  /* 0x00000008ff007c0c */ /* 0x000fe4000bf45070 */
        /* <DEDUP_REMOVED lines=24> */
[----:B---3--:R-:W-:Y:S05]  /*10710*/  @P2 BRA `(.L_x_2121) ;  /* 0x0000000000182947 */ /* 0x008fea0003800000 */
[----:B------:R-:W-:Y:S05]  /*10720*/  @!P1 BRA `(.L_x_2121) ;  /* 0x0000000000149947 */ /* 0x000fea0003800000 */
[----:B------:R-:W-:Y:S02]  /*10730*/  ULDC.64 UR4, c[0x0][0x208] ;  /* 0x0000820000047ab9 */ /* 0x000fe40000000a00 */
[----:B------:R-:W0:Y:S04]  /*10740*/  LDG.E R7, desc[UR4][R2.64] ;  /* 0x0000000402077981 */ /* 0x000e28000c1e1900 */
[----:B------:R-:W0:Y:S02]  /*10750*/  LDG.E R2, desc[UR4][R2.64+0x4] ;  /* 0x0000040402027981 */ /* 0x000e24000c1e1900 */
[----:B0-----:R-:W-:-:S05]  /*10760*/  IMAD.IADD R8, R2, 0x1, -R7 ;  /* 0x0000000102087824 */ /* 0x001fca00078e0a07 */
[----:B------:R1:W-:Y:S02]  /*10770*/  STL [R1+0x14], R8 ;  /* 0x0000140801007387 */ /* 0x0003e40000100800 */
.L_x_2121:
[----:B------:R-:W-:Y:S01]  /*10780*/  ULDC.64 UR4, c[0x0][0xa20] ;  /* 0x0002880000047ab9 */ /* 0x000fe20000000a00 */
[----:B-----5:R-:W-:Y:S01]  /*10790*/  IMAD.IADD R28, R28, 0x1, R0 ;  /* 0x000000011c1c7824 */ /* 0x020fe200078e0200 */
[----:B------:R-:W-:Y:S01]  /*107a0*/  ISETP.NE.U32.AND P1, PT, RZ, UR4, PT ;  /* 0x00000004ff007c0c */ /* 0x000fe2000bf25070 */
[----:B------:R-:W-:-:S03]  /*107b0*/  IMAD.MOV.U32 R26, RZ, RZ, R9 ;  /* 0x000000ffff1a7224 */ /* 0x000fc600078e0009 */
[----:B------:R-:W-:-:S13]  /*107c0*/  ISETP.NE.AND.EX P1, PT, RZ, UR5, PT, P1 ;  /* 0x00000005ff007c0c */ /* 0x000fda000bf25310 */
[----:B------:R-:W-:Y:S05]  /*107d0*/  @!P1 BRA `(.L_x_2122) ;  /* 0x0000000000149947 */ /* 0x000fea0003800000 */
[----:B------:R-:W-:Y:S01]  /*107e0*/  IADD3 R2, P0, R24, UR4, RZ ;  /* 0x0000000418027c10 */ /* 0x000fe2000ff1e0ff */
[----:B------:R-:W-:-:S03]  /*107f0*/  ULDC.64 UR6, c[0x0][0x208] ;  /* 0x0000820000067ab9 */ /* 0x000fc60000000a00 */
[----:B------:R-:W-:-:S05]  /*10800*/  IADD3.X R3, R25, UR5, RZ, P0, !PT ;  /* 0x0000000519037c10 */ /* 0x000fca00087fe4ff */
[----:B------:R2:W5:Y:S01]  /*10810*/  LDG.E R6, desc[UR6][R2.64] ;  /* 0x0000000602067981 */ /* 0x000562000c1e1900 */
[----:B------:R-:W-:Y:S05]  /*10820*/  BRA `(.L_x_2123) ;  /* 0x0000000000147947 */ /* 0x000fea0003800000 */
.L_x_2122:
[----:B------:R-:W-:Y:S05]  /*10830*/  @!P0 BRA `(.L_x_2123) ;  /* 0x0000000000108947 */ /* 0x000fea0003800000 */
[----:B------:R-:W-:Y:S02]  /*10840*/  ULDC.64 UR4, c[0x0][0x208] ;  /* 0x0000820000047ab9 */ /* 0x000fe40000000a00 */
[----:B------:R-:W2:Y:S04]  /*10850*/  LDG.E R6, desc[UR4][R4.64] ;  /* 0x0000000404067981 */ /* 0x000ea8000c1e1900 */
[----:B------:R-:W2:Y:S02]  /*10860*/  LDG.E R4, desc[UR4][R4.64+0x4] ;  /* 0x0000040404047981 */ /* 0x000ea4000c1e1900 */
[----:B--2---:R-:W-:-:S07]  /*10870*/  IMAD.IADD R6, R4, 0x1, -R6 ;  /* 0x0000000104067824 */ /* 0x004fce00078e0a06 */
.L_x_2123:
[----:B-----5:R-:W-:Y:S01]  /*10880*/  IMAD.IADD R6, R6, 0x1, -R0 ;  /* 0x0000000106067824 */ /* 0x020fe200078e0a00 */
[----:B------:R-:W-:Y:S01]  /*10890*/  BSSY B7, `(.L_x_2124) ;  /* 0x0000428000077945 */ /* 0x000fe20003800000 */
[----:B------:R-:W3:Y:S01]  /*108a0*/  LDC R0, c[0x0][0x448] ;  /* 0x00011200ff007b82 */ /* 0x000ee20000000800 */
[----:B--2---:R-:W-:-:S04]  /*108b0*/  IMAD R2, R17, 0xc0, RZ ;  /* 0x000000c011027824 */ /* 0x004fc800078e02ff */
[----:B------:R-:W-:Y:S01]  /*108c0*/  VIADD R2, R2, 0xbf ;  /* 0x000000bf02027836 */ /* 0x000fe20000000000 */
[----:B---3--:R-:W-:-:S13]  /*108d0*/  ISETP.NE.AND P0, PT, R0, 0x1, PT ;  /* 0x000000010000780c */ /* 0x008fda0003f05270 */
[----:B------:R-:W2:Y:S08]  /*108e0*/  @P0 LDC R3, c[0x0][0x44c] ;  /* 0x00011300ff030b82 */ /* 0x000eb00000000800 */
[----:B------:R-:W3:Y:S01]  /*108f0*/  @P0 LDC R0, c[0x0][0x450] ;  /* 0x00011400ff000b82 */ /* 0x000ee20000000800 */
[----:B--2---:R-:W-:-:S05]  /*10900*/  @P0 IMAD.HI.U32 R3, R2, R3, RZ ;  /* 0x0000000302030227 */ /* 0x004fca00078e00ff */
[----:B---3--:R-:W-:Y:S01]  /*10910*/  @P0 SHF.R.U32.HI R2, RZ, R0, R3 ;  /* 0x00000000ff020219 */ /* 0x008fe20000011603 */
[C---:B------:R-:W-:Y:S01]  /*10920*/  VIADD R0, R6.reuse, 0x8f ;  /* 0x0000008f06007836 */ /* 0x040fe20000000000 */
[----:B------:R-:W-:-:S03]  /*10930*/  IADD3 R6, R6, 0x90, -R8 ;  /* 0x0000009006067810 */ /* 0x000fc60007ffe808 */
[----:B------:R-:W-:-:S04]  /*10940*/  IMAD.HI R0, R0, 0x38e38e39, RZ ;  /* 0x38e38e3900007827 */ /* 0x000fc800078e02ff */
[----:B------:R-:W-:Y:S01]  /*10950*/  IMAD.IADD R2, R6, 0x1, R2 ;  /* 0x0000000106027824 */ /* 0x000fe200078e0202 */
[----:B------:R-:W-:-:S03]  /*10960*/  SHF.R.U32.HI R3, RZ, 0x1f, R0 ;  /* 0x0000001fff037819 */ /* 0x000fc60000011600 */
[----:B------:R-:W-:Y:S01]  /*10970*/  IMAD.HI R2, R2, 0x38e38e39, RZ ;  /* 0x38e38e3902027827 */ /* 0x000fe200078e02ff */
[----:B------:R-:W-:-:S04]  /*10980*/  LEA.HI.SX32 R3, R0, R3, 0x1b ;  /* 0x0000000300037211 */ /* 0x000fc800078fdaff */
[----:B------:R-:W-:-:S04]  /*10990*/  SHF.R.U32.HI R0, RZ, 0x1f, R2 ;  /* 0x0000001fff007819 */ /* 0x000fc80000011602 */
[----:B------:R-:W-:-:S04]  /*109a0*/  LEA.HI.SX32 R0, R2, R0, 0x1b ;  /* 0x0000000002007211 */ /* 0x000fc800078fdaff */
[----:B------:R-:W-:-:S04]  /*109b0*/  VIMNMX R4, R3, R0, PT ;  /* 0x0000000003047248 */ /* 0x000fc80003fe0100 */
[----:B------:R-:W-:Y:S01]  /*109c0*/  ISETP.GT.AND P0, PT, R4, RZ, PT ;  /* 0x000000ff0400720c */ /* 0x000fe20003f04270 */
[----:B------:R2:W-:-:S12]  /*109d0*/  STL [R1+0xc], R4 ;  /* 0x00000c0401007387 */ /* 0x0005d80000100800 */
[----:B--2---:R-:W-:Y:S05]  /*109e0*/  @P0 BRA `(.L_x_2125) ;  /* 0x0000000000480947 */ /* 0x004fea0003800000 */
[----:B------:R-:W2:Y:S02]  /*109f0*/  S2R R4, SR_TID.X ;  /* 0x0000000000047919 */ /* 0x000ea40000002100 */
[----:B--2---:R-:W-:-:S04]  /*10a00*/  LOP3.LUT R4, R4, 0x7f, RZ, 0xc0, !PT ;  /* 0x0000007f04047812 */ /* 0x004fc800078ec0ff */
[----:B------:R-:W-:-:S13]  /*10a10*/  ISETP.NE.AND P0, PT, R4, RZ, PT ;  /* 0x000000ff0400720c */ /* 0x000fda0003f05270 */
[----:B------:R-:W-:Y:S05]  /*10a20*/  @P0 BRA `(.L_x_2126) ;  /* 0x0000004000380947 */ /* 0x000fea0003800000 */
[----:B------:R-:W2:Y:S01]  /*10a30*/  S2R R5, SR_LANEID ;  /* 0x0000000000057919 */ /* 0x000ea20000000000 */
[----:B------:R-:W-:Y:S01]  /*10a40*/  VOTEU.ANY UR4, UPT, PT ;  /* 0x0000000000047886 */ /* 0x000fe200038e0100 */
[----:B------:R-:W3:Y:S01]  /*10a50*/  LDC.64 R2, c[0x0][0xc60] ;  /* 0x00031800ff027b82 */ /* 0x000ee20000000a00 */
[----:B------:R-:W2:Y:S01]  /*10a60*/  FLO.U32 R0, UR4 ;  /* 0x0000000400007d00 */ /* 0x000ea200080e0000 */
[----:B------:R-:W-:Y:S01]  /*10a70*/  ULDC.64 UR6, c[0x0][0x208] ;  /* 0x0000820000067ab9 */ /* 0x000fe20000000a00 */
        /* <DEDUP_REMOVED lines=9> */
.L_x_2125:
        /* <DEDUP_REMOVED lines=15> */
[----:B01----:R-:W-:Y:S02]  /*10c00*/  IMAD.MOV.U32 R8, RZ, RZ, 0x70 ;  /* 0x00000070ff087424 */ /* 0x003fe400078e00ff */
[----:B------:R-:W-:Y:S02]  /*10c10*/  IMAD.MOV.U32 R12, RZ, RZ, 0x1 ;  /* 0x00000001ff0c7424 */ /* 0x000fe400078e00ff */
[----:B------:R-:W-:-:S07]  /*10c20*/  IMAD.MOV.U32 R13, RZ, RZ, RZ ;  /* 0x000000ffff0d7224 */ /* 0x000fce00078e00ff */
[----:B------:R-:W-:-:S07]  /*10c30*/  LEPC R20, `(.L_x_2128) ;  /* 0x000000001014794e */ /* 0x000fce0000000000 */
[----:B--2---:R-:W-:Y:S05]  /*10c40*/  CALL.ABS.NOINC R2 ;  /* 0x0000000002007343 */ /* 0x004fea0003c00000 */
.L_x_2128:
[----:B------:R-:W-:Y:S05]  /*10c50*/  BSYNC B6 ;  /* 0x0000000000067941 */ /* 0x000fea0003800000 */
.L_x_2127:
        /* <DEDUP_REMOVED lines=15> */
[----:B01----:R-:W-:Y:S02]  /*10d50*/  IMAD.MOV.U32 R8, RZ, RZ, 0x70 ;  /* 0x00000070ff087424 */ /* 0x003fe400078e00ff */
[----:B------:R-:W-:Y:S02]  /*10d60*/  IMAD.MOV.U32 R12, RZ, RZ, 0x1 ;  /* 0x00000001ff0c7424 */ /* 0x000fe400078e00ff */
[----:B--2---:R-:W-:-:S07]  /*10d70*/  IMAD.MOV.U32 R13, RZ, RZ, RZ ;  /* 0x000000ffff0d7224 */ /* 0x004fce00078e00ff */
[----:B------:R-:W-:-:S07]  /*10d80*/  LEPC R20, `(.L_x_2131) ;  /* 0x000000001014794e */ /* 0x000fce0000000000 */
[----:B---3--:R-:W-:Y:S05]  /*10d90*/  CALL.ABS.NOINC R2 ;  /* 0x0000000002007343 */ /* 0x008fea0003c00000 */
.L_x_2131:
        /* <DEDUP_REMOVED lines=15> */
.L_x_2130:
[----:B------:R-:W-:Y:S05]  /*10e90*/  BSYNC B6 ;  /* 0x0000000000067941 */ /* 0x000fea0003800000 */
.L_x_2129:
[----:B------:R-:W-:Y:S01]  /*10ea0*/  ULDC.64 UR4, c[0x0][0x9f8] ;  /* 0x00027e0000047ab9 */ /* 0x000fe20000000a00 */
[----:B------:R-:W-:Y:S01]  /*10eb0*/  ULDC.64 UR6, c[0x0][0x208] ;  /* 0x0000820000067ab9 */ /* 0x000fe20000000a00 */
[----:B------:R-:W-:Y:S01]  /*10ec0*/  ISETP.NE.U32.AND P0, PT, RZ, UR4, PT ;  /* 0x00000004ff007c0c */ /* 0x000fe2000bf05070 */
[----:B------:R-:W2:Y:S01]  /*10ed0*/  LDL R20, [R1+0xc] ;  /* 0x00000c0001147983 */ /* 0x000ea20000100800 */
[----:B------:R-:W3:Y:S02]  /*10ee0*/  LDC.64 R2, c[0x0][0x418] ;  /* 0x00010600ff027b82 */ /* 0x000ee40000000a00 */
[----:B------:R-:W-:-:S13]  /*10ef0*/  ISETP.NE.AND.EX P0, PT, RZ, UR5, PT, P0 ;  /* 0x00000005ff007c0c */ /* 0x000fda000bf05300 */
[----:B------:R-:W-:-:S04]  /*10f00*/  @P0 IADD3 R24, P1, R24, UR4, RZ ;  /* 0x0000000418180c10 */ /* 0x000fc8000ff3e0ff */
[----:B------:R-:W-:Y:S01]  /*10f10*/  @P0 IADD3.X R25, R25, UR5, RZ, P1, !PT ;  /* 0x0000000519190c10 */ /* 0x000fe20008ffe4ff */
[----:B------:R-:W-:-:S04]  /*10f20*/  ULDC.64 UR4, c[0x0][0xa08] ;  /* 0x0002820000047ab9 */ /* 0x000fc80000000a00 */
[----:B------:R2:W4:Y:S01]  /*10f30*/  @P0 LDG.E R26, desc[UR6][R24.64] ;  /* 0x00000006181a0981 */ /* 0x000522000c1e1900 */
[----:B---3--:R-:W-:Y:S01]  /*10f40*/  LOP3.LUT P0, RZ, R2, UR4, RZ, 0xfc, !PT ;  /* 0x0000000402ff7c12 */ /* 0x008fe2000f80fcff */
[----:B------:R-:W-:-:S03]  /*10f50*/  UMOV UR4, 0xffffffff ;  /* 0xffffffff00047882 */ /* 0x000fc60000000000 */
[----:B------:R-:W-:Y:S01]  /*10f60*/  LOP3.LUT P0, RZ, R3, UR5, RZ, 0xfc, P0 ;  /* 0x0000000503ff7c12 */ /* 0x000fe2000800fcff */
[----:B--2---:R-:W-:Y:S01]  /*10f70*/  VIADD R25, R20, 0xffffffff ;  /* 0xffffffff14197836 */ /* 0x004fe20000000000 */
[----:B----4-:R-:W-:Y:S02]  /*10f80*/  SHF.R.S32.HI R29, RZ, 0x1f, R26 ;  /* 0x0000001fff1d7819 */ /* 0x010fe4000001141a */
[----:B------:R-:W-:Y:S01]  /*10f90*/  SEL R24, R26, RZ, !P0 ;  /* 0x000000ff1a187207 */ /* 0x000fe20004000000 */
[----:B------:R-:W-:Y:S08]  /*10fa0*/  BRA.DIV UR4, `(.L_x_2132) ;  /* 0x0000004e04887947 */ /* 0x000ff0000b800000 */
[----:B------:R-:W2:Y:S02]  /*10fb0*/  S2R R0, SR_TID.X ;  /* 0x0000000000007919 */ /* 0x000ea40000002100 */
[----:B--2---:R-:W-:-:S04]  /*10fc0*/  SHF.R.U32.HI R0, RZ, 0x5, R0 ;  /* 0x00000005ff007819 */ /* 0x004fc80000011600 */
[----:B------:R-:W-:-:S05]  /*10fd0*/  LOP3.LUT R0, R0, 0x3, RZ, 0xc0, !PT ;  /* 0x0000000300007812 */ /* 0x000fca00078ec0ff */
[----:B------:R2:W3:Y:S02]  /*10fe0*/  SHFL.IDX PT, R14, R0, RZ, 0x1f ;  /* 0x00001fff000e7589 */ /* 0x0004e400000e0000 */
.L_x_2240:
[----:B------:R-:W-:Y:S02]  /*10ff0*/  PLOP3.LUT P1, PT, PT, PT, PT, 0x8, 0x0 ;  /* 0x000000000000781c */ /* 0x000fe40003f2e170 */
[----:B---3--:R-:W-:Y:S02]  /*11000*/  ISETP.NE.AND P0, PT, R14, RZ, PT ;  /* 0x000000ff0e00720c */ /* 0x008fe40003f05270 */
[----:B--2---:R-:W-:-:S05]  /*11010*/  P2R R0, PR, RZ, 0x2 ;  /* 0x00000002ff007803 */ /* 0x004fca0000000000 */
[----:B------:R2:W-:Y:S06]  /*11020*/  STL [R1], R0 ;  /* 0x0000000001007387 */ /* 0x0005ec0000100800 */
[----:B------:R-:W-:Y:S05]  /*11030*/  @P0 BRA `(.L_x_2133) ;  /* 0x00000004001c0947 */ /* 0x000fea0003800000 */
[----:B------:R-:W-:-:S03]  /*11040*/  UMOV UR4, 0xffffffff ;  /* 0xffffffff00047882 */ /* 0x000fc60000000000 */
[----:B------:R-:W-:Y:S05]  /*11050*/  BRA.DIV UR4, `(.L_x_2134) ;  /* 0x0000004e04907947 */ /* 0x000fea000b800000 */
[----:B------:R-:W-:-:S13]  /*11060*/  ELECT P6, URZ, PT ;  /* 0x00000000003f782f */ /* 0x000fda00038c0000 */
.L_x_2243:
[----:B------:R-:W-:Y:S05]  /*11070*/  @!P6 BRA `(.L_x_2133) ;  /* 0x00000004000ce947 */ /* 0x000fea0003800000 */
[----:B------:R-:W-:-:S04]  /*11080*/  ISETP.NE.U32.AND P0, PT, R2, RZ, PT ;  /* 0x000000ff0200720c */ /* 0x000fc80003f05070 */
[----:B------:R-:W-:-:S13]  /*11090*/  ISETP.NE.AND.EX P0, PT, R3, RZ, PT, P0 ;  /* 0x000000ff0300720c */ /* 0x000fda0003f05300 */
[----:B------:R-:W-:Y:S05]  /*110a0*/  @!P0 BRA `(.L_x_2135) ;  /* 0x0000000000488947 */ /* 0x000fea0003800000 */
[----:B------:R-:W3:Y:S01]  /*110b0*/  LDC R6, c[0x0][0x43c] ;  /* 0x00010f00ff067b82 */ /* 0x000ee20000000800 */
[----:B------:R-:W-:Y:S01]  /*110c0*/  ULDC.64 UR4, c[0x0][0x428] ;  /* 0x00010a0000047ab9 */ /* 0x000fe20000000a00 */
        /* <DEDUP_REMOVED lines=16> */
.L_x_2135:
[----:B--2---:R-:W-:Y:S01]  /*111d0*/  IMAD R0, R23, 0x8, R22 ;  /* 0x0000000817007824 */ /* 0x004fe200078e0216 */
[----:B---3--:R-:W-:-:S04]  /*111e0*/  SHF.L.U32 R2, R27, 0x1f, RZ ;  /* 0x0000001f1b027819 */ /* 0x008fc800000006ff */
[----:B------:R-:W2:Y:S02]  /*111f0*/  SYNCS.PHASECHK.TRANS64.TRYWAIT P0, [R0+URZ+0x31c40], R2 ;  /* 0x031c4002000075a7 */ /* 0x000ea4000800017f */
[----:B--2---:R-:W-:Y:S05]  /*11200*/  @!P0 BRA `(.L_x_2136) ;  /* 0x0000004c00448947 */ /* 0x004fea0003800000 */
.L_x_2244:
        /* <DEDUP_REMOVED lines=11> */
.L_x_2137:
[----:B------:R-:W-:Y:S01]  /*112c0*/  R2UR UR9, R0 ;  /* 0x00000000000972ca */ /* 0x000fe200000e0000 */
[----:B--2---:R-:W-:Y:S01]  /*112d0*/  IMAD R0, R23, 0x6c00, R22 ;  /* 0x00006c0017007824 */ /* 0x004fe200078e0216 */
        /* <DEDUP_REMOVED lines=11> */
[----:B------:R-:W-:-:S03]  /*11390*/  UIADD3 UR9, UR9, 0x31c30, URZ ;  /* 0x00031c3009097890 */ /* 0x000fc6000fffe03f */
[----:B------:R-:W-:Y:S01]  /*113a0*/  P2R R0, PR, RZ, 0x1 ;  /* 0x00000001ff007803 */ /* 0x000fe20000000000 */
[----:B------:R-:W-:Y:S02]  /*113b0*/  UIMAD UR11, UR11, 0x90, UR5 ;  /* 0x000000900b0b78a4 */ /* 0x000fe4000f8e0205 */
[----:B------:R-:W-:Y:S02]  /*113c0*/  UIADD3 UR14, UR8, 0x16a00, URZ ;  /* 0x00016a00080e7890 */ /* 0x000fe4000fffe03f */
[----:B------:R-:W-:Y:S01]  /*113d0*/  UIADD3.X UR5, URZ, UR37, URZ, UP0, !UPT ;  /* 0x000000253f057290 */ /* 0x000fe200087fe43f */
[----:B------:R3:W-:Y:S01]  /*113e0*/  STL [R1], R0 ;  /* 0x0000000001007387 */ /* 0x0007e20000100800 */
[----:B------:R-:W-:Y:S02]  /*113f0*/  UIADD3 UR15, UR8, 0x18e00, URZ ;  /* 0x00018e00080f7890 */ /* 0x000fe4000fffe03f */
[----:B------:R-:W-:-:S03]  /*11400*/  UIADD3 UR17, UR8, 0x1b200, URZ ;  /* 0x0001b20008117890 */ /* 0x000fc6000fffe03f */
[----:B------:R-:W-:Y:S01]  /*11410*/  UMOV UR8, UR14 ;  /* 0x0000000e00087c82 */ /* 0x000fe20008000000 */
[----:B------:R-:W-:Y:S01]  /*11420*/  UMOV UR14, 0x40 ;  /* 0x00000040000e7882 */ /* 0x000fe20000000000 */
[----:B------:R2:W-:Y:S02]  /*11430*/  UTMALDG.4D [UR8], [UR4], desc[UR6] ;  /* 0x00000608040075b4 */ /* 0x0005e40008019000 */
[----:B--2---:R-:W-:Y:S01]  /*11440*/  UMOV UR8, UR15 ;  /* 0x0000000f00087c82 */ /* 0x004fe20008000000 */
[----:B------:R-:W-:Y:S02]  /*11450*/  UMOV UR10, UR16 ;  /* 0x00000010000a7c82 */ /* 0x000fe40008000000 */
[----:B------:R2:W-:Y:S02]  /*11460*/  UTMALDG.4D [UR8], [UR4], desc[UR6] ;  /* 0x00000608040075b4 */ /* 0x0005e40008019000 */
[----:B--2---:R-:W-:Y:S01]  /*11470*/  UMOV UR8, UR17 ;  /* 0x0000001100087c82 */ /* 0x004fe20008000000 */
[----:B------:R-:W-:-:S02]  /*11480*/  UMOV UR10, UR14 ;  /* 0x0000000e000a7c82 */ /* 0x000fc40008000000 */
[----:B------:R3:W-:Y:S02]  /*11490*/  UTMALDG.4D [UR8], [UR4], desc[UR6] ;  /* 0x00000608040075b4 */ /* 0x0007e40008019000 */
[----:B---3--:R-:W-:Y:S01]  /*114a0*/  NOP ;  /* 0x0000000000007918 */ /* 0x008fe20000000000 */
.L_x_2133:
[----:B------:R-:W3:Y:S04]  /*114b0*/  LDL.LU R4, [R1+0x10] ;  /* 0x0000100001047983 */ /* 0x000ee80000300800 */
[----:B------:R-:W4:Y:S04]  /*114c0*/  LDL.LU R6, [R1+0x8] ;  /* 0x0000080001067983 */ /* 0x000f280000300800 */
[----:B------:R-:W5:Y:S01]  /*114d0*/  LDL.LU R3, [R1+0x18] ;  /* 0x0000180001037983 */ /* 0x000f620000300800 */
[----:B------:R-:W-:Y:S05]  /*114e0*/  WARPSYNC.ALL ;  /* 0x0000000000007948 */ /* 0x000fea0003800000 */
[----:B------:R-:W-:Y:S01]  /*114f0*/  ULDC.64 UR6, c[0x0][0xa00] ;  /* 0x0002800000067ab9 */ /* 0x000fe20000000a00 */
[----:B------:R-:W-:Y:S01]  /*11500*/  ULDC.64 UR4, c[0x0][0x298] ;  /* 0x0000a60000047ab9 */ /* 0x000fe20000000a00 */
[----:B------:R-:W-:Y:S01]  /*11510*/  BAR.SYNC.DEFER_BLOCKING 0x8, 0x200 ;  /* 0x0208000000007b1d */ /* 0x000fe20000010000 */
[----:B------:R-:W-:Y:S01]  /*11520*/  ISETP.NE.U32.AND P0, PT, RZ, UR6, PT ;  /* 0x00000006ff007c0c */ /* 0x000fe2000bf05070 */
[----:B--2---:R-:W-:-:S03]  /*11530*/  VIADD R0, R22, 0xda00 ;  /* 0x0000da0016007836 */ /* 0x004fc60000000000 */
[----:B------:R-:W-:Y:S01]  /*11540*/  ISETP.NE.AND.EX P0, PT, RZ, UR7, PT, P0 ;  /* 0x00000007ff007c0c */ /* 0x000fe2000bf05300 */
[----:B------:R-:W-:Y:S01]  /*11550*/  BSSY B6, `(.L_x_2138) ;  /* 0x0000020000067945 */ /* 0x000fe20003800000 */
[----:B------:R-:W-:Y:S02]  /*11560*/  LOP3.LUT P1, RZ, R0, 0x1bf, RZ, 0xc0, !PT ;  /* 0x000001bf00ff7812 */ /* 0x000fe4000782c0ff */
[----:B---3--:R-:W-:-:S05]  /*11570*/  SHF.R.S32.HI R2, RZ, 0x1f, R4 ;  /* 0x0000001fff027819 */ /* 0x008fca0000011404 */
        /* <DEDUP_REMOVED lines=8> */
[----:B--2---:R-:W-:Y:S01]  /*11600*/  IMAD.IADD R2, R5, 0x1, R0 ;  /* 0x0000000105027824 */ /* 0x004fe200078e0200 */
[----:B------:R-:W-:-:S05]  /*11610*/  SHF.R.S32.HI R0, RZ, 0x1f, R18 ;  /* 0x0000001fff007819 */ /* 0x000fca0000011412 */
        /* <DEDUP_REMOVED lines=19> */
.L_x_2139:
[----:B------:R-:W-:Y:S05]  /*11750*/  BSYNC B6 ;  /* 0x0000000000067941 */ /* 0x000fea0003800000 */
.L_x_2138:
        /* <DEDUP_REMOVED lines=8> */
[----:B------:R-:W4:Y:S01]  /*117e0*/  LDL.LU R4, [R1+0x8] ;  /* 0x0000080001047983 */ /* 0x000f220000300800 */
[----:B------:R-:W4:Y:S01]  /*117f0*/  S2R R10, SR_TID.X ;  /* 0x00000000000a7919 */ /* 0x000f220000002100 */
[----:B------:R-:W4:Y:S01]  /*11800*/  S2R R11, SR_TID.X ;  /* 0x00000000000b7919 */ /* 0x000f220000002100 */
[----:B---3--:R-:W-:-:S13]  /*11810*/  ISETP.NE.AND P1, PT, R9, 0x1, PT ;  /* 0x000000010900780c */ /* 0x008fda0003f25270 */
[----:B------:R-:W3:Y:S08]  /*11820*/  @P1 LDC R5, c[0x0][0x450] ;  /* 0x00011400ff051b82 */ /* 0x000ef00000000800 */
[----:B01----:R-:W0:Y:S01]  /*11830*/  @P1 LDC R8, c[0x0][0x44c] ;  /* 0x00011300ff081b82 */ /* 0x003e220000000800 */
[----:B--2---:R-:W-:Y:S02]  /*11840*/  IMAD.MOV.U32 R3, RZ, RZ, R0 ;  /* 0x000000ffff037224 */ /* 0x004fe400078e0000 */
[----:B----4-:R-:W-:-:S02]  /*11850*/  IMAD R0, R20, UR4, RZ ;  /* 0x0000000414007c24 */ /* 0x010fc4000f8e02ff */
[C---:B------:R-:W-:Y:S01]  /*11860*/  IMAD.WIDE.U32 R2, R18.reuse, UR4, R2 ;  /* 0x0000000412027c25 */ /* 0x040fe2000f8e0002 */
[----:B------:R-:W1:Y:S03]  /*11870*/  S2R R20, SR_TID.X ;  /* 0x0000000000147919 */ /* 0x000e660000002100 */
[----:B------:R-:W-:Y:S01]  /*11880*/  IMAD R0, R18, UR5, R0 ;  /* 0x0000000512007c24 */ /* 0x000fe2000f8e0200 */
[----:B------:R-:W-:-:S03]  /*11890*/  ULDC.64 UR4, c[0x0][0x2e0] ;  /* 0x0000b80000047ab9 */ /* 0x000fc60000000a00 */
[----:B------:R-:W-:Y:S02]  /*118a0*/  IMAD.IADD R3, R3, 0x1, R0 ;  /* 0x0000000103037824 */ /* 0x000fe400078e0200 */
[----:B------:R-:W-:Y:S02]  /*118b0*/  IMAD R0, R21, UR4, RZ ;  /* 0x0000000415007c24 */ /* 0x000fe4000f8e02ff */
[----:B------:R-:W2:Y:S01]  /*118c0*/  S2R R21, SR_TID.X ;  /* 0x0000000000157919 */ /* 0x000ea20000002100 */
[----:B------:R-:W-:-:S04]  /*118d0*/  IMAD.WIDE.U32 R2, R4, UR4, R2 ;  /* 0x0000000404027c25 */ /* 0x000fc8000f8e0002 */
[----:B------:R-:W-:Y:S01]  /*118e0*/  IMAD R0, R4, UR5, R0 ;  /* 0x0000000504007c24 */ /* 0x000fe2000f8e0200 */
[----:B------:R-:W-:Y:S01]  /*118f0*/  ULDC.64 UR4, c[0x0][0x2d0] ;  /* 0x0000b40000047ab9 */ /* 0x000fe20000000a00 */
[----:B------:R-:W4:Y:S02]  /*11900*/  @P1 LDC R4, c[0x0][0x44c] ;  /* 0x00011300ff041b82 */ /* 0x000f240000000800 */
[----:B------:R-:W-:Y:S01]  /*11910*/  IMAD.IADD R3, R3, 0x1, R0 ;  /* 0x0000000103037824 */ /* 0x000fe200078e0200 */
[----:B-1----:R-:W-:-:S04]  /*11920*/  LOP3.LUT R20, R20, 0x7f, RZ, 0xc0, !PT ;  /* 0x0000007f14147812 */ /* 0x002fc800078ec0ff */
[----:B------:R-:W-:Y:S01]  /*11930*/  SHF.R.U32.HI R20, RZ, 0x2, R20 ;  /* 0x00000002ff147819 */ /* 0x000fe20000011614 */
[----:B--2---:R-:W-:Y:S02]  /*11940*/  IMAD.SHL.U32 R6, R21, 0x20, RZ ;  /* 0x0000002015067824 */ /* 0x004fe400078e00ff */
[----:B------:R-:W-:-:S03]  /*11950*/  IMAD.SHL.U32 R21, R10, 0x8, RZ ;  /* 0x000000080a157824 */ /* 0x000fc600078e00ff */
[----:B------:R-:W-:Y:S01]  /*11960*/  LOP3.LUT R6, R20, 0x60, R6, 0xf8, !PT ;  /* 0x0000006014067812 */ /* 0x000fe200078ef806 */
[----:B------:R-:W-:Y:S01]  /*11970*/  IMAD.SHL.U32 R20, R11, 0x8, RZ ;  /* 0x000000080b147824 */ /* 0x000fe200078e00ff */
[----:B------:R-:W-:-:S03]  /*11980*/  LOP3.LUT R21, R21, 0x18, RZ, 0xc0, !PT ;  /* 0x0000001815157812 */ /* 0x000fc600078ec0ff */
[----:B------:R-:W-:Y:S01]  /*11990*/  IMAD R6, R17, 0xc0, R6 ;  /* 0x000000c011067824 */ /* 0x000fe200078e0206 */
[C---:B------:R-:W-:Y:S02]  /*119a0*/  LOP3.LUT R10, R21.reuse, 0x40, RZ, 0xfc, !PT ;  /* 0x00000040150a7812 */ /* 0x040fe400078efcff */
[----:B------:R-:W-:Y:S01]  /*119b0*/  LOP3.LUT R20, R20, 0x18, RZ, 0xc0, !PT ;  /* 0x0000001814147812 */ /* 0x000fe200078ec0ff */
[----:B----4-:R-:W-:Y:S01]  /*119c0*/  @P1 IMAD.HI.U32 R0, R6, R4, RZ ;  /* 0x0000000406001227 */ /* 0x010fe200078e00ff */
[----:B------:R-:W-:-:S03]  /*119d0*/  LOP3.LUT R12, R21, 0x20, RZ, 0xfc, !PT ;  /* 0x00000020150c7812 */ /* 0x000fc600078efcff */
[----:B------:R-:W-:Y:S01]  /*119e0*/  IMAD.MOV.U32 R4, RZ, RZ, R6 ;  /* 0x000000ffff047224 */ /* 0x000fe200078e0006 */
[----:B---3--:R-:W-:-:S04]  /*119f0*/  @P1 SHF.R.U32.HI R4, RZ, R5, R0 ;  /* 0x00000005ff041219 */ /* 0x008fc80000011600 */
        /* <DEDUP_REMOVED lines=15> */
[----:B0-----:R-:W-:Y:S01]  /*11af0*/  @P1 IMAD.HI.U32 R8, R7, R8, RZ ;  /* 0x0000000807081227 */ /* 0x001fe200078e00ff */
        /* <DEDUP_REMOVED lines=27> */
[----:B------:R-:W-:Y:S01]  /*11cb0*/  IMAD R17, R17, 0xc0, R21 ;  /* 0x000000c011117824 */ /* 0x000fe200078e0215 */
[----:B------:R-:W-:Y:S02]  /*11cc0*/  ULDC.64 UR4, c[0x0][0x208] ;  /* 0x0000820000047ab9 */ /* 0x000fe40000000a00 */
[----:B------:R-:W0:Y:S04]  /*11cd0*/  SHFL.IDX PT, R3, R0, RZ, 0x1c1f ;  /* 0x001c1fff00037589 */ /* 0x000e2800000e0000 */
[----:B------:R-:W-:Y:S01]  /*11ce0*/  SHFL.IDX PT, R14, R7, 0x1, 0x1c1f ;  /* 0x003c1f00070e7f89 */ /* 0x000fe200000e0000 */
[----:B--2---:R-:W-:-:S03]  /*11cf0*/  IMAD R5, R2, R9, RZ ;  /* 0x0000000902057224 */ /* 0x004fc600078e02ff */
[----:B------:R-:W1:Y:S02]  /*11d00*/  SHFL.IDX PT, R2, R4, RZ, 0x1c1f ;  /* 0x001c1fff04027589 */ /* 0x000e6400000e0000 */
        /* <DEDUP_REMOVED lines=54> */
.L_x_2257:
[----:B------:R-:W-:Y:S01]  /*12070*/  VIADD R0, R17, 0xa0 ;  /* 0x000000a011007836 */ /* 0x000fe20000000000 */
[----:B------:R-:W-:-:S04]  /*12080*/  ULDC.64 UR4, c[0x0][0x208] ;  /* 0x0000820000047ab9 */ /* 0x000fc80000000a00 */
[----:B------:R-:W-:Y:S01]  /*12090*/  ISETP.GE.AND P3, PT, R0, R5, PT ;  /* 0x000000050000720c */ /* 0x000fe20003f66270 */
[----:B------:R-:W-:-:S12]  /*120a0*/  VIADD R0, R22, 0x31c00 ;  /* 0x00031c0016007836 */ /* 0x000fd80000000000 */
        /* <DEDUP_REMOVED lines=10> */
.L_x_2141:
        /* <DEDUP_REMOVED lines=8> */
[----:B------:R-:W-:Y:S01]  /*121d0*/  LEA.HI R2, R3, R3, RZ, 0x1 ;  /* 0x0000000303027211 */ /* 0x000fe200078f08ff */
[----:B------:R0:W-:Y:S03]  /*121e0*/  STL [R1+0x28], R3 ;  /* 0x0000280301007387 */ /* 0x0001e60000100800 */
[----:B------:R-:W-:-:S05]  /*121f0*/  LOP3.LUT R2, R2, 0xfffffffe, RZ, 0xc0, !PT ;  /* 0xfffffffe02027812 */ /* 0x000fca00078ec0ff */
[----:B------:R-:W-:-:S05]  /*12200*/  IMAD.IADD R2, R3, 0x1, -R2 ;  /* 0x0000000103027824 */ /* 0x000fca00078e0a02 */
[----:B0-----:R-:W-:Y:S01]  /*12210*/  SHF.L.U32 R3, R2, 0x1f, RZ ;  /* 0x0000001f02037819 */ /* 0x001fe200000006ff */
[----:B------:R-:W-:Y:S01]  /*12220*/  NOP ;  /* 0x0000000000007918 */ /* 0x000fe20000000000 */
[----:B------:R-:W2:Y:S01]  /*12230*/  LDL R4, [R1+0xc] ;  /* 0x00000c0001047983 */ /* 0x000ea20000100800 */
[----:B------:R0:W-:Y:S01]  /*12240*/  SYNCS.ARRIVE.TRANS64.A1T0 RZ, [R22+URZ+0x31c00], RZ ;  /* 0x031c00ff16ff79a7 */ /* 0x0001e2000810003f */
[----:B------:R-:W-:Y:S01]  /*12250*/  BSSY B0, `(.L_x_2142) ;  /* 0x0000004000007945 */ /* 0x000fe20003800000 */
[----:B------:R-:W1:Y:S01]  /*12260*/  SYNCS.PHASECHK.TRANS64.TRYWAIT P0, [R22+URZ+0x31c20], R3 ;  /* 0x031c2003160075a7 */ /* 0x000e62000800017f */
[----:B--2---:R-:W-:Y:S02]  /*12270*/  ISETP.GE.AND P1, PT, R4, 0x2, PT ;  /* 0x000000020400780c */ /* 0x004fe40003f26270 */
[----:B01----:R-:W-:Y:S11]  /*12280*/  @!P0 BRA `(.L_x_2143) ;  /* 0x0000004400588947 */ /* 0x003ff60003800000 */
.L_x_2258:
[----:B------:R-:W-:Y:S05]  /*12290*/  BSYNC B0 ;  /* 0x0000000000007941 */ /* 0x000fea0003800000 */
.L_x_2142:
[----:B------:R-:W-:Y:S04]  /*122a0*/  BSSY B0, `(.L_x_2144) ;  /* 0x0000226000007945 */ /* 0x000fe80003800000 */
[----:B------:R-:W-:Y:S05]  /*122b0*/  @!P1 BRA `(.L_x_2145) ;  /* 0x0000002000909947 */ /* 0x000fea0003800000 */
[----:B------:R-:W2:Y:S01]  /*122c0*/  LDL R4, [R1+0xc] ;  /* 0x00000c0001047983 */ /* 0x000ea20000100800 */
[----:B------:R-:W-:Y:S01]  /*122d0*/  BSSY B2, `(.L_x_2146) ;  /* 0x00000bc000027945 */ /* 0x000fe20003800000 */
[C---:B--2---:R-:W-:Y:S01]  /*122e0*/  LOP3.LUT R2, R4.reuse, 0x1, RZ, 0xc0, !PT ;  /* 0x0000000104027812 */ /* 0x044fe200078ec0ff */
[----:B------:R-:W-:-:S03]  /*122f0*/  VIADD R7, R4, 0xfffffffe ;  /* 0xfffffffe04077836 */ /* 0x000fc60000000000 */
[----:B------:R-:W-:Y:S01]  /*12300*/  ISETP.NE.U32.AND P0, PT, R2, 0x1, PT ;  /* 0x000000010200780c */ /* 0x000fe20003f05070 */
[----:B------:R-:W-:-:S12]  /*12310*/  IMAD.MOV.U32 R6, RZ, RZ, R7 ;  /* 0x000000ffff067224 */ /* 0x000fd800078e0007 */
[----:B------:R-:W-:Y:S05]  /*12320*/  @!P0 BRA `(.L_x_2147) ;  /* 0x0000000800d88947 */ /* 0x000fea0003800000 */
[----:B------:R-:W2:Y:S01]  /*12330*/  LDL R4, [R1] ;  /* 0x0000000001047983 */ /* 0x000ea20000100800 */
[----:B------:R-:W-:Y:S01]  /*12340*/  VIADD R8, R23, 0x1 ;  /* 0x0000000117087836 */ /* 0x000fe20000000000 */
[----:B------:R-:W-:Y:S04]  /*12350*/  BSSY B1, `(.L_x_2148) ;  /* 0x00000af000017945 */ /* 0x000fe80003800000 */
[----:B------:R-:W-:-:S04]  /*12360*/  ISETP.NE.AND P0, PT, R8, 0x2, PT ;  /* 0x000000020800780c */ /* 0x000fc80003f05270 */
[----:B------:R-:W-:Y:S02]  /*12370*/  SEL R2, RZ, 0x1, P0 ;  /* 0x00000001ff027807 */ /* 0x000fe40000000000 */
[----:B------:R-:W-:Y:S02]  /*12380*/  SEL R8, R8, RZ, P0 ;  /* 0x000000ff08087207 */ /* 0x000fe40000000000 */
[----:B------:R-:W-:Y:S02]  /*12390*/  LOP3.LUT R9, R27, R2, RZ, 0x3c, !PT ;  /* 0x000000021b097212 */ /* 0x000fe400078e3cff */
[----:B--2---:R-:W-:-:S13]  /*123a0*/  ISETP.NE.AND P2, PT, R4, RZ, PT ;  /* 0x000000ff0400720c */ /* 0x004fda0003f45270 */
[----:B------:R-:W-:Y:S05]  /*123b0*/  @!P2 BRA `(.L_x_2149) ;  /* 0x0000000800a0a947 */ /* 0x000fea0003800000 */
[----:B------:R-:W-:Y:S01]  /*123c0*/  ULDC.64 UR4, c[0x0][0x418] ;  /* 0x0001060000047ab9 */ /* 0x000fe20000000a00 */
[----:B------:R-:W-:Y:S01]  /*123d0*/  IMAD.MOV.U32 R5, RZ, RZ, R24 ;  /* 0x000000ffff057224 */ /* 0x000fe200078e0018 */
[----:B------:R-:W-:Y:S01]  /*123e0*/  ISETP.NE.U32.AND P0, PT, RZ, UR4, PT ;  /* 0x00000004ff007c0c */ /* 0x000fe2000bf05070 */
[----:B------:R-:W-:-:S03]  /*123f0*/  IMAD.MOV.U32 R6, RZ, RZ, R7 ;  /* 0x000000ffff067224 */ /* 0x000fc600078e0007 */
[----:B------:R-:W-:-:S13]  /*12400*/  ISETP.NE.AND.EX P0, PT, RZ, UR5, PT, P0 ;  /* 0x00000005ff007c0c */ /* 0x000fda000bf05300 */
        /* <DEDUP_REMOVED lines=19> */
.L_x_2150:
[----:B0-----:R-:W-:Y:S01]  /*12540*/  IMAD R3, R8, 0x8, R22 ;  /* 0x0000000808037824 */ /* 0x001fe200078e0216 */
[----:B------:R-:W-:Y:S01]  /*12550*/  SHF.L.U32 R2, R9, 0x1f, RZ ;  /* 0x0000001f09027819 */ /* 0x000fe200000006ff */
[----:B------:R-:W-:Y:S03]  /*12560*/  BSSY B3, `(.L_x_2151) ;  /* 0x0000003000037945 */ /* 0x000fe60003800000 */
[----:B------:R-:W0:Y:S02]  /*12570*/  SYNCS.PHASECHK.TRANS64.TRYWAIT P0, [R3+URZ+0x31c40], R2 ;  /* 0x031c4002030075a7 */ /* 0x000e24000800017f */
[----:B0-----:R-:W-:Y:S05]  /*12580*/  @!P0 BRA `(.L_x_2152) ;  /* 0x0000004000ac8947 */ /* 0x001fea0003800000 */
.L_x_2259:
[----:B------:R-:W-:Y:S05]  /*12590*/  BSYNC B3 ;  /* 0x0000000000037941 */ /* 0x000fea0003800000 */
.L_x_2151:
        /* <DEDUP_REMOVED lines=12> */
.L_x_2154:
[----:B------:R-:W-:Y:S05]  /*12660*/  BSYNC B3 ;  /* 0x0000000000037941 */ /* 0x000fea0003800000 */
.L_x_2153:
        /* <DEDUP_REMOVED lines=11> */
.L_x_2155:
        /* <DEDUP_REMOVED lines=16> */
.L_x_2156:
        /* <DEDUP_REMOVED lines=16> */
.L_x_2157:
        /* <DEDUP_REMOVED lines=15> */
.L_x_2260:
[----:B------:R-:W-:Y:S05]  /*12a10*/  BSYNC B3 ;  /* 0x0000000000037941 */ /* 0x000fea0003800000 */
.L_x_2158:
        /* <DEDUP_REMOVED lines=12> */
.L_x_2161:
[----:B------:R-:W-:Y:S05]  /*12ae0*/  BSYNC B3 ;  /* 0x0000000000037941 */ /* 0x000fea0003800000 */
.L_x_2160:
        /* <DEDUP_REMOVED lines=11> */
.L_x_2162:
        /* <DEDUP_REMOVED lines=15> */
.L_x_2163:
        /* <DEDUP_REMOVED lines=15> */
.L_x_2164:
        /* <DEDUP_REMOVED lines=12> */
.L_x_2149:
[----:B------:R-:W-:Y:S05]  /*12e40*/  BSYNC B1 ;  /* 0x0000000000017941 */ /* 0x000fea0003800000 */
.L_x_2148:
[----:B------:R-:W2:Y:S01]  /*12e50*/  LDL.LU R2, [R1+0xc] ;  /* 0x00000c0001027983 */ /* 0x000ea20000300800 */
[----:B------:R-:W-:Y:S02]  /*12e60*/  IMAD.MOV.U32 R23, RZ, RZ, R8 ;  /* 0x000000ffff177224 */ /* 0x000fe400078e0008 */
[----:B------:R-:W-:Y:S02]  /*12e70*/  IMAD.MOV.U32 R27, RZ, RZ, R9 ;  /* 0x000000ffff1b7224 */ /* 0x000fe400078e0009 */
[----:B--2---:R-:W-:-:S07]  /*12e80*/  VIADD R6, R2, 0xfffffffd ;  /* 0xfffffffd02067836 */ /* 0x004fce0000000000 */
.L_x_2147:
[----:B------:R-:W-:Y:S05]  /*12e90*/  BSYNC B2 ;  /* 0x0000000000027941 */ /* 0x000fea0003800000 */
.L_x_2146:
[----:B------:R-:W-:-:S13]  /*12ea0*/  ISETP.NE.AND P0, PT, R7, RZ, PT ;  /* 0x000000ff0700720c */ /* 0x000fda0003f05270 */
[----:B------:R-:W-:Y:S05]  /*12eb0*/  @!P0 BRA `(.L_x_2145) ;  /* 0x0000001400908947 */ /* 0x000fea0003800000 */
[----:B------:R-:W-:-:S07]  /*12ec0*/  IMAD.MOV.U32 R4, RZ, RZ, R24 ;  /* 0x000000ffff047224 */ /* 0x000fce00078e0018 */
.L_x_2199:
        /* <DEDUP_REMOVED lines=8> */
[----:B--2---:R-:W-:-:S13]  /*12f50*/  ISETP.NE.AND P1, PT, R2, RZ, PT ;  /* 0x000000ff0200720c */ /* 0x004fda0003f25270 */
[----:B------:R-:W-:Y:S05]  /*12f60*/  @!P1 BRA `(.L_x_2166) ;  /* 0x0000000800949947 */ /* 0x000fea0003800000 */
[----:B------:R-:W-:Y:S01]  /*12f70*/  ULDC.64 UR4, c[0x0][0x418] ;  /* 0x0001060000047ab9 */ /* 0x000fe20000000a00 */
[----:B------:R-:W-:Y:S01]  /*12f80*/  IMAD.MOV.U32 R9, RZ, RZ, R6 ;  /* 0x000000ffff097224 */ /* 0x000fe200078e0006 */
[----:B------:R-:W-:-:S04]  /*12f90*/  ISETP.NE.U32.AND P0, PT, RZ, UR4, PT ;  /* 0x00000004ff007c0c */ /* 0x000fc8000bf05070 */
        /* <DEDUP_REMOVED lines=20> */
.L_x_2167:
[----:B0-----:R-:W-:Y:S01]  /*130e0*/  IMAD R3, R7, 0x8, R22 ;  /* 0x0000000807037824 */ /* 0x001fe200078e0216 */
[----:B------:R-:W-:Y:S01]  /*130f0*/  SHF.L.U32 R2, R8, 0x1f, RZ ;  /* 0x0000001f08027819 */ /* 0x000fe200000006ff */
[----:B------:R-:W-:Y:S03]  /*13100*/  BSSY B2, `(.L_x_2168) ;  /* 0x0000003000027945 */ /* 0x000fe60003800000 */
[----:B------:R-:W0:Y:S02]  /*13110*/  SYNCS.PHASECHK.TRANS64.TRYWAIT P0, [R3+URZ+0x31c40], R2 ;  /* 0x031c4002030075a7 */ /* 0x000e24000800017f */
[----:B0-----:R-:W-:Y:S05]  /*13120*/  @!P0 BRA `(.L_x_2169) ;  /* 0x0000003400ec8947 */ /* 0x001fea0003800000 */
.L_x_2261:
[----:B------:R-:W-:Y:S05]  /*13130*/  BSYNC B2 ;  /* 0x0000000000027941 */ /* 0x000fea0003800000 */
.L_x_2168:
        /* <DEDUP_REMOVED lines=12> */
.L_x_2171:
[----:B------:R-:W-:Y:S05]  /*13200*/  BSYNC B2 ;  /* 0x0000000000027941 */ /* 0x000fea0003800000 */
.L_x_2170:
        /* <DEDUP_REMOVED lines=11> */
.L_x_2172:
        /* <DEDUP_REMOVED lines=16> */
.L_x_2173:
        /* <DEDUP_REMOVED lines=16> */
.L_x_2174:
        /* <DEDUP_REMOVED lines=15> */
.L_x_2262:
[----:B------:R-:W-:Y:S05]  /*135b0*/  BSYNC B2 ;  /* 0x0000000000027941 */ /* 0x000fea0003800000 */
.L_x_2175:
        /* <DEDUP_REMOVED lines=11> */
.L_x_2178:
[----:B------:R-:W-:Y:S05]  /*13670*/  BSYNC B2 ;  /* 0x0000000000027941 */ /* 0x000fea0003800000 */
.L_x_2177:
        /* <DEDUP_REMOVED lines=10> */
.L_x_2179:
        /* <DEDUP_REMOVED lines=15> */
.L_x_2180:
        /* <DEDUP_REMOVED lines=15> */
.L_x_2181:
        /* <DEDUP_REMOVED lines=12> */
.L_x_2166:
[----:B------:R-:W-:Y:S05]  /*139c0*/  BSYNC B1 ;  /* 0x0000000000017941 */ /* 0x000fea0003800000 */
.L_x_2165:
        /* <DEDUP_REMOVED lines=10> */
[----:B------:R-:W-:Y:S01]  /*13a70*/  VIADD R9, R6, 0xffffffff ;  /* 0xffffffff06097836 */ /* 0x000fe20000000000 */
        /* <DEDUP_REMOVED lines=16> */
[----:B------:R-:W-:-:S04]  /*13b80*/  IMAD.WIDE.U32 R2, R26, UR6, R2 ;  /* 0x000000061a027c25 */ /* 0x000fc8000f8e0002 */
[----:B------:R-:W-:Y:S01]  /*13b90*/  IMAD.IADD R3, R4, 0x1, R3 ;  /* 0x0000000104037824 */ /* 0x000fe200078e0203 */
[----:B------:R-:W-:-:S04]  /*13ba0*/  LEA R4, P0, R2, UR4, 0x2 ;  /* 0x0000000402047c11 */ /* 0x000fc8000f8010ff */
[----:B------:R-:W-:-:S05]  /*13bb0*/  LEA.HI.X R5, R2, UR5, R3, 0x2, P0 ;  /* 0x0000000502057c11 */ /* 0x000fca00080f1403 */
[----:B------:R1:W5:Y:S04]  /*13bc0*/  LDG.E R4, desc[UR8][R4.64] ;  /* 0x0000000804047981 */ /* 0x000368000c1e1900 */
.L_x_2184:
[----:B------:R-:W-:Y:S01]  /*13bd0*/  IMAD R2, R23, 0x8, R22 ;  /* 0x0000000817027824 */ /* 0x000fe200078e0216 */
[----:B0-----:R-:W-:Y:S01]  /*13be0*/  SHF.L.U32 R3, R27, 0x1f, RZ ;  /* 0x0000001f1b037819 */ /* 0x001fe200000006ff */
[----:B------:R-:W-:Y:S03]  /*13bf0*/  BSSY B2, `(.L_x_2185) ;  /* 0x0000003000027945 */ /* 0x000fe60003800000 */
[----:B------:R-:W0:Y:S02]  /*13c00*/  SYNCS.PHASECHK.TRANS64.TRYWAIT P0, [R2+URZ+0x31c40], R3 ;  /* 0x031c4003020075a7 */ /* 0x000e24000800017f */
[----:B0-----:R-:W-:Y:S05]  /*13c10*/  @!P0 BRA `(.L_x_2186) ;  /* 0x0000002c00588947 */ /* 0x001fea0003800000 */
.L_x_2263:
[----:B------:R-:W-:Y:S05]  /*13c20*/  BSYNC B2 ;  /* 0x0000000000027941 */ /* 0x000fea0003800000 */
.L_x_2185:
        /* <DEDUP_REMOVED lines=12> */
.L_x_2188:
[----:B------:R-:W-:Y:S05]  /*13cf0*/  BSYNC B2 ;  /* 0x0000000000027941 */ /* 0x000fea0003800000 */
.L_x_2187:
        /* <DEDUP_REMOVED lines=12> */
.L_x_2189:
        /* <DEDUP_REMOVED lines=16> */
.L_x_2190:
        /* <DEDUP_REMOVED lines=16> */
.L_x_2191:
        /* <DEDUP_REMOVED lines=15> */
.L_x_2264:
[----:B------:R-:W-:Y:S05]  /*140b0*/  BSYNC B2 ;  /* 0x0000000000027941 */ /* 0x000fea0003800000 */
.L_x_2192:
        /* <DEDUP_REMOVED lines=11> */
.L_x_2195:
[----:B------:R-:W-:Y:S05]  /*14170*/  BSYNC B2 ;  /* 0x0000000000027941 */ /* 0x000fea0003800000 */
.L_x_2194:
        /* <DEDUP_REMOVED lines=10> */
.L_x_2196:
        /* <DEDUP_REMOVED lines=15> */
.L_x_2197:
        /* <DEDUP_REMOVED lines=15> */
.L_x_2198:
        /* <DEDUP_REMOVED lines=12> */
.L_x_2183:
[----:B------:R-:W-:Y:S05]  /*144c0*/  BSYNC B1 ;  /* 0x0000000000017941 */ /* 0x000fea0003800000 */
.L_x_2182:
[C---:B------:R-:W-:Y:S01]  /*144d0*/  ISETP.GT.AND P0, PT, R6.reuse, 0x1, PT ;  /* 0x000000010600780c */ /* 0x040fe20003f04270 */
[----:B------:R-:W-:-:S12]  /*144e0*/  VIADD R6, R6, 0xfffffffe ;  /* 0xfffffffe06067836 */ /* 0x000fd80000000000 */
[----:B------:R-:W-:Y:S05]  /*144f0*/  @P0 BRA `(.L_x_2199) ;  /* 0xffffffe800740947 */ /* 0x000fea000383ffff */
.L_x_2145:
[----:B------:R-:W-:Y:S05]  /*14500*/  BSYNC B0 ;  /* 0x0000000000007941 */ /* 0x000fea0003800000 */
.L_x_2144:
        /* <DEDUP_REMOVED lines=18> */
.L_x_2201:
[----:B------:R-:W-:Y:S05]  /*14630*/  BSYNC B0 ;  /* 0x0000000000007941 */ /* 0x000fea0003800000 */
.L_x_2200:
[----:B------:R-:W2:Y:S01]  /*14640*/  LDL.LU R0, [R1] ;  /* 0x0000000001007983 */ /* 0x000ea20000300800 */
[----:B------:R-:W-:Y:S01]  /*14650*/  BSSY B0, `(.L_x_2202) ;  /* 0x0000046000007945 */ /* 0x000fe20003800000 */
[----:B--2---:R-:W-:-:S13]  /*14660*/  ISETP.NE.AND P0, PT, R0, RZ, PT ;  /* 0x000000ff0000720c */ /* 0x004fda0003f05270 */
[----:B------:R-:W-:Y:S05]  /*14670*/  @!P0 BRA `(.L_x_2203) ;  /* 0x00000004000c8947 */ /* 0x000fea0003800000 */
[----:B0-----:R-:W-:Y:S01]  /*14680*/  IMAD R3, R23, 0x8, R22 ;  /* 0x0000000817037824 */ /* 0x001fe200078e0216 */
[----:B------:R-:W-:Y:S01]  /*14690*/  SHF.L.U32 R0, R27, 0x1f, RZ ;  /* 0x0000001f1b007819 */ /* 0x000fe200000006ff */
[----:B------:R-:W-:Y:S01]  /*146a0*/  BSSY B1, `(.L_x_2204) ;  /* 0x0000004000017945 */ /* 0x000fe20003800000 */
[----:B------:R-:W-:Y:S02]  /*146b0*/  ISETP.NE.AND P1, PT, R8, RZ, PT ;  /* 0x000000ff0800720c */ /* 0x000fe40003f25270 */
[----:B------:R-:W0:Y:S02]  /*146c0*/  SYNCS.PHASECHK.TRANS64.TRYWAIT P0, [R3+URZ+0x31c60], R0 ;  /* 0x031c6000030075a7 */ /* 0x000e24000800017f */
[----:B0-----:R-:W-:Y:S09]  /*146d0*/  @!P0 BRA `(.L_x_2205) ;  /* 0x0000002000d08947 */ /* 0x001ff20003800000 */
.L_x_2265:
[----:B------:R-:W-:Y:S05]  /*146e0*/  BSYNC B1 ;  /* 0x0000000000017941 */ /* 0x000fea0003800000 */
.L_x_2204:
        /* <DEDUP_REMOVED lines=9> */
.L_x_2207:
[----:B------:R-:W-:Y:S05]  /*14780*/  BSYNC B1 ;  /* 0x0000000000017941 */ /* 0x000fea0003800000 */
.L_x_2206:
        /* <DEDUP_REMOVED lines=10> */
.L_x_2208:
        /* <DEDUP_REMOVED lines=15> */
.L_x_2209:
        /* <DEDUP_REMOVED lines=15> */
.L_x_2210:
        /* <DEDUP_REMOVED lines=10> */
.L_x_2203:
[----:B------:R-:W-:Y:S05]  /*14ab0*/  BSYNC B0 ;  /* 0x0000000000007941 */ /* 0x000fea0003800000 */
.L_x_2202:
[----:B------:R-:W-:-:S05]  /*14ac0*/  VIADD R23, R23, 0x1 ;  /* 0x0000000117177836 */ /* 0x000fca0000000000 */
[----:B------:R-:W-:-:S04]  /*14ad0*/  ISETP.NE.AND P0, PT, R23, 0x2, PT ;  /* 0x000000021700780c */ /* 0x000fc80003f05270 */
[----:B------:R-:W-:Y:S02]  /*14ae0*/  SEL R0, RZ, 0x1, P0 ;  /* 0x00000001ff007807 */ /* 0x000fe40000000000 */
[----:B------:R-:W-:Y:S02]  /*14af0*/  SEL R23, R23, RZ, P0 ;  /* 0x000000ff17177207 */ /* 0x000fe40000000000 */
[----:B------:R-:W-:-:S07]  /*14b00*/  LOP3.LUT R27, R27, R0, RZ, 0x3c, !PT ;  /* 0x000000001b1b7212 */ /* 0x000fce00078e3cff */
.L_x_2126:
[----:B------:R-:W-:Y:S05]  /*14b10*/  BSYNC B7 ;  /* 0x0000000000077941 */ /* 0x000fea0003800000 */
.L_x_2124:
[----:B------:R-:W2:Y:S02]  /*14b20*/  LDL R0, [R1+0x30] ;  /* 0x0000300001007983 */ /* 0x000ea40000100800 */
[----:B--2---:R-:W-:-:S13]  /*14b30*/  ISETP.NE.AND P0, PT, R0, RZ, PT ;  /* 0x000000ff0000720c */ /* 0x004fda0003f05270 */
[----:B------:R-:W-:Y:S05]  /*14b40*/  @!P0 BRA `(.L_x_2211) ;  /* 0x0000000000248947 */ /* 0x000fea0003800000 */
[----:B------:R-:W-:Y:S05]  /*14b50*/  WARPSYNC.ALL ;  /* 0x0000000000007948 */ /* 0x000fea0003800000 */
[----:B------:R-:W2:Y:S08]  /*14b60*/  S2UR UR5, SR_CgaCtaId ;  /* 0x00000000000579c3 */ /* 0x000eb00000008800 */
[----:B------:R-:W-:Y:S06]  /*14b70*/  BAR.SYNC.DEFER_BLOCKING 0x5, 0x200 ;  /* 0x0148000000007b1d */ /* 0x000fec0000010000 */
[----:B------:R-:W-:-:S02]  /*14b80*/  UMOV UR4, 0x400 ;  /* 0x0000040000047882 */ /* 0x000fc40000000000 */
[----:B--2---:R-:W-:-:S06]  /*14b90*/  ULEA UR4, UR5, UR4, 0x18 ;  /* 0x0000000405047291 */ /* 0x004fcc000f8ec03f */
[----:B0-----:R-:W-:-:S05]  /*14ba0*/  IMAD.U32 R22, RZ, RZ, UR4 ;  /* 0x00000004ff167e24 */ /* 0x001fca000f8e00ff */
[----:B------:R0:W2:Y:S01]  /*14bb0*/  LDS.128 R16, [R22+0x31cd0] ;  /* 0x031cd00016107984 */ /* 0x0000a20000000c00 */
[----:B------:R-:W-:Y:S06]  /*14bc0*/  BAR.ARV 0x4, 0x200 ;  /* 0x0108000000007b1d */ /* 0x000fec0000002000 */
[----:B------:R-:W-:Y:S05]  /*14bd0*/  BRA `(.L_x_2212) ;  /* 0x0000000800d87947 */ /* 0x000fea0003800000 */
.L_x_2211:
[----:B------:R-:W0:Y:S01]  /*14be0*/  S2R R0, SR_TID.X ;  /* 0x0000000000007919 */ /* 0x000e220000002100 */
[----:B------:R-:W-:Y:S01]  /*14bf0*/  UMOV UR4, 0xffffffff ;  /* 0xffffffff00047882 */ /* 0x000fe20000000000 */
[----:B01----:R-:W-:-:S04]  /*14c00*/  LOP3.LUT R8, R0, 0x1f, RZ, 0xc0, !PT ;  /* 0x0000001f00087812 */ /* 0x003fc800078ec0ff */
[----:B------:R-:W-:Y:S01]  /*14c10*/  ISETP.NE.AND P0, PT, R8, 0x1f, PT ;  /* 0x0000001f0800780c */ /* 0x000fe20003f05270 */
[----:B------:R-:W-:-:S12]  /*14c20*/  BRA.DIV UR4, `(.L_x_2213) ;  /* 0x0000001e04907947 */ /* 0x000fd8000b800000 */
[----:B------:R-:W-:Y:S01]  /*14c30*/  IMAD.IADD R5, R19, 0x1, R8 ;  /* 0x0000000113057824 */ /* 0x000fe200078e0208 */
[----:B------:R-:W-:Y:S01]  /*14c40*/  ULDC UR4, c[0x0][0xc3c] ;  /* 0x00030f0000047ab9 */ /* 0x000fe20000000800 */
[----:B------:R-:W-:-:S03]  /*14c50*/  ULDC.64 UR6, c[0x0][0x208] ;  /* 0x0000820000067ab9 */ /* 0x000fc60000000a00 */
[----:B------:R-:W-:-:S13]  /*14c60*/  ISETP.GE.OR P1, PT, R5, UR4, !P0 ;  /* 0x0000000405007c0c */ /* 0x000fda000c726670 */
[----:B------:R-:W0:Y:S02]  /*14c70*/  @!P1 LDC.64 R2, c[0x0][0xc80] ;  /* 0x00032000ff029b82 */ /* 0x000e240000000a00 */
[----:B0-----:R-:W-:-:S06]  /*14c80*/  @!P1 IMAD.WIDE R2, R5, 0x4, R2 ;  /* 0x0000000405029825 */ /* 0x001fcc00078e0202 */
        /* <DEDUP_REMOVED lines=9> */
[----:B------:R-:W0:Y:S02]  /*14d20*/  SHFL.UP PT, R14, R17, 0x1, RZ ;  /* 0x04200000110e7989 */ /* 0x000e2400000e00ff */
[----:B0-----:R-:W-:-:S05]  /*14d30*/  SEL R4, R14, RZ, P1 ;  /* 0x000000ff0e047207 */ /* 0x001fca0000800000 */
[----:B------:R-:W-:-:S05]  /*14d40*/  IMAD.IADD R4, R17, 0x1, R4 ;  /* 0x0000000111047824 */ /* 0x000fca00078e0204 */
[----:B------:R-:W0:Y:S02]  /*14d50*/  SHFL.UP PT, R14, R4, 0x2, RZ ;  /* 0x04400000040e7989 */ /* 0x000e2400000e00ff */
[----:B0-----:R-:W-:-:S05]  /*14d60*/  SEL R5, R14, RZ, P2 ;  /* 0x000000ff0e057207 */ /* 0x001fca0001000000 */
[----:B------:R-:W-:Y:S02]  /*14d70*/  IMAD.IADD R6, R4, 0x1, R5 ;  /* 0x0000000104067824 */ /* 0x000fe400078e0205 */
[----:B------:R-:W-:Y:S04]  /*14d80*/  SHFL.IDX PT, R5, R16, 0x1, 0x1f ;  /* 0x00201f0010057f89 */ /* 0x000fe800000e0000 */
        /* <DEDUP_REMOVED lines=10> */
.L_x_2275:
[----:B------:R-:W-:Y:S02]  /*14e30*/  ULDC UR4, c[0x0][0xc38] ;  /* 0x00030e0000047ab9 */ /* 0x000fe40000000800 */
[----:B------:R-:W-:-:S04]  /*14e40*/  IMAD.U32 R4, RZ, RZ, UR4 ;  /* 0x00000004ff047e24 */ /* 0x000fc8000f8e00ff */
[----:B-1----:R-:W-:-:S04]  /*14e50*/  IMAD R14, R14, R4, RZ ;  /* 0x000000040e0e7224 */ /* 0x002fc800078e02ff */
[----:B------:R-:W-:-:S05]  /*14e60*/  IMAD.IADD R5, R5, 0x1, R14 ;  /* 0x0000000105057824 */ /* 0x000fca00078e020e */
[----:B------:R-:W-:-:S13]  /*14e70*/  ISETP.GT.AND P6, PT, R5, R0, PT ;  /* 0x000000000500720c */ /* 0x000fda0003fc4270 */
[----:B------:R-:W-:Y:S05]  /*14e80*/  @P6 BRA `(.L_x_2214) ;  /* 0x0000000000a06947 */ /* 0x000fea0003800000 */
.L_x_2219:
[----:B------:R-:W1:Y:S01]  /*14e90*/  LDC R2, c[0x0][0xc3c] ;  /* 0x00030f00ff027b82 */ /* 0x000e620000000800 */
[----:B------:R-:W-:-:S05]  /*14ea0*/  VIADD R19, R19, 0x1f ;  /* 0x0000001f13137836 */ /* 0x000fca0000000000 */
[----:B-1----:R-:W-:-:S13]  /*14eb0*/  ISETP.GE.AND P6, PT, R19, R2, PT ;  /* 0x000000021300720c */ /* 0x002fda0003fc6270 */
[----:B------:R-:W-:Y:S05]  /*14ec0*/  @P6 BRA `(.L_x_2215) ;  /* 0x0000000400d86947 */ /* 0x000fea0003800000 */
[----:B0-----:R-:W0:Y:S01]  /*14ed0*/  S2R R3, SR_TID.X ;  /* 0x0000000000037919 */ /* 0x001e220000002100 */
[----:B------:R-:W-:Y:S01]  /*14ee0*/  BSSY B0, `(.L_x_2216) ;  /* 0x000000a000007945 */ /* 0x000fe20003800000 */
[----:B------:R-:W-:Y:S01]  /*14ef0*/  IMAD.MOV.U32 R17, RZ, RZ, RZ ;  /* 0x000000ffff117224 */ /* 0x000fe200078e00ff */
[----:B0-----:R-:W-:-:S05]  /*14f00*/  LOP3.LUT R3, R3, 0x1f, RZ, 0xc0, !PT ;  /* 0x0000001f03037812 */ /* 0x001fca00078ec0ff */
[----:B------:R-:W-:-:S05]  /*14f10*/  IMAD.IADD R7, R19, 0x1, R3 ;  /* 0x0000000113077824 */ /* 0x000fca00078e0203 */
[----:B------:R-:W-:-:S13]  /*14f20*/  ISETP.GE.OR P6, PT, R7, R2, !P0 ;  /* 0x000000020700720c */ /* 0x000fda00047c6670 */
[----:B------:R-:W-:Y:S05]  /*14f30*/  @P6 BRA `(.L_x_2217) ;  /* 0x0000000000106947 */ /* 0x000fea0003800000 */
[----:B------:R-:W0:Y:S01]  /*14f40*/  LDC.64 R2, c[0x0][0xc80] ;  /* 0x00032000ff027b82 */ /* 0x000e220000000a00 */
[----:B------:R-:W-:Y:S01]  /*14f50*/  ULDC.64 UR4, c[0x0][0x208] ;  /* 0x0000820000047ab9 */ /* 0x000fe20000000a00 */
[----:B0-----:R-:W-:-:S05]  /*14f60*/  IMAD.WIDE R2, R7, 0x4, R2 ;  /* 0x0000000407027825 */ /* 0x001fca00078e0202 */
[----:B------:R0:W5:Y:S02]  /*14f70*/  LDG.E R17, desc[UR4][R2.64] ;  /* 0x0000000402117981 */ /* 0x000164000c1e1900 */
.L_x_2217:
[----:B------:R-:W-:Y:S05]  /*14f80*/  BSYNC B0 ;  /* 0x0000000000007941 */ /* 0x000fea0003800000 */
.L_x_2216:
[----:B------:R-:W-:-:S03]  /*14f90*/  UMOV UR4, 0xffffffff ;  /* 0xffffffff00047882 */ /* 0x000fc60000000000 */
[----:B------:R-:W-:Y:S05]  /*14fa0*/  BRA.DIV UR4, `(.L_x_2218) ;  /* 0x0000001e04d87947 */ /* 0x000fea000b800000 */
[----:B-----5:R-:W1:Y:S02]  /*14fb0*/  SHFL.UP PT, R14, R17, 0x1, RZ ;  /* 0x04200000110e7989 */ /* 0x020e6400000e00ff */
        /* <DEDUP_REMOVED lines=15> */
.L_x_2283:
[----:B------:R-:W-:Y:S02]  /*150b0*/  ULDC UR4, c[0x0][0xc38] ;  /* 0x00030e0000047ab9 */ /* 0x000fe40000000800 */
[----:B------:R-:W-:-:S04]  /*150c0*/  IMAD.U32 R4, RZ, RZ, UR4 ;  /* 0x00000004ff047e24 */ /* 0x000fc8000f8e00ff */
[----:B-1----:R-:W-:-:S04]  /*150d0*/  IMAD R14, R14, R4, RZ ;  /* 0x000000040e0e7224 */ /* 0x002fc800078e02ff */
[----:B------:R-:W-:-:S05]  /*150e0*/  IMAD.IADD R5, R14, 0x1, R5 ;  /* 0x000000010e057824 */ /* 0x000fca00078e0205 */
[----:B------:R-:W-:-:S13]  /*150f0*/  ISETP.GT.AND P6, PT, R5, R0, PT ;  /* 0x000000000500720c */ /* 0x000fda0003fc4270 */
[----:B------:R-:W-:Y:S05]  /*15100*/  @!P6 BRA `(.L_x_2219) ;  /* 0xfffffffc0060e947 */ /* 0x000fea000383ffff */
.L_x_2214:
        /* <DEDUP_REMOVED lines=8> */
.L_x_2287:
[----:B------:R-:W-:Y:S01]  /*15190*/  ISETP.NE.AND P0, PT, R2, RZ, PT ;  /* 0x000000ff0200720c */ /* 0x000fe20003f05270 */
[----:B------:R-:W-:-:S12]  /*151a0*/  IMAD.MOV.U32 R14, RZ, RZ, RZ ;  /* 0x000000ffff0e7224 */ /* 0x000fd800078e00ff */
[----:B------:R-:W-:Y:S05]  /*151b0*/  @!P0 BRA `(.L_x_2221) ;  /* 0x0000000000108947 */ /* 0x000fea0003800000 */
[----:B------:R-:W-:Y:S01]  /*151c0*/  UMOV UR4, 0xffffffff ;  /* 0xffffffff00047882 */ /* 0x000fe20000000000 */
[----:B------:R-:W-:Y:S02]  /*151d0*/  VIADD R12, R6, 0xffffffff ;  /* 0xffffffff060c7836 */ /* 0x000fe40000000000 */
[----:B------:R-:W-:Y:S05]  /*151e0*/  BRA.DIV UR4, `(.L_x_2222) ;  /* 0x00000022044c7947 */ /* 0x000fea000b800000 */
[----:B------:R3:W4:Y:S02]  /*151f0*/  SHFL.IDX PT, R14, R3, R12, 0x1f ;  /* 0x00001f0c030e7589 */ /* 0x00072400000e0000 */
.L_x_2221:
[----:B0--3--:R-:W0:Y:S01]  /*15200*/  LDC.64 R2, c[0x0][0xc90] ;  /* 0x00032400ff027b82 */ /* 0x009e220000000a00 */
[----:B------:R-:W-:Y:S01]  /*15210*/  IMAD.IADD R19, R6, 0x1, R19 ;  /* 0x0000000106137824 */ /* 0x000fe200078e0213 */
[----:B------:R-:W-:-:S03]  /*15220*/  ULDC.64 UR4, c[0x0][0x208] ;  /* 0x0000820000047ab9 */ /* 0x000fc60000000a00 */
[----:B0-----:R-:W-:-:S05]  /*15230*/  IMAD.WIDE R2, R19, 0x4, R2 ;  /* 0x0000000413027825 */ /* 0x001fca00078e0202 */
[----:B-1----:R0:W2:Y:S01]  /*15240*/  LDG.E R6, desc[UR4][R2.64] ;  /* 0x0000000402067981 */ /* 0x0020a2000c1e1900 */
[----:B----4-:R-:W-:-:S04]  /*15250*/  IMAD R16, R14, R4, R16 ;  /* 0x000000040e107224 */ /* 0x010fc800078e0210 */
[----:B------:R-:W-:Y:S02]  /*15260*/  IMAD.IADD R0, R0, 0x1, -R16 ;  /* 0x0000000100007824 */ /* 0x000fe400078e0a10 */
[----:B0-----:R-:W-:Y:S02]  /*15270*/  IMAD.MOV.U32 R2, RZ, RZ, RZ ;  /* 0x000000ffff027224 */ /* 0x001fe400078e00ff */
[----:B--2---:R-:W-:-:S05]  /*15280*/  IMAD R5, R17, R6, RZ ;  /* 0x0000000611057224 */ /* 0x004fca00078e02ff */
[----:B------:R-:W-:-:S04]  /*15290*/  IABS R7, R5 ;  /* 0x0000000500077213 */ /* 0x000fc80000000000 */
[----:B------:R-:W0:Y:S08]  /*152a0*/  I2F.RP R8, R7 ;  /* 0x0000000700087306 */ /* 0x000e300000209400 */
[----:B0-----:R-:W0:Y:S02]  /*152b0*/  MUFU.RCP R8, R8 ;  /* 0x0000000800087308 */ /* 0x001e240000001000 */
[----:B0-----:R-:W-:Y:S01]  /*152c0*/  VIADD R9, R8, 0xffffffe ;  /* 0x0ffffffe08097836 */ /* 0x001fe20000000000 */
        /* <DEDUP_REMOVED lines=54> */
.L_x_2215:
[----:B------:R-:W-:Y:S01]  /*15630*/  UMOV UR4, URZ ;  /* 0x0000003f00047c82 */ /* 0x000fe20008000000 */
[----:B------:R-:W-:Y:S01]  /*15640*/  UMOV UR5, URZ ;  /* 0x0000003f00057c82 */ /* 0x000fe20008000000 */
[----:B------:R-:W-:Y:S01]  /*15650*/  ULDC UR6, c[0x0][0xc3c] ;  /* 0x00030f0000067ab9 */ /* 0x000fe20000000800 */
[----:B------:R-:W-:Y:S02]  /*15660*/  IMAD.MOV.U32 R16, RZ, RZ, R0 ;  /* 0x000000ffff107224 */ /* 0x000fe400078e0000 */
[----:B------:R-:W-:Y:S02]  /*15670*/  IMAD.U32 R17, RZ, RZ, UR4 ;  /* 0x00000004ff117e24 */ /* 0x000fe4000f8e00ff */
[----:B------:R-:W-:Y:S02]  /*15680*/  IMAD.U32 R18, RZ, RZ, UR5 ;  /* 0x00000005ff127e24 */ /* 0x000fe4000f8e00ff */
[----:B------:R-:W-:-:S07]  /*15690*/  IMAD.U32 R19, RZ, RZ, UR6 ;  /* 0x00000006ff137e24 */ /* 0x000fce000f8e00ff */
.L_x_2223:
        /* <DEDUP_REMOVED lines=10> */
.L_x_2212:
[----:B------:R-:W-:Y:S02]  /*15740*/  ULDC UR4, c[0x0][0xc3c] ;  /* 0x00030f0000047ab9 */ /* 0x000fe40000000800 */
[----:B--2---:R-:W-:-:S13]  /*15750*/  ISETP.GE.AND P0, PT, R19, UR4, PT ;  /* 0x0000000413007c0c */ /* 0x004fda000bf06270 */
[----:B------:R-:W-:Y:S05]  /*15760*/  @!P0 BRA `(.L_x_2224) ;  /* 0xffffffac00208947 */ /* 0x000fea000383ffff */
[----:B------:R-:W-:Y:S05]  /*15770*/  BSYNC B8 ;  /* 0x0000000000087941 */ /* 0x000fea0003800000 */
.L_x_2120:
        /* <DEDUP_REMOVED lines=12> */
.L_x_2290:
[----:B------:R-:W-:Y:S05]  /*15840*/  BSYNC B0 ;  /* 0x0000000000007941 */ /* 0x000fea0003800000 */
.L_x_2225:
[----:B------:R-:W-:-:S03]  /*15850*/  UMOV UR4, 0xffffffff ;  /* 0xffffffff00047882 */ /* 0x000fc60000000000 */
[----:B------:R-:W-:Y:S05]  /*15860*/  BRA.DIV UR4, `(.L_x_2227) ;  /* 0x0000001a04e47947 */ /* 0x000fea000b800000 */
[----:B0-----:R-:W0:Y:S02]  /*15870*/  S2R R0, SR_TID.X ;  /* 0x0000000000007919 */ /* 0x001e240000002100 */
[----:B0-----:R-:W-:-:S04]  /*15880*/  SHF.R.U32.HI R0, RZ, 0x5, R0 ;  /* 0x00000005ff007819 */ /* 0x001fc80000011600 */
[----:B------:R-:W-:-:S05]  /*15890*/  LOP3.LUT R0, R0, 0x3, RZ, 0xc0, !PT ;  /* 0x0000000300007812 */ /* 0x000fca00078ec0ff */
[----:B------:R0:W2:Y:S02]  /*158a0*/  SHFL.IDX PT, R14, R0, RZ, 0x1f ;  /* 0x00001fff000e7589 */ /* 0x0000a400000e0000 */
.L_x_2293:
[----:B--2---:R-:W-:Y:S01]  /*158b0*/  ISETP.NE.AND P0, PT, R14, RZ, PT ;  /* 0x000000ff0e00720c */ /* 0x004fe20003f05270 */
[----:B------:R-:W-:-:S12]  /*158c0*/  BSSY B0, `(.L_x_2228) ;  /* 0x0000026000007945 */ /* 0x000fd80003800000 */
[----:B------:R-:W-:Y:S05]  /*158d0*/  @P0 BRA `(.L_x_2229) ;  /* 0x0000000000900947 */ /* 0x000fea0003800000 */
[----:B------:R-:W-:-:S03]  /*158e0*/  UMOV UR4, 0xffffffff ;  /* 0xffffffff00047882 */ /* 0x000fc60000000000 */
[----:B------:R-:W-:Y:S05]  /*158f0*/  BRA.DIV UR4, `(.L_x_2230) ;  /* 0x0000001a04f47947 */ /* 0x000fea000b800000 */
[----:B------:R-:W-:-:S13]  /*15900*/  ELECT P6, URZ, PT ;  /* 0x00000000003f782f */ /* 0x000fda00038c0000 */
.L_x_2296:
[----:B------:R-:W-:Y:S05]  /*15910*/  @!P6 BRA `(.L_x_2229) ;  /* 0x000000000080e947 */ /* 0x000fea0003800000 */
[----:B0-----:R-:W2:Y:S02]  /*15920*/  LDL R0, [R1+0x34] ;  /* 0x0000340001007983 */ /* 0x001ea40000100800 */
[----:B--2---:R-:W-:-:S13]  /*15930*/  R2UR UR4, R0 ;  /* 0x00000000000472ca */ /* 0x004fda00000e0000 */
[----:B------:R-:W-:-:S06]  /*15940*/  ULOP3.LUT UR4, UR4, 0x2, URZ, 0xfc, !UPT ;  /* 0x0000000204047892 */ /* 0x000fcc000f8efc3f */
[----:B------:R-:W-:-:S05]  /*15950*/  IMAD.U32 R0, RZ, RZ, UR4 ;  /* 0x00000004ff007e24 */ /* 0x000fca000f8e00ff */
[----:B------:R-:W-:-:S13]  /*15960*/  ISETP.NE.AND P2, PT, R0, 0x3, PT ;  /* 0x000000030000780c */ /* 0x000fda0003f45270 */
[----:B------:R-:W-:Y:S05]  /*15970*/  @!P2 BRA `(.L_x_2231) ;  /* 0x000000000004a947 */ /* 0x000fea0003800000 */
[----:B------:R-:W-:Y:S01]  /*15980*/  BPT.TRAP 0x1 ;  /* 0x000000040000795c */ /* 0x000fe20000300000 */
.L_x_2231:
        /* <DEDUP_REMOVED lines=12> */
.L_x_2297:
[----:B------:R-:W2:Y:S02]  /*15a50*/  SYNCS.PHASECHK.TRANS64.TRYWAIT P0, [R7+URZ], R2 ;  /* 0x00000002070075a7 */ /* 0x000ea4000800017f */
[----:B--2---:R-:W-:Y:S05]  /*15a60*/  @!P0 BRA `(.L_x_2233) ;  /* 0x0000001800cc8947 */ /* 0x004fea0003800000 */
.L_x_2298:
[----:B------:R-:W-:Y:S05]  /*15a70*/  @!P2 BRA `(.L_x_2234) ;  /* 0x000000000004a947 */ /* 0x000fea0003800000 */
[----:B------:R-:W-:Y:S01]  /*15a80*/  BPT.TRAP 0x1 ;  /* 0x000000040000795c */ /* 0x000fe20000300000 */
.L_x_2234:
[----:B------:R-:W-:-:S04]  /*15a90*/  VIADD R0, R9, 0x31c60 ;  /* 0x00031c6009007836 */ /* 0x000fc80000000000 */
[----:B------:R-:W-:-:S04]  /*15aa0*/  IMAD R4, R23, 0x8, R0 ;  /* 0x0000000817047824 */ /* 0x000fc800078e0200 */
[----:B------:R-:W4:Y:S02]  /*15ab0*/  SYNCS.PHASECHK.TRANS64.TRYWAIT P0, [R4+URZ], R3 ;  /* 0x00000003040075a7 */ /* 0x000f24000800017f */
[----:B----4-:R-:W-:Y:S05]  /*15ac0*/  @!P0 BRA `(.L_x_2235) ;  /* 0x0000001800c88947 */ /* 0x010fea0003800000 */
.L_x_2299:
[----:B------:R-:W-:-:S07]  /*15ad0*/  IMAD R5, R5, 0x8, R0 ;  /* 0x0000000805057824 */ /* 0x000fce00078e0200 */
.L_x_2236:
[----:B------:R0:W0:Y:S02]  /*15ae0*/  SYNCS.PHASECHK.TRANS64.TRYWAIT P0, [R5+URZ], R2 ;  /* 0x00000002050075a7 */ /* 0x000024000800017f */
[----:B0-----:R-:W-:Y:S05]  /*15af0*/  @!P0 NANOSLEEP.SYNCS 0x989680 ;  /* 0x009896800000895d */ /* 0x001fea0003900000 */
[----:B------:R-:W0:Y:S02]  /*15b00*/  @!P0 SYNCS.PHASECHK.TRANS64 P0, [R5+URZ], R2 ;  /* 0x00000002050085a7 */ /* 0x000e24000800007f */
[----:B0-----:R-:W-:Y:S05]  /*15b10*/  @!P0 BRA `(.L_x_2236) ;  /* 0xfffffffc00f08947 */ /* 0x001fea000383ffff */
.L_x_2229:
[----:B------:R-:W-:Y:S05]  /*15b20*/  BSYNC B0 ;  /* 0x0000000000007941 */ /* 0x000fea0003800000 */
.L_x_2228:
[----:B------:R-:W-:Y:S05]  /*15b30*/  EXIT ;  /* 0x000000000000794d */ /* 0x000fea0003800000 */
.L_x_2070:
[----:B0-----:R-:W-:-:S04]  /*15b40*/  IMAD.U32 R3, RZ, RZ, UR37 ;  /* 0x00000025ff037e24 */ /* 0x001fc8000f8e00ff */
[----:B------:R0:W1:Y:S03]  /*15b50*/  SYNCS.PHASECHK.TRANS64.TRYWAIT P1, [R3+URZ+0x31c00], R0 ;  /* 0x031c0000030075a7 */ /* 0x000066000802017f */
[----:B-1----:R-:W-:Y:S05]  /*15b60*/  @!P1 NANOSLEEP.SYNCS 0x989680 ;  /* 0x009896800000995d */ /* 0x002fea0003900000 */
[----:B------:R-:W1:Y:S02]  /*15b70*/  @!P1 SYNCS.PHASECHK.TRANS64 P1, [R3+URZ+0x31c00], R0 ;  /* 0x031c0000030095a7 */ /* 0x000e64000802007f */
[----:B-1----:R-:W-:Y:S05]  /*15b80*/  @!P1 BRA `(.L_x_2070) ;  /* 0xfffffffc00ec9947 */ /* 0x002fea000383ffff */
[----:B------:R-:W-:Y:S05]  /*15b90*/  BRA `(.L_x_2237) ;  /* 0xfffffebc00cc7947 */ /* 0x000fea000383ffff */
.L_x_2074:
[----:B-1----:R1:W2:Y:S02]  /*15ba0*/  SYNCS.PHASECHK.TRANS64.TRYWAIT P2, [R3+URZ+0x31c30], R0 ;  /* 0x031c3000030075a7 */ /* 0x0022a4000804017f */
[----:B--2---:R-:W-:Y:S05]  /*15bb0*/  @!P2 NANOSLEEP.SYNCS 0x989680 ;  /* 0x009896800000a95d */ /* 0x004fea0003900000 */
[----:B------:R-:W2:Y:S02]  /*15bc0*/  @!P2 SYNCS.PHASECHK.TRANS64 P2, [R3+URZ+0x31c30], R0 ;  /* 0x031c30000300a5a7 */ /* 0x000ea4000804007f */
[----:B--2---:R-:W-:Y:S05]  /*15bd0*/  @!P2 BRA `(.L_x_2074) ;  /* 0xfffffffc00f0a947 */ /* 0x004fea000383ffff */
[----:B------:R-:W-:Y:S05]  /*15be0*/  BRA `(.L_x_2073) ;  /* 0xfffffebc00f07947 */ /* 0x000fea000383ffff */
.L_x_2079:
[----:B-1----:R-:W-:-:S04]  /*15bf0*/  IMAD.U32 R5, RZ, RZ, UR4 ;  /* 0x00000004ff057e24 */ /* 0x002fc8000f8e00ff */
[----:B------:R1:W2:Y:S03]  /*15c00*/  SYNCS.PHASECHK.TRANS64.TRYWAIT P3, [R5+URZ+0x31c30], R0 ;  /* 0x031c3000050075a7 */ /* 0x0002a6000806017f */
[----:B--2---:R-:W-:Y:S05]  /*15c10*/  @!P3 NANOSLEEP.SYNCS 0x989680 ;  /* 0x009896800000b95d */ /* 0x004fea0003900000 */
[----:B------:R-:W2:Y:S02]  /*15c20*/  @!P3 SYNCS.PHASECHK.TRANS64 P3, [R5+URZ+0x31c30], R0 ;  /* 0x031c30000500b5a7 */ /* 0x000ea4000806007f */
[----:B--2---:R-:W-:Y:S05]  /*15c30*/  @!P3 BRA `(.L_x_2079) ;  /* 0xfffffffc00ecb947 */ /* 0x004fea000383ffff */
[----:B------:R-:W-:Y:S05]  /*15c40*/  BRA `(.L_x_2076) ;  /* 0xfffffef800647947 */ /* 0x000fea000383ffff */
.L_x_2083:
[----:B-1----:R-:W-:-:S04]  /*15c50*/  IMAD.U32 R5, RZ, RZ, UR4 ;  /* 0x00000004ff057e24 */ /* 0x002fc8000f8e00ff */
[----:B------:R1:W2:Y:S03]  /*15c60*/  SYNCS.PHASECHK.TRANS64.TRYWAIT P3, [R5+URZ+0x31c50], R0 ;  /* 0x031c5000050075a7 */ /* 0x0002a6000806017f */
[----:B--2---:R-:W-:Y:S05]  /*15c70*/  @!P3 NANOSLEEP.SYNCS 0x989680 ;  /* 0x009896800000b95d */ /* 0x004fea0003900000 */
[----:B------:R-:W2:Y:S02]  /*15c80*/  @!P3 SYNCS.PHASECHK.TRANS64 P3, [R5+URZ+0x31c50], R0 ;  /* 0x031c50000500b5a7 */ /* 0x000ea4000806007f */
[----:B--2---:R-:W-:Y:S05]  /*15c90*/  @!P3 BRA `(.L_x_2083) ;  /* 0xfffffffc00ecb947 */ /* 0x004fea000383ffff */
[----:B------:R-:W-:Y:S05]  /*15ca0*/  BRA `(.L_x_2080) ;  /* 0xffffff1000007947 */ /* 0x000fea000383ffff */
.L_x_2089:
[----:B-1----:R-:W-:-:S04]  /*15cb0*/  IMAD.U32 R5, RZ, RZ, UR4 ;  /* 0x00000004ff057e24 */ /* 0x002fc8000f8e00ff */
[----:B------:R1:W2:Y:S03]  /*15cc0*/  SYNCS.PHASECHK.TRANS64.TRYWAIT P2, [R5+URZ+0x31c30], R0 ;  /* 0x031c3000050075a7 */ /* 0x0002a6000804017f */
[----:B--2---:R-:W-:Y:S05]  /*15cd0*/  @!P2 NANOSLEEP.SYNCS 0x989680 ;  /* 0x009896800000a95d */ /* 0x004fea0003900000 */
[----:B------:R-:W2:Y:S02]  /*15ce0*/  @!P2 SYNCS.PHASECHK.TRANS64 P2, [R5+URZ+0x31c30], R0 ;  /* 0x031c30000500a5a7 */ /* 0x000ea4000804007f */
[----:B--2---:R-:W-:Y:S05]  /*15cf0*/  @!P2 BRA `(.L_x_2089) ;  /* 0xfffffffc00eca947 */ /* 0x004fea000383ffff */
[----:B------:R-:W-:Y:S05]  /*15d00*/  BRA `(.L_x_2086) ;  /* 0xffffff3800c07947 */ /* 0x000fea000383ffff */
.L_x_2093:
[----:B-1----:R-:W-:-:S04]  /*15d10*/  IMAD.U32 R5, RZ, RZ, UR4 ;  /* 0x00000004ff057e24 */ /* 0x002fc8000f8e00ff */
[----:B------:R1:W2:Y:S03]  /*15d20*/  SYNCS.PHASECHK.TRANS64.TRYWAIT P2, [R5+URZ+0x31c50], R0 ;  /* 0x031c5000050075a7 */ /* 0x0002a6000804017f */
[----:B--2---:R-:W-:Y:S05]  /*15d30*/  @!P2 NANOSLEEP.SYNCS 0x989680 ;  /* 0x009896800000a95d */ /* 0x004fea0003900000 */
[----:B------:R-:W2:Y:S02]  /*15d40*/  @!P2 SYNCS.PHASECHK.TRANS64 P2, [R5+URZ+0x31c50], R0 ;  /* 0x031c50000500a5a7 */ /* 0x000ea4000804007f */
[----:B--2---:R-:W-:Y:S05]  /*15d50*/  @!P2 BRA `(.L_x_2093) ;  /* 0xfffffffc00eca947 */ /* 0x004fea000383ffff */
[----:B------:R-:W-:Y:S05]  /*15d60*/  BRA `(.L_x_2090) ;  /* 0xffffff50005c7947 */ /* 0x000fea000383ffff */
.L_x_2098:
[----:B-1----:R-:W-:-:S04]  /*15d70*/  IMAD.U32 R7, RZ, RZ, UR6 ;  /* 0x00000006ff077e24 */ /* 0x002fc8000f8e00ff */
[----:B------:R1:W3:Y:S03]  /*15d80*/  SYNCS.PHASECHK.TRANS64.TRYWAIT P0, [R7+URZ+0x31c50], R6 ;  /* 0x031c5006070075a7 */ /* 0x0002e6000800017f */
[----:B---3--:R-:W-:Y:S05]  /*15d90*/  @!P0 NANOSLEEP.SYNCS 0x989680 ;  /* 0x009896800000895d */ /* 0x008fea0003900000 */
[----:B------:R-:W3:Y:S02]  /*15da0*/  @!P0 SYNCS.PHASECHK.TRANS64 P0, [R7+URZ+0x31c50], R6 ;  /* 0x031c5006070085a7 */ /* 0x000ee4000800007f */
[----:B---3--:R-:W-:Y:S05]  /*15db0*/  @!P0 BRA `(.L_x_2098) ;  /* 0xfffffffc00ec8947 */ /* 0x008fea000383ffff */
[----:B------:R-:W-:Y:S05]  /*15dc0*/  BRA `(.L_x_2097) ;  /* 0xffffff70003c7947 */ /* 0x000fea000383ffff */
.L_x_2132:
        /* <DEDUP_REMOVED lines=11> */
.L_x_2239:
[----:B------:R-:W-:Y:S05]  /*15e80*/  BSYNC B0 ;  /* 0x0000000000007941 */ /* 0x000fea0003800000 */
.L_x_2238:
[----:B------:R-:W-:Y:S05]  /*15e90*/  BRA `(.L_x_2240) ;  /* 0xffffffb000547947 */ /* 0x000fea000383ffff */
.L_x_2134:
[----:B------:R-:W-:Y:S01]  /*15ea0*/  BSSY B0, `(.L_x_2241) ;  /* 0x0000006000007945 */ /* 0x000fe20003800000 */
[----:B------:R-:W-:-:S07]  /*15eb0*/  IMAD.MOV.U32 R15, RZ, RZ, -0x1 ;  /* 0xffffffffff0f7424 */ /* 0x000fce00078e00ff */
[----:B012---:R-:W-:Y:S05]  /*15ec0*/  WARPSYNC.COLLECTIVE R15, `(.L_x_2242) ;  /* 0x000000000f0c7348 */ /* 0x007fea0003c00000 */
[----:B------:R-:W-:Y:S02]  /*15ed0*/  ELECT P6, UR62, PT ;  /* 0x00000000003e782f */ /* 0x000fe400038c0000 */
[----:B------:R-:W-:Y:S01]  /*15ee0*/  MOV R14, UR62 ;  /* 0x0000003e000e7c02 */ /* 0x000fe20008000f00 */
[----:B012---:R-:W-:Y:S10]  /*15ef0*/  ENDCOLLECTIVE ;  /* 0x000000000000791b */ /* 0x007ff40003800000 */
.L_x_2242:
[----:B------:R-:W-:Y:S05]  /*15f00*/  BSYNC B0 ;  /* 0x0000000000007941 */ /* 0x000fea0003800000 */
.L_x_2241:
[----:B------:R-:W-:Y:S05]  /*15f10*/  BRA `(.L_x_2243) ;  /* 0xffffffb000547947 */ /* 0x000fea000383ffff */
.L_x_2136:
[----:B--2---:R2:W3:Y:S02]  /*15f20*/  SYNCS.PHASECHK.TRANS64.TRYWAIT P0, [R0+URZ+0x31c40], R2 ;  /* 0x031c4002000075a7 */ /* 0x0044e4000800017f */
[----:B---3--:R-:W-:Y:S05]  /*15f30*/  @!P0 NANOSLEEP.SYNCS 0x989680 ;  /* 0x009896800000895d */ /* 0x008fea0003900000 */
[----:B------:R-:W3:Y:S02]  /*15f40*/  @!P0 SYNCS.PHASECHK.TRANS64 P0, [R0+URZ+0x31c40], R2 ;  /* 0x031c4002000085a7 */ /* 0x000ee4000800007f */
[----:B---3--:R-:W-:Y:S05]  /*15f50*/  @!P0 BRA `(.L_x_2136) ;  /* 0xfffffffc00f08947 */ /* 0x008fea000383ffff */
[----:B------:R-:W-:Y:S05]  /*15f60*/  BRA `(.L_x_2244) ;  /* 0xffffffb000a87947 */ /* 0x000fea000383ffff */
.L_x_2140:
        /* <DEDUP_REMOVED lines=12> */
.L_x_2245:
[----:B------:R-:W-:Y:S02]  /*16030*/  IMAD.MOV.U32 R13, RZ, RZ, R0 ;  /* 0x000000ffff0d7224 */ /* 0x000fe400078e0000 */
[----:B------:R-:W-:-:S07]  /*16040*/  IMAD.MOV.U32 R2, RZ, RZ, R14 ;  /* 0x000000ffff027224 */ /* 0x000fce00078e000e */
[----:B------:R-:W-:Y:S05]  /*16050*/  WARPSYNC.COLLECTIVE R15, `(.L_x_2246) ;  /* 0x000000000f087348 */ /* 0x000fea0003c00000 */
[----:B------:R0:W1:Y:S02]  /*16060*/  SHFL.IDX P6, R14, R13, R12, R11 ;  /* 0x0000000c0d0e7389 */ /* 0x00006400000c000b */
[----:B01----:R-:W-:Y:S01]  /*16070*/  ENDCOLLECTIVE ;  /* 0x000000000000791b */ /* 0x003fe20003800000 */
.L_x_2246:
[----:B------:R-:W-:Y:S01]  /*16080*/  ULDC.64 UR4, c[0x0][0x208] ;  /* 0x0000820000047ab9 */ /* 0x000fe20000000a00 */
[----:B------:R-:W-:Y:S02]  /*16090*/  IMAD.MOV.U32 R13, RZ, RZ, R4 ;  /* 0x000000ffff0d7224 */ /* 0x000fe400078e0004 */
[----:B------:R-:W-:Y:S02]  /*160a0*/  IMAD.MOV.U32 R12, RZ, RZ, 0x1 ;  /* 0x00000001ff0c7424 */ /* 0x000fe400078e00ff */
[----:B------:R-:W-:-:S05]  /*160b0*/  IMAD.MOV.U32 R3, RZ, RZ, R14 ;  /* 0x000000ffff037224 */ /* 0x000fca00078e000e */
[----:B------:R-:W-:-:S05]  /*160c0*/  @!P4 LEA R3, P3, R20, R3, 0x1 ;  /* 0x000000031403c211 */ /* 0x000fca00078608ff */
[----:B------:R-:W-:Y:S01]  /*160d0*/  @!P4 IMAD.X R2, RZ, RZ, R2, P3 ;  /* 0x000000ffff02c224 */ /* 0x000fe200018e0602 */
[----:B------:R-:W-:-:S04]  /*160e0*/  ISETP.GE.AND P3, PT, R8, R5, PT ;  /* 0x000000050800720c */ /* 0x000fc80003f66270 */
        /* <DEDUP_REMOVED lines=12> */
.L_x_2247:
[----:B------:R-:W-:Y:S02]  /*161b0*/  IMAD.MOV.U32 R13, RZ, RZ, R0 ;  /* 0x000000ffff0d7224 */ /* 0x000fe400078e0000 */
[----:B------:R-:W-:-:S07]  /*161c0*/  IMAD.MOV.U32 R2, RZ, RZ, R14 ;  /* 0x000000ffff027224 */ /* 0x000fce00078e000e */
[----:B------:R-:W-:Y:S05]  /*161d0*/  WARPSYNC.COLLECTIVE R15, `(.L_x_2248) ;  /* 0x000000000f087348 */ /* 0x000fea0003c00000 */
[----:B------:R0:W1:Y:S02]  /*161e0*/  SHFL.IDX P6, R14, R13, R12, R11 ;  /* 0x0000000c0d0e7389 */ /* 0x00006400000c000b */
[----:B01----:R-:W-:Y:S01]  /*161f0*/  ENDCOLLECTIVE ;  /* 0x000000000000791b */ /* 0x003fe20003800000 */
.L_x_2248:
        /* <DEDUP_REMOVED lines=18> */
.L_x_2249:
[----:B------:R-:W-:-:S05]  /*16320*/  VIADD R2, R17, 0x40 ;  /* 0x0000004011027836 */ /* 0x000fca0000000000 */
[----:B------:R-:W-:Y:S01]  /*16330*/  ISETP.GE.AND P3, PT, R2, R5, PT ;  /* 0x000000050200720c */ /* 0x000fe20003f66270 */
[----:B------:R-:W-:Y:S02]  /*16340*/  IMAD.MOV.U32 R13, RZ, RZ, R0 ;  /* 0x000000ffff0d7224 */ /* 0x000fe400078e0000 */
[----:B------:R-:W-:-:S10]  /*16350*/  IMAD.MOV.U32 R2, RZ, RZ, R14 ;  /* 0x000000ffff027224 */ /* 0x000fd400078e000e */
[----:B------:R-:W-:Y:S05]  /*16360*/  WARPSYNC.COLLECTIVE R15, `(.L_x_2250) ;  /* 0x000000000f087348 */ /* 0x000fea0003c00000 */
[----:B------:R0:W1:Y:S02]  /*16370*/  SHFL.IDX P6, R14, R13, R12, R11 ;  /* 0x0000000c0d0e7389 */ /* 0x00006400000c000b */
[----:B01----:R-:W-:Y:S01]  /*16380*/  ENDCOLLECTIVE ;  /* 0x000000000000791b */ /* 0x003fe20003800000 */
.L_x_2250:
        /* <DEDUP_REMOVED lines=18> */
.L_x_2251:
[----:B------:R-:W-:Y:S02]  /*164b0*/  IMAD.MOV.U32 R13, RZ, RZ, R0 ;  /* 0x000000ffff0d7224 */ /* 0x000fe400078e0000 */
[----:B------:R-:W-:-:S05]  /*164c0*/  VIADD R0, R17, 0x60 ;  /* 0x0000006011007836 */ /* 0x000fca0000000000 */
[----:B------:R-:W-:Y:S01]  /*164d0*/  ISETP.GE.AND P3, PT, R0, R5, PT ;  /* 0x000000050000720c */ /* 0x000fe20003f66270 */
[----:B------:R-:W-:-:S12]  /*164e0*/  IMAD.MOV.U32 R4, RZ, RZ, R14 ;  /* 0x000000ffff047224 */ /* 0x000fd800078e000e */
[----:B------:R-:W-:Y:S05]  /*164f0*/  WARPSYNC.COLLECTIVE R15, `(.L_x_2252) ;  /* 0x000000000f087348 */ /* 0x000fea0003c00000 */
[----:B------:R0:W1:Y:S02]  /*16500*/  SHFL.IDX P6, R14, R13, R12, R11 ;  /* 0x0000000c0d0e7389 */ /* 0x00006400000c000b */
[----:B01----:R-:W-:Y:S01]  /*16510*/  ENDCOLLECTIVE ;  /* 0x000000000000791b */ /* 0x003fe20003800000 */
.L_x_2252:
[----:B------:R-:W-:Y:S01]  /*16520*/  ULDC.64 UR4, c[0x0][0x208] ;  /* 0x0000820000047ab9 */ /* 0x000fe20000000a00 */
[----:B------:R-:W-:Y:S02]  /*16530*/  IMAD.MOV.U32 R13, RZ, RZ, R6 ;  /* 0x000000ffff0d7224 */ /* 0x000fe400078e0006 */
[----:B------:R-:W-:Y:S02]  /*16540*/  IMAD.MOV.U32 R12, RZ, RZ, RZ ;  /* 0x000000ffff0c7224 */ /* 0x000fe400078e00ff */
[----:B------:R-:W-:-:S05]  /*16550*/  IMAD.MOV.U32 R2, RZ, RZ, R14 ;  /* 0x000000ffff027224 */ /* 0x000fca00078e000e */
[----:B------:R-:W-:-:S05]  /*16560*/  @!P3 LEA R2, P5, R20, R2, 0x1 ;  /* 0x000000021402b211 */ /* 0x000fca00078a08ff */
[----:B------:R-:W-:-:S05]  /*16570*/  @!P3 IMAD.X R3, RZ, RZ, R4, P5 ;  /* 0x000000ffff03b224 */ /* 0x000fca00028e0604 */
        /* <DEDUP_REMOVED lines=9> */
.L_x_2253:
[----:B------:R-:W-:-:S05]  /*16610*/  VIADD R2, R17, 0x80 ;  /* 0x0000008011027836 */ /* 0x000fca0000000000 */
[----:B------:R-:W-:Y:S01]  /*16620*/  ISETP.GE.AND P3, PT, R2, R5, PT ;  /* 0x000000050200720c */ /* 0x000fe20003f66270 */
[----:B------:R-:W-:Y:S02]  /*16630*/  IMAD.MOV.U32 R13, RZ, RZ, R7 ;  /* 0x000000ffff0d7224 */ /* 0x000fe400078e0007 */
[----:B------:R-:W-:-:S10]  /*16640*/  IMAD.MOV.U32 R0, RZ, RZ, R14 ;  /* 0x000000ffff007224 */ /* 0x000fd400078e000e */
[----:B------:R-:W-:Y:S05]  /*16650*/  WARPSYNC.COLLECTIVE R15, `(.L_x_2254) ;  /* 0x000000000f087348 */ /* 0x000fea0003c00000 */
[----:B------:R0:W1:Y:S02]  /*16660*/  SHFL.IDX P6, R14, R13, R12, R11 ;  /* 0x0000000c0d0e7389 */ /* 0x00006400000c000b */
[----:B01----:R-:W-:Y:S01]  /*16670*/  ENDCOLLECTIVE ;  /* 0x000000000000791b */ /* 0x003fe20003800000 */
.L_x_2254:
[----:B------:R-:W-:Y:S01]  /*16680*/  ULDC.64 UR4, c[0x0][0x208] ;  /* 0x0000820000047ab9 */ /* 0x000fe20000000a00 */
[----:B------:R-:W-:Y:S02]  /*16690*/  IMAD.MOV.U32 R13, RZ, RZ, R6 ;  /* 0x000000ffff0d7224 */ /* 0x000fe400078e0006 */
[----:B------:R-:W-:Y:S02]  /*166a0*/  IMAD.MOV.U32 R12, RZ, RZ, 0x1 ;  /* 0x00000001ff0c7424 */ /* 0x000fe400078e00ff */
[----:B------:R-:W-:-:S05]  /*166b0*/  IMAD.MOV.U32 R4, RZ, RZ, R14 ;  /* 0x000000ffff047224 */ /* 0x000fca00078e000e */
        /* <DEDUP_REMOVED lines=13> */
.L_x_2255:
[----:B------:R-:W-:Y:S02]  /*16790*/  IMAD.MOV.U32 R13, RZ, RZ, R7 ;  /* 0x000000ffff0d7224 */ /* 0x000fe400078e0007 */
[----:B------:R-:W-:-:S07]  /*167a0*/  IMAD.MOV.U32 R6, RZ, RZ, R14 ;  /* 0x000000ffff067224 */ /* 0x000fce00078e000e */
[----:B------:R-:W-:Y:S05]  /*167b0*/  WARPSYNC.COLLECTIVE R15, `(.L_x_2256) ;  /* 0x000000000f087348 */ /* 0x000fea0003c00000 */
[----:B------:R0:W1:Y:S02]  /*167c0*/  SHFL.IDX P6, R14, R13, R12, R11 ;  /* 0x0000000c0d0e7389 */ /* 0x00006400000c000b */
[----:B01----:R-:W-:Y:S01]  /*167d0*/  ENDCOLLECTIVE ;  /* 0x000000000000791b */ /* 0x003fe20003800000 */
.L_x_2256:
[----:B------:R-:W-:Y:S05]  /*167e0*/  BRA `(.L_x_2257) ;  /* 0xffffffb800207947 */ /* 0x000fea000383ffff */
.L_x_2143:
[----:B0-----:R0:W1:Y:S02]  /*167f0*/  SYNCS.PHASECHK.TRANS64.TRYWAIT P0, [R22+URZ+0x31c20], R3 ;  /* 0x031c2003160075a7 */ /* 0x001064000800017f */
[----:B-1----:R-:W-:Y:S05]  /*16800*/  @!P0 NANOSLEEP.SYNCS 0x989680 ;  /* 0x009896800000895d */ /* 0x002fea0003900000 */
[----:B------:R-:W1:Y:S02]  /*16810*/  @!P0 SYNCS.PHASECHK.TRANS64 P0, [R22+URZ+0x31c20], R3 ;  /* 0x031c2003160085a7 */ /* 0x000e64000800007f */
[----:B-1----:R-:W-:Y:S05]  /*16820*/  @!P0 BRA `(.L_x_2143) ;  /* 0xfffffffc00f08947 */ /* 0x002fea000383ffff */
[----:B------:R-:W-:Y:S05]  /*16830*/  BRA `(.L_x_2258) ;  /* 0xffffffb800947947 */ /* 0x000fea000383ffff */
.L_x_2152:
[----:B0-----:R0:W2:Y:S02]  /*16840*/  SYNCS.PHASECHK.TRANS64.TRYWAIT P0, [R3+URZ+0x31c40], R2 ;  /* 0x031c4002030075a7 */ /* 0x0010a4000800017f */
[----:B--2---:R-:W-:Y:S05]  /*16850*/  @!P0 NANOSLEEP.SYNCS 0x989680 ;  /* 0x009896800000895d */ /* 0x004fea0003900000 */
[----:B------:R-:W2:Y:S02]  /*16860*/  @!P0 SYNCS.PHASECHK.TRANS64 P0, [R3+URZ+0x31c40], R2 ;  /* 0x031c4002030085a7 */ /* 0x000ea4000800007f */
[----:B--2---:R-:W-:Y:S05]  /*16870*/  @!P0 BRA `(.L_x_2152) ;  /* 0xfffffffc00f08947 */ /* 0x004fea000383ffff */
[----:B------:R-:W-:Y:S05]  /*16880*/  BRA `(.L_x_2259) ;  /* 0xffffffbc00407947 */ /* 0x000fea000383ffff */
.L_x_2159:
[----:B0-----:R0:W1:Y:S02]  /*16890*/  SYNCS.PHASECHK.TRANS64.TRYWAIT P0, [R3+URZ+0x60], R2 ;  /* 0x00006002030075a7 */ /* 0x001064000800017f */
[----:B-1----:R-:W-:Y:S05]  /*168a0*/  @!P0 NANOSLEEP.SYNCS 0x989680 ;  /* 0x009896800000895d */ /* 0x002fea0003900000 */
[----:B------:R-:W1:Y:S02]  /*168b0*/  @!P0 SYNCS.PHASECHK.TRANS64 P0, [R3+URZ+0x60], R2 ;  /* 0x00006002030085a7 */ /* 0x000e64000800007f */
[----:B-1----:R-:W-:Y:S05]  /*168c0*/  @!P0 BRA `(.L_x_2159) ;  /* 0xfffffffc00f08947 */ /* 0x002fea000383ffff */
[----:B------:R-:W-:Y:S05]  /*168d0*/  BRA `(.L_x_2260) ;  /* 0xffffffc0004c7947 */ /* 0x000fea000383ffff */
.L_x_2169:
[----:B0-----:R0:W2:Y:S02]  /*168e0*/  SYNCS.PHASECHK.TRANS64.TRYWAIT P0, [R3+URZ+0x31c40], R2 ;  /* 0x031c4002030075a7 */ /* 0x0010a4000800017f */
[----:B--2---:R-:W-:Y:S05]  /*168f0*/  @!P0 NANOSLEEP.SYNCS 0x989680 ;  /* 0x009896800000895d */ /* 0x004fea0003900000 */
[----:B------:R-:W2:Y:S02]  /*16900*/  @!P0 SYNCS.PHASECHK.TRANS64 P0, [R3+URZ+0x31c40], R2 ;  /* 0x031c4002030085a7 */ /* 0x000ea4000800007f */
[----:B--2---:R-:W-:Y:S05]  /*16910*/  @!P0 BRA `(.L_x_2169) ;  /* 0xfffffffc00f08947 */ /* 0x004fea000383ffff */
[----:B------:R-:W-:Y:S05]  /*16920*/  BRA `(.L_x_2261) ;  /* 0xffffffc800007947 */ /* 0x000fea000383ffff */
.L_x_2176:
[----:B0-----:R0:W1:Y:S02]  /*16930*/  SYNCS.PHASECHK.TRANS64.TRYWAIT P0, [R12+URZ+0x60], R27 ;  /* 0x0000601b0c0075a7 */ /* 0x001064000800017f */
[----:B-1----:R-:W-:Y:S05]  /*16940*/  @!P0 NANOSLEEP.SYNCS 0x989680 ;  /* 0x009896800000895d */ /* 0x002fea0003900000 */
[----:B------:R-:W1:Y:S02]  /*16950*/  @!P0 SYNCS.PHASECHK.TRANS64 P0, [R12+URZ+0x60], R27 ;  /* 0x0000601b0c0085a7 */ /* 0x000e64000800007f */
[----:B-1----:R-:W-:Y:S05]  /*16960*/  @!P0 BRA `(.L_x_2176) ;  /* 0xfffffffc00f08947 */ /* 0x002fea000383ffff */
[----:B------:R-:W-:Y:S05]  /*16970*/  BRA `(.L_x_2262) ;  /* 0xffffffcc000c7947 */ /* 0x000fea000383ffff */
.L_x_2186:
[----:B0-----:R0:W2:Y:S02]  /*16980*/  SYNCS.PHASECHK.TRANS64.TRYWAIT P0, [R2+URZ+0x31c40], R3 ;  /* 0x031c4003020075a7 */ /* 0x0010a4000800017f */
[----:B--2---:R-:W-:Y:S05]  /*16990*/  @!P0 NANOSLEEP.SYNCS 0x989680 ;  /* 0x009896800000895d */ /* 0x004fea0003900000 */
[----:B------:R-:W2:Y:S02]  /*169a0*/  @!P0 SYNCS.PHASECHK.TRANS64 P0, [R2+URZ+0x31c40], R3 ;  /* 0x031c4003020085a7 */ /* 0x000ea4000800007f */
[----:B--2---:R-:W-:Y:S05]  /*169b0*/  @!P0 BRA `(.L_x_2186) ;  /* 0xfffffffc00f08947 */ /* 0x004fea000383ffff */
[----:B------:R-:W-:Y:S05]  /*169c0*/  BRA `(.L_x_2263) ;  /* 0xffffffd000947947 */ /* 0x000fea000383ffff */
.L_x_2193:
[----:B0-----:R0:W1:Y:S02]  /*169d0*/  SYNCS.PHASECHK.TRANS64.TRYWAIT P0, [R8+URZ+0x60], R2 ;  /* 0x00006002080075a7 */ /* 0x001064000800017f */
[----:B-1----:R-:W-:Y:S05]  /*169e0*/  @!P0 NANOSLEEP.SYNCS 0x989680 ;  /* 0x009896800000895d */ /* 0x002fea0003900000 */
[----:B------:R-:W1:Y:S02]  /*169f0*/  @!P0 SYNCS.PHASECHK.TRANS64 P0, [R8+URZ+0x60], R2 ;  /* 0x00006002080085a7 */ /* 0x000e64000800007f */
[----:B-1----:R-:W-:Y:S05]  /*16a00*/  @!P0 BRA `(.L_x_2193) ;  /* 0xfffffffc00f08947 */ /* 0x002fea000383ffff */
[----:B------:R-:W-:Y:S05]  /*16a10*/  BRA `(.L_x_2264) ;  /* 0xffffffd400a47947 */ /* 0x000fea000383ffff */
.L_x_2205:
[----:B0-----:R0:W1:Y:S02]  /*16a20*/  SYNCS.PHASECHK.TRANS64.TRYWAIT P0, [R3+URZ+0x31c60], R0 ;  /* 0x031c6000030075a7 */ /* 0x001064000800017f */
[----:B-1----:R-:W-:Y:S05]  /*16a30*/  @!P0 NANOSLEEP.SYNCS 0x989680 ;  /* 0x009896800000895d */ /* 0x002fea0003900000 */
[----:B------:R-:W1:Y:S02]  /*16a40*/  @!P0 SYNCS.PHASECHK.TRANS64 P0, [R3+URZ+0x31c60], R0 ;  /* 0x031c6000030085a7 */ /* 0x000e64000800007f */
[----:B-1----:R-:W-:Y:S05]  /*16a50*/  @!P0 BRA `(.L_x_2205) ;  /* 0xfffffffc00f08947 */ /* 0x002fea000383ffff */
[----:B------:R-:W-:Y:S05]  /*16a60*/  BRA `(.L_x_2265) ;  /* 0xffffffdc001c7947 */ /* 0x000fea000383ffff */
.L_x_2213:
[----:B------:R-:W-:Y:S01]  /*16a70*/  BSSY B0, `(.L_x_2266) ;  /* 0x0000008000007945 */ /* 0x000fe20003800000 */
[----:B------:R-:W-:Y:S02]  /*16a80*/  IMAD.MOV.U32 R13, RZ, RZ, R16 ;  /* 0x000000ffff0d7224 */ /* 0x000fe400078e0010 */
[----:B------:R-:W-:Y:S02]  /*16a90*/  IMAD.MOV.U32 R12, RZ, RZ, RZ ;  /* 0x000000ffff0c7224 */ /* 0x000fe400078e00ff */
[----:B------:R-:W-:Y:S02]  /*16aa0*/  IMAD.MOV.U32 R11, RZ, RZ, 0x1f ;  /* 0x0000001fff0b7424 */ /* 0x000fe400078e00ff */
[----:B------:R-:W-:-:S07]  /*16ab0*/  IMAD.MOV.U32 R15, RZ, RZ, -0x1 ;  /* 0xffffffffff0f7424 */ /* 0x000fce00078e00ff */
[----:B------:R-:W-:Y:S05]  /*16ac0*/  WARPSYNC.COLLECTIVE R15, `(.L_x_2267) ;  /* 0x000000000f087348 */ /* 0x000fea0003c00000 */
[----:B------:R0:W1:Y:S02]  /*16ad0*/  SHFL.IDX P6, R14, R13, R12, R11 ;  /* 0x0000000c0d0e7389 */ /* 0x00006400000c000b */
[----:B01----:R-:W-:Y:S01]  /*16ae0*/  ENDCOLLECTIVE ;  /* 0x000000000000791b */ /* 0x003fe20003800000 */
.L_x_2267:
[----:B------:R-:W-:Y:S05]  /*16af0*/  BSYNC B0 ;  /* 0x0000000000007941 */ /* 0x000fea0003800000 */
.L_x_2266:
        /* <DEDUP_REMOVED lines=9> */
.L_x_2268:
[----:B------:R-:W-:Y:S01]  /*16b90*/  ULDC UR4, c[0x0][0xc3c] ;  /* 0x00030f0000047ab9 */ /* 0x000fe20000000800 */
[----:B------:R-:W-:Y:S01]  /*16ba0*/  ULDC.64 UR6, c[0x0][0x208] ;  /* 0x0000820000067ab9 */ /* 0x000fe20000000a00 */
        /* <DEDUP_REMOVED lines=17> */
.L_x_2269:
[----:B------:R-:W-:Y:S01]  /*16cc0*/  IMAD.MOV.U32 R12, RZ, RZ, 0x2 ;  /* 0x00000002ff0c7424 */ /* 0x000fe200078e00ff */
[----:B------:R-:W-:-:S05]  /*16cd0*/  SEL R4, R14, RZ, P1 ;  /* 0x000000ff0e047207 */ /* 0x000fca0000800000 */
[----:B------:R-:W-:-:S04]  /*16ce0*/  IMAD.IADD R4, R17, 0x1, R4 ;  /* 0x0000000111047824 */ /* 0x000fc800078e0204 */
[----:B------:R-:W-:-:S07]  /*16cf0*/  IMAD.MOV.U32 R13, RZ, RZ, R4 ;  /* 0x000000ffff0d7224 */ /* 0x000fce00078e0004 */
[----:B------:R-:W-:Y:S05]  /*16d00*/  WARPSYNC.COLLECTIVE R15, `(.L_x_2270) ;  /* 0x000000000f087348 */ /* 0x000fea0003c00000 */
[----:B------:R0:W1:Y:S02]  /*16d10*/  SHFL.UP P6, R14, R13, R12, R11 ;  /* 0x0400000c0d0e7389 */ /* 0x00006400000c000b */
[----:B01----:R-:W-:Y:S01]  /*16d20*/  ENDCOLLECTIVE ;  /* 0x000000000000791b */ /* 0x003fe20003800000 */
.L_x_2270:
[----:B------:R-:W-:Y:S01]  /*16d30*/  IMAD.MOV.U32 R12, RZ, RZ, 0x4 ;  /* 0x00000004ff0c7424 */ /* 0x000fe200078e00ff */
[----:B------:R-:W-:-:S05]  /*16d40*/  SEL R3, R14, RZ, P2 ;  /* 0x000000ff0e037207 */ /* 0x000fca0001000000 */
[----:B------:R-:W-:-:S04]  /*16d50*/  IMAD.IADD R6, R4, 0x1, R3 ;  /* 0x0000000104067824 */ /* 0x000fc800078e0203 */
[----:B------:R-:W-:-:S07]  /*16d60*/  IMAD.MOV.U32 R13, RZ, RZ, R6 ;  /* 0x000000ffff0d7224 */ /* 0x000fce00078e0006 */
[----:B------:R-:W-:Y:S05]  /*16d70*/  WARPSYNC.COLLECTIVE R15, `(.L_x_2271) ;  /* 0x000000000f087348 */ /* 0x000fea0003c00000 */
[----:B------:R0:W1:Y:S02]  /*16d80*/  SHFL.UP P6, R14, R13, R12, R11 ;  /* 0x0400000c0d0e7389 */ /* 0x00006400000c000b */
[----:B01----:R-:W-:Y:S01]  /*16d90*/  ENDCOLLECTIVE ;  /* 0x000000000000791b */ /* 0x003fe20003800000 */
.L_x_2271:
[----:B------:R-:W-:Y:S01]  /*16da0*/  IMAD.MOV.U32 R12, RZ, RZ, 0x8 ;  /* 0x00000008ff0c7424 */ /* 0x000fe200078e00ff */
[----:B------:R-:W-:-:S05]  /*16db0*/  SEL R3, R14, RZ, P3 ;  /* 0x000000ff0e037207 */ /* 0x000fca0001800000 */
[----:B------:R-:W-:-:S04]  /*16dc0*/  IMAD.IADD R2, R6, 0x1, R3 ;  /* 0x0000000106027824 */ /* 0x000fc800078e0203 */
[----:B------:R-:W-:-:S07]  /*16dd0*/  IMAD.MOV.U32 R13, RZ, RZ, R2 ;  /* 0x000000ffff0d7224 */ /* 0x000fce00078e0002 */
[----:B------:R-:W-:Y:S05]  /*16de0*/  WARPSYNC.COLLECTIVE R15, `(.L_x_2272) ;  /* 0x000000000f087348 */ /* 0x000fea0003c00000 */
[----:B------:R0:W1:Y:S02]  /*16df0*/  SHFL.UP P6, R14, R13, R12, R11 ;  /* 0x0400000c0d0e7389 */ /* 0x00006400000c000b */
[----:B01----:R-:W-:Y:S01]  /*16e00*/  ENDCOLLECTIVE ;  /* 0x000000000000791b */ /* 0x003fe20003800000 */
.L_x_2272:
[----:B------:R-:W-:Y:S01]  /*16e10*/  IMAD.MOV.U32 R12, RZ, RZ, 0x10 ;  /* 0x00000010ff0c7424 */ /* 0x000fe200078e00ff */
[----:B------:R-:W-:-:S05]  /*16e20*/  SEL R3, R14, RZ, P4 ;  /* 0x000000ff0e037207 */ /* 0x000fca0002000000 */
[----:B------:R-:W-:-:S04]  /*16e30*/  IMAD.IADD R3, R2, 0x1, R3 ;  /* 0x0000000102037824 */ /* 0x000fc800078e0203 */
[----:B------:R-:W-:-:S07]  /*16e40*/  IMAD.MOV.U32 R13, RZ, RZ, R3 ;  /* 0x000000ffff0d7224 */ /* 0x000fce00078e0003 */
[----:B------:R-:W-:Y:S05]  /*16e50*/  WARPSYNC.COLLECTIVE R15, `(.L_x_2273) ;  /* 0x000000000f087348 */ /* 0x000fea0003c00000 */
[----:B------:R0:W1:Y:S02]  /*16e60*/  SHFL.UP P6, R14, R13, R12, R11 ;  /* 0x0400000c0d0e7389 */ /* 0x00006400000c000b */
[----:B01----:R-:W-:Y:S01]  /*16e70*/  ENDCOLLECTIVE ;  /* 0x000000000000791b */ /* 0x003fe20003800000 */
.L_x_2273:
        /* <DEDUP_REMOVED lines=8> */
.L_x_2274:
[----:B------:R-:W-:Y:S05]  /*16f00*/  BRA `(.L_x_2275) ;  /* 0xffffffdc00c87947 */ /* 0x000fea000383ffff */
.L_x_2218:
[----:B------:R-:W-:Y:S01]  /*16f10*/  BSSY B0, `(.L_x_2276) ;  /* 0x0000008000007945 */ /* 0x000fe20003800000 */
[----:B-----5:R-:W-:Y:S02]  /*16f20*/  IMAD.MOV.U32 R13, RZ, RZ, R17 ;  /* 0x000000ffff0d7224 */ /* 0x020fe400078e0011 */
[----:B------:R-:W-:Y:S02]  /*16f30*/  IMAD.MOV.U32 R12, RZ, RZ, 0x1 ;  /* 0x00000001ff0c7424 */ /* 0x000fe400078e00ff */
[----:B------:R-:W-:Y:S02]  /*16f40*/  IMAD.MOV.U32 R11, RZ, RZ, RZ ;  /* 0x000000ffff0b7224 */ /* 0x000fe400078e00ff */
[----:B------:R-:W-:-:S07]  /*16f50*/  IMAD.MOV.U32 R15, RZ, RZ, -0x1 ;  /* 0xffffffffff0f7424 */ /* 0x000fce00078e00ff */
[----:B0-----:R-:W-:Y:S05]  /*16f60*/  WARPSYNC.COLLECTIVE R15, `(.L_x_2277) ;  /* 0x000000000f087348 */ /* 0x001fea0003c00000 */
[----:B------:R1:W2:Y:S02]  /*16f70*/  SHFL.UP P6, R14, R13, R12, R11 ;  /* 0x0400000c0d0e7389 */ /* 0x0002a400000c000b */
[----:B012---:R-:W-:Y:S01]  /*16f80*/  ENDCOLLECTIVE ;  /* 0x000000000000791b */ /* 0x007fe20003800000 */
.L_x_2277:
[----:B------:R-:W-:Y:S05]  /*16f90*/  BSYNC B0 ;  /* 0x0000000000007941 */ /* 0x000fea0003800000 */
.L_x_2276:
        /* <DEDUP_REMOVED lines=8> */
.L_x_2278:
[----:B------:R-:W-:Y:S01]  /*17020*/  IMAD.MOV.U32 R12, RZ, RZ, 0x4 ;  /* 0x00000004ff0c7424 */ /* 0x000fe200078e00ff */
[----:B------:R-:W-:-:S05]  /*17030*/  SEL R2, R14, RZ, P2 ;  /* 0x000000ff0e027207 */ /* 0x000fca0001000000 */
[----:B------:R-:W-:-:S04]  /*17040*/  IMAD.IADD R2, R13, 0x1, R2 ;  /* 0x000000010d027824 */ /* 0x000fc800078e0202 */
[----:B------:R-:W-:-:S07]  /*17050*/  IMAD.MOV.U32 R13, RZ, RZ, R2 ;  /* 0x000000ffff0d7224 */ /* 0x000fce00078e0002 */
[----:B------:R-:W-:Y:S05]  /*17060*/  WARPSYNC.COLLECTIVE R15, `(.L_x_2279) ;  /* 0x000000000f087348 */ /* 0x000fea0003c00000 */
[----:B------:R0:W1:Y:S02]  /*17070*/  SHFL.UP P6, R14, R13, R12, R11 ;  /* 0x0400000c0d0e7389 */ /* 0x00006400000c000b */
[----:B01----:R-:W-:Y:S01]  /*17080*/  ENDCOLLECTIVE ;  /* 0x000000000000791b */ /* 0x003fe20003800000 */
.L_x_2279:
[----:B------:R-:W-:Y:S01]  /*17090*/  IMAD.MOV.U32 R12, RZ, RZ, 0x8 ;  /* 0x00000008ff0c7424 */ /* 0x000fe200078e00ff */
[----:B------:R-:W-:-:S05]  /*170a0*/  SEL R3, R14, RZ, P3 ;  /* 0x000000ff0e037207 */ /* 0x000fca0001800000 */
[----:B------:R-:W-:-:S04]  /*170b0*/  IMAD.IADD R3, R2, 0x1, R3 ;  /* 0x0000000102037824 */ /* 0x000fc800078e0203 */
[----:B------:R-:W-:-:S07]  /*170c0*/  IMAD.MOV.U32 R13, RZ, RZ, R3 ;  /* 0x000000ffff0d7224 */ /* 0x000fce00078e0003 */
[----:B------:R-:W-:Y:S05]  /*170d0*/  WARPSYNC.COLLECTIVE R15, `(.L_x_2280) ;  /* 0x000000000f087348 */ /* 0x000fea0003c00000 */
[----:B------:R0:W1:Y:S02]  /*170e0*/  SHFL.UP P6, R14, R13, R12, R11 ;  /* 0x0400000c0d0e7389 */ /* 0x00006400000c000b */
[----:B01----:R-:W-:Y:S01]  /*170f0*/  ENDCOLLECTIVE ;  /* 0x000000000000791b */ /* 0x003fe20003800000 */
.L_x_2280:
[----:B------:R-:W-:Y:S01]  /*17100*/  IMAD.MOV.U32 R12, RZ, RZ, 0x10 ;  /* 0x00000010ff0c7424 */ /* 0x000fe200078e00ff */
[----:B------:R-:W-:-:S05]  /*17110*/  SEL R4, R14, RZ, P4 ;  /* 0x000000ff0e047207 */ /* 0x000fca0002000000 */
[----:B------:R-:W-:-:S04]  /*17120*/  IMAD.IADD R4, R3, 0x1, R4 ;  /* 0x0000000103047824 */ /* 0x000fc800078e0204 */
[----:B------:R-:W-:-:S07]  /*17130*/  IMAD.MOV.U32 R13, RZ, RZ, R4 ;  /* 0x000000ffff0d7224 */ /* 0x000fce00078e0004 */
[----:B------:R-:W-:Y:S05]  /*17140*/  WARPSYNC.COLLECTIVE R15, `(.L_x_2281) ;  /* 0x000000000f087348 */ /* 0x000fea0003c00000 */
[----:B------:R0:W1:Y:S02]  /*17150*/  SHFL.UP P6, R14, R13, R12, R11 ;  /* 0x0400000c0d0e7389 */ /* 0x00006400000c000b */
[----:B01----:R-:W-:Y:S01]  /*17160*/  ENDCOLLECTIVE ;  /* 0x000000000000791b */ /* 0x003fe20003800000 */
.L_x_2281:
        /* <DEDUP_REMOVED lines=8> */
.L_x_2282:
[----:B------:R-:W-:Y:S05]  /*171f0*/  BRA `(.L_x_2283) ;  /* 0xffffffdc00ac7947 */ /* 0x000fea000383ffff */
.L_x_2220:
[----:B------:R-:W-:Y:S01]  /*17200*/  BSSY B0, `(.L_x_2284) ;  /* 0x0000006000007945 */ /* 0x000fe20003800000 */
[----:B------:R-:W-:Y:S01]  /*17210*/  PLOP3.LUT P6, PT, P6, PT, PT, 0x8, 0x0 ;  /* 0x000000000000781c */ /* 0x000fe200037ce170 */
[----:B------:R-:W-:-:S12]  /*17220*/  IMAD.MOV.U32 R15, RZ, RZ, -0x1 ;  /* 0xffffffffff0f7424 */ /* 0x000fd800078e00ff */
[----:B0-----:R-:W-:Y:S05]  /*17230*/  WARPSYNC.COLLECTIVE R15, `(.L_x_2285) ;  /* 0x000000000f087348 */ /* 0x001fea0003c00000 */
[----:B------:R-:W-:Y:S01]  /*17240*/  VOTE.ANY R14, PT, P6 ;  /* 0x00000000000e7806 */ /* 0x000fe200030e0100 */
[----:B0-----:R-:W-:Y:S06]  /*17250*/  ENDCOLLECTIVE ;  /* 0x000000000000791b */ /* 0x001fec0003800000 */
.L_x_2285:
[----:B------:R-:W-:Y:S05]  /*17260*/  BSYNC B0 ;  /* 0x0000000000007941 */ /* 0x000fea0003800000 */
.L_x_2284:
        /* <DEDUP_REMOVED lines=9> */
.L_x_2286:
[----:B------:R-:W-:Y:S01]  /*17300*/  IMAD.MOV.U32 R17, RZ, RZ, R14 ;  /* 0x000000ffff117224 */ /* 0x000fe200078e000e */
[----:B------:R-:W-:Y:S06]  /*17310*/  BRA `(.L_x_2287) ;  /* 0xffffffdc009c7947 */ /* 0x000fec000383ffff */
.L_x_2222:
[----:B------:R-:W-:Y:S01]  /*17320*/  BSSY B0, `(.L_x_2288) ;  /* 0x0000007000007945 */ /* 0x000fe20003800000 */
[----:B------:R-:W-:Y:S02]  /*17330*/  IMAD.MOV.U32 R13, RZ, RZ, R3 ;  /* 0x000000ffff0d7224 */ /* 0x000fe400078e0003 */
[----:B------:R-:W-:Y:S02]  /*17340*/  IMAD.MOV.U32 R11, RZ, RZ, 0x1f ;  /* 0x0000001fff0b7424 */ /* 0x000fe400078e00ff */
[----:B------:R-:W-:-:S07]  /*17350*/  IMAD.MOV.U32 R15, RZ, RZ, -0x1 ;  /* 0xffffffffff0f7424 */ /* 0x000fce00078e00ff */
[----:B012---:R-:W-:Y:S05]  /*17360*/  WARPSYNC.COLLECTIVE R15, `(.L_x_2289) ;  /* 0x000000000f087348 */ /* 0x007fea0003c00000 */
[----:B------:R3:W4:Y:S02]  /*17370*/  SHFL.IDX P6, R14, R13, R12, R11 ;  /* 0x0000000c0d0e7389 */ /* 0x00072400000c000b */
[----:B01234-:R-:W-:Y:S01]  /*17380*/  ENDCOLLECTIVE ;  /* 0x000000000000791b */ /* 0x01ffe20003800000 */
.L_x_2289:
[----:B------:R-:W-:Y:S05]  /*17390*/  BSYNC B0 ;  /* 0x0000000000007941 */ /* 0x000fea0003800000 */
.L_x_2288:
[----:B------:R-:W-:Y:S05]  /*173a0*/  BRA `(.L_x_2221) ;  /* 0xffffffdc00947947 */ /* 0x000fea000383ffff */
.L_x_2226:
[----:B0-----:R0:W2:Y:S02]  /*173b0*/  SYNCS.PHASECHK.TRANS64.TRYWAIT P0, [R9+URZ+0x31c20], R0 ;  /* 0x031c2000090075a7 */ /* 0x0010a4000800017f */
[----:B--2---:R-:W-:Y:S05]  /*173c0*/  @!P0 NANOSLEEP.SYNCS 0x989680 ;  /* 0x009896800000895d */ /* 0x004fea0003900000 */
[----:B------:R-:W2:Y:S02]  /*173d0*/  @!P0 SYNCS.PHASECHK.TRANS64 P0, [R9+URZ+0x31c20], R0 ;  /* 0x031c2000090085a7 */ /* 0x000ea4000800007f */
[----:B--2---:R-:W-:Y:S05]  /*173e0*/  @!P0 BRA `(.L_x_2226) ;  /* 0xfffffffc00f08947 */ /* 0x004fea000383ffff */
[----:B------:R-:W-:Y:S05]  /*173f0*/  BRA `(.L_x_2290) ;  /* 0xffffffe400107947 */ /* 0x000fea000383ffff */
.L_x_2227:
        /* <DEDUP_REMOVED lines=11> */
.L_x_2292:
[----:B------:R-:W-:Y:S05]  /*174b0*/  BSYNC B0 ;  /* 0x0000000000007941 */ /* 0x000fea0003800000 */
.L_x_2291:
[----:B------:R-:W-:Y:S05]  /*174c0*/  BRA `(.L_x_2293) ;  /* 0xffffffe000f87947 */ /* 0x000fea000383ffff */
.L_x_2230:
[----:B------:R-:W-:Y:S01]  /*174d0*/  BSSY B1, `(.L_x_2294) ;  /* 0x0000006000017945 */ /* 0x000fe20003800000 */
[----:B------:R-:W-:-:S07]  /*174e0*/  IMAD.MOV.U32 R15, RZ, RZ, -0x1 ;  /* 0xffffffffff0f7424 */ /* 0x000fce00078e00ff */
[----:B01-3--:R-:W-:Y:S05]  /*174f0*/  WARPSYNC.COLLECTIVE R15, `(.L_x_2295) ;  /* 0x000000000f0c7348 */ /* 0x00bfea0003c00000 */
[----:B------:R-:W-:Y:S02]  /*17500*/  ELECT P6, UR62, PT ;  /* 0x00000000003e782f */ /* 0x000fe400038c0000 */
[----:B------:R-:W-:Y:S01]  /*17510*/  MOV R14, UR62 ;  /* 0x0000003e000e7c02 */ /* 0x000fe20008000f00 */
[----:B01-3--:R-:W-:Y:S10]  /*17520*/  ENDCOLLECTIVE ;  /* 0x000000000000791b */ /* 0x00bff40003800000 */
.L_x_2295:
[----:B------:R-:W-:Y:S05]  /*17530*/  BSYNC B1 ;  /* 0x0000000000017941 */ /* 0x000fea0003800000 */
.L_x_2294:
[----:B------:R-:W-:Y:S05]  /*17540*/  BRA `(.L_x_2296) ;  /* 0xffffffe000f07947 */ /* 0x000fea000383ffff */
.L_x_2232:
[----:B0-----:R0:W2:Y:S02]  /*17550*/  SYNCS.PHASECHK.TRANS64.TRYWAIT P0, [R6+URZ], R3 ;  /* 0x00000003060075a7 */ /* 0x0010a4000800017f */
[----:B--2---:R-:W-:Y:S05]  /*17560*/  @!P0 NANOSLEEP.SYNCS 0x989680 ;  /* 0x009896800000895d */ /* 0x004fea0003900000 */
[----:B------:R-:W2:Y:S02]  /*17570*/  @!P0 SYNCS.PHASECHK.TRANS64 P0, [R6+URZ], R3 ;  /* 0x00000003060085a7 */ /* 0x000ea4000800007f */
[----:B--2---:R-:W-:Y:S05]  /*17580*/  @!P0 BRA `(.L_x_2232) ;  /* 0xfffffffc00f08947 */ /* 0x004fea000383ffff */
[----:B------:R-:W-:Y:S05]  /*17590*/  BRA `(.L_x_2297) ;  /* 0xffffffe4002c7947 */ /* 0x000fea000383ffff */
.L_x_2233:
[----:B--2---:R2:W4:Y:S02]  /*175a0*/  SYNCS.PHASECHK.TRANS64.TRYWAIT P0, [R7+URZ], R2 ;  /* 0x00000002070075a7 */ /* 0x004524000800017f */
[----:B----4-:R-:W-:Y:S05]  /*175b0*/  @!P0 NANOSLEEP.SYNCS 0x989680 ;  /* 0x009896800000895d */ /* 0x010fea0003900000 */
[----:B------:R-:W4:Y:S02]  /*175c0*/  @!P0 SYNCS.PHASECHK.TRANS64 P0, [R7+URZ], R2 ;  /* 0x00000002070085a7 */ /* 0x000f24000800007f */
[----:B----4-:R-:W-:Y:S05]  /*175d0*/  @!P0 BRA `(.L_x_2233) ;  /* 0xfffffffc00f08947 */ /* 0x010fea000383ffff */
[----:B------:R-:W-:Y:S05]  /*175e0*/  BRA `(.L_x_2298) ;  /* 0xffffffe400207947 */ /* 0x000fea000383ffff */
.L_x_2235:
[----:B----4-:R4:W0:Y:S02]  /*175f0*/  SYNCS.PHASECHK.TRANS64.TRYWAIT P0, [R4+URZ], R3 ;  /* 0x00000003040075a7 */ /* 0x010824000800017f */
[----:B0-----:R-:W-:Y:S05]  /*17600*/  @!P0 NANOSLEEP.SYNCS 0x989680 ;  /* 0x009896800000895d */ /* 0x001fea0003900000 */
[----:B------:R-:W0:Y:S02]  /*17610*/  @!P0 SYNCS.PHASECHK.TRANS64 P0, [R4+URZ], R3 ;  /* 0x00000003040085a7 */ /* 0x000e24000800007f */
[----:B0-----:R-:W-:Y:S05]  /*17620*/  @!P0 BRA `(.L_x_2235) ;  /* 0xfffffffc00f08947 */ /* 0x001fea000383ffff */
[----:B------:R-:W-:Y:S05]  /*17630*/  BRA `(.L_x_2299) ;  /* 0xffffffe400247947 */ /* 0x000fea000383ffff */
.L_x_2300:
        /* <DEDUP_REMOVED lines=12> */
.L_x_2731:


//--------------------- .text._ZN7cutlass13device_kernelIN5flash11enable_sm90INS1_16FlashAttnFwdSm90INS1_25CollectiveMainloopFwdSm90ILi2EN4cute5tupleIJNS5_1CILi1EEES8_S8_EEENS6_IJNS7_ILi192EEENS7_ILi144EEENS7_ILi96EEEEEELi96ENS_6half_tEfNS_4arch4Sm90ELb1ELb0ELb0ELb1ELb0ELb1ELb0ELb0ELb1ELb1ELb0ELb0EEENS1_21CollectiveEpilogueFwdINS6_IJSA_SC_SB_EEES9_SE_SG_Li384ELb1ELb1ELb0ELb0EEENS1_36VarlenDynamicPersistentTileSchedulerILi192ELi144ELi384ELi128ELb0ELb1ELb1ELb1ELb1ELb1EEEEEEEEEvNT_6ParamsE --------------------------
	.section	.text._ZN7cutlass13device_kernelIN5flash11enable_sm90INS1_16FlashAttnFwdSm90INS1_25CollectiveMainloopFwdSm90ILi2EN4cute5tupleIJNS5_1CILi1EEES8_S8_EEENS6_IJNS7_ILi192EEENS7_ILi144EEENS7_ILi96EEEEEELi96ENS_6half_tEfNS_4arch4Sm90ELb1ELb0ELb0ELb1ELb0ELb1ELb0ELb0ELb1ELb1ELb0ELb0EEENS1_21CollectiveEpilogueFwdINS6_IJSA_SC_SB_EEES9_SE_SG_Li384ELb1ELb1ELb0ELb0EEENS1_36VarlenDynamicPersistentTileSchedulerILi192ELi144ELi384ELi128ELb0ELb1ELb1ELb1ELb1ELb1EEEEEEEEEvNT_6ParamsE,"ax",@progbits
	.align	128
.text._ZN7cutlass13device_kernelIN5flash11enable_sm90INS1_16FlashAttnFwdSm90INS1_25CollectiveMainloopFwdSm90ILi2EN4cute5tupleIJNS5_1CILi1EEES8_S8_EEENS6_IJNS7_ILi192EEENS7_ILi144EEENS7_ILi96EEEEEELi96ENS_6half_tEfNS_4arch4Sm90ELb1ELb0ELb0ELb1ELb0ELb1ELb0ELb0ELb1ELb1ELb0ELb0EEENS1_21CollectiveEpilogueFwdINS6_IJSA_SC_SB_EEES9_SE_SG_Li384ELb1ELb1ELb0ELb0EEENS1_36VarlenDynamicPersistentTileSchedulerILi192ELi144ELi384ELi128ELb0ELb1ELb1ELb1ELb1ELb1EEEEEEEEEvNT_6ParamsE:
        .type           _ZN7cutlass13device_kernelIN5flash11enable_sm90INS1_16FlashAttnFwdSm90INS1_25CollectiveMainloopFwdSm90ILi2EN4cute5tupleIJNS5_1CILi1EEES8_S8_EEENS6_IJNS7_ILi192EEENS7_ILi144EEENS7_ILi96EEEEEELi96ENS_6half_tEfNS_4arch4Sm90ELb1ELb0ELb0ELb1ELb0ELb1ELb0ELb0ELb1ELb1ELb0ELb0EEENS1_21CollectiveEpilogueFwdINS6_IJSA_SC_SB_EEES9_SE_SG_Li384ELb1ELb1ELb0ELb0EEENS1_36VarlenDynamicPersistentTileSchedulerILi192ELi144ELi384ELi128ELb0ELb1ELb1ELb1ELb1ELb1EEEEEEEEEvNT_6ParamsE,@function
        .size           _ZN7cutlass13device_kernelIN5flash11enable_sm90INS1_16FlashAttnFwdSm90INS1_25CollectiveMainloopFwdSm90ILi2EN4cute5tupleIJNS5_1CILi1EEES8_S8_EEENS6_IJNS7_ILi192EEENS7_ILi144EEENS7_ILi96EEEEEELi96ENS_6half_tEfNS_4arch4Sm90ELb1ELb0ELb0ELb1ELb0ELb1ELb0ELb0ELb1ELb1ELb0ELb0EEENS1_21CollectiveEpilogueFwdINS6_IJSA_SC_SB_EEES9_SE_SG_Li384ELb1ELb1ELb0ELb0EEENS1_36VarlenDynamicPersistentTileSchedulerILi192ELi144ELi384ELi128ELb0ELb1ELb1ELb1ELb1ELb1EEEEEEEEEvNT_6ParamsE,(.L_x_2732 - _ZN7cutlass13device_kernelIN5flash11enable_sm90INS1_16FlashAttnFwdSm90INS1_25CollectiveMainloopFwdSm90ILi2EN4cute5tupleIJNS5_1CILi1EEES8_S8_EEENS6_IJNS7_ILi192EEENS7_ILi144EEENS7_ILi96EEEEEELi96ENS_6half_tEfNS_4arch4Sm90ELb1ELb0ELb0ELb1ELb0ELb1ELb0ELb0ELb1ELb1ELb0ELb0EEENS1_21CollectiveEpilogueFwdINS6_IJSA_SC_SB_EEES9_SE_SG_Li384ELb1ELb1ELb0ELb0EEENS1_36VarlenDynamicPersistentTileSchedulerILi192ELi144ELi384ELi128ELb0ELb1ELb1ELb1ELb1ELb1EEEEEEEEEvNT_6ParamsE)
        .other          _ZN7cutlass13device_kernelIN5flash11enable_sm90INS1_16FlashAttnFwdSm90INS1_25CollectiveMainloopFwdSm90ILi2EN4cute5tupleIJNS5_1CILi1EEES8_S8_EEENS6_IJNS7_ILi192EEENS7_ILi144EEENS7_ILi96EEEEEELi96ENS_6half_tEfNS_4arch4Sm90ELb1ELb0ELb0ELb1ELb0ELb1ELb0ELb0ELb1ELb1ELb0ELb0EEENS1_21CollectiveEpilogueFwdINS6_IJSA_SC_SB_EEES9_SE_SG_Li384ELb1ELb1ELb0ELb0EEENS1_36VarlenDynamicPersistentTileSchedulerILi192ELi144ELi384ELi128ELb0ELb1ELb1ELb1ELb1ELb1EEEEEEEEEvNT_6ParamsE,@"STO_CUDA_ENTRY STV_DEFAULT"
_ZN7cutlass13device_kernelIN5flash11enable_sm90INS1_16FlashAttnFwdSm90INS1_25CollectiveMainloopFwdSm90ILi2EN4cute5tupleIJNS5_1CILi1EEES8_S8_EEENS6_IJNS7_ILi192EEENS7_ILi144EEENS7_ILi96EEEEEELi96ENS_6half_tEfNS_4arch4Sm90ELb1ELb0ELb0ELb1ELb0ELb1ELb0ELb0ELb1ELb1ELb0ELb0EEENS1_21CollectiveEpilogueFwdINS6_IJSA_SC_SB_EEES9_SE_SG_Li384ELb1ELb1ELb0ELb0EEENS1_36VarlenDynamicPersistentTileSchedulerILi192ELi144ELi384ELi128ELb0ELb1ELb1ELb1ELb1ELb1EEEEEEEEEvNT_6ParamsE:
        /* <DEDUP_REMOVED lines=24> */
.L_x_2302:
[----:B------:R-:W-:Y:S05]  /*0180*/  BSYNC B0 ;  /* 0x0000000000007941 */ /* 0x000fea0003800000 */
.L_x_2301:
        /* <DEDUP_REMOVED lines=41> */
.L_x_2303:
        /* <DEDUP_REMOVED lines=22> */
.L_x_2304:
        /* <DEDUP_REMOVED lines=18> */
.L_x_2305:
        /* <DEDUP_REMOVED lines=22> */
.L_x_2306:
        /* <DEDUP_REMOVED lines=22> */
.L_x_2307:
[----:B0-----:R-:W-:Y:S01]  /*0960*/  UMOV UR4, 0x1 ;  /* 0x0000000100047882 */ /* 0x001fe20000000000 */
[----:B------:R-:W-:Y:S01]  /*0970*/  PLOP3.LUT P0, PT, PT, PT, UP0, 0x80, 0x0 ;  /* 0x000000000000781c */ /* 0x000fe20003f0f008 */
[----:B------:R-:W-:Y:S01]  /*0980*/  USEL UR4, UR4, 0x2, !UP0 ;  /* 0x0000000204047887 */ /* 0x000fe2000c000000 */
[----:B------:R-:W-:Y:S01]  /*0990*/  NOP ;  /* 0x0000000000007918 */ /* 0x000fe20000000000 */
[----:B------:R-:W-:Y:S01]  /*09a0*/  ULDC.64 UR60, c[0x0][0x208] ;  /* 0x00008200003c7ab9 */ /* 0x000fe20000000a00 */
[----:B------:R-:W-:Y:S03]  /*09b0*/  BSSY B9, `(.L_x_2308) ;  /* 0x000226d000097945 */ /* 0x000fe60003800000 */
[----:B------:R-:W-:-:S05]  /*09c0*/  IMAD.U32 R2, RZ, RZ, UR4 ;  /* 0x00000004ff027e24 */ /* 0x000fca000f8e00ff */
[----:B------:R0:W-:Y:S01]  /*09d0*/  STL [R1+0x84], R2 ;  /* 0x0000840201007387 */ /* 0x0001e20000100800 */
[----:B-12-4-:R-:W-:Y:S06]  /*09e0*/  BAR.SYNC.DEFER_BLOCKING 0x0 ;  /* 0x0000000000007b1d */ /* 0x016fec0000010000 */
[----:B------:R-:W-:Y:S05]  /*09f0*/  @!P0 BRA `(.L_x_2309) ;  /* 0x000001a800ac8947 */ /* 0x000fea0003800000 */
.L_x_2310:
[----:B------:R-:W-:-:S08]  /*0a00*/  NOP ;  /* 0x0000000000007918 */ /* 0x000fd00000000000 */
[----:B------:R-:W1:Y:S02]  /*0a10*/  USETMAXREG.TRY_ALLOC.CTAPOOL UP0, 0xa0 ;  /* 0x000000a0000079c8 */ /* 0x000e640008000600 */
[----:B-1----:R-:W-:-:S13]  /*0a20*/  PLOP3.LUT P0, PT, PT, PT, UP0, 0x80, 0x0 ;  /* 0x000000000000781c */ /* 0x002fda0003f0f008 */
[----:B------:R-:W-:Y:S05]  /*0a30*/  @!P0 BRA `(.L_x_2310) ;  /* 0xfffffffc00f08947 */ /* 0x000fea000383ffff */
[----:B------:R-:W2:Y:S01]  /*0a40*/  LDL.LU R0, [R1] ;  /* 0x0000000001007983 */ /* 0x000ea20000300800 */
[----:B0-----:R-:W0:Y:S01]  /*0a50*/  S2R R2, SR_TID.X ;  /* 0x0000000000027919 */ /* 0x001e220000002100 */
        /* <DEDUP_REMOVED lines=17> */
[----:B------:R-:W2:Y:S01]  /*0b70*/  LDL R2, [R1+0x84] ;  /* 0x0000840001027983 */ /* 0x000ea20000100800 */
[----:B------:R-:W-:Y:S02]  /*0b80*/  R2UR UR4, R22 ;  /* 0x00000000160472ca */ /* 0x000fe400000e0000 */
[----:B------:R-:W-:Y:S01]  /*0b90*/  CS2R R144, SRZ ;  /* 0x0000000000907805 */ /* 0x000fe2000001ff00 */
[----:B------:R-:W0:Y:S10]  /*0ba0*/  S2R R0, SR_TID.X ;  /* 0x0000000000007919 */ /* 0x000e340000002100 */
[----:B------:R-:W-:Y:S01]  /*0bb0*/  UIADD3 UR4, UR4, 0xda00, URZ ;  /* 0x0000da0004047890 */ /* 0x000fe2000fffe03f */
[----:B0-----:R-:W-:-:S05]  /*0bc0*/  VIADD R17, R0, 0xffffff80 ;  /* 0xffffff8000117836 */ /* 0x001fca0000000000 */
[----:B------:R-:W-:Y:S02]  /*0bd0*/  SHF.R.S32.HI R0, RZ, 0x1f, R17 ;  /* 0x0000001fff007819 */ /* 0x000fe40000011411 */
[-C--:B------:R-:W-:Y:S02]  /*0be0*/  LEA.HI R13, R17, R17.reuse, RZ, 0x1 ;  /* 0x00000011110d7211 */ /* 0x080fe400078f08ff */
[CC--:B------:R-:W-:Y:S02]  /*0bf0*/  LEA.HI R3, R0.reuse, R17.reuse, RZ, 0x4 ;  /* 0x0000001100037211 */ /* 0x0c0fe400078f20ff */
[----:B------:R-:W-:Y:S02]  /*0c00*/  LEA.HI R7, R0, R17, RZ, 0x5 ;  /* 0x0000001100077211 */ /* 0x000fe400078f28ff */
[----:B------:R-:W-:Y:S02]  /*0c10*/  SHF.R.S32.HI R156, RZ, 0x1, R13 ;  /* 0x00000001ff9c7819 */ /* 0x000fe4000001140d */
[----:B------:R-:W-:-:S02]  /*0c20*/  SHF.R.S32.HI R9, RZ, 0x5, R7 ;  /* 0x00000005ff097819 */ /* 0x000fc40000011407 */
[C---:B------:R-:W-:Y:S02]  /*0c30*/  LEA.HI R10, R13.reuse, R156, RZ, 0x1 ;  /* 0x0000009c0d0a7211 */ /* 0x040fe400078f08ff */
[----:B------:R-:W-:Y:S02]  /*0c40*/  LOP3.LUT R13, R13, 0xfffffffe, RZ, 0xc0, !PT ;  /* 0xfffffffe0d0d7812 */ /* 0x000fe400078ec0ff */
[----:B------:R-:W-:-:S03]  /*0c50*/  LOP3.LUT R11, R10, 0x7fffffe, RZ, 0xc0, !PT ;  /* 0x07fffffe0a0b7812 */ /* 0x000fc600078ec0ff */
[----:B------:R-:W-:Y:S02]  /*0c60*/  IMAD.IADD R13, R17, 0x1, -R13 ;  /* 0x00000001110d7824 */ /* 0x000fe400078e0a0d */
[----:B------:R-:W-:Y:S01]  /*0c70*/  IMAD.IADD R11, R156, 0x1, -R11 ;  /* 0x000000019c0b7824 */ /* 0x000fe200078e0a0b */
[----:B--2---:R-:W-:Y:S02]  /*0c80*/  R2UR UR5, R2 ;  /* 0x00000000020572ca */ /* 0x004fe400000e0000 */
[----:B------:R-:W-:-:S05]  /*0c90*/  LOP3.LUT R2, R3, 0xfffffff0, RZ, 0xc0, !PT ;  /* 0xfffffff003027812 */ /* 0x000fca00078ec0ff */
[----:B------:R-:W-:Y:S01]  /*0ca0*/  IMAD.IADD R4, R17, 0x1, -R2 ;  /* 0x0000000111047824 */ /* 0x000fe200078e0a02 */
[----:B------:R-:W-:-:S03]  /*0cb0*/  LEA.HI R2, R0, R17, RZ, 0x7 ;  /* 0x0000001100027211 */ /* 0x000fc600078f38ff */
[--C-:B------:R-:W-:Y:S01]  /*0cc0*/  IMAD R15, R9, 0x10, R4.reuse ;  /* 0x00000010090f7824 */ /* 0x100fe200078e0204 */
[----:B------:R-:W-:Y:S01]  /*0cd0*/  SHF.R.S32.HI R5, RZ, 0x1f, R4 ;  /* 0x0000001fff057819 */ /* 0x000fe20000011404 */
[----:B------:R-:W-:Y:S01]  /*0ce0*/  ULOP3.LUT UR5, UR5, 0x1, URZ, 0xfc, !UPT ;  /* 0x0000000105057892 */ /* 0x000fe2000f8efc3f */
[----:B------:R-:W-:Y:S02]  /*0cf0*/  SHF.R.S32.HI R18, RZ, 0x7, R2 ;  /* 0x00000007ff127819 */ /* 0x000fe40000011402 */
[CC--:B------:R-:W-:Y:S02]  /*0d00*/  LEA.HI R6, R5.reuse, R4.reuse, RZ, 0x3 ;  /* 0x0000000405067211 */ /* 0x0c0fe400078f18ff */
[----:B------:R-:W-:-:S03]  /*0d10*/  LEA.HI R5, R5, R4, RZ, 0x2 ;  /* 0x0000000405057211 */ /* 0x000fc600078f10ff */
[----:B------:R-:W-:Y:S01]  /*0d20*/  IMAD.SHL.U32 R8, R6, 0x10, RZ ;  /* 0x0000001006087824 */ /* 0x000fe200078e00ff */
[----:B------:R-:W-:Y:S02]  /*0d30*/  LOP3.LUT R7, R5, 0x7fffffc, RZ, 0xc0, !PT ;  /* 0x07fffffc05077812 */ /* 0x000fe400078ec0ff */
[----:B------:R-:W-:Y:S02]  /*0d40*/  SHF.R.S32.HI R6, RZ, 0x4, R3 ;  /* 0x00000004ff067819 */ /* 0x000fe40000011403 */
[----:B------:R-:W-:Y:S01]  /*0d50*/  LOP3.LUT R8, R8, 0x7fffff80, RZ, 0xc0, !PT ;  /* 0x7fffff8008087812 */ /* 0x000fe200078ec0ff */
[----:B------:R-:W-:Y:S01]  /*0d60*/  IMAD.IADD R7, R4, 0x1, -R7 ;  /* 0x0000000104077824 */ /* 0x000fe200078e0a07 */
[----:B------:R-:W-:Y:S01]  /*0d70*/  LEA.HI R3, R3, R6, RZ, 0x1 ;  /* 0x0000000603037211 */ /* 0x000fe200078f08ff */
[----:B------:R-:W-:Y:S01]  /*0d80*/  IMAD R14, R6, 0x8, R11 ;  /* 0x00000008060e7824 */ /* 0x000fe200078e020b */
[----:B------:R-:W-:Y:S01]  /*0d90*/  LEA.HI R4, R0, R17, RZ, 0x2 ;  /* 0x0000001100047211 */ /* 0x000fe200078f10ff */
[----:B------:R-:W-:Y:S01]  /*0da0*/  IMAD R8, R9, 0x100, R8 ;  /* 0x0000010009087824 */ /* 0x000fe200078e0208 */
[----:B------:R-:W-:Y:S01]  /*0db0*/  LOP3.LUT R9, R2, 0xffffff80, RZ, 0xc0, !PT ;  /* 0xffffff8002097812 */ /* 0x000fe200078ec0ff */
[----:B------:R-:W-:Y:S01]  /*0dc0*/  IMAD.HI R2, R18, 0x55555556, RZ ;  /* 0x5555555612027827 */ /* 0x000fe200078e02ff */
[----:B------:R-:W-:-:S02]  /*0dd0*/  LOP3.LUT R3, R3, 0x1ffffffe, RZ, 0xc0, !PT ;  /* 0x1ffffffe03037812 */ /* 0x000fc400078ec0ff */
[----:B------:R-:W-:Y:S01]  /*0de0*/  LOP3.LUT R0, R4, 0xfffffffc, RZ, 0xc0, !PT ;  /* 0xfffffffc04007812 */ /* 0x000fe200078ec0ff */
[C---:B------:R-:W-:Y:S01]  /*0df0*/  IMAD.IADD R16, R17.reuse, 0x1, -R9 ;  /* 0x0000000111107824 */ /* 0x040fe200078e0a09 */
[----:B------:R-:W-:Y:S01]  /*0e00*/  SHF.R.S32.HI R5, RZ, 0x2, R5 ;  /* 0x00000002ff057819 */ /* 0x000fe20000011405 */
[----:B------:R-:W-:Y:S02]  /*0e10*/  IMAD.IADD R3, R6, 0x1, -R3 ;  /* 0x0000000106037824 */ /* 0x000fe400078e0a03 */
[----:B------:R-:W-:Y:S01]  /*0e20*/  IMAD.IADD R6, R17, 0x1, -R0 ;  /* 0x0000000111067824 */ /* 0x000fe200078e0a00 */
[----:B------:R-:W-:Y:S01]  /*0e30*/  SHF.R.S32.HI R9, RZ, 0x1f, R16 ;  /* 0x0000001fff097819 */ /* 0x000fe20000011410 */
[----:B------:R-:W-:Y:S02]  /*0e40*/  IMAD.SHL.U32 R0, R3, 0x8, RZ ;  /* 0x0000000803007824 */ /* 0x000fe400078e00ff */
[----:B------:R-:W-:Y:S01]  /*0e50*/  IMAD.SHL.U32 R5, R5, 0x40, RZ ;  /* 0x0000004005057824 */ /* 0x000fe200078e00ff */
[----:B------:R-:W-:Y:S01]  /*0e60*/  LEA.HI R10, R9, R16, RZ, 0x2 ;  /* 0x00000010090a7211 */ /* 0x000fe200078f10ff */
[----:B------:R-:W-:Y:S01]  /*0e70*/  IMAD R7, R7, 0x10, R8 ;  /* 0x0000001007077824 */ /* 0x000fe200078e0208 */
[----:B------:R-:W-:-:S02]  /*0e80*/  LEA.HI R3, R6, R6, RZ, 0x1 ;  /* 0x0000000606037211 */ /* 0x000fc400078f08ff */
[--C-:B------:R-:W-:Y:S02]  /*0e90*/  SHF.R.S32.HI R11, RZ, 0x2, R10.reuse ;  /* 0x00000002ff0b7819 */ /* 0x100fe4000001140a */
[----:B------:R-:W-:Y:S02]  /*0ea0*/  SHF.R.S32.HI R12, RZ, 0x1f, R10 ;  /* 0x0000001fff0c7819 */ /* 0x000fe4000001140a */
[----:B------:R-:W-:Y:S02]  /*0eb0*/  LEA.HI R9, R9, R16, RZ, 0x5 ;  /* 0x0000001009097211 */ /* 0x000fe400078f28ff */
[----:B------:R-:W-:Y:S02]  /*0ec0*/  LEA.HI R12, R12, R11, RZ, 0x3 ;  /* 0x0000000b0c0c7211 */ /* 0x000fe400078f18ff */
[----:B------:R-:W-:Y:S02]  /*0ed0*/  LOP3.LUT R3, R3, 0x1ffffffe, RZ, 0xc0, !PT ;  /* 0x1ffffffe03037812 */ /* 0x000fe400078ec0ff */
[----:B------:R-:W-:-:S02]  /*0ee0*/  LOP3.LUT R12, R12, 0xfffffff8, RZ, 0xc0, !PT ;  /* 0xfffffff80c0c7812 */ /* 0x000fc400078ec0ff */
[----:B------:R-:W-:Y:S01]  /*0ef0*/  LOP3.LUT R5, R5, 0x40, RZ, 0xc0, !PT ;  /* 0x0000004005057812 */ /* 0x000fe200078ec0ff */
[----:B------:R-:W-:Y:S01]  /*0f00*/  IMAD.IADD R3, R6, 0x1, -R3 ;  /* 0x0000000106037824 */ /* 0x000fe200078e0a03 */
[----:B------:R-:W-:Y:S01]  /*0f10*/  LEA.HI R8, R2, R2, RZ, 0x1 ;  /* 0x0000000202087211 */ /* 0x000fe200078f08ff */
[----:B------:R-:W-:Y:S01]  /*0f20*/  IMAD.IADD R12, R11, 0x1, -R12 ;  /* 0x000000010b0c7824 */ /* 0x000fe200078e0a0c */
[----:B------:R-:W-:Y:S02]  /*0f30*/  SHF.R.S32.HI R9, RZ, 0x5, R9 ;  /* 0x00000005ff097819 */ /* 0x000fe40000011409 */
[----:B------:R-:W-:Y:S01]  /*0f40*/  LOP3.LUT R2, R5, 0x8, R0, 0xf8, !PT ;  /* 0x0000000805027812 */ /* 0x000fe200078ef800 */
[----:B------:R-:W-:Y:S01]  /*0f50*/  IMAD R8, R8, -0x3, R18 ;  /* 0xfffffffd08087824 */ /* 0x000fe200078e0212 */
[----:B------:R-:W-:Y:S01]  /*0f60*/  SHF.R.S32.HI R6, RZ, 0x2, R4 ;  /* 0x00000002ff067819 */ /* 0x000fe20000011404 */
[----:B------:R-:W-:Y:S01]  /*0f70*/  IMAD R9, R9, 0x10, R12 ;  /* 0x0000001009097824 */ /* 0x000fe200078e020c */
[----:B------:R-:W-:Y:S01]  /*0f80*/  SHF.R.U32.HI R5, RZ, 0x3, R5 ;  /* 0x00000003ff057819 */ /* 0x000fe20000011605 */
[----:B------:R-:W-:Y:S01]  /*0f90*/  IMAD.U32 R0, R15, 0x20, R0 ;  /* 0x000000200f007824 */ /* 0x000fe200078e0000 */
[----:B------:R-:W-:Y:S01]  /*0fa0*/  SHF.R.S32.HI R4, RZ, 0x1f, R4 ;  /* 0x0000001fff047819 */ /* 0x000fe20000011404 */
[C---:B------:R-:W-:Y:S01]  /*0fb0*/  IMAD.SHL.U32 R18, R13.reuse, 0x8, RZ ;  /* 0x000000080d127824 */ /* 0x040fe200078e00ff */
[----:B------:R-:W-:Y:S01]  /*0fc0*/  LOP3.LUT R2, R2, R5, RZ, 0x3c, !PT ;  /* 0x0000000502027212 */ /* 0x000fe200078e3cff */
[----:B------:R-:W-:Y:S01]  /*0fd0*/  IMAD R5, R8, 0x40, R9 ;  /* 0x0000004008057824 */ /* 0x000fe200078e0209 */
[----:B------:R-:W-:Y:S01]  /*0fe0*/  LEA.HI R4, R4, R6, RZ, 0x2 ;  /* 0x0000000604047211 */ /* 0x000fe200078f10ff */
[----:B------:R0:W-:Y:S01]  /*0ff0*/  STL [R1+0x80], R0 ;  /* 0x0000800001007387 */ /* 0x0001e20000100800 */
[----:B------:R-:W-:Y:S01]  /*1000*/  IMAD.SHL.U32 R8, R13, 0x4, RZ ;  /* 0x000000040d087824 */ /* 0x000fe200078e00ff */
[----:B------:R-:W-:Y:S01]  /*1010*/  LOP3.LUT R10, R10, 0x7ffffffc, RZ, 0xc0, !PT ;  /* 0x7ffffffc0a0a7812 */ /* 0x000fe200078ec0ff */
[----:B------:R-:W-:Y:S01]  /*1020*/  IMAD.IADD R7, R2, 0x1, R7 ;  /* 0x0000000102077824 */ /* 0x000fe200078e0207 */
[----:B------:R-:W-:Y:S01]  /*1030*/  LOP3.LUT R4, R4, 0xfffffffc, RZ, 0xc0, !PT ;  /* 0xfffffffc04047812 */ /* 0x000fe200078ec0ff */
[----:B------:R-:W-:Y:S02]  /*1040*/  STL [R1+0x7c], R5 ;  /* 0x00007c0501007387 */ /* 0x000fe40000100800 */
[----:B------:R-:W-:-:S02]  /*1050*/  IMAD R23, R7, 0x2, R22 ;  /* 0x0000000207177824 */ /* 0x000fc400078e0216 */
[----:B------:R-:W-:Y:S01]  /*1060*/  STL [R1+0x74], RZ ;  /* 0x000074ff01007387 */ /* 0x000fe20000100800 */
[----:B0-----:R-:W-:-:S05]  /*1070*/  IMAD.U32 R0, RZ, RZ, UR5 ;  /* 0x00000005ff007e24 */ /* 0x001fca000f8e00ff */
[----:B------:R0:W-:Y:S04]  /*1080*/  STL [R1+0x2c], R0 ;  /* 0x00002c0001007387 */ /* 0x0001e80000100800 */
[----:B------:R-:W-:Y:S04]  /*1090*/  STL [R1+0x10], RZ ;  /* 0x000010ff01007387 */ /* 0x000fe80000100800 */
[----:B------:R-:W-:Y:S01]  /*10a0*/  STL [R1+0x4], RZ ;  /* 0x000004ff01007387 */ /* 0x000fe20000100800 */
[----:B0-----:R-:W-:Y:S02]  /*10b0*/  IMAD.IADD R0, R6, 0x1, -R4 ;  /* 0x0000000106007824 */ /* 0x001fe400078e0a04 */
[----:B------:R-:W-:-:S02]  /*10c0*/  IMAD.U32 R4, RZ, RZ, UR4 ;  /* 0x00000004ff047e24 */ /* 0x000fc4000f8e00ff */
[----:B------:R-:W-:Y:S01]  /*10d0*/  VIADD R6, R8, 0x20 ;  /* 0x0000002008067836 */ /* 0x000fe20000000000 */
[----:B------:R0:W-:Y:S04]  /*10e0*/  STL [R1+0x60], R0 ;  /* 0x0000600001007387 */ /* 0x0001e80000100800 */
[----:B------:R-:W-:Y:S04]  /*10f0*/  STL [R1+0x18], R8 ;  /* 0x0000180801007387 */ /* 0x000fe80000100800 */
[----:B------:R1:W-:Y:S01]  /*1100*/  STL [R1+0x78], R4 ;  /* 0x0000780401007387 */ /* 0x0003e20000100800 */
[----:B0-----:R-:W-:-:S03]  /*1110*/  IMAD.SHL.U32 R0, R0, 0x40, RZ ;  /* 0x0000004000007824 */ /* 0x001fc600078e00ff */
[----:B------:R-:W-:Y:S02]  /*1120*/  STL [R1+0x8], R18 ;  /* 0x0000081201007387 */ /* 0x000fe40000100800 */
[----:B------:R-:W-:Y:S01]  /*1130*/  LOP3.LUT R2, R0, 0xc0, RZ, 0xc0, !PT ;  /* 0x000000c000027812 */ /* 0x000fe200078ec0ff */
[----:B------:R-:W-:Y:S01]  /*1140*/  VIADD R0, R8, 0x10 ;  /* 0x0000001008007836 */ /* 0x000fe20000000000 */
[----:B-1----:R-:W-:-:S03]  /*1150*/  SHF.R.S32.HI R4, RZ, 0x1f, R156 ;  /* 0x0000001fff047819 */ /* 0x002fc6000001149c */
[----:B------:R-:W-:Y:S01]  /*1160*/  STL [R1+0x14], R2 ;  /* 0x0000140201007387 */ /* 0x000fe20000100800 */
[----:B------:R-:W-:-:S03]  /*1170*/  SHF.R.U32.HI R4, RZ, 0x3, R2 ;  /* 0x00000003ff047819 */ /* 0x000fc60000011602 */
[----:B------:R0:W-:Y:S04]  /*1180*/  STL [R1+0x3c], R0 ;  /* 0x00003c0001007387 */ /* 0x0001e80000100800 */
[----:B------:R1:W-:Y:S01]  /*1190*/  STL [R1+0x38], R6 ;  /* 0x0000380601007387 */ /* 0x0003e20000100800 */
[----:B0-----:R-:W-:Y:S01]  /*11a0*/  LOP3.LUT R0, R2, 0x8, R18, 0xf8, !PT ;  /* 0x0000000802007812 */ /* 0x001fe200078ef812 */
[----:B------:R-:W-:Y:S02]  /*11b0*/  IMAD.SHL.U32 R2, R14, 0x20, RZ ;  /* 0x000000200e027824 */ /* 0x000fe400078e00ff */
[----:B-1----:R-:W-:Y:S01]  /*11c0*/  VIADD R6, R8, 0x8 ;  /* 0x0000000808067836 */ /* 0x002fe20000000000 */
[----:B------:R-:W-:-:S04]  /*11d0*/  LOP3.LUT R0, R0, R4, RZ, 0x3c, !PT ;  /* 0x0000000400007212 */ /* 0x000fc800078e3cff */
[----:B------:R0:W-:Y:S04]  /*11e0*/  STL [R1+0x44], R6 ;  /* 0x0000440601007387 */ /* 0x0001e80000100800 */
[----:B------:R1:W-:Y:S04]  /*11f0*/  STL [R1+0x20], R4 ;  /* 0x0000200401007387 */ /* 0x0003e80000100800 */
[----:B------:R2:W-:Y:S01]  /*1200*/  STL [R1+0x24], R2 ;  /* 0x0000240201007387 */ /* 0x0005e20000100800 */
[C---:B0-----:R-:W-:Y:S02]  /*1210*/  VIADD R6, R8.reuse, 0x28 ;  /* 0x0000002808067836 */ /* 0x041fe40000000000 */
[----:B-1----:R-:W-:-:S02]  /*1220*/  VIADD R4, R8, 0x18 ;  /* 0x0000001808047836 */ /* 0x002fc40000000000 */
[----:B--2---:R-:W-:-:S03]  /*1230*/  IMAD.IADD R2, R2, 0x1, R0 ;  /* 0x0000000102027824 */ /* 0x004fc600078e0200 */
[----:B------:R0:W-:Y:S01]  /*1240*/  STL [R1+0x48], R4 ;  /* 0x0000480401007387 */ /* 0x0001e20000100800 */
[----:B------:R-:W-:-:S03]  /*1250*/  IMAD R0, R3, 0x8, R5 ;  /* 0x0000000803007824 */ /* 0x000fc600078e0205 */
[----:B------:R1:W-:Y:S01]  /*1260*/  STL [R1+0x4c], R6 ;  /* 0x00004c0601007387 */ /* 0x0003e20000100800 */
[----:B0-----:R-:W-:-:S05]  /*1270*/  IMAD.IADD R4, R16, 0x1, -R10 ;  /* 0x0000000110047824 */ /* 0x001fca00078e0a0a */
[----:B------:R1:W-:Y:S04]  /*1280*/  STL [R1+0x64], R4 ;  /* 0x0000640401007387 */ /* 0x0003e80000100800 */
[----:B------:R1:W-:Y:S04]  /*1290*/  STL [R1+0x5c], R2 ;  /* 0x00005c0201007387 */ /* 0x0003e80000100800 */
[----:B------:R1:W-:Y:S02]  /*12a0*/  STL [R1+0x68], R0 ;  /* 0x0000680001007387 */ /* 0x0003e40000100800 */
.L_x_2458:
[----:B01-34-:R-:W0:Y:S02]  /*12b0*/  LDC.64 R2, c[0x0][0xc88] ;  /* 0x00032200ff027b82 */ /* 0x01be240000000a00 */
[----:B0-----:R-:W-:-:S05]  /*12c0*/  IMAD.WIDE R2, R107, 0x4, R2 ;  /* 0x000000046b027825 */ /* 0x001fca00078e0202 */
[----:B--2---:R0:W2:Y:S01]  /*12d0*/  LDG.E R11, desc[UR60][R2.64] ;  /* 0x0000003c020b7981 */ /* 0x0040a2000c1e1900 */
        /* <DEDUP_REMOVED lines=27> */
[----:B------:R-:W2:Y:S01]  /*1490*/  @P2 LDG.E R10, desc[UR60][R6.64] ;  /* 0x0000003c060a2981 */ /* 0x000ea2000c1e1900 */
        /* <DEDUP_REMOVED lines=10> */
[----:B--2---:R0:W-:Y:S01]  /*1540*/  STL [R1+0x50], R10 ;  /* 0x0000500a01007387 */ /* 0x0041e20000100800 */
[----:B------:R-:W-:Y:S05]  /*1550*/  @P2 BRA `(.L_x_2312) ;  /* 0x0000000000282947 */ /* 0x000fea0003800000 */
[----:B------:R-:W-:Y:S02]  /*1560*/  ULDC.64 UR4, c[0x0][0xa00] ;  /* 0x0002800000047ab9 */ /* 0x000fe40000000a00 */
[----:B------:R-:W-:-:S04]  /*1570*/  ISETP.NE.U32.AND P1, PT, RZ, UR4, PT ;  /* 0x00000004ff007c0c */ /* 0x000fc8000bf25070 */
[----:B------:R-:W-:-:S13]  /*1580*/  ISETP.NE.AND.EX P1, PT, RZ, UR5, PT, P1 ;  /* 0x00000005ff007c0c */ /* 0x000fda000bf25310 */
[----:B------:R-:W-:Y:S05]  /*1590*/  @!P1 BRA `(.L_x_2312) ;  /* 0x0000000000189947 */ /* 0x000fea0003800000 */
[----:B0-----:R-:W0:Y:S02]  /*15a0*/  LDC.64 R4, c[0x0][0xa00] ;  /* 0x00028000ff047b82 */ /* 0x001e240000000a00 */
[----:B0-----:R-:W-:-:S05]  /*15b0*/  IMAD.WIDE R4, R19, 0x4, R4 ;  /* 0x0000000413047825 */ /* 0x001fca00078e0204 */
[----:B------:R-:W2:Y:S04]  /*15c0*/  LDG.E R0, desc[UR60][R4.64] ;  /* 0x0000003c04007981 */ /* 0x000ea8000c1e1900 */
[----:B------:R-:W2:Y:S02]  /*15d0*/  LDG.E R7, desc[UR60][R4.64+0x4] ;  /* 0x0000043c04077981 */ /* 0x000ea4000c1e1900 */
[----:B--2---:R-:W-:-:S05]  /*15e0*/  IMAD.IADD R10, R7, 0x1, -R0 ;  /* 0x00000001070a7824 */ /* 0x004fca00078e0a00 */
[----:B------:R1:W-:Y:S02]  /*15f0*/  STL [R1+0x50], R10 ;  /* 0x0000500a01007387 */ /* 0x0003e40000100800 */
.L_x_2312:
[----:B------:R-:W-:Y:S01]  /*1600*/  ULDC.64 UR4, c[0x0][0xa20] ;  /* 0x0002880000047ab9 */ /* 0x000fe20000000a00 */
[----:B------:R2:W-:Y:S01]  /*1610*/  STL [R1+0x70], R106 ;  /* 0x0000706a01007387 */ /* 0x0005e20000100800 */
[----:B------:R-:W-:-:S04]  /*1620*/  ISETP.NE.U32.AND P1, PT, RZ, UR4, PT ;  /* 0x00000004ff007c0c */ /* 0x000fc8000bf25070 */
[----:B------:R-:W-:-:S13]  /*1630*/  ISETP.NE.AND.EX P1, PT, RZ, UR5, PT, P1 ;  /* 0x00000005ff007c0c */ /* 0x000fda000bf25310 */
[----:B--2---:R-:W-:Y:S05]  /*1640*/  @!P1 BRA `(.L_x_2313) ;  /* 0x0000000000109947 */ /* 0x004fea0003800000 */
[----:B0-----:R-:W-:-:S04]  /*1650*/  IADD3 R4, P0, R24, UR4, RZ ;  /* 0x0000000418047c10 */ /* 0x001fc8000ff1e0ff */
[----:B------:R-:W-:-:S05]  /*1660*/  IADD3.X R5, R25, UR5, RZ, P0, !PT ;  /* 0x0000000519057c10 */ /* 0x000fca00087fe4ff */
[----:B------:R2:W5:Y:S01]  /*1670*/  LDG.E R18, desc[UR60][R4.64] ;  /* 0x0000003c04127981 */ /* 0x000562000c1e1900 */
[----:B------:R-:W-:Y:S05]  /*1680*/  BRA `(.L_x_2314) ;  /* 0x0000000000107947 */ /* 0x000fea0003800000 */
.L_x_2313:
[----:B------:R-:W-:Y:S05]  /*1690*/  @!P0 BRA `(.L_x_2314) ;  /* 0x00000000000c8947 */ /* 0x000fea0003800000 */
[----:B0-----:R-:W2:Y:S04]  /*16a0*/  LDG.E R5, desc[UR60][R8.64] ;  /* 0x0000003c08057981 */ /* 0x001ea8000c1e1900 */
[----:B------:R-:W2:Y:S02]  /*16b0*/  LDG.E R18, desc[UR60][R8.64+0x4] ;  /* 0x0000043c08127981 */ /* 0x000ea4000c1e1900 */
[----:B--2---:R-:W-:-:S07]  /*16c0*/  IMAD.IADD R18, R18, 0x1, -R5 ;  /* 0x0000000112127824 */ /* 0x004fce00078e0a05 */
.L_x_2314:
[----:B------:R-:W-:Y:S01]  /*16d0*/  ULDC.64 UR4, c[0x0][0xa10] ;  /* 0x0002840000047ab9 */ /* 0x000fe20000000a00 */
[----:B0-----:R-:W0:Y:S01]  /*16e0*/  LDC R8, c[0x0][0x448] ;  /* 0x00011200ff087b82 */ /* 0x001e220000000800 */
[----:B------:R-:W-:-:S04]  /*16f0*/  ISETP.NE.U32.AND P0, PT, RZ, UR4, PT ;  /* 0x00000004ff007c0c */ /* 0x000fc8000bf05070 */
[----:B------:R-:W-:Y:S01]  /*1700*/  ISETP.NE.AND.EX P0, PT, RZ, UR5, PT, P0 ;  /* 0x00000005ff007c0c */ /* 0x000fe2000bf05300 */
[----:B------:R-:W-:-:S12]  /*1710*/  ULDC.64 UR4, c[0x0][0xa30] ;  /* 0x00028c0000047ab9 */ /* 0x000fd80000000a00 */
[----:B--2---:R-:W2:Y:S02]  /*1720*/  @P0 LDC.64 R4, c[0x0][0xa10] ;  /* 0x00028400ff040b82 */ /* 0x004ea40000000a00 */
[----:B--2---:R-:W-:-:S05]  /*1730*/  @P0 IMAD.WIDE R4, R19, 0x4, R4 ;  /* 0x0000000413040825 */ /* 0x004fca00078e0204 */
[----:B------:R-:W2:Y:S04]  /*1740*/  @P0 LDG.E R0, desc[UR60][R4.64] ;  /* 0x0000003c04000981 */ /* 0x000ea8000c1e1900 */
[----:B------:R3:W2:Y:S01]  /*1750*/  @P0 LDG.E R9, desc[UR60][R4.64+0x4] ;  /* 0x0000043c04090981 */ /* 0x0006a2000c1e1900 */
[----:B------:R-:W-:Y:S01]  /*1760*/  ISETP.NE.U32.AND P1, PT, RZ, UR4, PT ;  /* 0x00000004ff007c0c */ /* 0x000fe2000bf25070 */
[----:B-----5:R-:W-:-:S03]  /*1770*/  IMAD.MOV.U32 R102, RZ, RZ, R18 ;  /* 0x000000ffff667224 */ /* 0x020fc600078e0012 */
[----:B------:R-:W-:-:S13]  /*1780*/  ISETP.NE.AND.EX P1, PT, RZ, UR5, PT, P1 ;  /* 0x00000005ff007c0c */ /* 0x000fda000bf25310 */
[----:B------:R-:W-:-:S04]  /*1790*/  @P1 IADD3 R6, P2, R24, UR4, RZ ;  /* 0x0000000418061c10 */ /* 0x000fc8000ff5e0ff */
[----:B------:R-:W-:-:S05]  /*17a0*/  @P1 IADD3.X R7, R25, UR5, RZ, P2, !PT ;  /* 0x0000000519071c10 */ /* 0x000fca00097fe4ff */
[----:B------:R4:W5:Y:S01]  /*17b0*/  @P1 LDG.E R102, desc[UR60][R6.64] ;  /* 0x0000003c06661981 */ /* 0x000962000c1e1900 */
[----:B0-----:R-:W-:Y:S01]  /*17c0*/  ISETP.NE.AND P1, PT, R8, 0x1, PT ;  /* 0x000000010800780c */ /* 0x001fe20003f25270 */
[----:B------:R-:W-:Y:S02]  /*17d0*/  IMAD R12, R105, 0xc0, RZ ;  /* 0x000000c0690c7824 */ /* 0x000fe400078e02ff */
[----:B------:R-:W-:Y:S02]  /*17e0*/  IMAD.IADD R8, R18, 0x1, -R3 ;  /* 0x0000000112087824 */ /* 0x000fe400078e0a03 */
[----:B---3--:R-:W-:Y:S01]  /*17f0*/  VIADD R4, R12, 0xbf ;  /* 0x000000bf0c047836 */ /* 0x008fe20000000000 */
[----:B------:R0:W-:Y:S01]  /*1800*/  STL [R1+0x58], R12 ;  /* 0x0000580c01007387 */ /* 0x0001e20000100800 */
[----:B------:R-:W-:-:S05]  /*1810*/  IMAD.MOV R78, RZ, RZ, -R8 ;  /* 0x000000ffff4e7224 */ /* 0x000fca00078e0a08 */
[----:B------:R-:W-:Y:S01]  /*1820*/  VIMNMX R78, RZ, R78, !PT ;  /* 0x0000004eff4e7248 */ /* 0x000fe20007fe0100 */
[----:B------:R-:W3:Y:S08]  /*1830*/  @P1 LDC R11, c[0x0][0x44c] ;  /* 0x00011300ff0b1b82 */ /* 0x000ef00000000800 */
[----:B------:R-:W1:Y:S01]  /*1840*/  @P1 LDC R5, c[0x0][0x450] ;  /* 0x00011400ff051b82 */ /* 0x000e620000000800 */
[----:B--2---:R-:W-:-:S02]  /*1850*/  @P0 IMAD.IADD R2, R9, 0x1, -R0 ;  /* 0x0000000109020824 */ /* 0x004fc400078e0a00 */
[----:B---3--:R-:W-:-:S04]  /*1860*/  @P1 IMAD.HI.U32 R0, R4, R11, RZ ;  /* 0x0000000b04001227 */ /* 0x008fc800078e00ff */
[----:B----4-:R-:W-:Y:S01]  /*1870*/  IMAD.IADD R6, R8, 0x1, R2 ;  /* 0x0000000108067824 */ /* 0x010fe200078e0202 */
[----:B-1----:R-:W-:-:S03]  /*1880*/  @P1 SHF.R.U32.HI R4, RZ, R5, R0 ;  /* 0x00000005ff041219 */ /* 0x002fc60000011600 */
[C---:B------:R-:W-:Y:S01]  /*1890*/  VIADD R0, R6.reuse, 0x8f ;  /* 0x0000008f06007836 */ /* 0x040fe20000000000 */
[----:B------:R-:W-:Y:S01]  /*18a0*/  IADD3 R109, R6, 0x90, -R10 ;  /* 0x00000090066d7810 */ /* 0x000fe20007ffe80a */
[----:B------:R0:W-:Y:S02]  /*18b0*/  STL [R1+0x54], R6 ;  /* 0x0000540601007387 */ /* 0x0001e40000100800 */
[----:B------:R-:W-:-:S04]  /*18c0*/  IMAD.HI R0, R0, 0x38e38e39, RZ ;  /* 0x38e38e3900007827 */ /* 0x000fc800078e02ff */
[----:B------:R-:W-:Y:S01]  /*18d0*/  IMAD.IADD R4, R109, 0x1, R4 ;  /* 0x000000016d047824 */ /* 0x000fe200078e0204 */
[----:B------:R-:W-:-:S03]  /*18e0*/  SHF.R.U32.HI R3, RZ, 0x1f, R0 ;  /* 0x0000001fff037819 */ /* 0x000fc60000011600 */
[----:B------:R-:W-:Y:S01]  /*18f0*/  IMAD.HI R4, R4, 0x38e38e39, RZ ;  /* 0x38e38e3904047827 */ /* 0x000fe200078e02ff */
[----:B------:R-:W-:-:S04]  /*1900*/  LEA.HI.SX32 R110, R0, R3, 0x1b ;  /* 0x00000003006e7211 */ /* 0x000fc800078fdaff */
[----:B------:R-:W-:-:S04]  /*1910*/  SHF.R.U32.HI R5, RZ, 0x1f, R4 ;  /* 0x0000001fff057819 */ /* 0x000fc80000011604 */
[----:B------:R-:W-:-:S04]  /*1920*/  LEA.HI.SX32 R5, R4, R5, 0x1b ;  /* 0x0000000504057211 */ /* 0x000fc800078fdaff */
[----:B------:R-:W-:-:S05]  /*1930*/  VIMNMX R5, R110, R5, PT ;  /* 0x000000056e057248 */ /* 0x000fca0003fe0100 */
        /* <DEDUP_REMOVED lines=33> */
.L_x_2317:
[----:B------:R-:W-:Y:S05]  /*1b50*/  BSYNC B6 ;  /* 0x0000000000067941 */ /* 0x000fea0003800000 */
.L_x_2316:
        /* <DEDUP_REMOVED lines=20> */
.L_x_2319:
[----:B------:R-:W-:Y:S05]  /*1ca0*/  BSYNC B6 ;  /* 0x0000000000067941 */ /* 0x000fea0003800000 */
.L_x_2318:
[----:B------:R-:W-:Y:S01]  /*1cb0*/  ULDC.64 UR4, c[0x0][0x9f8] ;  /* 0x00027e0000047ab9 */ /* 0x000fe20000000a00 */
[----:B------:R-:W2:Y:S01]  /*1cc0*/  LDL.64 R26, [R1+0x8] ;  /* 0x00000800011a7983 */ /* 0x000ea20000100a00 */
[----:B------:R-:W-:Y:S01]  /*1cd0*/  ISETP.NE.U32.AND P0, PT, RZ, UR4, PT ;  /* 0x00000004ff007c0c */ /* 0x000fe2000bf05070 */
[----:B------:R-:W0:Y:S02]  /*1ce0*/  LDC.64 R68, c[0x0][0x408] ;  /* 0x00010200ff447b82 */ /* 0x000e240000000a00 */
[----:B------:R-:W2:Y:S01]  /*1cf0*/  LDL.64 R34, [R1+0x8] ;  /* 0x0000080001227983 */ /* 0x000ea20000100a00 */
[----:B------:R-:W-:-:S05]  /*1d00*/  ISETP.NE.AND.EX P0, PT, RZ, UR5, PT, P0 ;  /* 0x00000005ff007c0c */ /* 0x000fca000bf05300 */
[----:B------:R-:W1:Y:S01]  /*1d10*/  LDC.64 R30, c[0x0][0x300] ;  /* 0x0000c000ff1e7b82 */ /* 0x000e620000000a00 */
[----:B------:R-:W-:Y:S01]  /*1d20*/  IMAD.IADD R77, R77, 0x1, R18 ;  /* 0x000000014d4d7824 */ /* 0x000fe200078e0212 */
[----:B------:R-:W-:-:S06]  /*1d30*/  ULDC.64 UR6, c[0x0][0xa08] ;  /* 0x0002820000067ab9 */ /* 0x000fcc0000000a00 */
[----:B------:R-:W-:Y:S01]  /*1d40*/  @P0 IADD3 R4, P1, R24, UR4, RZ ;  /* 0x0000000418040c10 */ /* 0x000fe2000ff3e0ff */
[----:B------:R-:W3:Y:S01]  /*1d50*/  S2R R20, SR_TID.X ;  /* 0x0000000000147919 */ /* 0x000ee20000002100 */
[----:B------:R-:W4:Y:S02]  /*1d60*/  LDC.64 R74, c[0x0][0x3f8] ;  /* 0x0000fe00ff4a7b82 */ /* 0x000f240000000a00 */
[----:B------:R-:W-:Y:S01]  /*1d70*/  @P0 IADD3.X R5, R25, UR5, RZ, P1, !PT ;  /* 0x0000000519050c10 */ /* 0x000fe20008ffe4ff */
[----:B------:R-:W4:Y:S01]  /*1d80*/  LDL.LU R24, [R1] ;  /* 0x0000000001187983 */ /* 0x000f220000300800 */
[----:B------:R-:W-:Y:S01]  /*1d90*/  SHF.R.S32.HI R11, RZ, 0x1f, R77 ;  /* 0x0000001fff0b7819 */ /* 0x000fe2000001144d */
[----:B------:R-:W-:Y:S02]  /*1da0*/  ULDC.64 UR4, c[0x0][0x308] ;  /* 0x0000c20000047ab9 */ /* 0x000fe40000000a00 */
[----:B------:R-:W4:Y:S04]  /*1db0*/  LDL.64 R14, [R1+0x18] ;  /* 0x00001800010e7983 */ /* 0x000f280000100a00 */
[----:B------:R-:W4:Y:S04]  /*1dc0*/  LDL.64 R36, [R1+0x18] ;  /* 0x0000180001247983 */ /* 0x000f280000100a00 */
[----:B------:R0:W4:Y:S01]  /*1dd0*/  @P0 LDG.E R19, desc[UR60][R4.64] ;  /* 0x0000003c04130981 */ /* 0x000122000c1e1900 */
[-C--:B-1----:R-:W-:Y:S01]  /*1de0*/  IMAD R0, R11, R30.reuse, RZ ;  /* 0x0000001e0b007224 */ /* 0x082fe200078e02ff */
[----:B------:R-:W-:Y:S01]  /*1df0*/  ISETP.NE.U32.AND P0, PT, RZ, UR6, PT ;  /* 0x00000006ff007c0c */ /* 0x000fe2000bf05070 */
[----:B------:R-:W-:Y:S01]  /*1e00*/  IMAD.WIDE.U32 R6, R77, R30, RZ ;  /* 0x0000001e4d067225 */ /* 0x000fe200078e00ff */
[----:B------:R-:W-:-:S02]  /*1e10*/  SHF.R.S32.HI R8, RZ, 0x1f, R106 ;  /* 0x0000001fff087819 */ /* 0x000fc4000001146a */
[----:B------:R-:W-:Y:S01]  /*1e20*/  ISETP.NE.AND.EX P0, PT, RZ, UR7, PT, P0 ;  /* 0x00000007ff007c0c */ /* 0x000fe2000bf05300 */
[----:B------:R-:W-:-:S04]  /*1e30*/  IMAD R3, R77, R31, R0 ;  /* 0x0000001f4d037224 */ /* 0x000fc800078e0200 */
[----:B------:R-:W-:Y:S02]  /*1e40*/  IMAD.IADD R7, R7, 0x1, R3 ;  /* 0x0000000107077824 */ /* 0x000fe400078e0203 */
[----:B------:R-:W-:Y:S02]  /*1e50*/  IMAD R3, R8, UR4, RZ ;  /* 0x0000000408037c24 */ /* 0x000fe4000f8e02ff */
[C---:B0-----:R-:W-:Y:S01]  /*1e60*/  IMAD.WIDE.U32 R4, R106.reuse, UR4, R6 ;  /* 0x000000046a047c25 */ /* 0x041fe2000f8e0006 */
[----:B---3--:R-:W-:Y:S02]  /*1e70*/  SHF.R.U32.HI R33, RZ, 0x7, R20 ;  /* 0x00000007ff217819 */ /* 0x008fe40000011614 */
[----:B------:R-:W3:Y:S01]  /*1e80*/  LDL R20, [R1+0x14] ;  /* 0x0000140001147983 */ /* 0x000ee20000100800 */
[----:B------:R-:W-:Y:S01]  /*1e90*/  IMAD R3, R106, UR5, R3 ;  /* 0x000000056a037c24 */ /* 0x000fe2000f8e0203 */
[----:B------:R-:W-:Y:S01]  /*1ea0*/  ISETP.NE.AND P6, PT, R33, 0x1, PT ;  /* 0x000000012100780c */ /* 0x000fe20003fc5270 */
[----:B------:R-:W-:-:S02]  /*1eb0*/  ULDC.64 UR4, c[0x0][0x310] ;  /* 0x0000c40000047ab9 */ /* 0x000fc40000000a00 */
[----:B------:R-:W-:Y:S02]  /*1ec0*/  IMAD.IADD R5, R5, 0x1, R3 ;  /* 0x0000000105057824 */ /* 0x000fe400078e0203 */
[----:B--2---:R-:W-:-:S05]  /*1ed0*/  IMAD.MOV.U32 R34, RZ, RZ, R26 ;  /* 0x000000ffff227224 */ /* 0x004fca00078e001a */
[----:B------:R-:W-:-:S05]  /*1ee0*/  SHF.R.S32.HI R35, RZ, 0x1f, R34 ;  /* 0x0000001fff237819 */ /* 0x000fca0000011422 */
[----:B------:R-:W-:Y:S01]  /*1ef0*/  STL [R1+0xc], R35 ;  /* 0x00000c2301007387 */ /* 0x000fe20000100800 */
[----:B------:R-:W-:Y:S01]  /*1f00*/  SHF.R.S32.HI R32, RZ, 0x1f, R156 ;  /* 0x0000001fff207819 */ /* 0x000fe2000001149c */
[----:B----4-:R-:W0:Y:S01]  /*1f10*/  LDC R15, c[0x0][0x3f4] ;  /* 0x0000fd00ff0f7b82 */ /* 0x010e220000000800 */
[----:B------:R-:W-:Y:S01]  /*1f20*/  IMAD.MOV.U32 R36, RZ, RZ, R14 ;  /* 0x000000ffff247224 */ /* 0x000fe200078e000e */
[----:B------:R-:W-:-:S04]  /*1f30*/  SHF.R.S32.HI R0, RZ, 0x1f, R19 ;  /* 0x0000001fff007819 */ /* 0x000fc80000011413 */
[--C-:B------:R-:W-:Y:S02]  /*1f40*/  SHF.R.S32.HI R37, RZ, 0x1f, R36.reuse ;  /* 0x0000001fff257819 */ /* 0x100fe40000011424 */
[----:B------:R-:W-:Y:S02]  /*1f50*/  SEL R13, R0, RZ, !P0 ;  /* 0x000000ff000d7207 */ /* 0x000fe40004000000 */
[----:B------:R-:W-:Y:S01]  /*1f60*/  SEL R21, R19, RZ, !P0 ;  /* 0x000000ff13157207 */ /* 0x000fe20004000000 */
[----:B------:R1:W-:Y:S01]  /*1f70*/  STL [R1+0x1c], R37 ;  /* 0x00001c2501007387 */ /* 0x0003e20000100800 */
[----:B------:R-:W-:-:S03]  /*1f80*/  IMAD.WIDE.U32 R66, R156, R68, R36 ;  /* 0x000000449c427225 */ /* 0x000fc600078e0024 */
[----:B------:R-:W2:Y:S01]  /*1f90*/  LDL R38, [R1+0x24] ;  /* 0x0000240001267983 */ /* 0x000ea20000100800 */
[----:B------:R-:W-:-:S03]  /*1fa0*/  IMAD.WIDE.U32 R72, R156, R74, R36 ;  /* 0x0000004a9c487225 */ /* 0x000fc600078e0024 */
[----:B------:R-:W4:Y:S01]  /*1fb0*/  LDL R36, [R1+0x60] ;  /* 0x0000600001247983 */ /* 0x000f220000100800 */
[----:B------:R-:W-:-:S03]  /*1fc0*/  IMAD R0, R13, UR4, RZ ;  /* 0x000000040d007c24 */ /* 0x000fc6000f8e02ff */
[----:B-1----:R-:W2:Y:S01]  /*1fd0*/  LDL R37, [R1+0x20] ;  /* 0x0000200001257983 */ /* 0x002ea20000100800 */
[C---:B------:R-:W-:Y:S02]  /*1fe0*/  IMAD R3, R21.reuse, UR5, R0 ;  /* 0x0000000515037c24 */ /* 0x040fe4000f8e0200 */
[----:B------:R-:W-:Y:S02]  /*1ff0*/  VIADD R0, R34, 0x10 ;  /* 0x0000001022007836 */ /* 0x000fe40000000000 */
[----:B------:R-:W-:Y:S01]  /*2000*/  IMAD.WIDE.U32 R26, R21, UR4, R4 ;  /* 0x00000004151a7c25 */ /* 0x000fe2000f8e0004 */
[----:B------:R-:W-:Y:S05]  /*2010*/  @!P6 WARPSYNC.ALL ;  /* 0x000000000000e948 */ /* 0x000fea0003800000 */
[----:B------:R-:W-:Y:S01]  /*2020*/  ULDC.64 UR6, c[0x0][0x330] ;  /* 0x0000cc0000067ab9 */ /* 0x000fe20000000a00 */
[----:B------:R-:W-:Y:S01]  /*2030*/  ULDC UR4, c[0x0][0x2f4] ;  /* 0x0000bd0000047ab9 */ /* 0x000fe20000000800 */
        /* <DEDUP_REMOVED lines=22> */
[----:B------:R-:W-:Y:S01]  /*21a0*/  ISETP.GE.AND P1, PT, R5, UR4, PT ;  /* 0x0000000405007c0c */ /* 0x000fe2000bf26270 */
[----:B------:R-:W-:Y:S01]  /*21b0*/  IMAD R19, R156, R69, R8 ;  /* 0x000000459c137224 */ /* 0x000fe200078e0208 */
[----:B------:R-:W-:-:S02]  /*21c0*/  SEL R8, RZ, 0x4, P0 ;  /* 0x00000004ff087807 */ /* 0x000fc40000000000 */
[----:B------:R-:W-:Y:S02]  /*21d0*/  SEL R9, RZ, 0x8, P1 ;  /* 0x00000008ff097807 */ /* 0x000fe40000800000 */
[----:B------:R-:W-:Y:S02]  /*21e0*/  ISETP.GE.AND P0, PT, R6, UR4, PT ;  /* 0x0000000406007c0c */ /* 0x000fe4000bf06270 */
[----:B------:R-:W-:Y:S02]  /*21f0*/  LOP3.LUT R7, R9, R7, R8, 0xfe, !PT ;  /* 0x0000000709077212 */ /* 0x000fe400078efe08 */
[----:B------:R-:W-:Y:S01]  /*2200*/  SEL R14, RZ, 0x10, P0 ;  /* 0x00000010ff0e7807 */ /* 0x000fe20000000000 */
[----:B------:R-:W-:Y:S01]  /*2210*/  IMAD R13, R13, UR6, RZ ;  /* 0x000000060d0d7c24 */ /* 0x000fe2000f8e02ff */
[-C--:B0-----:R-:W-:Y:S02]  /*2220*/  ISETP.GE.AND P0, PT, R34, R15.reuse, PT ;  /* 0x0000000f2200720c */ /* 0x081fe40003f06270 */
[----:B------:R-:W-:Y:S01]  /*2230*/  LOP3.LUT R14, R7, R14, RZ, 0xfc, !PT ;  /* 0x0000000e070e7212 */ /* 0x000fe200078efcff */
[----:B------:R-:W-:Y:S01]  /*2240*/  IMAD R7, R32, R74, RZ ;  /* 0x0000004a20077224 */ /* 0x000fe200078e02ff */
[-C--:B------:R-:W-:Y:S01]  /*2250*/  ISETP.GE.AND P3, PT, R4, R15.reuse, PT ;  /* 0x0000000f0400720c */ /* 0x080fe20003f66270 */
[----:B------:R-:W-:Y:S01]  /*2260*/  IMAD.WIDE.U32 R64, R156, R68, R34 ;  /* 0x000000449c407225 */ /* 0x000fe200078e0022 */
[----:B------:R-:W-:-:S03]  /*2270*/  ISETP.GE.AND P1, PT, R0, R15, PT ;  /* 0x0000000f0000720c */ /* 0x000fc60003f26270 */
[C---:B------:R-:W-:Y:S02]  /*2280*/  IMAD R13, R21.reuse, UR7, R13 ;  /* 0x00000007150d7c24 */ /* 0x040fe4000f8e020d */
[----:B------:R-:W-:Y:S01]  /*2290*/  IMAD.WIDE.U32 R28, R21, UR6, R28 ;  /* 0x00000006151c7c25 */ /* 0x000fe2000f8e001c */
[----:B------:R-:W-:-:S03]  /*22a0*/  SEL R9, R15, RZ, P1 ;  /* 0x000000ff0f097207 */ /* 0x000fc60000800000 */
[----:B------:R-:W-:Y:S01]  /*22b0*/  IMAD R21, R156, R75, R7 ;  /* 0x0000004b9c157224 */ /* 0x000fe200078e0207 */
[----:B------:R-:W-:Y:S01]  /*22c0*/  SEL R7, R15, RZ, P0 ;  /* 0x000000ff0f077207 */ /* 0x000fe20000000000 */
[----:B------:R-:W-:Y:S02]  /*22d0*/  IMAD.IADD R65, R65, 0x1, R19 ;  /* 0x0000000141417824 */ /* 0x000fe400078e0213 */
[----:B------:R-:W-:Y:S01]  /*22e0*/  IMAD.IADD R67, R19, 0x1, R67 ;  /* 0x0000000113437824 */ /* 0x000fe200078e0243 */
[----:B------:R-:W-:Y:S01]  /*22f0*/  SEL R19, R15, RZ, P3 ;  /* 0x000000ff0f137207 */ /* 0x000fe20001800000 */
[----:B------:R-:W-:Y:S01]  /*2300*/  IMAD.IADD R8, R34, 0x1, R7 ;  /* 0x0000000122087824 */ /* 0x000fe200078e0207 */
[----:B------:R-:W-:Y:S01]  /*2310*/  LOP3.LUT R24, R24, 0xfffffffe, RZ, 0xc0, !PT ;  /* 0xfffffffe18187812 */ /* 0x000fe200078ec0ff */
[----:B------:R-:W-:-:S04]  /*2320*/  IMAD.WIDE.U32 R70, R156, R74, R34 ;  /* 0x0000004a9c467225 */ /* 0x000fc800078e0022 */
[----:B------:R-:W-:Y:S02]  /*2330*/  IMAD.IADD R18, R4, 0x1, R19 ;  /* 0x0000000104127824 */ /* 0x000fe400078e0213 */
[----:B------:R-:W-:Y:S01]  /*2340*/  IMAD.IADD R12, R0, 0x1, R9 ;  /* 0x00000001000c7824 */ /* 0x000fe200078e0209 */
[----:B------:R-:W-:Y:S01]  /*2350*/  SHF.R.S32.HI R9, RZ, 0x1f, R8 ;  /* 0x0000001fff097819 */ /* 0x000fe20000011408 */
[----:B------:R-:W-:Y:S01]  /*2360*/  IMAD.IADD R71, R71, 0x1, R21 ;  /* 0x0000000147477824 */ /* 0x000fe200078e0215 */
[----:B------:R-:W-:Y:S01]  /*2370*/  @P3 LOP3.LUT R24, R24, 0x1, RZ, 0xfc, !PT ;  /* 0x0000000118183812 */ /* 0x000fe200078efcff */
[----:B------:R-:W-:Y:S01]  /*2380*/  IMAD.IADD R73, R21, 0x1, R73 ;  /* 0x0000000115497824 */ /* 0x000fe200078e0249 */
[----:B------:R-:W-:Y:S02]  /*2390*/  SHF.R.S32.HI R21, RZ, 0x1f, R18 ;  /* 0x0000001fff157819 */ /* 0x000fe40000011412 */
[----:B------:R-:W-:Y:S02]  /*23a0*/  SHF.R.S32.HI R19, RZ, 0x1f, R12 ;  /* 0x0000001fff137819 */ /* 0x000fe4000001140c */
[----:B------:R-:W-:-:S02]  /*23b0*/  LEA.HI R7, R9, R8, RZ, 0x3 ;  /* 0x0000000809077211 */ /* 0x000fc400078f18ff */
[----:B------:R-:W-:Y:S02]  /*23c0*/  LEA.HI R10, R9, R8, RZ, 0x5 ;  /* 0x00000008090a7211 */ /* 0x000fe400078f28ff */
[----:B------:R-:W-:Y:S02]  /*23d0*/  LEA.HI R9, R21, R18, RZ, 0x3 ;  /* 0x0000001215097211 */ /* 0x000fe400078f18ff */
[----:B------:R-:W-:Y:S02]  /*23e0*/  LEA.HI R8, R19, R12, RZ, 0x3 ;  /* 0x0000000c13087211 */ /* 0x000fe400078f18ff */
[----:B------:R-:W-:Y:S02]  /*23f0*/  LEA.HI R18, R21, R18, RZ, 0x5 ;  /* 0x0000001215127211 */ /* 0x000fe400078f28ff */
[----:B------:R-:W-:Y:S02]  /*2400*/  LEA.HI R19, R19, R12, RZ, 0x5 ;  /* 0x0000000c13137211 */ /* 0x000fe400078f28ff */
[----:B------:R-:W-:-:S02]  /*2410*/  SHF.R.S32.HI R12, RZ, 0x5, R10 ;  /* 0x00000005ff0c7819 */ /* 0x000fc4000001140a */
[----:B------:R-:W-:Y:S02]  /*2420*/  SHF.R.S32.HI R21, RZ, 0x5, R18 ;  /* 0x00000005ff157819 */ /* 0x000fe40000011412 */
[----:B-----5:R-:W-:Y:S02]  /*2430*/  SHF.R.S32.HI R25, RZ, 0x1f, R102 ;  /* 0x0000001fff197819 */ /* 0x020fe40000011466 */
[----:B------:R-:W-:Y:S02]  /*2440*/  SHF.R.S32.HI R19, RZ, 0x5, R19 ;  /* 0x00000005ff137819 */ /* 0x000fe40000011413 */
[C---:B---3--:R-:W-:Y:S02]  /*2450*/  LOP3.LUT R10, R20.reuse, 0x18, R7, 0xf8, !PT ;  /* 0x00000018140a7812 */ /* 0x048fe400078ef807 */
[----:B------:R-:W-:Y:S02]  /*2460*/  LOP3.LUT R18, R20, 0x18, R8, 0xf8, !PT ;  /* 0x0000001814127812 */ /* 0x000fe400078ef808 */
[----:B------:R-:W-:-:S02]  /*2470*/  LOP3.LUT R24, R24, 0xfffffffd, RZ, 0xc0, !PT ;  /* 0xfffffffd18187812 */ /* 0x000fc400078ec0ff */
[----:B------:R-:W-:Y:S02]  /*2480*/  IADD3 R76, P2, R156, R77, RZ ;  /* 0x0000004d9c4c7210 */ /* 0x000fe40007f5e0ff */
[----:B------:R-:W-:-:S03]  /*2490*/  LOP3.LUT R20, R20, 0x18, R9, 0xf8, !PT ;  /* 0x0000001814147812 */ /* 0x000fc600078ef809 */
[----:B------:R-:W-:Y:S02]  /*24a0*/  IMAD.X R77, R32, 0x1, R11, P2 ;  /* 0x00000001204d7824 */ /* 0x000fe400010e060b */
[----:B------:R-:W-:Y:S02]  /*24b0*/  IMAD.SHL.U32 R104, R15, 0x2, RZ ;  /* 0x000000020f687824 */ /* 0x000fe400078e00ff */
[----:B------:R-:W-:Y:S01]  /*24c0*/  IMAD.WIDE.U32 R70, R102, R74, R70 ;  /* 0x0000004a66467225 */ /* 0x000fe200078e0046 */
[----:B------:R-:W-:-:S03]  /*24d0*/  LOP3.LUT R11, R8, 0xfffffff8, RZ, 0xc0, !PT ;  /* 0xfffffff8080b7812 */ /* 0x000fc600078ec0ff */
[----:B------:R-:W-:-:S04]  /*24e0*/  IMAD.WIDE.U32 R72, R102, R74, R72 ;  /* 0x0000004a66487225 */ /* 0x000fc800078e0048 */
[----:B------:R-:W-:Y:S02]  /*24f0*/  IMAD R89, R31, 0x90, RZ ;  /* 0x000000901f597824 */ /* 0x000fe400078e02ff */
[----:B------:R-:W-:-:S04]  /*2500*/  IMAD.WIDE.U32 R64, R102, R68, R64 ;  /* 0x0000004466407225 */ /* 0x000fc800078e0040 */
[----:B------:R-:W-:-:S04]  /*2510*/  IMAD.WIDE.U32 R66, R102, R68, R66 ;  /* 0x0000004466427225 */ /* 0x000fc800078e0042 */
[----:B------:R-:W-:Y:S02]  /*2520*/  IMAD R95, R75, 0x90, RZ ;  /* 0x000000904b5f7824 */ /* 0x000fe400078e02ff */
[----:B------:R-:W-:Y:S01]  /*2530*/  IMAD.WIDE.U32 R30, R30, 0x90, RZ ;  /* 0x000000901e1e7825 */ /* 0x000fe200078e00ff */
[----:B------:R-:W-:-:S03]  /*2540*/  SHF.R.S32.HI R97, RZ, 0x1f, R11 ;  /* 0x0000001fff617819 */ /* 0x000fc6000001140b */
[----:B------:R-:W-:Y:S01]  /*2550*/  IMAD.IADD R84, R29, 0x1, R13 ;  /* 0x000000011d547824 */ /* 0x000fe200078e020d */
[----:B------:R-:W-:Y:S01]  /*2560*/  LOP3.LUT R13, R14, 0x1, RZ, 0xc0, !PT ;  /* 0x000000010e0d7812 */ /* 0x000fe200078ec0ff */
[----:B------:R-:W-:Y:S02]  /*2570*/  VIADD R108, R33, 0x8 ;  /* 0x00000008216c7836 */ /* 0x000fe40000000000 */
[----:B------:R-:W-:Y:S01]  /*2580*/  IMAD.IADD R89, R31, 0x1, R89 ;  /* 0x000000011f597824 */ /* 0x000fe200078e0259 */
[----:B------:R-:W-:Y:S01]  /*2590*/  @!P6 BAR.SYNC.DEFER_BLOCKING 0x9, 0x100 ;  /* 0x024400000000eb1d */ /* 0x000fe20000010000 */
[----:B----4-:R-:W-:Y:S01]  /*25a0*/  LOP3.LUT P3, RZ, R36, 0x2, RZ, 0xc0, !PT ;  /* 0x0000000224ff7812 */ /* 0x010fe2000786c0ff */
[----:B--2---:R-:W-:Y:S01]  /*25b0*/  IMAD R19, R19, 0x1200, R38 ;  /* 0x0000120013137824 */ /* 0x004fe200078e0226 */
[-C--:B------:R-:W-:Y:S01]  /*25c0*/  LOP3.LUT R101, R10, R37.reuse, RZ, 0x3c, !PT ;  /* 0x000000250a657212 */ /* 0x080fe200078e3cff */
[C---:B------:R-:W-:Y:S01]  /*25d0*/  IMAD R10, R25.reuse, R68, RZ ;  /* 0x00000044190a7224 */ /* 0x040fe200078e02ff */
[----:B------:R-:W-:Y:S01]  /*25e0*/  LOP3.LUT R18, R18, R37, RZ, 0x3c, !PT ;  /* 0x0000002512127212 */ /* 0x000fe200078e3cff */
[----:B------:R-:W-:-:S08]  /*25f0*/  IMAD R25, R25, R74, RZ ;  /* 0x0000004a19197224 */ /* 0x000fd000078e02ff */
[----:B------:R-:W-:Y:S01]  /*2600*/  @P3 LOP3.LUT R24, R24, 0x2, RZ, 0xfc, !PT ;  /* 0x0000000218183812 */ /* 0x000fe200078efcff */
[----:B------:R-:W-:Y:S02]  /*2610*/  IMAD.IADD R100, R19, 0x1, R18 ;  /* 0x0000000113647824 */ /* 0x000fe400078e0212 */
[----:B------:R-:W-:Y:S02]  /*2620*/  IMAD R19, R102, R75, R25 ;  /* 0x0000004b66137224 */ /* 0x000fe400078e0219 */
[----:B------:R0:W-:Y:S01]  /*2630*/  STL [R1], R24 ;  /* 0x0000001801007387 */ /* 0x0001e20000100800 */
[----:B------:R-:W-:Y:S01]  /*2640*/  VIADD R25, R34, 0x50 ;  /* 0x0000005022197836 */ /* 0x000fe20000000000 */
[----:B------:R-:W-:Y:S01]  /*2650*/  LOP3.LUT R20, R20, R37, RZ, 0x3c, !PT ;  /* 0x0000002514147212 */ /* 0x000fe200078e3cff */
[----:B------:R-:W-:-:S03]  /*2660*/  IMAD R21, R21, 0x1200, R38 ;  /* 0x0000120015157824 */ /* 0x000fc600078e0226 */
[----:B------:R-:W-:Y:S01]  /*2670*/  ISETP.GE.AND P2, PT, R25, UR4, PT ;  /* 0x0000000419007c0c */ /* 0x000fe2000bf46270 */
[----:B------:R-:W-:-:S03]  /*2680*/  IMAD R12, R12, 0x1200, R38 ;  /* 0x000012000c0c7824 */ /* 0x000fc600078e0226 */
[----:B------:R-:W-:Y:S01]  /*2690*/  SEL R15, RZ, 0x20, P2 ;  /* 0x00000020ff0f7807 */ /* 0x000fe20001000000 */
[----:B------:R-:W-:Y:S02]  /*26a0*/  IMAD.IADD R99, R21, 0x1, R20 ;  /* 0x0000000115637824 */ /* 0x000fe400078e0214 */
[----:B------:R-:W-:Y:S01]  /*26b0*/  IMAD.IADD R101, R12, 0x1, R101 ;  /* 0x000000010c657824 */ /* 0x000fe200078e0265 */
[----:B------:R-:W-:Y:S01]  /*26c0*/  LOP3.LUT R20, R14, R15, RZ, 0xfc, !PT ;  /* 0x0000000f0e147212 */ /* 0x000fe200078efcff */
[----:B------:R-:W-:Y:S01]  /*26d0*/  IMAD R81, R102, R69, R10 ;  /* 0x0000004566517224 */ /* 0x000fe200078e020a */
[----:B------:R-:W-:Y:S01]  /*26e0*/  LOP3.LUT R10, R7, 0xfffffff8, RZ, 0xc0, !PT ;  /* 0xfffffff8070a7812 */ /* 0x000fe200078ec0ff */
[----:B------:R-:W-:Y:S01]  /*26f0*/  IMAD R21, R69, 0x90, RZ ;  /* 0x0000009045157824 */ /* 0x000fe200078e02ff */
[----:B------:R-:W-:Y:S01]  /*2700*/  LOP3.LUT R12, R9, 0xfffffff8, RZ, 0xc0, !PT ;  /* 0xfffffff8090c7812 */ /* 0x000fe200078ec0ff */
[----:B------:R-:W-:Y:S01]  /*2710*/  IMAD.WIDE.U32 R68, R68, 0x90, RZ ;  /* 0x0000009044447825 */ /* 0x000fe200078e00ff */
[----:B------:R-:W-:-:S03]  /*2720*/  LOP3.LUT R14, R20, 0x2, RZ, 0xc0, !PT ;  /* 0x00000002140e7812 */ /* 0x000fc600078ec0ff */
[----:B------:R-:W-:Y:S01]  /*2730*/  IMAD.WIDE.U32 R74, R74, 0x90, RZ ;  /* 0x000000904a4a7825 */ /* 0x000fe200078e00ff */
[C---:B------:R-:W-:Y:S02]  /*2740*/  LOP3.LUT R15, R20.reuse, 0x4, RZ, 0xc0, !PT ;  /* 0x00000004140f7812 */ /* 0x040fe400078ec0ff */
[C---:B------:R-:W-:Y:S01]  /*2750*/  LOP3.LUT R18, R20.reuse, 0x8, RZ, 0xc0, !PT ;  /* 0x0000000814127812 */ /* 0x040fe200078ec0ff */
[----:B------:R-:W-:Y:S02]  /*2760*/  IMAD.IADD R82, R71, 0x1, R19 ;  /* 0x0000000147527824 */ /* 0x000fe400078e0213 */
[----:B------:R-:W-:Y:S01]  /*2770*/  IMAD.IADD R80, R19, 0x1, R73 ;  /* 0x0000000113507824 */ /* 0x000fe200078e0249 */
[C---:B------:R-:W-:Y:S01]  /*2780*/  LOP3.LUT R19, R20.reuse, 0x10, RZ, 0xc0, !PT ;  /* 0x0000001014137812 */ /* 0x040fe200078ec0ff */
[----:B------:R-:W-:Y:S01]  /*2790*/  IMAD.IADD R83, R65, 0x1, R81 ;  /* 0x0000000141537824 */ /* 0x000fe200078e0251 */
[----:B------:R-:W-:Y:S01]  /*27a0*/  SHF.R.S32.HI R98, RZ, 0x1f, R10 ;  /* 0x0000001fff627819 */ /* 0x000fe2000001140a */
[----:B------:R-:W-:Y:S01]  /*27b0*/  IMAD.IADD R94, R69, 0x1, R21 ;  /* 0x00000001455e7824 */ /* 0x000fe200078e0215 */
[----:B------:R-:W-:Y:S01]  /*27c0*/  SHF.R.S32.HI R96, RZ, 0x1f, R12 ;  /* 0x0000001fff607819 */ /* 0x000fe2000001140c */
[----:B------:R-:W-:Y:S01]  /*27d0*/  IMAD.IADD R95, R75, 0x1, R95 ;  /* 0x000000014b5f7824 */ /* 0x000fe200078e025f */
[----:B------:R-:W-:Y:S01]  /*27e0*/  LOP3.LUT R20, R20, 0x20, RZ, 0xc0, !PT ;  /* 0x0000002014147812 */ /* 0x000fe200078ec0ff */
[----:B0-----:R-:W-:-:S07]  /*27f0*/  IMAD.IADD R81, R81, 0x1, R67 ;  /* 0x0000000151517824 */ /* 0x001fce00078e0243 */
.L_x_2375:
        /* <DEDUP_REMOVED lines=100> */
.L_x_2324:
[----:B------:R-:W-:Y:S05]  /*2e40*/  BSYNC B1 ;  /* 0x0000000000017941 */ /* 0x000fea0003800000 */
.L_x_2323:
[----:B------:R-:W2:Y:S01]  /*2e50*/  LDL R21, [R1+0x2c] ;  /* 0x00002c0001157983 */ /* 0x000ea20000100800 */
[----:B0----5:R-:W-:Y:S02]  /*2e60*/  IMAD.MOV.U32 R32, RZ, RZ, R39 ;  /* 0x000000ffff207224 */ /* 0x021fe400078e0027 */
[----:B------:R-:W-:Y:S02]  /*2e70*/  IMAD.MOV.U32 R33, RZ, RZ, R42 ;  /* 0x000000ffff217224 */ /* 0x000fe400078e002a */
        /* <DEDUP_REMOVED lines=18> */
[----:B--2---:R-:W-:Y:S01]  /*2fa0*/  R2UR UR4, R21 ;  /* 0x00000000150472ca */ /* 0x004fe200000e0000 */
[----:B------:R-:W-:-:S05]  /*2fb0*/  IMAD.MOV.U32 R21, RZ, RZ, R38 ;  /* 0x000000ffff157224 */ /* 0x000fca00078e0026 */
[----:B------:R-:W-:Y:S01]  /*2fc0*/  PRMT R59, R21, 0x5410, R32 ;  /* 0x00005410153b7816 */ /* 0x000fe20000000020 */
[----:B------:R-:W-:Y:S02]  /*2fd0*/  IMAD.MOV.U32 R21, RZ, RZ, R46 ;  /* 0x000000ffff157224 */ /* 0x000fe400078e002e */
[----:B------:R-:W-:-:S04]  /*2fe0*/  IMAD.MOV.U32 R32, RZ, RZ, R47 ;  /* 0x000000ffff207224 */ /* 0x000fc800078e002f */
[----:B------:R-:W-:Y:S01]  /*2ff0*/  UISETP.NE.AND UP0, UPT, UR4, 0x3, UPT ;  /* 0x000000030400788c */ /* 0x000fe2000bf05270 */
[----:B------:R-:W-:Y:S01]  /*3000*/  PRMT R112, R21, 0x5410, R32 ;  /* 0x0000541015707816 */ /* 0x000fe20000000020 */
[----:B------:R-:W-:Y:S02]  /*3010*/  IMAD.MOV.U32 R21, RZ, RZ, R54 ;  /* 0x000000ffff157224 */ /* 0x000fe400078e0036 */
[----:B------:R-:W-:Y:S02]  /*3020*/  IMAD.MOV.U32 R32, RZ, RZ, R55 ;  /* 0x000000ffff207224 */ /* 0x000fe400078e0037 */
[----:B------:R-:W-:-:S03]  /*3030*/  PLOP3.LUT P3, PT, PT, PT, UP0, 0x80, 0x0 ;  /* 0x000000000000781c */ /* 0x000fc60003f6f008 */
        /* <DEDUP_REMOVED lines=9> */
[----:B------:R-:W-:Y:S02]  /*30d0*/  PRMT R117, R117, 0x5410, R21 ;  /* 0x0000541075757816 */ /* 0x000fe40000000015 */
[----:B------:R-:W-:Y:S01]  /*30e0*/  PRMT R118, R32, 0x7610, R118 ;  /* 0x0000761020767816 */ /* 0x000fe20000000076 */
[----:B------:R-:W-:Y:S06]  /*30f0*/  @!P3 BRA `(.L_x_2325) ;  /* 0x000000000004b947 */ /* 0x000fec0003800000 */
[----:B------:R-:W-:Y:S01]  /*3100*/  BPT.TRAP 0x1 ;  /* 0x000000040000795c */ /* 0x000fe20000300000 */
.L_x_2325:
[----:B------:R-:W2:Y:S01]  /*3110*/  LDL R32, [R1+0x10] ;  /* 0x0000100001207983 */ /* 0x000ea20000100800 */
[----:B------:R-:W-:Y:S01]  /*3120*/  IMAD R21, R144, 0x8, R22 ;  /* 0x0000000890157824 */ /* 0x000fe200078e0216 */
[----:B------:R-:W-:Y:S01]  /*3130*/  BSSY B1, `(.L_x_2326) ;  /* 0x0000004000017945 */ /* 0x000fe20003800000 */
[----:B--2---:R-:W-:-:S04]  /*3140*/  SHF.L.U32 R87, R32, 0x1f, RZ ;  /* 0x0000001f20577819 */ /* 0x004fc800000006ff */
[----:B------:R-:W0:Y:S02]  /*3150*/  SYNCS.PHASECHK.TRANS64.TRYWAIT P5, [R21+URZ+0x31c90], R87 ;  /* 0x031c9057150075a7 */ /* 0x000e2400080a017f */
[----:B0-----:R-:W-:Y:S05]  /*3160*/  @!P5 BRA `(.L_x_2327) ;  /* 0x000001fc00ccd947 */ /* 0x001fea0003800000 */
.L_x_2623:
[----:B------:R-:W-:Y:S05]  /*3170*/  BSYNC B1 ;  /* 0x0000000000017941 */ /* 0x000fea0003800000 */
.L_x_2326:
        /* <DEDUP_REMOVED lines=10> */
[----:B------:R-:W-:Y:S01]  /*3220*/  IMAD.MOV.U32 R58, RZ, RZ, R33 ;  /* 0x000000ffff3a7224 */ /* 0x000fe200078e0021 */
[--C-:B------:R-:W-:Y:S01]  /*3230*/  SHF.R.U64 R57, R62, 0x10, R63.reuse ;  /* 0x000000103e397819 */ /* 0x100fe2000000123f */
[----:B------:R-:W-:Y:S01]  /*3240*/  HADD2.F32 R90, -RZ, R119.H0_H0 ;  /* 0x20000077ff5a7230 */ /* 0x000fe20000004100 */
        /* <DEDUP_REMOVED lines=8> */
[-C--:B------:R-:W-:Y:S01]  /*32d0*/  FFMA.FTZ R33, R58, R57.reuse, -R93 ;  /* 0x000000393a217223 */ /* 0x080fe2000001085d */
[----:B------:R-:W-:Y:S02]  /*32e0*/  SHF.R.U32.HI R58, RZ, 0x10, R91 ;  /* 0x00000010ff3a7819 */ /* 0x000fe4000001165b */
[----:B------:R-:W-:Y:S01]  /*32f0*/  FFMA.FTZ R56, R56, R57, R107 ;  /* 0x0000003938387223 */ /* 0x000fe2000001006b */
[----:B------:R-:W-:Y:S02]  /*3300*/  IMAD.MOV.U32 R57, RZ, RZ, R32 ;  /* 0x000000ffff397224 */ /* 0x000fe400078e0020 */
[----:B------:R-:W-:-:S02]  /*3310*/  IMAD.MOV.U32 R32, RZ, RZ, R35 ;  /* 0x000000ffff207224 */ /* 0x000fc400078e0023 */
[----:B------:R-:W-:Y:S01]  /*3320*/  HADD2.F32 R58, -RZ, R58.H0_H0 ;  /* 0x2000003aff3a7230 */ /* 0x000fe20000004100 */
[----:B------:R-:W-:Y:S01]  /*3330*/  F2FP.F16.F32.PACK_AB R33, R56, R33 ;  /* 0x000000213821723e */ /* 0x000fe200000000ff */
[----:B------:R-:W-:Y:S02]  /*3340*/  HADD2.F32 R93, -RZ, R119.H1_H1 ;  /* 0x30000077ff5d7230 */ /* 0x000fe40000004100 */
[--C-:B------:R-:W-:Y:S02]  /*3350*/  HADD2.F32 R35, -RZ, R32.reuse.H1_H1 ;  /* 0x30000020ff237230 */ /* 0x100fe40000004100 */
[----:B------:R-:W-:-:S03]  /*3360*/  HADD2.F32 R32, -RZ, R32.H0_H0 ;  /* 0x20000020ff207230 */ /* 0x000fc60000004100 */
[CC--:B------:R-:W-:Y:S02]  /*3370*/  FMUL.FTZ R63, R35.reuse, R58.reuse ;  /* 0x0000003a233f7220 */ /* 0x0c0fe40000410000 */
[C---:B------:R-:W-:Y:S02]  /*3380*/  FMUL.FTZ R58, R32.reuse, R58 ;  /* 0x0000003a203a7220 */ /* 0x040fe40000410000 */
[-C--:B------:R-:W-:Y:S01]  /*3390*/  FFMA.FTZ R32, R32, R62.reuse, -R63 ;  /* 0x0000003e20207223 */ /* 0x080fe2000001083f */
[--C-:B------:R-:W-:Y:S02]  /*33a0*/  HADD2.F32 R63, -RZ, R57.reuse.H0_H0 ;  /* 0x20000039ff3f7230 */ /* 0x100fe40000004100 */
[----:B------:R-:W-:Y:S01]  /*33b0*/  FFMA.FTZ R35, R35, R62, R58 ;  /* 0x0000003e23237223 */ /* 0x000fe2000001003a */
[----:B------:R-:W-:Y:S02]  /*33c0*/  HADD2.F32 R57, -RZ, R57.H1_H1 ;  /* 0x30000039ff397230 */ /* 0x000fe40000004100 */
[----:B------:R-:W-:-:S02]  /*33d0*/  IMAD.MOV.U32 R58, RZ, RZ, R34 ;  /* 0x000000ffff3a7224 */ /* 0x000fc400078e0022 */
[----:B------:R-:W-:Y:S02]  /*33e0*/  HADD2.F32 R62, -RZ, R118.H1_H1 ;  /* 0x30000076ff3e7230 */ /* 0x000fe40000004100 */
[-C--:B------:R-:W-:Y:S01]  /*33f0*/  FMUL.FTZ R34, R57, R90.reuse ;  /* 0x0000005a39227220 */ /* 0x080fe20000410000 */
[----:B------:R-:W-:Y:S01]  /*3400*/  FMUL.FTZ R90, R63, R90 ;  /* 0x0000005a3f5a7220 */ /* 0x000fe20000410000 */
[----:B------:R-:W-:Y:S02]  /*3410*/  F2FP.F16.F32.PACK_AB R35, R35, R32 ;  /* 0x000000202323723e */ /* 0x000fe400000000ff */
[-C--:B------:R-:W-:Y:S01]  /*3420*/  FFMA.FTZ R34, R63, R62.reuse, -R34 ;  /* 0x0000003e3f227223 */ /* 0x080fe20000010822 */
[----:B------:R-:W-:Y:S01]  /*3430*/  FFMA.FTZ R57, R57, R62, R90 ;  /* 0x0000003e39397223 */ /* 0x000fe2000001005a */
[--C-:B------:R-:W-:Y:S02]  /*3440*/  HADD2.F32 R62, -RZ, R58.reuse.H0_H0 ;  /* 0x2000003aff3e7230 */ /* 0x100fe40000004100 */
[----:B------:R-:W-:-:S02]  /*3450*/  HADD2.F32 R58, -RZ, R58.H1_H1 ;  /* 0x3000003aff3a7230 */ /* 0x000fc40000004100 */
[----:B------:R-:W-:Y:S01]  /*3460*/  HADD2.F32 R63, -RZ, R117.H0_H0 ;  /* 0x20000075ff3f7230 */ /* 0x000fe20000004100 */
[----:B------:R-:W-:Y:S02]  /*3470*/  F2FP.F16.F32.PACK_AB R32, R57, R34 ;  /* 0x000000223920723e */ /* 0x000fe400000000ff */
[-C--:B------:R-:W-:Y:S01]  /*3480*/  FMUL.FTZ R91, R58, R93.reuse ;  /* 0x0000005d3a5b7220 */ /* 0x080fe20000410000 */
[----:B------:R-:W-:-:S03]  /*3490*/  FMUL.FTZ R93, R62, R93 ;  /* 0x0000005d3e5d7220 */ /* 0x000fc60000410000 */
[-C--:B------:R-:W-:Y:S01]  /*34a0*/  FFMA.FTZ R91, R62, R63.reuse, -R91 ;  /* 0x0000003f3e5b7223 */ /* 0x080fe2000001085b */
[----:B------:R-:W-:-:S05]  /*34b0*/  FFMA.FTZ R58, R58, R63, R93 ;  /* 0x0000003f3a3a7223 */ /* 0x000fca000001005d */
[----:B------:R-:W-:-:S07]  /*34c0*/  F2FP.F16.F32.PACK_AB R34, R58, R91 ;  /* 0x0000005b3a22723e */ /* 0x000fce00000000ff */
.L_x_2332:
[----:B------:R-:W-:Y:S05]  /*34d0*/  BSYNC B2 ;  /* 0x0000000000027941 */ /* 0x000fea0003800000 */
.L_x_2331:
[----:B------:R1:W-:Y:S02]  /*34e0*/  STG.E.128 desc[UR60][R36.64], R32 ;  /* 0x0000002024007986 */ /* 0x0003e4000c101d3c */
.L_x_2330:
[----:B------:R-:W-:Y:S05]  /*34f0*/  BSYNC B1 ;  /* 0x0000000000017941 */ /* 0x000fea0003800000 */
.L_x_2329:
        /* <DEDUP_REMOVED lines=21> */
[----:B------:R-:W-:Y:S02]  /*3650*/  HADD2.F32 R57, -RZ, R115.H0_H0 ;  /* 0x20000073ff397230 */ /* 0x000fe40000004100 */
[----:B------:R-:W-:Y:S01]  /*3660*/  FFMA.FTZ R33, R33, R54, R58 ;  /* 0x0000003621217223 */ /* 0x000fe2000001003a */
[----:B------:R-:W-:Y:S01]  /*3670*/  SHF.R.U32.HI R54, RZ, 0x10, R55 ;  /* 0x00000010ff367819 */ /* 0x000fe20000011637 */
[--C-:B------:R-:W-:Y:S02]  /*3680*/  HADD2.F32 R55, -RZ, R35.reuse.H1_H1 ;  /* 0x30000023ff377230 */ /* 0x100fe40000004100 */
[----:B------:R-:W-:Y:S01]  /*3690*/  HADD2.F32 R35, -RZ, R35.H0_H0 ;  /* 0x20000023ff237230 */ /* 0x000fe20000004100 */
[----:B------:R-:W-:Y:S01]  /*36a0*/  F2FP.F16.F32.PACK_AB R33, R33, R56 ;  /* 0x000000382121723e */ /* 0x000fe200000000ff */
[----:B------:R-:W-:-:S02]  /*36b0*/  HADD2.F32 R54, -RZ, R54.H0_H0 ;  /* 0x20000036ff367230 */ /* 0x000fc40000004100 */
[-C--:B------:R-:W-:Y:S01]  /*36c0*/  FMUL.FTZ R58, R55, R60.reuse ;  /* 0x0000003c373a7220 */ /* 0x080fe20000410000 */
[----:B------:R-:W-:-:S03]  /*36d0*/  FMUL.FTZ R60, R35, R60 ;  /* 0x0000003c233c7220 */ /* 0x000fc60000410000 */
[-C--:B------:R-:W-:Y:S01]  /*36e0*/  FFMA.FTZ R58, R35, R54.reuse, -R58 ;  /* 0x00000036233a7223 */ /* 0x080fe2000001083a */
[----:B------:R-:W-:Y:S02]  /*36f0*/  HADD2.F32 R35, -RZ, R117.H1_H1 ;  /* 0x30000075ff237230 */ /* 0x000fe40000004100 */
[----:B------:R-:W-:Y:S01]  /*3700*/  FFMA.FTZ R55, R55, R54, R60 ;  /* 0x0000003637377223 */ /* 0x000fe2000001003c */
[--C-:B------:R-:W-:Y:S02]  /*3710*/  HADD2.F32 R54, -RZ, R32.reuse.H1_H1 ;  /* 0x30000020ff367230 */ /* 0x100fe40000004100 */
[----:B------:R-:W-:Y:S02]  /*3720*/  HADD2.F32 R32, -RZ, R32.H0_H0 ;  /* 0x20000020ff207230 */ /* 0x000fe40000004100 */
[----:B------:R-:W-:Y:S01]  /*3730*/  F2FP.F16.F32.PACK_AB R55, R55, R58 ;  /* 0x0000003a3737723e */ /* 0x000fe200000000ff */
[-C--:B------:R-:W-:Y:S02]  /*3740*/  FMUL.FTZ R61, R54, R35.reuse ;  /* 0x00000023363d7220 */ /* 0x080fe40000410000 */
[----:B------:R-:W-:-:S02]  /*3750*/  FMUL.FTZ R35, R32, R35 ;  /* 0x0000002320237220 */ /* 0x000fc40000410000 */
[-C--:B------:R-:W-:Y:S01]  /*3760*/  FFMA.FTZ R60, R32, R57.reuse, -R61 ;  /* 0x00000039203c7223 */ /* 0x080fe2000001083d */
[----:B------:R-:W-:Y:S02]  /*3770*/  HADD2.F32 R32, -RZ, R118.H0_H0 ;  /* 0x20000076ff207230 */ /* 0x000fe40000004100 */
[----:B------:R-:W-:Y:S01]  /*3780*/  FFMA.FTZ R35, R54, R57, R35 ;  /* 0x0000003936237223 */ /* 0x000fe20000010023 */
[----:B------:R-:W-:Y:S02]  /*3790*/  HADD2.F32 R61, -RZ, R34.H1_H1 ;  /* 0x30000022ff3d7230 */ /* 0x000fe40000004100 */
[----:B------:R-:W-:-:S03]  /*37a0*/  HADD2.F32 R34, -RZ, R115.H1_H1 ;  /* 0x30000073ff227230 */ /* 0x000fc60000004100 */
[-C--:B------:R-:W-:Y:S01]  /*37b0*/  FMUL.FTZ R54, R61, R32.reuse ;  /* 0x000000203d367220 */ /* 0x080fe20000410000 */
[----:B------:R-:W-:-:S03]  /*37c0*/  FMUL.FTZ R32, R63, R32 ;  /* 0x000000203f207220 */ /* 0x000fc60000410000 */
[-C--:B------:R-:W-:Y:S01]  /*37d0*/  FFMA.FTZ R54, R63, R34.reuse, -R54 ;  /* 0x000000223f367223 */ /* 0x080fe20000010836 */
[----:B------:R-:W-:Y:S01]  /*37e0*/  FFMA.FTZ R61, R61, R34, R32 ;  /* 0x000000223d3d7223 */ /* 0x000fe20000010020 */
[----:B------:R-:W-:Y:S01]  /*37f0*/  F2FP.F16.F32.PACK_AB R32, R35, R60 ;  /* 0x0000003c2320723e */ /* 0x000fe200000000ff */
[----:B------:R-:W-:-:S03]  /*3800*/  IMAD.MOV.U32 R35, RZ, RZ, R55 ;  /* 0x000000ffff237224 */ /* 0x000fc600078e0037 */
[----:B------:R-:W-:-:S07]  /*3810*/  F2FP.F16.F32.PACK_AB R34, R61, R54 ;  /* 0x000000363d22723e */ /* 0x000fce00000000ff */
.L_x_2336:
[----:B------:R-:W-:Y:S05]  /*3820*/  BSYNC B2 ;  /* 0x0000000000027941 */ /* 0x000fea0003800000 */
.L_x_2335:
[----:B------:R2:W-:Y:S02]  /*3830*/  STG.E.128 desc[UR60][R36.64+0x20], R32 ;  /* 0x0000202024007986 */ /* 0x0005e4000c101d3c */
.L_x_2334:
[----:B------:R-:W-:Y:S05]  /*3840*/  BSYNC B1 ;  /* 0x0000000000017941 */ /* 0x000fea0003800000 */
.L_x_2333:
        /* <DEDUP_REMOVED lines=19> */
[-C--:B------:R-:W-:Y:S01]  /*3980*/  FMUL.FTZ R60, R53, R58.reuse ;  /* 0x0000003a353c7220 */ /* 0x080fe20000410000 */
[----:B------:R-:W-:Y:S02]  /*3990*/  HADD2.F32 R51, -RZ, R51.H0_H0 ;  /* 0x20000033ff337230 */ /* 0x000fe40000004100 */
[----:B------:R-:W-:Y:S02]  /*39a0*/  HADD2.F32 R52, -RZ, R54.H0_H0 ;  /* 0x20000036ff347230 */ /* 0x000fe40000004100 */
[----:B------:R-:W-:Y:S02]  /*39b0*/  HADD2.F32 R54, -RZ, R50.H0_H0 ;  /* 0x20000032ff367230 */ /* 0x000fe40000004100 */
[----:B------:R-:W-:Y:S01]  /*39c0*/  FMUL.FTZ R50, R35, R58 ;  /* 0x0000003a23327220 */ /* 0x000fe20000410000 */
[-C--:B------:R-:W-:Y:S01]  /*39d0*/  FMUL.FTZ R58, R33, R56.reuse ;  /* 0x00000038213a7220 */ /* 0x080fe20000410000 */
[----:B------:R-:W-:Y:S01]  /*39e0*/  FMUL.FTZ R56, R51, R56 ;  /* 0x0000003833387220 */ /* 0x000fe20000410000 */
[-C--:B------:R-:W-:Y:S01]  /*39f0*/  FFMA.FTZ R35, R35, R52.reuse, R60 ;  /* 0x0000003423237223 */ /* 0x080fe2000001003c */
[----:B------:R-:W-:Y:S01]  /*3a00*/  FFMA.FTZ R50, R53, R52, -R50 ;  /* 0x0000003435327223 */ /* 0x000fe20000010832 */
[-C--:B------:R-:W-:Y:S01]  /*3a10*/  FFMA.FTZ R51, R51, R54.reuse, -R58 ;  /* 0x0000003633337223 */ /* 0x080fe2000001083a */
[----:B------:R-:W-:Y:S01]  /*3a20*/  FFMA.FTZ R54, R33, R54, R56 ;  /* 0x0000003621367223 */ /* 0x000fe20000010038 */
[----:B------:R-:W-:-:S02]  /*3a30*/  HADD2.F32 R55, -RZ, R116.H0_H0 ;  /* 0x20000074ff377230 */ /* 0x000fc40000004100 */
[--C-:B------:R-:W-:Y:S02]  /*3a40*/  HADD2.F32 R52, -RZ, R32.reuse.H1_H1 ;  /* 0x30000020ff347230 */ /* 0x100fe40000004100 */
[----:B------:R-:W-:Y:S02]  /*3a50*/  HADD2.F32 R56, -RZ, R32.H0_H0 ;  /* 0x20000020ff387230 */ /* 0x000fe40000004100 */
[----:B------:R-:W-:Y:S02]  /*3a60*/  HADD2.F32 R32, -RZ, R34.H1_H1 ;  /* 0x30000022ff207230 */ /* 0x000fe40000004100 */
[-C--:B------:R-:W-:Y:S01]  /*3a70*/  FMUL.FTZ R61, R52, R55.reuse ;  /* 0x00000037343d7220 */ /* 0x080fe20000410000 */
[----:B------:R-:W-:Y:S02]  /*3a80*/  HADD2.F32 R33, -RZ, R114.H0_H0 ;  /* 0x20000072ff217230 */ /* 0x000fe40000004100 */
[----:B------:R-:W-:Y:S01]  /*3a90*/  FMUL.FTZ R55, R56, R55 ;  /* 0x0000003738377220 */ /* 0x000fe20000410000 */
[----:B------:R-:W-:-:S02]  /*3aa0*/  HADD2.F32 R34, -RZ, R34.H0_H0 ;  /* 0x20000022ff227230 */ /* 0x000fc40000004100 */
[----:B------:R-:W-:Y:S01]  /*3ab0*/  FMUL.FTZ R63, R32, R57 ;  /* 0x00000039203f7220 */ /* 0x000fe20000410000 */
[----:B------:R-:W-:Y:S02]  /*3ac0*/  HADD2.F32 R53, -RZ, R114.H1_H1 ;  /* 0x30000072ff357230 */ /* 0x000fe40000004100 */
[-C--:B------:R-:W-:Y:S01]  /*3ad0*/  FFMA.FTZ R61, R56, R33.reuse, -R61 ;  /* 0x00000021383d7223 */ /* 0x080fe2000001083d */
[----:B------:R-:W-:Y:S01]  /*3ae0*/  FFMA.FTZ R52, R52, R33, R55 ;  /* 0x0000002134347223 */ /* 0x000fe20000010037 */
[C---:B------:R-:W-:Y:S01]  /*3af0*/  FMUL.FTZ R57, R34.reuse, R57 ;  /* 0x0000003922397220 */ /* 0x040fe20000410000 */
[----:B------:R-:W-:Y:S01]  /*3b00*/  F2FP.F16.F32.PACK_AB R33, R35, R50 ;  /* 0x000000322321723e */ /* 0x000fe200000000ff */
[----:B------:R-:W-:Y:S01]  /*3b10*/  FFMA.FTZ R63, R34, R53, -R63 ;  /* 0x00000035223f7223 */ /* 0x000fe2000001083f */
[----:B------:R-:W-:Y:S01]  /*3b20*/  F2FP.F16.F32.PACK_AB R35, R54, R51 ;  /* 0x000000333623723e */ /* 0x000fe200000000ff */
[----:B------:R-:W-:Y:S01]  /*3b30*/  FFMA.FTZ R32, R32, R53, R57 ;  /* 0x0000003520207223 */ /* 0x000fe20000010039 */
[----:B------:R-:W-:-:S04]  /*3b40*/  F2FP.F16.F32.PACK_AB R52, R52, R61 ;  /* 0x0000003d3434723e */ /* 0x000fc800000000ff */
[----:B------:R-:W-:Y:S01]  /*3b50*/  F2FP.F16.F32.PACK_AB R34, R32, R63 ;  /* 0x0000003f2022723e */ /* 0x000fe200000000ff */
[----:B------:R-:W-:-:S07]  /*3b60*/  IMAD.MOV.U32 R32, RZ, RZ, R52 ;  /* 0x000000ffff207224 */ /* 0x000fce00078e0034 */
.L_x_2340:
[----:B------:R-:W-:Y:S05]  /*3b70*/  BSYNC B2 ;  /* 0x0000000000027941 */ /* 0x000fea0003800000 */
.L_x_2339:
[----:B------:R3:W-:Y:S02]  /*3b80*/  STG.E.128 desc[UR60][R36.64+0x40], R32 ;  /* 0x0000402024007986 */ /* 0x0007e4000c101d3c */
.L_x_2338:
[----:B------:R-:W-:Y:S05]  /*3b90*/  BSYNC B1 ;  /* 0x0000000000017941 */ /* 0x000fea0003800000 */
.L_x_2337:
        /* <DEDUP_REMOVED lines=8> */
[----:B------:R-:W-:Y:S02]  /*3c20*/  SHF.R.U64 R51, R48, 0x10, R49 ;  /* 0x0000001030337819 */ /* 0x000fe40000001231 */
[--C-:B------:R-:W-:Y:S01]  /*3c30*/  SHF.R.U64 R53, R46, 0x10, R47.reuse ;  /* 0x000000102e357819 */ /* 0x100fe2000000122f */
[----:B------:R-:W-:Y:S01]  /*3c40*/  IMAD.MOV.U32 R46, RZ, RZ, R32 ;  /* 0x000000ffff2e7224 */ /* 0x000fe200078e0020 */
[----:B------:R-:W-:Y:S01]  /*3c50*/  SHF.R.U32.HI R50, RZ, 0x10, R47 ;  /* 0x00000010ff327819 */ /* 0x000fe2000001162f */
[----:B------:R-:W-:Y:S01]  /*3c60*/  IMAD.MOV.U32 R47, RZ, RZ, R35 ;  /* 0x000000ffff2f7224 */ /* 0x000fe200078e0023 */
[----:B------:R-:W-:Y:S01]  /*3c70*/  SHF.R.U32.HI R52, RZ, 0x10, R49 ;  /* 0x00000010ff347819 */ /* 0x000fe20000011631 */
[----:B------:R-:W-:Y:S02]  /*3c80*/  HADD2.F32 R51, -RZ, R51.H0_H0 ;  /* 0x20000033ff337230 */ /* 0x000fe40000004100 */
[--C-:B------:R-:W-:Y:S02]  /*3c90*/  HADD2.F32 R35, -RZ, R33.reuse.H1_H1 ;  /* 0x30000021ff237230 */ /* 0x100fe40000004100 */
[----:B------:R-:W-:-:S02]  /*3ca0*/  HADD2.F32 R32, -RZ, R33.H0_H0 ;  /* 0x20000021ff207230 */ /* 0x000fc40000004100 */
[----:B------:R-:W-:Y:S02]  /*3cb0*/  HADD2.F32 R52, -RZ, R52.H0_H0 ;  /* 0x20000034ff347230 */ /* 0x000fe40000004100 */
[-C--:B------:R-:W-:Y:S01]  /*3cc0*/  FMUL.FTZ R33, R35, R51.reuse ;  /* 0x0000003323217220 */ /* 0x080fe20000410000 */
[--C-:B------:R-:W-:Y:S02]  /*3cd0*/  HADD2.F32 R48, -RZ, R47.reuse.H1_H1 ;  /* 0x3000002fff307230 */ /* 0x100fe40000004100 */
[----:B------:R-:W-:Y:S01]  /*3ce0*/  FMUL.FTZ R54, R32, R51 ;  /* 0x0000003320367220 */ /* 0x000fe20000410000 */
[----:B------:R-:W-:Y:S02]  /*3cf0*/  HADD2.F32 R47, -RZ, R47.H0_H0 ;  /* 0x2000002fff2f7230 */ /* 0x000fe40000004100 */
[----:B------:R-:W-:Y:S02]  /*3d00*/  HADD2.F32 R49, -RZ, R53.H0_H0 ;  /* 0x20000035ff317230 */ /* 0x000fe40000004100 */
[----:B------:R-:W-:Y:S01]  /*3d10*/  FMUL.FTZ R56, R48, R52 ;  /* 0x0000003430387220 */ /* 0x000fe20000410000 */
[----:B------:R-:W-:-:S02]  /*3d20*/  HADD2.F32 R50, -RZ, R50.H0_H0 ;  /* 0x20000032ff327230 */ /* 0x000fc40000004100 */
[----:B------:R-:W-:Y:S01]  /*3d30*/  FMUL.FTZ R51, R47, R52 ;  /* 0x000000342f337220 */ /* 0x000fe20000410000 */
[-C--:B------:R-:W-:Y:S01]  /*3d40*/  FFMA.FTZ R32, R32, R49.reuse, -R33 ;  /* 0x0000003120207223 */ /* 0x080fe20000010821 */
[----:B------:R-:W-:Y:S01]  /*3d50*/  FFMA.FTZ R33, R35, R49, R54 ;  /* 0x0000003123217223 */ /* 0x000fe20000010036 */
[-C--:B------:R-:W-:Y:S01]  /*3d60*/  FFMA.FTZ R35, R47, R50.reuse, -R56 ;  /* 0x000000322f237223 */ /* 0x080fe20000010838 */
[----:B------:R-:W-:Y:S01]  /*3d70*/  FFMA.FTZ R48, R48, R50, R51 ;  /* 0x0000003230307223 */ /* 0x000fe20000010033 */
[--C-:B------:R-:W-:Y:S02]  /*3d80*/  HADD2.F32 R47, -RZ, R46.reuse.H1_H1 ;  /* 0x3000002eff2f7230 */ /* 0x100fe40000004100 */
[----:B------:R-:W-:Y:S01]  /*3d90*/  HADD2.F32 R51, -RZ, R113.H0_H0 ;  /* 0x20000071ff337230 */ /* 0x000fe20000004100 */
[----:B------:R-:W-:Y:S01]  /*3da0*/  F2FP.F16.F32.PACK_AB R33, R33, R32 ;  /* 0x000000202121723e */ /* 0x000fe200000000ff */
[----:B------:R-:W-:Y:S01]  /*3db0*/  HADD2.F32 R46, -RZ, R46.H0_H0 ;  /* 0x2000002eff2e7230 */ /* 0x000fe20000004100 */
[----:B------:R-:W-:Y:S01]  /*3dc0*/  F2FP.F16.F32.PACK_AB R35, R48, R35 ;  /* 0x000000233023723e */ /* 0x000fe200000000ff */
[----:B------:R-:W-:-:S02]  /*3dd0*/  HADD2.F32 R49, -RZ, R34.H1_H1 ;  /* 0x30000022ff317230 */ /* 0x000fc40000004100 */
[-C--:B------:R-:W-:Y:S01]  /*3de0*/  FMUL.FTZ R53, R47, R51.reuse ;  /* 0x000000332f357220 */ /* 0x080fe20000410000 */
[----:B------:R-:W-:Y:S02]  /*3df0*/  HADD2.F32 R113, -RZ, R113.H1_H1 ;  /* 0x30000071ff717230 */ /* 0x000fe40000004100 */
[----:B------:R-:W-:Y:S01]  /*3e00*/  FMUL.FTZ R52, R46, R51 ;  /* 0x000000332e347220 */ /* 0x000fe20000410000 */
[----:B------:R-:W-:Y:S02]  /*3e10*/  HADD2.F32 R34, -RZ, R34.H0_H0 ;  /* 0x20000022ff227230 */ /* 0x000fe40000004100 */
[--C-:B------:R-:W-:Y:S02]  /*3e20*/  HADD2.F32 R50, -RZ, R112.reuse.H0_H0 ;  /* 0x20000070ff327230 */ /* 0x100fe40000004100 */
[-C--:B------:R-:W-:Y:S01]  /*3e30*/  FMUL.FTZ R51, R49, R113.reuse ;  /* 0x0000007131337220 */ /* 0x080fe20000410000 */
        /* <DEDUP_REMOVED lines=8> */
.L_x_2344:
[----:B------:R-:W-:Y:S05]  /*3ec0*/  BSYNC B2 ;  /* 0x0000000000027941 */ /* 0x000fea0003800000 */
.L_x_2343:
[----:B------:R4:W-:Y:S02]  /*3ed0*/  STG.E.128 desc[UR60][R36.64+0x60], R32 ;  /* 0x0000602024007986 */ /* 0x0009e4000c101d3c */
.L_x_2342:
[----:B------:R-:W-:Y:S05]  /*3ee0*/  BSYNC B1 ;  /* 0x0000000000017941 */ /* 0x000fea0003800000 */
.L_x_2341:
        /* <DEDUP_REMOVED lines=19> */
[CC--:B------:R-:W-:Y:S01]  /*4020*/  FMUL.FTZ R50, R34.reuse, R45.reuse ;  /* 0x0000002d22327220 */ /* 0x0c0fe20000410000 */
[C---:B------:R-:W-:Y:S01]  /*4030*/  FMUL.FTZ R45, R33.reuse, R45 ;  /* 0x0000002d212d7220 */ /* 0x040fe20000410000 */
[----:B------:R-:W-:Y:S02]  /*4040*/  HADD2.F32 R35, -RZ, R35.H0_H0 ;  /* 0x20000023ff237230 */ /* 0x000fe40000004100 */
[-C--:B------:R-:W-:Y:S01]  /*4050*/  FFMA.FTZ R50, R33, R44.reuse, -R50 ;  /* 0x0000002c21327223 */ /* 0x080fe20000010832 */
[----:B------:R-:W-:Y:S01]  /*4060*/  FFMA.FTZ R47, R34, R44, R45 ;  /* 0x0000002c222f7223 */ /* 0x000fe2000001002d */
[----:B------:R-:W-:Y:S02]  /*4070*/  HADD2.F32 R46, -RZ, R46.H0_H0 ;  /* 0x2000002eff2e7230 */ /* 0x000fe40000004100 */
[----:B------:R-:W-:Y:S01]  /*4080*/  FMUL.FTZ R52, R43, R48 ;  /* 0x000000302b347220 */ /* 0x000fe20000410000 */
[----:B------:R-:W-:-:S02]  /*4090*/  HADD2.F32 R44, -RZ, R111.H0_H0 ;  /* 0x2000006fff2c7230 */ /* 0x000fc40000004100 */
[C---:B------:R-:W-:Y:S01]  /*40a0*/  FMUL.FTZ R48, R35.reuse, R48 ;  /* 0x0000003023307220 */ /* 0x040fe20000410000 */
[----:B------:R-:W-:Y:S02]  /*40b0*/  HADD2.F32 R111, -RZ, R111.H1_H1 ;  /* 0x3000006fff6f7230 */ /* 0x000fe40000004100 */
[-C--:B------:R-:W-:Y:S01]  /*40c0*/  FFMA.FTZ R52, R35, R46.reuse, -R52 ;  /* 0x0000002e23347223 */ /* 0x080fe20000010834 */
[----:B------:R-:W-:Y:S02]  /*40d0*/  HADD2.F32 R33, -RZ, R32.H1_H1 ;  /* 0x30000020ff217230 */ /* 0x000fe40000004100 */
[----:B------:R-:W-:Y:S01]  /*40e0*/  FFMA.FTZ R51, R43, R46, R48 ;  /* 0x0000002e2b337223 */ /* 0x000fe20000010030 */
[----:B------:R-:W-:Y:S02]  /*40f0*/  HADD2.F32 R34, -RZ, R42.H1_H1 ;  /* 0x3000002aff227230 */ /* 0x000fe40000004100 */
[----:B------:R-:W-:Y:S02]  /*4100*/  HADD2.F32 R32, -RZ, R32.H0_H0 ;  /* 0x20000020ff207230 */ /* 0x000fe40000004100 */
[----:B------:R-:W-:Y:S01]  /*4110*/  FMUL.FTZ R45, R33, R44 ;  /* 0x0000002c212d7220 */ /* 0x000fe20000410000 */
[----:B------:R-:W-:-:S02]  /*4120*/  HADD2.F32 R42, -RZ, R42.H0_H0 ;  /* 0x2000002aff2a7230 */ /* 0x000fc40000004100 */
[-C--:B------:R-:W-:Y:S01]  /*4130*/  FMUL.FTZ R49, R34, R111.reuse ;  /* 0x0000006f22317220 */ /* 0x080fe20000410000 */
[--C-:B------:R-:W-:Y:S02]  /*4140*/  HADD2.F32 R35, -RZ, R106.reuse.H1_H1 ;  /* 0x3000006aff237230 */ /* 0x100fe40000004100 */
[----:B------:R-:W-:Y:S01]  /*4150*/  FMUL.FTZ R44, R32, R44 ;  /* 0x0000002c202c7220 */ /* 0x000fe20000410000 */
        /* <DEDUP_REMOVED lines=10> */
.L_x_2348:
[----:B------:R-:W-:Y:S05]  /*4200*/  BSYNC B2 ;  /* 0x0000000000027941 */ /* 0x000fea0003800000 */
.L_x_2347:
[----:B------:R1:W-:Y:S02]  /*4210*/  STG.E.128 desc[UR60][R36.64+0x80], R32 ;  /* 0x0000802024007986 */ /* 0x0003e4000c101d3c */
.L_x_2346:
[----:B------:R-:W-:Y:S05]  /*4220*/  BSYNC B1 ;  /* 0x0000000000017941 */ /* 0x000fea0003800000 */
.L_x_2345:
        /* <DEDUP_REMOVED lines=48> */
.L_x_2350:
[----:B------:R-:W-:Y:S05]  /*4530*/  BSYNC B1 ;  /* 0x0000000000017941 */ /* 0x000fea0003800000 */
.L_x_2349:
[----:B------:R1:W-:Y:S01]  /*4540*/  STG.E.128 desc[UR60][R36.64+0xa0], R32 ;  /* 0x0000a02024007986 */ /* 0x0003e2000c101d3c */
[----:B------:R-:W-:Y:S05]  /*4550*/  BRA `(.L_x_2328) ;  /* 0x0000002000887947 */ /* 0x000fea0003800000 */
.L_x_2322:
        /* <DEDUP_REMOVED lines=15> */
[----:B------:R-:W2:Y:S01]  /*4650*/  LDL.64 R62, [R1+0x8] ;  /* 0x00000800013e7983 */ /* 0x000ea20000100a00 */
        /* <DEDUP_REMOVED lines=22> */
[----:B--2---:R-:W-:-:S13]  /*47c0*/  ISETP.GE.AND P3, PT, R62, R103, PT ;  /* 0x000000673e00720c */ /* 0x004fda0003f66270 */
[----:B------:R0:W5:Y:S04]  /*47d0*/  @!P3 LDG.E.128 R40, desc[UR60][R56.64] ;  /* 0x0000003c3828b981 */ /* 0x000168000c1e1d00 */
[----:B------:R0:W5:Y:S01]  /*47e0*/  @!P3 LDG.E.128 R52, desc[UR60][R58.64] ;  /* 0x0000003c3a34b981 */ /* 0x000162000c1e1d00 */
[----:B------:R-:W-:-:S13]  /*47f0*/  ISETP.GE.AND P3, PT, R0, R103, PT ;  /* 0x000000670000720c */ /* 0x000fda0003f66270 */
[----:B------:R0:W5:Y:S04]  /*4800*/  @!P3 LDG.E.128 R36, desc[UR60][R56.64+0x20] ;  /* 0x0000203c3824b981 */ /* 0x000168000c1e1d00 */
[----:B------:R0:W5:Y:S01]  /*4810*/  @!P3 LDG.E.128 R48, desc[UR60][R58.64+0x20] ;  /* 0x0000203c3a30b981 */ /* 0x000162000c1e1d00 */
[----:B------:R-:W-:-:S13]  /*4820*/  ISETP.GE.AND P3, PT, R4, R103, PT ;  /* 0x000000670400720c */ /* 0x000fda0003f66270 */
[----:B------:R0:W5:Y:S04]  /*4830*/  @!P3 LDG.E.128 R32, desc[UR60][R56.64+0x40] ;  /* 0x0000403c3820b981 */ /* 0x000168000c1e1d00 */
[----:B------:R0:W5:Y:S02]  /*4840*/  @!P3 LDG.E.128 R44, desc[UR60][R58.64+0x40] ;  /* 0x0000403c3a2cb981 */ /* 0x000164000c1e1d00 */
.L_x_2352:
[----:B------:R-:W-:Y:S05]  /*4850*/  BSYNC B1 ;  /* 0x0000000000017941 */ /* 0x000fea0003800000 */
.L_x_2351:
[----:B------:R-:W2:Y:S01]  /*4860*/  LDL R21, [R1+0x2c] ;  /* 0x00002c0001157983 */ /* 0x000ea20000100800 */
[----:B0----5:R-:W-:Y:S02]  /*4870*/  IMAD.MOV.U32 R56, RZ, RZ, R35 ;  /* 0x000000ffff387224 */ /* 0x021fe400078e0023 */
[----:B------:R-:W-:Y:S02]  /*4880*/  IMAD.MOV.U32 R57, RZ, RZ, R32 ;  /* 0x000000ffff397224 */ /* 0x000fe400078e0020 */
[----:B------:R-:W-:-:S05]  /*4890*/  IMAD.MOV.U32 R58, RZ, RZ, R39 ;  /* 0x000000ffff3a7224 */ /* 0x000fca00078e0027 */
[----:B------:R-:W-:Y:S01]  /*48a0*/  PRMT R124, R58, 0x7610, R124 ;  /* 0x000076103a7c7816 */ /* 0x000fe2000000007c */
[----:B------:R-:W-:Y:S01]  /*48b0*/  IMAD.MOV.U32 R58, RZ, RZ, R43 ;  /* 0x000000ffff3a7224 */ /* 0x000fe200078e002b */
[----:B--2---:R-:W-:Y:S01]  /*48c0*/  R2UR UR4, R21 ;  /* 0x00000000150472ca */ /* 0x004fe200000e0000 */
[----:B------:R-:W-:-:S05]  /*48d0*/  IMAD.MOV.U32 R21, RZ, RZ, R34 ;  /* 0x000000ffff157224 */ /* 0x000fca00078e0022 */
[----:B------:R-:W-:Y:S01]  /*48e0*/  PRMT R118, R21, 0x5410, R56 ;  /* 0x0000541015767816 */ /* 0x000fe20000000038 */
[----:B------:R-:W-:Y:S02]  /*48f0*/  IMAD.MOV.U32 R21, RZ, RZ, R33 ;  /* 0x000000ffff157224 */ /* 0x000fe400078e0021 */
[----:B------:R-:W-:-:S03]  /*4900*/  IMAD.MOV.U32 R56, RZ, RZ, R38 ;  /* 0x000000ffff387224 */ /* 0x000fc600078e0026 */
[----:B------:R-:W-:Y:S01]  /*4910*/  PRMT R119, R57, 0x5410, R21 ;  /* 0x0000541039777816 */ /* 0x000fe20000000015 */
[----:B------:R-:W-:Y:S01]  /*4920*/  IMAD.MOV.U32 R21, RZ, RZ, R36 ;  /* 0x000000ffff157224 */ /* 0x000fe200078e0024 */
[----:B------:R-:W-:Y:S01]  /*4930*/  PRMT R122, R56, 0x7610, R122 ;  /* 0x00007610387a7816 */ /* 0x000fe2000000007a */
[----:B------:R-:W-:Y:S01]  /*4940*/  IMAD.MOV.U32 R56, RZ, RZ, R37 ;  /* 0x000000ffff387224 */ /* 0x000fe200078e0025 */
[----:B------:R-:W-:Y:S01]  /*4950*/  UISETP.NE.AND UP0, UPT, UR4, 0x3, UPT ;  /* 0x000000030400788c */ /* 0x000fe2000bf05270 */
[----:B------:R-:W-:Y:S01]  /*4960*/  IMAD.MOV.U32 R57, RZ, RZ, R42 ;  /* 0x000000ffff397224 */ /* 0x000fe200078e002a */
[----:B------:R-:W-:Y:S01]  /*4970*/  PRMT R123, R21, 0x7610, R123 ;  /* 0x00007610157b7816 */ /* 0x000fe2000000007b */
[----:B------:R-:W-:Y:S01]  /*4980*/  IMAD.MOV.U32 R21, RZ, RZ, R40 ;  /* 0x000000ffff157224 */ /* 0x000fe200078e0028 */
[----:B------:R-:W-:Y:S01]  /*4990*/  PRMT R125, R56, 0x7610, R125 ;  /* 0x00007610387d7816 */ /* 0x000fe2000000007d */
[----:B------:R-:W-:Y:S01]  /*49a0*/  IMAD.MOV.U32 R56, RZ, RZ, R41 ;  /* 0x000000ffff387224 */ /* 0x000fe200078e0029 */
[----:B------:R-:W-:-:S02]  /*49b0*/  PLOP3.LUT P3, PT, PT, PT, UP0, 0x80, 0x0 ;  /* 0x000000000000781c */ /* 0x000fc40003f6f008 */
        /* <DEDUP_REMOVED lines=27> */
.L_x_2353:
[----:B------:R-:W2:Y:S01]  /*4b70*/  LDL R56, [R1+0x10] ;  /* 0x0000100001387983 */ /* 0x000ea20000100800 */
[----:B------:R-:W-:Y:S01]  /*4b80*/  IMAD R21, R144, 0x8, R22 ;  /* 0x0000000890157824 */ /* 0x000fe200078e0216 */
[----:B------:R-:W-:Y:S01]  /*4b90*/  BSSY B1, `(.L_x_2354) ;  /* 0x0000004000017945 */ /* 0x000fe20003800000 */
[----:B--2---:R-:W-:-:S04]  /*4ba0*/  SHF.L.U32 R87, R56, 0x1f, RZ ;  /* 0x0000001f38577819 */ /* 0x004fc800000006ff */
[----:B------:R-:W0:Y:S02]  /*4bb0*/  SYNCS.PHASECHK.TRANS64.TRYWAIT P5, [R21+URZ+0x31c90], R87 ;  /* 0x031c9057150075a7 */ /* 0x000e2400080a017f */
[----:B0-----:R-:W-:Y:S05]  /*4bc0*/  @!P5 BRA `(.L_x_2355) ;  /* 0x000001e40048d947 */ /* 0x001fea0003800000 */
.L_x_2624:
[----:B------:R-:W-:Y:S05]  /*4bd0*/  BSYNC B1 ;  /* 0x0000000000017941 */ /* 0x000fea0003800000 */
.L_x_2354:
        /* <DEDUP_REMOVED lines=16> */
[----:B------:R-:W4:Y:S04]  /*4ce0*/  LDL R59, [R1+0x24] ;  /* 0x00002400013b7983 */ /* 0x000f280000100800 */
[----:B------:R-:W5:Y:S01]  /*4cf0*/  LDL.64 R114, [R1+0x8] ;  /* 0x0000080001727983 */ /* 0x000f620000100a00 */
        /* <DEDUP_REMOVED lines=8> */
[----:B------:R-:W-:Y:S01]  /*4d80*/  SHF.R.S32.HI R57, RZ, 0x2, R57 ;  /* 0x00000002ff397819 */ /* 0x000fe20000011439 */
        /* <DEDUP_REMOVED lines=11> */
[----:B-----5:R-:W-:-:S13]  /*4e40*/  ISETP.GE.AND P4, PT, R114, R103, PT ;  /* 0x000000677200720c */ /* 0x020fda0003f86270 */
        /* <DEDUP_REMOVED lines=21> */
[----:B------:R-:W-:Y:S02]  /*4fa0*/  HADD2.F32 R115, -RZ, R126.H1_H1 ;  /* 0x3000007eff737230 */ /* 0x000fe40000004100 */
[-C--:B------:R-:W-:Y:S01]  /*4fb0*/  FMUL.FTZ R114, R52, R116.reuse ;  /* 0x0000007434727220 */ /* 0x080fe20000410000 */
[----:B------:R-:W-:Y:S02]  /*4fc0*/  HADD2.F32 R113, -RZ, R113.H0_H0 ;  /* 0x20000071ff717230 */ /* 0x000fe40000004100 */
[C---:B------:R-:W-:Y:S01]  /*4fd0*/  FMUL.FTZ R116, R53.reuse, R116 ;  /* 0x0000007435747220 */ /* 0x040fe20000410000 */
[----:B------:R-:W-:Y:S01]  /*4fe0*/  FFMA.FTZ R53, R53, R41, -R114 ;  /* 0x0000002935357223 */ /* 0x000fe20000010872 */
[----:B------:R-:W-:-:S02]  /*4ff0*/  HADD2.F32 R114, -RZ, R128.H0_H0 ;  /* 0x20000080ff727230 */ /* 0x000fc40000004100 */
[----:B------:R-:W-:Y:S01]  /*5000*/  FFMA.FTZ R41, R52, R41, R116 ;  /* 0x0000002934297223 */ /* 0x000fe20000010074 */
[----:B------:R-:W-:Y:S02]  /*5010*/  IMAD.MOV.U32 R52, RZ, RZ, R59 ;  /* 0x000000ffff347224 */ /* 0x000fe400078e003b */
[----:B------:R-:W-:Y:S01]  /*5020*/  HADD2.F32 R59, -RZ, R63.H0_H0 ;  /* 0x2000003fff3b7230 */ /* 0x000fe20000004100 */
[----:B------:R-:W-:Y:S02]  /*5030*/  F2FP.F16.F32.PACK_AB R53, R53, R61 ;  /* 0x0000003d3535723e */ /* 0x000fe400000000ff */
[--C-:B------:R-:W-:Y:S01]  /*5040*/  HADD2.F32 R116, -RZ, R52.reuse.H0_H0 ;  /* 0x20000034ff747230 */ /* 0x100fe20000004100 */
[----:B------:R-:W-:Y:S01]  /*5050*/  F2FP.F16.F32.PACK_AB R41, R41, R57 ;  /* 0x000000392929723e */ /* 0x000fe200000000ff */
[-C--:B------:R-:W-:Y:S01]  /*5060*/  FMUL.FTZ R117, R59, R114.reuse ;  /* 0x000000723b757220 */ /* 0x080fe20000410000 */
[----:B------:R-:W-:Y:S02]  /*5070*/  HADD2.F32 R52, -RZ, R52.H1_H1 ;  /* 0x30000034ff347230 */ /* 0x000fe40000004100 */
[C---:B------:R-:W-:Y:S01]  /*5080*/  FMUL.FTZ R114, R116.reuse, R114 ;  /* 0x0000007274727220 */ /* 0x040fe20000410000 */
[----:B------:R-:W-:Y:S01]  /*5090*/  FFMA.FTZ R117, R116, R115, -R117 ;  /* 0x0000007374757223 */ /* 0x000fe20000010875 */
[----:B------:R-:W-:-:S02]  /*50a0*/  HADD2.F32 R116, -RZ, R128.H1_H1 ;  /* 0x30000080ff747230 */ /* 0x000fc40000004100 */
[----:B------:R-:W-:Y:S01]  /*50b0*/  FFMA.FTZ R59, R59, R115, R114 ;  /* 0x000000733b3b7223 */ /* 0x000fe20000010072 */
[----:B------:R-:W-:Y:S01]  /*50c0*/  SHF.R.U32.HI R114, RZ, 0x10, R43 ;  /* 0x00000010ff727819 */ /* 0x000fe2000001162b */
[----:B------:R-:W-:Y:S01]  /*50d0*/  IMAD.MOV.U32 R57, RZ, RZ, R53 ;  /* 0x000000ffff397224 */ /* 0x000fe200078e0035 */
[--C-:B------:R-:W-:Y:S01]  /*50e0*/  SHF.R.U64 R43, R54, 0x10, R55.reuse ;  /* 0x00000010362b7819 */ /* 0x100fe20000001237 */
[----:B------:R-:W-:Y:S01]  /*50f0*/  HADD2.F32 R54, -RZ, R63.H1_H1 ;  /* 0x3000003fff367230 */ /* 0x000fe20000004100 */
[----:B------:R-:W-:Y:S01]  /*5100*/  SHF.R.U32.HI R55, RZ, 0x10, R55 ;  /* 0x00000010ff377819 */ /* 0x000fe20000011637 */
[----:B------:R-:W-:Y:S02]  /*5110*/  HADD2.F32 R114, -RZ, R114.H0_H0 ;  /* 0x20000072ff727230 */ /* 0x000fe40000004100 */
[----:B------:R-:W-:Y:S02]  /*5120*/  HADD2.F32 R43, -RZ, R43.H0_H0 ;  /* 0x2000002bff2b7230 */ /* 0x000fe40000004100 */
[----:B------:R-:W-:-:S02]  /*5130*/  HADD2.F32 R55, -RZ, R55.H0_H0 ;  /* 0x20000037ff377230 */ /* 0x000fc40000004100 */
[----:B------:R-:W-:-:S03]  /*5140*/  IMAD.MOV.U32 R61, RZ, RZ, R41 ;  /* 0x000000ffff3d7224 */ /* 0x000fc600078e0029 */
        /* <DEDUP_REMOVED lines=11> */
[----:B------:R-:W-:Y:S01]  /*5200*/  FMUL.FTZ R116, R114, R116 ;  /* 0x0000007472747220 */ /* 0x000fe20000410000 */
[----:B------:R-:W-:-:S02]  /*5210*/  IMAD.MOV.U32 R59, RZ, RZ, R63 ;  /* 0x000000ffff3b7224 */ /* 0x000fc400078e003f */
[-C--:B------:R-:W-:Y:S01]  /*5220*/  FFMA.FTZ R115, R114, R55.reuse, -R115 ;  /* 0x0000003772737223 */ /* 0x080fe20000010873 */
[----:B------:R-:W-:Y:S02]  /*5230*/  HADD2.F32 R114, -RZ, R127.H1_H1 ;  /* 0x3000007fff727230 */ /* 0x000fe40000004100 */
[----:B------:R-:W-:Y:S01]  /*5240*/  FFMA.FTZ R116, R54, R55, R116 ;  /* 0x0000003736747223 */ /* 0x000fe20000010074 */
[----:B------:R-:W-:Y:S02]  /*5250*/  HADD2.F32 R54, -RZ, R60.H1_H1 ;  /* 0x3000003cff367230 */ /* 0x000fe40000004100 */
[----:B------:R-:W-:Y:S02]  /*5260*/  HADD2.F32 R55, -RZ, R40.H0_H0 ;  /* 0x20000028ff377230 */ /* 0x000fe40000004100 */
[--C-:B------:R-:W-:Y:S02]  /*5270*/  HADD2.F32 R60, -RZ, R58.reuse.H0_H0 ;  /* 0x2000003aff3c7230 */ /* 0x100fe40000004100 */
[-C--:B------:R-:W-:Y:S01]  /*5280*/  FMUL.FTZ R40, R54, R113.reuse ;  /* 0x0000007136287220 */ /* 0x080fe20000410000 */
[----:B------:R-:W-:Y:S01]  /*5290*/  FMUL.FTZ R113, R56, R113 ;  /* 0x0000007138717220 */ /* 0x000fe20000410000 */
[----:B------:R-:W-:-:S02]  /*52a0*/  HADD2.F32 R58, -RZ, R58.H1_H1 ;  /* 0x3000003aff3a7230 */ /* 0x000fc40000004100 */
[-C--:B------:R-:W-:Y:S01]  /*52b0*/  FFMA.FTZ R40, R56, R55.reuse, -R40 ;  /* 0x0000003738287223 */ /* 0x080fe20000010828 */
[----:B------:R-:W-:Y:S01]  /*52c0*/  FFMA.FTZ R54, R54, R55, R113 ;  /* 0x0000003736367223 */ /* 0x000fe20000010071 */
[----:B------:R-:W-:Y:S02]  /*52d0*/  HADD2.F32 R55, -RZ, R62.H0_H0 ;  /* 0x2000003eff377230 */ /* 0x000fe40000004100 */
[----:B------:R-:W-:Y:S01]  /*52e0*/  HADD2.F32 R56, -RZ, R126.H0_H0 ;  /* 0x2000007eff387230 */ /* 0x000fe20000004100 */
[----:B------:R-:W-:Y:S01]  /*52f0*/  F2FP.F16.F32.PACK_AB R40, R40, R115 ;  /* 0x000000732828723e */ /* 0x000fe200000000ff */
[----:B------:R-:W-:Y:S02]  /*5300*/  HADD2.F32 R62, -RZ, R62.H1_H1 ;  /* 0x3000003eff3e7230 */ /* 0x000fe40000004100 */
[-C--:B------:R-:W-:Y:S01]  /*5310*/  FMUL.FTZ R113, R55, R114.reuse ;  /* 0x0000007237717220 */ /* 0x080fe20000410000 */
[----:B------:R-:W-:Y:S01]  /*5320*/  FMUL.FTZ R114, R60, R114 ;  /* 0x000000723c727220 */ /* 0x000fe20000410000 */
[----:B------:R-:W-:Y:S01]  /*5330*/  F2FP.F16.F32.PACK_AB R54, R54, R116 ;  /* 0x000000743636723e */ /* 0x000fe200000000ff */
[----:B------:R-:W-:-:S02]  /*5340*/  IMAD.MOV.U32 R63, RZ, RZ, R52 ;  /* 0x000000ffff3f7224 */ /* 0x000fc400078e0034 */
        /* <DEDUP_REMOVED lines=8> */
[----:B------:R-:W-:Y:S02]  /*53d0*/  F2FP.F16.F32.PACK_AB R55, R55, R113 ;  /* 0x000000713737723e */ /* 0x000fe400000000ff */
[----:B------:R-:W-:-:S03]  /*53e0*/  F2FP.F16.F32.PACK_AB R43, R43, R114 ;  /* 0x000000722b2b723e */ /* 0x000fc600000000ff */
[----:B------:R-:W-:Y:S02]  /*53f0*/  IMAD.MOV.U32 R58, RZ, RZ, R55 ;  /* 0x000000ffff3a7224 */ /* 0x000fe400078e0037 */
[----:B------:R-:W-:-:S07]  /*5400*/  IMAD.MOV.U32 R62, RZ, RZ, R43 ;  /* 0x000000ffff3e7224 */ /* 0x000fce00078e002b */
.L_x_2359:
[----:B------:R-:W-:Y:S05]  /*5410*/  BSYNC B2 ;  /* 0x0000000000027941 */ /* 0x000fea0003800000 */
.L_x_2358:
        /* <DEDUP_REMOVED lines=12> */
.L_x_2357:
[----:B------:R-:W-:Y:S05]  /*54e0*/  BSYNC B1 ;  /* 0x0000000000017941 */ /* 0x000fea0003800000 */
.L_x_2356:
        /* <DEDUP_REMOVED lines=11> */
[----:B------:R-:W-:Y:S01]  /*55a0*/  SHF.R.S32.HI R40, RZ, 0x1f, R41 ;  /* 0x0000001fff287819 */ /* 0x000fe20000011429 */
[----:B------:R-:W-:-:S03]  /*55b0*/  IMAD.SHL.U32 R56, R41, 0x8, RZ ;  /* 0x0000000829387824 */ /* 0x000fc600078e00ff */
[----:B------:R-:W-:-:S04]  /*55c0*/  LEA.HI R40, R40, R41, RZ, 0x2 ;  /* 0x0000002928287211 */ /* 0x000fc800078f10ff */
[----:B------:R-:W-:Y:S02]  /*55d0*/  SHF.R.S32.HI R41, RZ, 0x2, R40 ;  /* 0x00000002ff297819 */ /* 0x000fe40000011428 */
[----:B------:R-:W-:Y:S01]  /*55e0*/  ISETP.GE.AND P4, PT, R0, R103, PT ;  /* 0x000000670000720c */ /* 0x000fe20003f86270 */
[----:B------:R-:W-:Y:S01]  /*55f0*/  BSSY B2, `(.L_x_2362) ;  /* 0x0000063000027945 */ /* 0x000fe20003800000 */
[----:B---3--:R-:W-:-:S04]  /*5600*/  LOP3.LUT R40, R52, 0x18, R56, 0xf8, !PT ;  /* 0x0000001834287812 */ /* 0x008fc800078ef838 */
[----:B--2---:R-:W-:Y:S01]  /*5610*/  LOP3.LUT R40, R40, R42, RZ, 0x3c, !PT ;  /* 0x0000002a28287212 */ /* 0x004fe200078e3cff */
[----:B----4-:R-:W-:-:S04]  /*5620*/  IMAD R41, R41, 0x1200, R43 ;  /* 0x0000120029297824 */ /* 0x010fc800078e022b */
[----:B------:R-:W-:Y:S02]  /*5630*/  IMAD.IADD R43, R41, 0x1, R40 ;  /* 0x00000001292b7824 */ /* 0x000fe400078e0228 */
[C---:B------:R-:W-:Y:S02]  /*5640*/  IMAD R41, R144.reuse, 0x3600, R100 ;  /* 0x0000360090297824 */ /* 0x040fe400078e0264 */
        /* <DEDUP_REMOVED lines=12> */
[----:B------:R-:W-:Y:S01]  /*5710*/  HADD2.F32 R57, -RZ, R59.H0_H0 ;  /* 0x2000003bff397230 */ /* 0x000fe20000004100 */
[----:B------:R-:W-:Y:S01]  /*5720*/  SHF.R.U64 R38, R38, 0x10, R39 ;  /* 0x0000001026267819 */ /* 0x000fe20000001227 */
        /* <DEDUP_REMOVED lines=12> */
[----:B------:R-:W-:-:S02]  /*57f0*/  IMAD.MOV.U32 R37, RZ, RZ, R55 ;  /* 0x000000ffff257224 */ /* 0x000fc400078e0037 */
[----:B------:R-:W-:Y:S02]  /*5800*/  HADD2.F32 R60, -RZ, R60.H0_H0 ;  /* 0x2000003cff3c7230 */ /* 0x000fe40000004100 */
[----:B------:R-:W-:Y:S02]  /*5810*/  HADD2.F32 R59, -RZ, R59.H0_H0 ;  /* 0x2000003bff3b7230 */ /* 0x000fe40000004100 */
[----:B------:R-:W-:Y:S02]  /*5820*/  HADD2.F32 R55, -RZ, R37.H0_H0 ;  /* 0x20000025ff377230 */ /* 0x000fe40000004100 */
[-C--:B------:R-:W-:Y:S01]  /*5830*/  FMUL.FTZ R61, R41, R60.reuse ;  /* 0x0000003c293d7220 */ /* 0x080fe20000410000 */
[C---:B------:R-:W-:Y:S01]  /*5840*/  FMUL.FTZ R60, R53.reuse, R60 ;  /* 0x0000003c353c7220 */ /* 0x040fe20000410000 */
[----:B------:R-:W-:Y:S02]  /*5850*/  HADD2.F32 R49, -RZ, R43.H0_H0 ;  /* 0x2000002bff317230 */ /* 0x000fe40000004100 */
[-C--:B------:R-:W-:Y:S01]  /*5860*/  FFMA.FTZ R53, R53, R59.reuse, -R61 ;  /* 0x0000003b35357223 */ /* 0x080fe2000001083d */
[----:B------:R-:W-:Y:S01]  /*5870*/  FFMA.FTZ R41, R41, R59, R60 ;  /* 0x0000003b29297223 */ /* 0x000fe2000001003c */
[----:B------:R-:W-:-:S02]  /*5880*/  HADD2.F32 R60, -RZ, R124.H1_H1 ;  /* 0x3000007cff3c7230 */ /* 0x000fc40000004100 */
[----:B------:R-:W-:Y:S01]  /*5890*/  HADD2.F32 R59, -RZ, R124.H0_H0 ;  /* 0x2000007cff3b7230 */ /* 0x000fe20000004100 */
[----:B------:R-:W-:Y:S01]  /*58a0*/  F2FP.F16.F32.PACK_AB R53, R53, R58 ;  /* 0x0000003a3535723e */ /* 0x000fe200000000ff */
[----:B------:R-:W-:Y:S02]  /*58b0*/  HADD2.F32 R37, -RZ, R37.H1_H1 ;  /* 0x30000025ff257230 */ /* 0x000fe40000004100 */
[-C--:B------:R-:W-:Y:S01]  /*58c0*/  FMUL.FTZ R61, R55, R60.reuse ;  /* 0x0000003c373d7220 */ /* 0x080fe20000410000 */
[----:B------:R-:W-:Y:S01]  /*58d0*/  FMUL.FTZ R60, R49, R60 ;  /* 0x0000003c313c7220 */ /* 0x000fe20000410000 */
[----:B------:R-:W-:Y:S01]  /*58e0*/  HADD2.F32 R43, -RZ, R43.H1_H1 ;  /* 0x3000002bff2b7230 */ /* 0x000fe20000004100 */
[----:B------:R-:W-:Y:S01]  /*58f0*/  F2FP.F16.F32.PACK_AB R57, R41, R57 ;  /* 0x000000392939723e */ /* 0x000fe200000000ff */
[-C--:B------:R-:W-:Y:S01]  /*5900*/  FFMA.FTZ R49, R49, R59.reuse, -R61 ;  /* 0x0000003b31317223 */ /* 0x080fe2000001083d */
[----:B------:R-:W-:Y:S01]  /*5910*/  FFMA.FTZ R60, R55, R59, R60 ;  /* 0x0000003b373c7223 */ /* 0x000fe2000001003c */
[----:B------:R-:W-:Y:S01]  /*5920*/  SHF.R.U32.HI R59, RZ, 0x10, R51 ;  /* 0x00000010ff3b7819 */ /* 0x000fe20000011633 */
[----:B------:R-:W-:Y:S01]  /*5930*/  HADD2.F32 R36, -RZ, R36.H0_H0 ;  /* 0x20000024ff247230 */ /* 0x000fe20000004100 */
[----:B------:R-:W-:Y:S01]  /*5940*/  SHF.R.U32.HI R55, RZ, 0x10, R39 ;  /* 0x00000010ff377819 */ /* 0x000fe20000011627 */
[----:B------:R-:W-:-:S02]  /*5950*/  HADD2.F32 R51, -RZ, R122.H1_H1 ;  /* 0x3000007aff337230 */ /* 0x000fc40000004100 */
        /* <DEDUP_REMOVED lines=8> */
[----:B------:R-:W-:-:S02]  /*59e0*/  HADD2.F32 R55, -RZ, R52.H0_H0 ;  /* 0x20000034ff377230 */ /* 0x000fc40000004100 */
[----:B------:R-:W-:Y:S01]  /*59f0*/  HADD2.F32 R61, -RZ, R40.H0_H0 ;  /* 0x20000028ff3d7230 */ /* 0x000fe20000004100 */
[----:B------:R-:W-:Y:S01]  /*5a00*/  F2FP.F16.F32.PACK_AB R43, R43, R49 ;  /* 0x000000312b2b723e */ /* 0x000fe200000000ff */
[----:B------:R-:W-:Y:S02]  /*5a10*/  HADD2.F32 R59, -RZ, R123.H0_H0 ;  /* 0x2000007bff3b7230 */ /* 0x000fe40000004100 */
[-C--:B------:R-:W-:Y:S01]  /*5a20*/  FMUL.FTZ R62, R55, R63.reuse ;  /* 0x0000003f373e7220 */ /* 0x080fe20000410000 */
[----:B------:R-:W-:Y:S02]  /*5a30*/  HADD2.F32 R52, -RZ, R52.H1_H1 ;  /* 0x30000034ff347230 */ /* 0x000fe40000004100 */
[C---:B------:R-:W-:Y:S01]  /*5a40*/  FMUL.FTZ R63, R61.reuse, R63 ;  /* 0x0000003f3d3f7220 */ /* 0x040fe20000410000 */
[----:B------:R-:W-:Y:S02]  /*5a50*/  HADD2.F32 R40, -RZ, R40.H1_H1 ;  /* 0x30000028ff287230 */ /* 0x000fe40000004100 */
[----:B------:R-:W-:Y:S01]  /*5a60*/  FFMA.FTZ R62, R61, R59, -R62 ;  /* 0x0000003b3d3e7223 */ /* 0x000fe2000001083e */
[----:B------:R-:W-:-:S02]  /*5a70*/  HADD2.F32 R39, -RZ, R54.H1_H1 ;  /* 0x30000036ff277230 */ /* 0x000fc40000004100 */
[----:B------:R-:W-:Y:S01]  /*5a80*/  FFMA.FTZ R63, R55, R59, R63 ;  /* 0x0000003b373f7223 */ /* 0x000fe2000001003f */
[-C--:B------:R-:W-:Y:S01]  /*5a90*/  FMUL.FTZ R55, R52, R48.reuse ;  /* 0x0000003034377220 */ /* 0x080fe20000410000 */
[C---:B------:R-:W-:Y:S01]  /*5aa0*/  FMUL.FTZ R48, R40.reuse, R48 ;  /* 0x0000003028307220 */ /* 0x040fe20000410000 */
[----:B------:R-:W-:Y:S01]  /*5ab0*/  HADD2.F32 R59, -RZ, R42.H1_H1 ;  /* 0x3000002aff3b7230 */ /* 0x000fe20000004100 */
[----:B------:R-:W-:Y:S01]  /*5ac0*/  F2FP.F16.F32.PACK_AB R37, R37, R60 ;  /* 0x0000003c2525723e */ /* 0x000fe200000000ff */
[-C--:B------:R-:W-:Y:S01]  /*5ad0*/  FFMA.FTZ R55, R40, R36.reuse, -R55 ;  /* 0x0000002428377223 */ /* 0x080fe20000010837 */
[----:B------:R-:W-:Y:S01]  /*5ae0*/  FFMA.FTZ R48, R52, R36, R48 ;  /* 0x0000002434307223 */ /* 0x000fe20000010030 */
[----:B------:R-:W-:Y:S02]  /*5af0*/  HADD2.F32 R36, -RZ, R54.H0_H0 ;  /* 0x20000036ff247230 */ /* 0x000fe40000004100 */
[----:B------:R-:W-:Y:S02]  /*5b00*/  HADD2.F32 R40, -RZ, R42.H0_H0 ;  /* 0x2000002aff287230 */ /* 0x000fe40000004100 */
[----:B------:R-:W-:-:S02]  /*5b10*/  HADD2.F32 R38, -RZ, R38.H0_H0 ;  /* 0x20000026ff267230 */ /* 0x000fc40000004100 */
[----:B------:R-:W-:Y:S01]  /*5b20*/  FMUL.FTZ R52, R36, R51 ;  /* 0x0000003324347220 */ /* 0x000fe20000410000 */
[----:B------:R-:W-:Y:S01]  /*5b30*/  F2FP.F16.F32.PACK_AB R48, R48, R63 ;  /* 0x0000003f3030723e */ /* 0x000fe200000000ff */
[C---:B------:R-:W-:Y:S01]  /*5b40*/  FMUL.FTZ R51, R40.reuse, R51 ;  /* 0x0000003328337220 */ /* 0x040fe20000410000 */
[----:B------:R-:W-:Y:S02]  /*5b50*/  IMAD.MOV.U32 R41, RZ, RZ, R53 ;  /* 0x000000ffff297224 */ /* 0x000fe400078e0035 */
[----:B------:R-:W-:Y:S01]  /*5b60*/  FFMA.FTZ R52, R40, R122, -R52 ;  /* 0x0000007a28347223 */ /* 0x000fe20000010834 */
[----:B------:R-:W-:Y:S01]  /*5b70*/  F2FP.F16.F32.PACK_AB R40, R55, R62 ;  /* 0x0000003e3728723e */ /* 0x000fe200000000ff */
[----:B------:R-:W-:Y:S01]  /*5b80*/  FFMA.FTZ R51, R36, R122, R51 ;  /* 0x0000007a24337223 */ /* 0x000fe20000010033 */
[-C--:B------:R-:W-:Y:S01]  /*5b90*/  FMUL.FTZ R36, R39, R50.reuse ;  /* 0x0000003227247220 */ /* 0x080fe20000410000 */
[----:B------:R-:W-:Y:S01]  /*5ba0*/  FMUL.FTZ R50, R59, R50 ;  /* 0x000000323b327220 */ /* 0x000fe20000410000 */
[----:B------:R-:W-:-:S02]  /*5bb0*/  IMAD.MOV.U32 R53, RZ, RZ, R57 ;  /* 0x000000ffff357224 */ /* 0x000fc400078e0039 */
[-C--:B------:R-:W-:Y:S01]  /*5bc0*/  FFMA.FTZ R59, R59, R38.reuse, -R36 ;  /* 0x000000263b3b7223 */ /* 0x080fe20000010824 */
[----:B------:R-:W-:Y:S01]  /*5bd0*/  FFMA.FTZ R38, R39, R38, R50 ;  /* 0x0000002627267223 */ /* 0x000fe20000010032 */
[----:B------:R-:W-:-:S03]  /*5be0*/  IMAD.MOV.U32 R55, RZ, RZ, R37 ;  /* 0x000000ffff377224 */ /* 0x000fc600078e0025 */
[----:B------:R-:W-:Y:S01]  /*5bf0*/  F2FP.F16.F32.PACK_AB R42, R59, R52 ;  /* 0x000000343b2a723e */ /* 0x000fe200000000ff */
[----:B------:R-:W-:Y:S01]  /*5c00*/  IMAD.MOV.U32 R52, RZ, RZ, R48 ;  /* 0x000000ffff347224 */ /* 0x000fe200078e0030 */
[----:B------:R-:W-:-:S07]  /*5c10*/  F2FP.F16.F32.PACK_AB R54, R38, R51 ;  /* 0x000000332636723e */ /* 0x000fce00000000ff */
.L_x_2363:
[----:B------:R-:W-:Y:S05]  /*5c20*/  BSYNC B2 ;  /* 0x0000000000027941 */ /* 0x000fea0003800000 */
.L_x_2362:
        /* <DEDUP_REMOVED lines=12> */
.L_x_2361:
[----:B------:R-:W-:Y:S05]  /*5cf0*/  BSYNC B1 ;  /* 0x0000000000017941 */ /* 0x000fea0003800000 */
.L_x_2360:
[----:B------:R-:W-:-:S13]  /*5d00*/  ISETP.NE.AND P4, PT, R15, RZ, PT ;  /* 0x000000ff0f00720c */ /* 0x000fda0003f85270 */
[----:B------:R-:W-:Y:S05]  /*5d10*/  @!P4 BRA `(.L_x_2328) ;  /* 0x000000080098c947 */ /* 0x000fea0003800000 */
[----:B-1----:R-:W3:Y:S04]  /*5d20*/  LDL R36, [R1] ;  /* 0x0000000001247983 */ /* 0x002ee80000100800 */
        /* <DEDUP_REMOVED lines=36> */
[----:B-1----:R-:W-:Y:S01]  /*5f70*/  HADD2.F32 R52, -RZ, R37.H1_H1 ;  /* 0x30000025ff347230 */ /* 0x002fe20000004100 */
[----:B------:R-:W-:Y:S01]  /*5f80*/  SHF.R.U64 R33, R44, 0x10, R45 ;  /* 0x000000102c217819 */ /* 0x000fe2000000122d */
[----:B------:R-:W-:Y:S01]  /*5f90*/  HADD2.F32 R54, -RZ, R119.H1_H1 ;  /* 0x30000077ff367230 */ /* 0x000fe20000004100 */
[--C-:B------:R-:W-:Y:S01]  /*5fa0*/  SHF.R.U64 R34, R34, 0x10, R35.reuse ;  /* 0x0000001022227819 */ /* 0x100fe20000001223 */
[----:B------:R-:W-:Y:S01]  /*5fb0*/  HADD2.F32 R50, -RZ, R50.H0_H0 ;  /* 0x20000032ff327230 */ /* 0x000fe20000004100 */
[----:B------:R-:W-:Y:S02]  /*5fc0*/  SHF.R.U32.HI R44, RZ, 0x10, R35 ;  /* 0x00000010ff2c7819 */ /* 0x000fe40000011623 */
[----:B------:R-:W-:-:S02]  /*5fd0*/  SHF.R.U64 R35, R46, 0x10, R47 ;  /* 0x000000102e237819 */ /* 0x000fc4000000122f */
[----:B------:R-:W-:Y:S01]  /*5fe0*/  SHF.R.U32.HI R46, RZ, 0x10, R47 ;  /* 0x00000010ff2e7819 */ /* 0x000fe2000001162f */
[----:B--2---:R-:W-:Y:S01]  /*5ff0*/  IMAD.MOV.U32 R47, RZ, RZ, R41 ;  /* 0x000000ffff2f7224 */ /* 0x004fe200078e0029 */
[----:B------:R-:W-:Y:S01]  /*6000*/  SHF.R.U32.HI R45, RZ, 0x10, R45 ;  /* 0x00000010ff2d7819 */ /* 0x000fe2000001162d */
[----:B------:R-:W-:Y:S02]  /*6010*/  IMAD.MOV.U32 R41, RZ, RZ, R39 ;  /* 0x000000ffff297224 */ /* 0x000fe400078e0027 */
[----:B------:R-:W-:Y:S02]  /*6020*/  HADD2.F32 R39, -RZ, R37.H0_H0 ;  /* 0x20000025ff277230 */ /* 0x000fe40000004100 */
[--C-:B------:R-:W-:Y:S02]  /*6030*/  HADD2.F32 R53, -RZ, R47.reuse.H0_H0 ;  /* 0x2000002fff357230 */ /* 0x100fe40000004100 */
[----:B------:R-:W-:Y:S02]  /*6040*/  HADD2.F32 R47, -RZ, R47.H1_H1 ;  /* 0x3000002fff2f7230 */ /* 0x000fe40000004100 */
[----:B------:R-:W-:-:S02]  /*6050*/  HADD2.F32 R45, -RZ, R45.H0_H0 ;  /* 0x2000002dff2d7230 */ /* 0x000fc40000004100 */
[-C--:B------:R-:W-:Y:S01]  /*6060*/  FMUL.FTZ R58, R53, R56.reuse ;  /* 0x00000038353a7220 */ /* 0x080fe20000410000 */
[----:B------:R-:W-:Y:S02]  /*6070*/  FMUL.FTZ R56, R39, R56 ;  /* 0x0000003827387220 */ /* 0x000fe40000410000 */
[-C--:B------:R-:W-:Y:S01]  /*6080*/  FMUL.FTZ R55, R47, R45.reuse ;  /* 0x0000002d2f377220 */ /* 0x080fe20000410000 */
[C---:B------:R-:W-:Y:S01]  /*6090*/  FMUL.FTZ R60, R52.reuse, R45 ;  /* 0x0000002d343c7220 */ /* 0x040fe20000410000 */
[-C--:B------:R-:W-:Y:S01]  /*60a0*/  FFMA.FTZ R37, R53, R54.reuse, R56 ;  /* 0x0000003635257223 */ /* 0x080fe20000010038 */
[----:B------:R-:W-:Y:S01]  /*60b0*/  FFMA.FTZ R39, R39, R54, -R58 ;  /* 0x0000003627277223 */ /* 0x000fe2000001083a */
[-C--:B------:R-:W-:Y:S01]  /*60c0*/  FFMA.FTZ R52, R52, R50.reuse, -R55 ;  /* 0x0000003234347223 */ /* 0x080fe20000010837 */
[----:B------:R-:W-:Y:S01]  /*60d0*/  FFMA.FTZ R50, R47, R50, R60 ;  /* 0x000000322f327223 */ /* 0x000fe2000001003c */
[----:B------:R-:W-:Y:S02]  /*60e0*/  HADD2.F32 R56, -RZ, R120.H1_H1 ;  /* 0x30000078ff387230 */ /* 0x000fe40000004100 */
[--C-:B------:R-:W-:Y:S01]  /*60f0*/  HADD2.F32 R47, -RZ, R43.reuse.H0_H0 ;  /* 0x2000002bff2f7230 */ /* 0x100fe20000004100 */
[----:B------:R-:W-:Y:S01]  /*6100*/  F2FP.F16.F32.PACK_AB R39, R52, R39 ;  /* 0x000000273427723e */ /* 0x000fe200000000ff */
[----:B------:R-:W-:-:S02]  /*6110*/  HADD2.F32 R53, -RZ, R43.H1_H1 ;  /* 0x3000002bff357230 */ /* 0x000fc40000004100 */
[----:B------:R-:W-:Y:S02]  /*6120*/  HADD2.F32 R58, -RZ, R46.H0_H0 ;  /* 0x2000002eff3a7230 */ /* 0x000fe40000004100 */
[--C-:B------:R-:W-:Y:S02]  /*6130*/  HADD2.F32 R43, -RZ, R41.reuse.H0_H0 ;  /* 0x20000029ff2b7230 */ /* 0x100fe40000004100 */
[----:B------:R-:W-:Y:S02]  /*6140*/  HADD2.F32 R45, -RZ, R41.H1_H1 ;  /* 0x30000029ff2d7230 */ /* 0x000fe40000004100 */
[----:B------:R-:W-:Y:S01]  /*6150*/  FMUL.FTZ R60, R53, R58 ;  /* 0x0000003a353c7220 */ /* 0x000fe20000410000 */
[----:B------:R-:W-:Y:S02]  /*6160*/  HADD2.F32 R54, -RZ, R118.H1_H1 ;  /* 0x30000076ff367230 */ /* 0x000fe40000004100 */
[----:B------:R-:W-:Y:S02]  /*6170*/  HADD2.F32 R46, -RZ, R44.H0_H0 ;  /* 0x2000002cff2e7230 */ /* 0x000fe40000004100 */
[-C--:B------:R-:W-:Y:S01]  /*6180*/  FMUL.FTZ R44, R47, R56.reuse ;  /* 0x000000382f2c7220 */ /* 0x080fe20000410000 */
[----:B------:R-:W-:Y:S01]  /*6190*/  FMUL.FTZ R56, R43, R56 ;  /* 0x000000382b387220 */ /* 0x000fe20000410000 */
[----:B------:R-:W-:Y:S01]  /*61a0*/  FMUL.FTZ R58, R45, R58 ;  /* 0x0000003a2d3a7220 */ /* 0x000fe20000410000 */
[----:B------:R-:W-:-:S02]  /*61b0*/  HADD2.F32 R120, -RZ, R120.H0_H0 ;  /* 0x20000078ff787230 */ /* 0x000fc40000004100 */
        /* <DEDUP_REMOVED lines=24> */
[--C-:B------:R-:W-:Y:S02]  /*6340*/  HADD2.F32 R40, -RZ, R42.reuse.H0_H0 ;  /* 0x2000002aff287230 */ /* 0x100fe40000004100 */
[----:B------:R-:W-:Y:S02]  /*6350*/  HADD2.F32 R53, -RZ, R35.H0_H0 ;  /* 0x20000023ff357230 */ /* 0x000fe40000004100 */
[----:B------:R-:W-:Y:S02]  /*6360*/  HADD2.F32 R42, -RZ, R42.H1_H1 ;  /* 0x3000002aff2a7230 */ /* 0x000fe40000004100 */
[----:B------:R-:W-:-:S02]  /*6370*/  HADD2.F32 R35, -RZ, R38.H0_H0 ;  /* 0x20000026ff237230 */ /* 0x000fc40000004100 */
[----:B------:R-:W-:Y:S02]  /*6380*/  HADD2.F32 R38, -RZ, R38.H1_H1 ;  /* 0x30000026ff267230 */ /* 0x000fe40000004100 */
[-C--:B------:R-:W-:Y:S01]  /*6390*/  FMUL.FTZ R57, R42, R53.reuse ;  /* 0x000000352a397220 */ /* 0x080fe20000410000 */
[----:B------:R-:W-:Y:S02]  /*63a0*/  HADD2.F32 R47, -RZ, R34.H0_H0 ;  /* 0x20000022ff2f7230 */ /* 0x000fe40000004100 */
[-C--:B------:R-:W-:Y:S01]  /*63b0*/  FMUL.FTZ R34, R40, R120.reuse ;  /* 0x0000007828227220 */ /* 0x080fe20000410000 */
[C---:B------:R-:W-:Y:S01]  /*63c0*/  FMUL.FTZ R55, R35.reuse, R120 ;  /* 0x0000007823377220 */ /* 0x040fe20000410000 */
[C---:B------:R-:W-:Y:S01]  /*63d0*/  FMUL.FTZ R53, R38.reuse, R53 ;  /* 0x0000003526357220 */ /* 0x040fe20000410000 */
[----:B------:R-:W-:Y:S02]  /*63e0*/  IMAD.MOV.U32 R37, RZ, RZ, R39 ;  /* 0x000000ffff257224 */ /* 0x000fe400078e0027 */
[----:B------:R-:W-:Y:S01]  /*63f0*/  FFMA.FTZ R34, R35, R118, -R34 ;  /* 0x0000007623227223 */ /* 0x000fe20000010822 */
[-C--:B------:R-:W-:Y:S01]  /*6400*/  FFMA.FTZ R57, R38, R47.reuse, -R57 ;  /* 0x0000002f26397223 */ /* 0x080fe20000010839 */
[----:B------:R-:W-:Y:S01]  /*6410*/  F2FP.F16.F32.PACK_AB R38, R45, R32 ;  /* 0x000000202d26723e */ /* 0x000fe200000000ff */
[----:B------:R-:W-:Y:S01]  /*6420*/  FFMA.FTZ R55, R40, R118, R55 ;  /* 0x0000007628377223 */ /* 0x000fe20000010037 */
[----:B------:R-:W-:Y:S01]  /*6430*/  FFMA.FTZ R42, R42, R47, R53 ;  /* 0x0000002f2a2a7223 */ /* 0x000fe20000010035 */
[----:B------:R-:W-:Y:S01]  /*6440*/  F2FP.F16.F32.PACK_AB R40, R36, R33 ;  /* 0x000000212428723e */ /* 0x000fe200000000ff */
[----:B------:R-:W-:Y:S01]  /*6450*/  IMAD.MOV.U32 R39, RZ, RZ, R44 ;  /* 0x000000ffff277224 */ /* 0x000fe200078e002c */
[----:B------:R-:W-:Y:S01]  /*6460*/  F2FP.F16.F32.PACK_AB R57, R57, R34 ;  /* 0x000000223939723e */ /* 0x000fe200000000ff */
[----:B------:R-:W-:Y:S01]  /*6470*/  IMAD.MOV.U32 R36, RZ, RZ, R38 ;  /* 0x000000ffff247224 */ /* 0x000fe200078e0026 */
[----:B------:R-:W-:-:S03]  /*6480*/  F2FP.F16.F32.PACK_AB R42, R42, R55 ;  /* 0x000000372a2a723e */ /* 0x000fc600000000ff */
[----:B------:R-:W-:-:S07]  /*6490*/  IMAD.MOV.U32 R38, RZ, RZ, R57 ;  /* 0x000000ffff267224 */ /* 0x000fce00078e0039 */
.L_x_2365:
[----:B------:R-:W-:Y:S05]  /*64a0*/  BSYNC B1 ;  /* 0x0000000000017941 */ /* 0x000fea0003800000 */
.L_x_2364:
        /* <DEDUP_REMOVED lines=10> */
.L_x_2321:
[----:B------:R-:W2:Y:S02]  /*6550*/  LDL R32, [R1+0x2c] ;  /* 0x00002c0001207983 */ /* 0x000ea40000100800 */
[----:B--2---:R-:W-:-:S13]  /*6560*/  R2UR UR4, R32 ;  /* 0x00000000200472ca */ /* 0x004fda00000e0000 */
[----:B------:R-:W-:-:S06]  /*6570*/  UISETP.NE.AND UP0, UPT, UR4, 0x3, UPT ;  /* 0x000000030400788c */ /* 0x000fcc000bf05270 */
[----:B------:R-:W-:-:S13]  /*6580*/  PLOP3.LUT P3, PT, PT, PT, UP0, 0x80, 0x0 ;  /* 0x000000000000781c */ /* 0x000fda0003f6f008 */
[----:B------:R-:W-:Y:S05]  /*6590*/  @!P3 BRA `(.L_x_2366) ;  /* 0x000000000004b947 */ /* 0x000fea0003800000 */
[----:B------:R-:W-:Y:S01]  /*65a0*/  BPT.TRAP 0x1 ;  /* 0x000000040000795c */ /* 0x000fe20000300000 */
.L_x_2366:
[----:B------:R-:W2:Y:S01]  /*65b0*/  LDL R32, [R1+0x10] ;  /* 0x0000100001207983 */ /* 0x000ea20000100800 */
[----:B------:R-:W-:Y:S01]  /*65c0*/  IMAD R21, R144, 0x8, R22 ;  /* 0x0000000890157824 */ /* 0x000fe200078e0216 */
[----:B------:R-:W-:Y:S01]  /*65d0*/  BSSY B1, `(.L_x_2367) ;  /* 0x0000006000017945 */ /* 0x000fe20003800000 */
[----:B------:R-:W-:-:S05]  /*65e0*/  IMAD R86, R16, -0x90, R2 ;  /* 0xffffff7010567824 */ /* 0x000fca00078e0202 */
[----:B------:R-:W-:Y:S02]  /*65f0*/  VIMNMX R86, R86, 0x90, PT ;  /* 0x0000009056567848 */ /* 0x000fe40003fe0100 */
[----:B--2---:R-:W-:-:S04]  /*6600*/  SHF.L.U32 R87, R32, 0x1f, RZ ;  /* 0x0000001f20577819 */ /* 0x004fc800000006ff */
[----:B------:R-:W0:Y:S02]  /*6610*/  SYNCS.PHASECHK.TRANS64.TRYWAIT P4, [R21+URZ+0x31c90], R87 ;  /* 0x031c9057150075a7 */ /* 0x000e24000808017f */
[----:B0-----:R-:W-:Y:S05]  /*6620*/  @!P4 BRA `(.L_x_2368) ;  /* 0x000001c800c4c947 */ /* 0x001fea0003800000 */
.L_x_2625:
[----:B------:R-:W-:Y:S05]  /*6630*/  BSYNC B1 ;  /* 0x0000000000017941 */ /* 0x000fea0003800000 */
.L_x_2367:
        /* <DEDUP_REMOVED lines=20> */
.L_x_2328:
[----:B------:R-:W-:Y:S05]  /*6780*/  BSYNC B0 ;  /* 0x0000000000007941 */ /* 0x000fea0003800000 */
.L_x_2320:
        /* <DEDUP_REMOVED lines=17> */
.L_x_2370:
[----:B------:R-:W-:Y:S05]  /*68a0*/  BSYNC B0 ;  /* 0x0000000000007941 */ /* 0x000fea0003800000 */
.L_x_2369:
[----:B------:R-:W2:Y:S01]  /*68b0*/  SYNCS.PHASECHK.TRANS64.TRYWAIT P3, [R21+URZ+0x31cb0], R87 ;  /* 0x031cb057150075a7 */ /* 0x000ea2000806017f */
[----:B------:R-:W-:Y:S04]  /*68c0*/  BSSY B0, `(.L_x_2371) ;  /* 0x0000002000007945 */ /* 0x000fe80003800000 */
[----:B--2---:R-:W-:Y:S05]  /*68d0*/  @!P3 BRA `(.L_x_2372) ;  /* 0x000001c8002cb947 */ /* 0x004fea0003800000 */
.L_x_2626:
[----:B------:R-:W-:Y:S05]  /*68e0*/  BSYNC B0 ;  /* 0x0000000000007941 */ /* 0x000fea0003800000 */
.L_x_2371:
[----:B------:R-:W-:Y:S01]  /*68f0*/  ISETP.GE.AND P3, PT, R156, R86, PT ;  /* 0x000000569c00720c */ /* 0x000fe20003f66270 */
[----:B------:R-:W-:-:S12]  /*6900*/  BSSY B0, `(.L_x_2373) ;  /* 0x0000021000007945 */ /* 0x000fd80003800000 */
[----:B------:R-:W-:Y:S05]  /*6910*/  @P3 BRA `(.L_x_2374) ;  /* 0x00000000007c3947 */ /* 0x000fea0003800000 */
[----:B------:R-:W3:Y:S01]  /*6920*/  LDL.64 R38, [R1+0x8] ;  /* 0x0000080001267983 */ /* 0x000ee20000100a00 */
        /* <DEDUP_REMOVED lines=12> */
[----:B---3--:R-:W-:-:S13]  /*69f0*/  ISETP.GE.AND P3, PT, R38, UR4, PT ;  /* 0x0000000426007c0c */ /* 0x008fda000bf66270 */
        /* <DEDUP_REMOVED lines=17> */
.L_x_2374:
[----:B------:R-:W-:Y:S05]  /*6b10*/  BSYNC B0 ;  /* 0x0000000000007941 */ /* 0x000fea0003800000 */
.L_x_2373:
[----:B------:R-:W4:Y:S01]  /*6b20*/  LDL.LU R24, [R1+0x10] ;  /* 0x0000100001187983 */ /* 0x000f220000300800 */
[----:B0-2---:R-:W-:Y:S02]  /*6b30*/  @!P4 VIADD R21, R21, 0x31cc0 ;  /* 0x00031cc01515c836 */ /* 0x005fe40000000000 */
[----:B------:R-:W-:Y:S01]  /*6b40*/  VIADD R144, R144, 0x1 ;  /* 0x0000000190907836 */ /* 0x000fe20000000000 */
[----:B------:R-:W-:Y:S01]  /*6b50*/  @!PT LDS RZ, [RZ] ;  /* 0x00000000fffff984 */ /* 0x000fe20000000800 */
[----:B------:R-:W-:Y:S01]  /*6b60*/  @!PT LDS RZ, [RZ] ;  /* 0x00000000fffff984 */ /* 0x000fe20000000800 */
[----:B------:R-:W-:Y:S01]  /*6b70*/  @!PT LDS RZ, [RZ] ;  /* 0x00000000fffff984 */ /* 0x000fe20000000800 */
[----:B------:R-:W-:Y:S01]  /*6b80*/  @!PT LDS RZ, [RZ] ;  /* 0x00000000fffff984 */ /* 0x000fe20000000800 */
[----:B------:R0:W-:Y:S06]  /*6b90*/  MEMBAR.ALL.CTA ;  /* 0x0000000000007992 */ /* 0x0001ec0000008000 */
[----:B0-----:R-:W0:Y:S01]  /*6ba0*/  FENCE.VIEW.ASYNC.S ;  /* 0x00000000000073c6 */ /* 0x001e220000000000 */
[----:B------:R-:W-:Y:S01]  /*6bb0*/  @!P4 PRMT R21, RZ, 0x654, R21 ;  /* 0x00000654ff15c816 */ /* 0x000fe20000000015 */
[----:B0-----:R0:W-:Y:S01]  /*6bc0*/  BAR.SYNC.DEFER_BLOCKING R108, 0x80 ;  /* 0x0002006c0000751d */ /* 0x0011e20000010000 */
[----:B------:R-:W-:-:S04]  /*6bd0*/  ISETP.NE.AND P3, PT, R144, 0x2, PT ;  /* 0x000000029000780c */ /* 0x000fc80003f65270 */
[----:B------:R-:W-:Y:S01]  /*6be0*/  SEL R144, R144, RZ, P3 ;  /* 0x000000ff90907207 */ /* 0x000fe20001800000 */
[----:B------:R2:W-:Y:S02]  /*6bf0*/  @!P4 SYNCS.ARRIVE.TRANS64.RED.A1T0 RZ, [R21+URZ], RZ ;  /* 0x000000ff15ffc9a7 */ /* 0x0005e4000810043f */
[----:B--2---:R-:W-:-:S04]  /*6c00*/  SEL R21, RZ, 0x1, P3 ;  /* 0x00000001ff157807 */ /* 0x004fc80001800000 */
[----:B----4-:R-:W-:-:S05]  /*6c10*/  LOP3.LUT R24, R24, R21, RZ, 0x3c, !PT ;  /* 0x0000001518187212 */ /* 0x010fca00078e3cff */
[----:B------:R0:W-:Y:S01]  /*6c20*/  STL [R1+0x10], R24 ;  /* 0x0000101801007387 */ /* 0x0001e20000100800 */
[----:B------:R-:W-:Y:S05]  /*6c30*/  @P2 BRA `(.L_x_2375) ;  /* 0xffffffb800f02947 */ /* 0x000fea000383ffff */
[----:B0-----:R-:W0:Y:S01]  /*6c40*/  S2R R24, SR_TID.X ;  /* 0x0000000000187919 */ /* 0x001e220000002100 */
[----:B------:R-:W-:Y:S02]  /*6c50*/  PLOP3.LUT P0, PT, PT, PT, PT, 0x8, 0x0 ;  /* 0x000000000000781c */ /* 0x000fe40003f0e170 */
[----:B0-----:R-:W-:-:S04]  /*6c60*/  SHF.R.U32.HI R24, RZ, 0x7, R24 ;  /* 0x00000007ff187819 */ /* 0x001fc80000011618 */
[----:B------:R-:W-:-:S13]  /*6c70*/  ISETP.NE.AND P5, PT, R24, 0x1, PT ;  /* 0x000000011800780c */ /* 0x000fda0003fa5270 */
[----:B------:R-:W-:Y:S06]  /*6c80*/  @!P5 BAR.ARV 0x9, 0x100 ;  /* 0x024400000000db1d */ /* 0x000fec0000002000 */
.L_x_2315:
[----:B------:R-:W2:Y:S01]  /*6c90*/  LDL R4, [R1+0x58] ;  /* 0x0000580001047983 */ /* 0x000ea20000100800 */
[----:B------:R-:W0:Y:S01]  /*6ca0*/  LDC R0, c[0x0][0x448] ;  /* 0x00011200ff007b82 */ /* 0x000e220000000800 */
        /* <DEDUP_REMOVED lines=20> */
[----:B------:R-:W-:Y:S01]  /*6df0*/  CS2R R24, SRZ ;  /* 0x0000000000187805 */ /* 0x000fe2000001ff00 */
[----:B------:R-:W-:Y:S01]  /*6e00*/  IMAD.MOV.U32 R76, RZ, RZ, RZ ;  /* 0x000000ffff4c7224 */ /* 0x000fe200078e00ff */
[----:B0-----:R-:W-:Y:S01]  /*6e10*/  ISETP.NE.AND P1, PT, R0, 0x1, PT ;  /* 0x000000010000780c */ /* 0x001fe20003f25270 */
[----:B---3--:R-:W-:Y:S02]  /*6e20*/  IMAD.MOV.U32 R37, RZ, RZ, RZ ;  /* 0x000000ffff257224 */ /* 0x008fe400078e00ff */
[----:B------:R-:W-:Y:S02]  /*6e30*/  IMAD.MOV.U32 R6, RZ, RZ, RZ ;  /* 0x000000ffff067224 */ /* 0x000fe400078e00ff */
[----:B------:R-:W-:-:S02]  /*6e40*/  IMAD.MOV.U32 R74, RZ, RZ, RZ ;  /* 0x000000ffff4a7224 */ /* 0x000fc400078e00ff */
[----:B------:R-:W-:-:S06]  /*6e50*/  IMAD.MOV.U32 R73, RZ, RZ, RZ ;  /* 0x000000ffff497224 */ /* 0x000fcc00078e00ff */
[----:B------:R-:W0:Y:S08]  /*6e60*/  @P1 LDC R3, c[0x0][0x44c] ;  /* 0x00011300ff031b82 */ /* 0x000e300000000800 */
[----:B------:R-:W3:Y:S01]  /*6e70*/  @P1 LDC R2, c[0x0][0x450] ;  /* 0x00011400ff021b82 */ /* 0x000ee20000000800 */
[----:B--2---:R-:W-:-:S04]  /*6e80*/  VIADD R0, R4, 0xbf ;  /* 0x000000bf04007836 */ /* 0x004fc80000000000 */
[----:B0-----:R-:W-:-:S05]  /*6e90*/  @P1 IMAD.HI.U32 R3, R0, R3, RZ ;  /* 0x0000000300031227 */ /* 0x001fca00078e00ff */
[----:B---3--:R-:W-:Y:S02]  /*6ea0*/  @P1 SHF.R.U32.HI R0, RZ, R2, R3 ;  /* 0x00000002ff001219 */ /* 0x008fe40000011603 */
[----:B------:R-:W-:-:S03]  /*6eb0*/  PLOP3.LUT P1, PT, PT, PT, PT, 0x80, 0x0 ;  /* 0x000000000000781c */ /* 0x000fc60003f2f070 */
[----:B------:R-:W-:-:S04]  /*6ec0*/  IMAD.IADD R0, R109, 0x1, R0 ;  /* 0x000000016d007824 */ /* 0x000fc800078e0200 */
[----:B------:R-:W-:-:S05]  /*6ed0*/  IMAD.HI R0, R0, 0x38e38e39, RZ ;  /* 0x38e38e3900007827 */ /* 0x000fca00078e02ff */
[----:B------:R-:W-:-:S04]  /*6ee0*/  SHF.R.U32.HI R3, RZ, 0x1f, R0 ;  /* 0x0000001fff037819 */ /* 0x000fc80000011600 */
[----:B------:R-:W-:-:S04]  /*6ef0*/  LEA.HI.SX32 R3, R0, R3, 0x1b ;  /* 0x0000000300037211 */ /* 0x000fc800078fdaff */
[----:B------:R-:W-:Y:S02]  /*6f00*/  VIMNMX R96, R110, R3, PT ;  /* 0x000000036e607248 */ /* 0x000fe40003fe0100 */
[----:B------:R-:W-:Y:S02]  /*6f10*/  CS2R R2, SRZ ;  /* 0x0000000000027805 */ /* 0x000fe4000001ff00 */
[----:B------:R-:W-:Y:S01]  /*6f20*/  ISETP.GE.AND P2, PT, R96, 0x1, PT ;  /* 0x000000016000780c */ /* 0x000fe20003f46270 */
[----:B------:R-:W-:-:S12]  /*6f30*/  @P0 BRA `(.L_x_2376) ;  /* 0x00000000000c0947 */ /* 0x000fd80003800000 */
[----:B------:R-:W0:Y:S01]  /*6f40*/  FENCE.VIEW.ASYNC.G ;  /* 0x00000000000073c6 */ /* 0x000e220000000100 */
[----:B------:R-:W-:Y:S05]  /*6f50*/  WARPSYNC.ALL ;  /* 0x0000000000007948 */ /* 0x000fea0003800000 */
[----:B0-----:R-:W-:Y:S06]  /*6f60*/  BAR.ARV 0xc, 0x200 ;  /* 0x0308000000007b1d */ /* 0x001fec0000002000 */
.L_x_2376:
[----:B------:R-:W-:Y:S02]  /*6f70*/  IMAD.MOV.U32 R72, RZ, RZ, RZ ;  /* 0x000000ffff487224 */ /* 0x000fe400078e00ff */
[----:B------:R-:W-:Y:S01]  /*6f80*/  IMAD.MOV.U32 R7, RZ, RZ, RZ ;  /* 0x000000ffff077224 */ /* 0x000fe200078e00ff */
[----:B------:R-:W-:Y:S06]  /*6f90*/  @!P2 BRA `(.L_x_2377) ;  /* 0x000001280014a947 */ /* 0x000fec0003800000 */
[----:B------:R-:W-:-:S03]  /*6fa0*/  UMOV UR4, 0xffffffff ;  /* 0xffffffff00047882 */ /* 0x000fc60000000000 */
[----:B------:R-:W-:Y:S05]  /*6fb0*/  BRA.DIV UR4, `(.L_x_2378) ;  /* 0x000001c204887947 */ /* 0x000fea000b800000 */
[----:B------:R-:W0:Y:S02]  /*6fc0*/  S2R R0, SR_TID.X ;  /* 0x0000000000007919 */ /* 0x000e240000002100 */
[----:B0-----:R-:W-:-:S05]  /*6fd0*/  VIADD R2, R0, 0xffffff80 ;  /* 0xffffff8000027836 */ /* 0x001fca0000000000 */
[----:B------:R-:W-:-:S04]  /*6fe0*/  SHF.R.S32.HI R0, RZ, 0x1f, R2 ;  /* 0x0000001fff007819 */ /* 0x000fc80000011402 */
[----:B------:R-:W-:-:S04]  /*6ff0*/  LEA.HI R0, R0, R2, RZ, 0x7 ;  /* 0x0000000200007211 */ /* 0x000fc800078f38ff */
[----:B------:R-:W-:-:S06]  /*7000*/  SHF.R.S32.HI R0, RZ, 0x7, R0 ;  /* 0x00000007ff007819 */ /* 0x000fcc0000011400 */
[----:B------:R-:W0:Y:S04]  /*7010*/  SHFL.IDX PT, R0, R0, RZ, 0x1f ;  /* 0x00001fff00007589 */ /* 0x000e2800000e0000 */
[----:B0-----:R0:W-:Y:S02]  /*7020*/  STL [R1+0x28], R0 ;  /* 0x0000280001007387 */ /* 0x0011e40000100800 */
.L_x_2629:
[----:B------:R-:W0:Y:S01]  /*7030*/  LDL R3, [R1+0x28] ;  /* 0x0000280001037983 */ /* 0x000e220000100800 */
[----:B------:R-:W-:Y:S01]  /*7040*/  BSSY B6, `(.L_x_2379) ;  /* 0x000001b000067945 */ /* 0x000fe20003800000 */
[----:B0-----:R-:W-:-:S05]  /*7050*/  IMAD.HI R0, R3, 0x55555556, RZ ;  /* 0x5555555603007827 */ /* 0x001fca00078e02ff */
        /* <DEDUP_REMOVED lines=9> */
[----:B0-----:R-:W-:Y:S01]  /*70f0*/  MOV R0, 0x0 ;  /* 0x0000000000007802 */ /* 0x001fe20000000f00 */
        /* <DEDUP_REMOVED lines=14> */
[----:B-12--5:R-:W-:Y:S05]  /*71e0*/  CALL.ABS.NOINC R14 ;  /* 0x000000000e007343 */ /* 0x026fea0003c00000 */
.L_x_2380:
[----:B------:R-:W-:Y:S05]  /*71f0*/  BSYNC B6 ;  /* 0x0000000000067941 */ /* 0x000fea0003800000 */
.L_x_2379:
[----:B------:R-:W-:Y:S02]  /*7200*/  ULDC UR4, c[0x0][0x3f4] ;  /* 0x0000fd0000047ab9 */ /* 0x000fe40000000800 */
[----:B------:R-:W-:-:S13]  /*7210*/  ISETP.LT.AND P0, PT, RZ, UR4, PT ;  /* 0x00000004ff007c0c */ /* 0x000fda000bf01270 */
[----:B------:R-:W-:Y:S05]  /*7220*/  @P0 BRA `(.L_x_2381) ;  /* 0x0000000000400947 */ /* 0x000fea0003800000 */
[----:B------:R-:W0:Y:S02]  /*7230*/  LDL R16, [R1+0x74] ;  /* 0x0000740001107983 */ /* 0x000e240000100800 */
[----:B0-----:R-:W-:-:S04]  /*7240*/  LEA.HI R0, R16, R16, RZ, 0x1 ;  /* 0x0000001010007211 */ /* 0x001fc800078f08ff */
        /* <DEDUP_REMOVED lines=8> */
.L_x_2384:
[----:B---3--:R3:W4:Y:S02]  /*72d0*/  SYNCS.PHASECHK.TRANS64.TRYWAIT P0, [R22+URZ+0x31c00], R3 ;  /* 0x031c0003160075a7 */ /* 0x008724000800017f */
[----:B----4-:R-:W-:Y:S05]  /*72e0*/  @!P0 NANOSLEEP.SYNCS 0x989680 ;  /* 0x009896800000895d */ /* 0x010fea0003900000 */
[----:B------:R-:W4:Y:S02]  /*72f0*/  @!P0 SYNCS.PHASECHK.TRANS64 P0, [R22+URZ+0x31c00], R3 ;  /* 0x031c0003160085a7 */ /* 0x000f24000800007f */
[----:B----4-:R-:W-:Y:S05]  /*7300*/  @!P0 BRA `(.L_x_2384) ;  /* 0xfffffffc00f08947 */ /* 0x010fea000383ffff */
.L_x_2383:
[----:B------:R-:W-:Y:S05]  /*7310*/  BSYNC B0 ;  /* 0x0000000000007941 */ /* 0x000fea0003800000 */
.L_x_2382:
[----:B------:R-:W-:Y:S05]  /*7320*/  BRA `(.L_x_2385) ;  /* 0x0000003c008c7947 */ /* 0x000fea0003800000 */
.L_x_2381:
[----:B0-----:R-:W3:Y:S01]  /*7330*/  LDL R0, [R1+0x78] ;  /* 0x0000780001007983 */ /* 0x001ee20000100800 */
[----:B------:R-:W-:Y:S01]  /*7340*/  ULDC.64 UR6, c[0x0][0x408] ;  /* 0x0001020000067ab9 */ /* 0x000fe20000000a00 */
[----:B---3--:R-:W-:Y:S02]  /*7350*/  R2UR UR4, R0 ;  /* 0x00000000000472ca */ /* 0x008fe400000e0000 */
[----:B-----5:R-:W-:-:S05]  /*7360*/  SHF.R.S32.HI R0, RZ, 0x1f, R102 ;  /* 0x0000001fff007819 */ /* 0x020fca0000011466 */
[----:B------:R-:W-:-:S04]  /*7370*/  IMAD R5, R0, UR6, RZ ;  /* 0x0000000600057c24 */ /* 0x000fc8000f8e02ff */
[----:B------:R-:W-:Y:S02]  /*7380*/  IMAD R5, R102, UR7, R5 ;  /* 0x0000000766057c24 */ /* 0x000fe4000f8e0205 */
[----:B------:R-:W-:-:S03]  /*7390*/  ULOP3.LUT UP0, URZ, UR4, 0x1bf, URZ, 0xc0, !UPT ;  /* 0x000001bf043f7892 */ /* 0x000fc6000f80c03f */
[----:B------:R-:W-:Y:S02]  /*73a0*/  ULDC.64 UR4, c[0x0][0x3f8] ;  /* 0x0000fe0000047ab9 */ /* 0x000fe40000000a00 */
[----:B------:R-:W-:Y:S01]  /*73b0*/  IMAD R3, R0, UR4, RZ ;  /* 0x0000000400037c24 */ /* 0x000fe2000f8e02ff */
[----:B------:R-:W-:Y:S01]  /*73c0*/  PLOP3.LUT P0, PT, PT, PT, UP0, 0x80, 0x0 ;  /* 0x000000000000781c */ /* 0x000fe20003f0f008 */
[----:B------:R-:W-:-:S04]  /*73d0*/  IMAD.WIDE.U32 R16, R102, UR4, RZ ;  /* 0x0000000466107c25 */ /* 0x000fc8000f8e00ff */
        /* <DEDUP_REMOVED lines=20> */
[----:B-12---:R-:W-:Y:S05]  /*7520*/  CALL.ABS.NOINC R14 ;  /* 0x000000000e007343 */ /* 0x006fea0003c00000 */
.L_x_2386:
[----:B------:R-:W3:Y:S01]  /*7530*/  LDL R18, [R1+0x58] ;  /* 0x0000580001127983 */ /* 0x000ee20000100800 */
[----:B------:R-:W-:Y:S01]  /*7540*/  ULDC.U8 UR4, c[0x0][0x410] ;  /* 0x0001040000047ab9 */ /* 0x000fe20000000000 */
[----:B------:R-:W-:Y:S01]  /*7550*/  BSSY B0, `(.L_x_2387) ;  /* 0x00003b8000007945 */ /* 0x000fe20003800000 */
[----:B------:R-:W-:Y:S01]  /*7560*/  ISETP.NE.AND P0, PT, RZ, UR4, PT ;  /* 0x00000004ff007c0c */ /* 0x000fe2000bf05270 */
[----:B---3--:R-:W-:-:S12]  /*7570*/  IMAD.IADD R10, R156, 0x1, R18 ;  /* 0x000000019c0a7824 */ /* 0x008fd800078e0212 */
        /* <DEDUP_REMOVED lines=10> */
[----:B------:R-:W3:Y:S01]  /*7620*/  @P0 LDC R5, c[0x0][0x450] ;  /* 0x00011400ff050b82 */ /* 0x000ee20000000800 */
[----:B0-----:R-:W-:-:S04]  /*7630*/  @P0 IMAD.HI.U32 R0, R10, R3, RZ ;  /* 0x000000030a000227 */ /* 0x001fc800078e00ff */
[----:B------:R-:W-:Y:S01]  /*7640*/  IMAD.MOV.U32 R3, RZ, RZ, R10 ;  /* 0x000000ffff037224 */ /* 0x000fe200078e000a */
[----:B---3--:R-:W-:-:S04]  /*7650*/  @P0 SHF.R.U32.HI R3, RZ, R5, R0 ;  /* 0x00000005ff030219 */ /* 0x008fc80000011600 */
        /* <DEDUP_REMOVED lines=17> */
[----:B------:R0:W3:Y:S04]  /*7770*/  SHFL.IDX PT, R3, R13, RZ, 0x1e1f ;  /* 0x001e1fff0d037589 */ /* 0x0000e800000e0000 */
[----:B------:R-:W4:Y:S04]  /*7780*/  SHFL.IDX PT, R0, R0, RZ, 0x1e1f ;  /* 0x001e1fff00007589 */ /* 0x000f2800000e0000 */
[----:B------:R-:W0:Y:S04]  /*7790*/  SHFL.IDX PT, R5, R5, RZ, 0x1e1f ;  /* 0x001e1fff05057589 */ /* 0x000e2800000e0000 */
[----:B--2---:R2:W0:Y:S02]  /*77a0*/  SHFL.IDX PT, R14, R4, RZ, 0x1e1f ;  /* 0x001e1fff040e7589 */ /* 0x00442400000e0000 */
.L_x_2635:
[----:B--2---:R-:W2:Y:S04]  /*77b0*/  LDL R4, [R1+0x50] ;  /* 0x0000500001047983 */ /* 0x004ea80000100800 */
[----:B------:R-:W5:Y:S01]  /*77c0*/  LDL R49, [R1+0x74] ;  /* 0x0000740001317983 */ /* 0x000f620000100800 */
[----:B------:R-:W-:Y:S01]  /*77d0*/  BSSY B1, `(.L_x_2390) ;  /* 0x0000061000017945 */ /* 0x000fe20003800000 */
[----:B------:R-:W-:Y:S02]  /*77e0*/  CS2R R20, SRZ ;  /* 0x0000000000147805 */ /* 0x000fe4000001ff00 */
[----:B------:R-:W-:Y:S02]  /*77f0*/  CS2R R26, SRZ ;  /* 0x00000000001a7805 */ /* 0x000fe4000001ff00 */
[----:B------:R-:W-:-:S02]  /*7800*/  CS2R R30, SRZ ;  /* 0x00000000001e7805 */ /* 0x000fc4000001ff00 */
[----:B------:R-:W-:Y:S02]  /*7810*/  CS2R R34, SRZ ;  /* 0x0000000000227805 */ /* 0x000fe4000001ff00 */
[----:B0-----:R-:W-:Y:S02]  /*7820*/  CS2R R12, SRZ ;  /* 0x00000000000c7805 */ /* 0x001fe4000001ff00 */
[----:B------:R-:W-:Y:S02]  /*7830*/  CS2R R8, SRZ ;  /* 0x0000000000087805 */ /* 0x000fe4000001ff00 */
[----:B-1----:R-:W-:Y:S02]  /*7840*/  CS2R R32, SRZ ;  /* 0x0000000000207805 */ /* 0x002fe4000001ff00 */
[----:B------:R-:W-:Y:S02]  /*7850*/  CS2R R28, SRZ ;  /* 0x00000000001c7805 */ /* 0x000fe4000001ff00 */
[----:B------:R-:W-:-:S02]  /*7860*/  CS2R R24, SRZ ;  /* 0x0000000000187805 */ /* 0x000fc4000001ff00 */
[----:B------:R-:W-:Y:S01]  /*7870*/  CS2R R18, SRZ ;  /* 0x0000000000127805 */ /* 0x000fe2000001ff00 */
[----:B--2---:R-:W-:Y:S01]  /*7880*/  IMAD R4, R4, R17, RZ ;  /* 0x0000001104047224 */ /* 0x004fe200078e02ff */
[----:B------:R-:W-:-:S03]  /*7890*/  CS2R R16, SRZ ;  /* 0x0000000000107805 */ /* 0x000fc6000001ff00 */
[----:B------:R-:W-:Y:S01]  /*78a0*/  IMAD R105, R105, -0xc0, R4 ;  /* 0xffffff4069697824 */ /* 0x000fe200078e0204 */
[----:B------:R-:W-:Y:S02]  /*78b0*/  ISETP.GE.AND P1, PT, R10, R4, PT ;  /* 0x000000040a00720c */ /* 0x000fe40003f26270 */
[----:B------:R-:W-:Y:S02]  /*78c0*/  CS2R R10, SRZ ;  /* 0x00000000000a7805 */ /* 0x000fe4000001ff00 */
[----:B-----5:R-:W-:Y:S02]  /*78d0*/  LEA.HI R48, R49, R49, RZ, 0x1 ;  /* 0x0000003131307211 */ /* 0x020fe400078f08ff */
[----:B------:R-:W-:-:S04]  /*78e0*/  VIMNMX R105, R105, 0xc0, PT ;  /* 0x000000c069697848 */ /* 0x000fc80003fe0100 */
[----:B------:R-:W-:-:S03]  /*78f0*/  ISETP.GE.AND P0, PT, R156, R105, PT ;  /* 0x000000699c00720c */ /* 0x000fc60003f06270 */
[----:B------:R-:W-:Y:S10]  /*7900*/  @P1 BRA `(.L_x_2391) ;  /* 0x0000000400341947 */ /* 0x000ff40003800000 */
        /* <DEDUP_REMOVED lines=24> */
[----:B------:R-:W-:Y:S01]  /*7a90*/  ISETP.GE.AND P2, PT, R40, UR4, PT ;  /* 0x0000000428007c0c */ /* 0x000fe2000bf46270 */
        /* <DEDUP_REMOVED lines=12> */
[----:B------:R-:W-:Y:S01]  /*7b60*/  SHF.L.U64.HI R10, R40, 0x1, R10 ;  /* 0x00000001280a7819 */ /* 0x000fe2000001020a */
[----:B------:R-:W-:Y:S01]  /*7b70*/  IMAD.SHL.U32 R45, R15, 0x2, RZ ;  /* 0x000000020f2d7824 */ /* 0x000fe200078e00ff */
[-C--:B------:R-:W-:Y:S01]  /*7b80*/  @!P2 IADD3 R40, P4, R14, R41.reuse, RZ ;  /* 0x000000290e28a210 */ /* 0x080fe20007f9e0ff */
[----:B------:R-:W-:Y:S01]  /*7b90*/  @!P3 IMAD.X R37, R3, 0x1, R4, P5 ;  /* 0x000000010325b824 */ /* 0x000fe200028e0604 */
[----:B------:R-:W-:Y:S01]  /*7ba0*/  SHF.R.S32.HI R11, RZ, 0x1f, R15 ;  /* 0x0000001fff0b7819 */ /* 0x000fe2000001140f */
[----:B------:R-:W5:Y:S01]  /*7bb0*/  @!P3 LD.E.64 R26, desc[UR60][R38.64] ;  /* 0x0000003c261ab980 */ /* 0x000f62000c101b00 */
[C---:B0-----:R-:W-:Y:S01]  /*7bc0*/  @!P2 IADD3 R6, P5, R0.reuse, R41, RZ ;  /* 0x000000290006a210 */ /* 0x041fe20007fbe0ff */
        /* <DEDUP_REMOVED lines=33> */
.L_x_2391:
[----:B------:R-:W-:Y:S05]  /*7de0*/  BSYNC B1 ;  /* 0x0000000000017941 */ /* 0x000fea0003800000 */
.L_x_2390:
[----:B----45:R-:W-:Y:S01]  /*7df0*/  IMAD.MOV.U32 R0, RZ, RZ, R20 ;  /* 0x000000ffff007224 */ /* 0x030fe200078e0014 */
[----:B------:R-:W-:Y:S01]  /*7e00*/  LOP3.LUT R48, R48, 0xfffffffe, RZ, 0xc0, !PT ;  /* 0xfffffffe30307812 */ /* 0x000fe200078ec0ff */
[----:B---3--:R-:W-:Y:S01]  /*7e10*/  IMAD.MOV.U32 R3, RZ, RZ, R21 ;  /* 0x000000ffff037224 */ /* 0x008fe200078e0015 */
[----:B------:R-:W-:Y:S01]  /*7e20*/  BSSY B1, `(.L_x_2392) ;  /* 0x000002a000017945 */ /* 0x000fe20003800000 */
[----:B------:R-:W-:Y:S02]  /*7e30*/  IMAD.MOV.U32 R4, RZ, RZ, R26 ;  /* 0x000000ffff047224 */ /* 0x000fe400078e001a */
[----:B------:R-:W-:Y:S01]  /*7e40*/  IMAD.MOV.U32 R5, RZ, RZ, R31 ;  /* 0x000000ffff057224 */ /* 0x000fe200078e001f */
[----:B------:R-:W-:Y:S01]  /*7e50*/  PRMT R38, R0, 0x5410, R3 ;  /* 0x0000541000267816 */ /* 0x000fe20000000003 */
        /* <DEDUP_REMOVED lines=8> */
[----:B------:R-:W1:Y:S01]  /*7ee0*/  SYNCS.PHASECHK.TRANS64.TRYWAIT P1, [R22+URZ+0x31c00], R3 ;  /* 0x031c0003160075a7 */ /* 0x000e62000802017f */
[----:B------:R-:W-:Y:S01]  /*7ef0*/  PRMT R52, R4, 0x5410, R5 ;  /* 0x0000541004347816 */ /* 0x000fe20000000005 */
[----:B------:R-:W-:Y:S02]  /*7f00*/  IMAD.MOV.U32 R4, RZ, RZ, R35 ;  /* 0x000000ffff047224 */ /* 0x000fe400078e0023 */
[----:B------:R-:W-:Y:S01]  /*7f10*/  IMAD.MOV.U32 R5, RZ, RZ, R12 ;  /* 0x000000ffff057224 */ /* 0x000fe200078e000c */
[----:B0-----:R-:W-:Y:S01]  /*7f20*/  PRMT R44, R0, 0x7610, R44 ;  /* 0x00007610002c7816 */ /* 0x001fe2000000002c */
        /* <DEDUP_REMOVED lines=24> */
[----:B-1----:R-:W-:Y:S06]  /*80b0*/  @!P1 BRA `(.L_x_2393) ;  /* 0x000001b000f49947 */ /* 0x002fec0003800000 */
.L_x_2636:
[----:B------:R-:W-:Y:S05]  /*80c0*/  BSYNC B1 ;  /* 0x0000000000017941 */ /* 0x000fea0003800000 */
.L_x_2392:
        /* <DEDUP_REMOVED lines=45> */
[----:B------:R-:W-:Y:S02]  /*83a0*/  HADD2.F32 R42, -RZ, R53.H0_H0 ;  /* 0x20000035ff2a7230 */ /* 0x000fe40000004100 */
        /* <DEDUP_REMOVED lines=18> */
.L_x_2396:
[----:B------:R-:W-:Y:S05]  /*84d0*/  BSYNC B1 ;  /* 0x0000000000017941 */ /* 0x000fea0003800000 */
.L_x_2395:
        /* <DEDUP_REMOVED lines=45> */
.L_x_2398:
[----:B------:R-:W-:Y:S05]  /*87b0*/  BSYNC B1 ;  /* 0x0000000000017941 */ /* 0x000fea0003800000 */
.L_x_2397:
        /* <DEDUP_REMOVED lines=21> */
[--C-:B------:R-:W-:Y:S02]  /*8910*/  HADD2.F32 R27, -RZ, R40.reuse.H1_H1 ;  /* 0x30000028ff1b7230 */ /* 0x100fe40000004100 */
[----:B------:R-:W-:Y:S01]  /*8920*/  FFMA.FTZ R31, R26, R29, -R31 ;  /* 0x0000001d1a1f7223 */ /* 0x000fe2000001081f */
        /* <DEDUP_REMOVED lines=21> */
.L_x_2400:
[----:B------:R-:W-:Y:S05]  /*8a80*/  BSYNC B1 ;  /* 0x0000000000017941 */ /* 0x000fea0003800000 */
.L_x_2399:
        /* <DEDUP_REMOVED lines=44> */
.L_x_2402:
[----:B------:R-:W-:Y:S05]  /*8d50*/  BSYNC B1 ;  /* 0x0000000000017941 */ /* 0x000fea0003800000 */
.L_x_2401:
        /* <DEDUP_REMOVED lines=44> */
.L_x_2404:
[----:B------:R-:W-:Y:S05]  /*9020*/  BSYNC B1 ;  /* 0x0000000000017941 */ /* 0x000fea0003800000 */
.L_x_2403:
        /* <DEDUP_REMOVED lines=44> */
.L_x_2388:
[----:B------:R-:W3:Y:S01]  /*92f0*/  LDL R12, [R1+0x38] ;  /* 0x00003800010c7983 */ /* 0x000ee20000100800 */
[----:B------:R-:W0:Y:S01]  /*9300*/  LDC R17, c[0x0][0x448] ;  /* 0x00011200ff117b82 */ /* 0x000e220000000800 */
[----:B------:R-:W-:Y:S01]  /*9310*/  ULDC.64 UR4, c[0x0][0x3f8] ;  /* 0x0000fe0000047ab9 */ /* 0x000fe20000000a00 */
[----:B------:R-:W-:Y:S01]  /*9320*/  ULDC.64 UR6, c[0x0][0x408] ;  /* 0x0001020000067ab9 */ /* 0x000fe20000000a00 */
[----:B------:R-:W4:Y:S04]  /*9330*/  LDL R11, [R1+0x3c] ;  /* 0x00003c00010b7983 */ /* 0x000f280000100800 */
[----:B--2---:R-:W3:Y:S01]  /*9340*/  LDL.64 R14, [R1+0x18] ;  /* 0x00001800010e7983 */ /* 0x004ee20000100a00 */
[----:B------:R-:W-:Y:S02]  /*9350*/  IMAD.MOV.U32 R6, RZ, RZ, R16 ;  /* 0x000000ffff067224 */ /* 0x000fe400078e0010 */
[----:B------:R-:W-:-:S02]  /*9360*/  IMAD.MOV.U32 R7, RZ, RZ, R19 ;  /* 0x000000ffff077224 */ /* 0x000fc400078e0013 */
[----:B------:R-:W-:Y:S02]  /*9370*/  IMAD.MOV.U32 R8, RZ, RZ, R102 ;  /* 0x000000ffff087224 */ /* 0x000fe400078e0066 */
[----:B------:R-:W-:Y:S01]  /*9380*/  IMAD.MOV.U32 R9, RZ, RZ, R25 ;  /* 0x000000ffff097224 */ /* 0x000fe200078e0019 */
[----:B0-----:R-:W-:-:S13]  /*9390*/  ISETP.NE.AND P0, PT, R17, 0x1, PT ;  /* 0x000000011100780c */ /* 0x001fda0003f05270 */
[----:B------:R-:W0:Y:S08]  /*93a0*/  @P0 LDC R3, c[0x0][0x44c] ;  /* 0x00011300ff030b82 */ /* 0x000e300000000800 */
[----:B------:R-:W2:Y:S01]  /*93b0*/  @P0 LDC R5, c[0x0][0x450] ;  /* 0x00011400ff050b82 */ /* 0x000ea20000000800 */
[----:B0-----:R-:W-:-:S04]  /*93c0*/  @P0 IMAD.HI.U32 R0, R10, R3, RZ ;  /* 0x000000030a000227 */ /* 0x001fc800078e00ff */
[----:B------:R-:W-:Y:S01]  /*93d0*/  IMAD.MOV.U32 R3, RZ, RZ, R10 ;  /* 0x000000ffff037224 */ /* 0x000fe200078e000a */
[----:B--2---:R-:W-:-:S04]  /*93e0*/  @P0 SHF.R.U32.HI R3, RZ, R5, R0 ;  /* 0x00000005ff030219 */ /* 0x004fc80000011600 */
        /* <DEDUP_REMOVED lines=16> */
[----:B---3--:R-:W-:-:S02]  /*94f0*/  IMAD.IADD R20, R14, 0x1, R12 ;  /* 0x000000010e147824 */ /* 0x008fc400078e020c */
[----:B----4-:R-:W-:-:S03]  /*9500*/  IMAD.IADD R44, R14, 0x1, R11 ;  /* 0x000000010e2c7824 */ /* 0x010fc600078e020b */
        /* <DEDUP_REMOVED lines=13> */
.L_x_2642:
[----:B------:R-:W3:Y:S04]  /*95e0*/  LDL R0, [R1+0x50] ;  /* 0x0000500001007983 */ /* 0x000ee80000100800 */
[----:B------:R-:W5:Y:S01]  /*95f0*/  LDL R50, [R1+0x74] ;  /* 0x0000740001327983 */ /* 0x000f620000100800 */
[----:B------:R-:W-:Y:S01]  /*9600*/  BSSY B1, `(.L_x_2406) ;  /* 0x0000037000017945 */ /* 0x000fe20003800000 */
[----:B----4-:R-:W-:Y:S01]  /*9610*/  IMAD.MOV.U32 R34, RZ, RZ, R14 ;  /* 0x000000ffff227224 */ /* 0x010fe200078e000e */
[----:B------:R-:W-:Y:S01]  /*9620*/  CS2R R6, SRZ ;  /* 0x0000000000067805 */ /* 0x000fe2000001ff00 */
[----:B--2---:R-:W-:Y:S01]  /*9630*/  IMAD.MOV.U32 R35, RZ, RZ, R5 ;  /* 0x000000ffff237224 */ /* 0x004fe200078e0005 */
        /* <DEDUP_REMOVED lines=9> */
[----:B---3--:R-:W-:-:S04]  /*96d0*/  IMAD R17, R0, R17, RZ ;  /* 0x0000001100117224 */ /* 0x008fc800078e02ff */
[----:B------:R-:W-:Y:S01]  /*96e0*/  IMAD R105, R105, -0xc0, R17 ;  /* 0xffffff4069697824 */ /* 0x000fe200078e0211 */
[----:B------:R-:W-:Y:S02]  /*96f0*/  ISETP.GE.AND P1, PT, R10, R17, PT ;  /* 0x000000110a00720c */ /* 0x000fe40003f26270 */
[----:B------:R-:W-:Y:S02]  /*9700*/  CS2R R10, SRZ ;  /* 0x00000000000a7805 */ /* 0x000fe4000001ff00 */
[----:B-----5:R-:W-:Y:S02]  /*9710*/  LEA.HI R0, R50, R50, RZ, 0x1 ;  /* 0x0000003232007211 */ /* 0x020fe400078f08ff */
[----:B------:R-:W-:Y:S02]  /*9720*/  CS2R R16, SRZ ;  /* 0x0000000000107805 */ /* 0x000fe4000001ff00 */
[----:B------:R-:W-:-:S04]  /*9730*/  VIMNMX R105, R105, 0xc0, PT ;  /* 0x000000c069697848 */ /* 0x000fc80003fe0100 */
[----:B------:R-:W-:Y:S01]  /*9740*/  ISETP.GE.AND P0, PT, R156, R105, PT ;  /* 0x000000699c00720c */ /* 0x000fe20003f06270 */
[----:B------:R-:W-:-:S12]  /*9750*/  @P1 BRA `(.L_x_2407) ;  /* 0x0000000000841947 */ /* 0x000fd80003800000 */
[----:B------:R-:W2:Y:S01]  /*9760*/  LDL.64 R48, [R1+0x8] ;  /* 0x0000080001307983 */ /* 0x000ea20000100a00 */
[----:B------:R-:W-:Y:S01]  /*9770*/  ULDC UR4, c[0x0][0x3f4] ;  /* 0x0000fd0000047ab9 */ /* 0x000fe20000000800 */
        /* <DEDUP_REMOVED lines=9> */
[----:B------:R-:W-:Y:S01]  /*9810*/  CS2R R14, SRZ ;  /* 0x00000000000e7805 */ /* 0x000fe2000001ff00 */
[C---:B--2---:R-:W-:Y:S01]  /*9820*/  VIADD R3, R48.reuse, 0x10 ;  /* 0x0000001030037836 */ /* 0x044fe20000000000 */
[C---:B------:R-:W-:Y:S01]  /*9830*/  ISETP.GE.AND P1, PT, R48.reuse, UR4, PT ;  /* 0x0000000430007c0c */ /* 0x040fe2000bf26270 */
[----:B------:R-:W-:-:S03]  /*9840*/  VIADD R4, R48, 0x20 ;  /* 0x0000002030047836 */ /* 0x000fc60000000000 */
[----:B------:R-:W-:Y:S02]  /*9850*/  ISETP.GE.AND P2, PT, R3, UR4, PT ;  /* 0x0000000403007c0c */ /* 0x000fe4000bf46270 */
[----:B------:R-:W-:Y:S02]  /*9860*/  ISETP.GE.AND P3, PT, R4, UR4, PT ;  /* 0x0000000404007c0c */ /* 0x000fe4000bf66270 */
[----:B------:R-:W-:-:S05]  /*9870*/  CS2R R4, SRZ ;  /* 0x0000000000047805 */ /* 0x000fca000001ff00 */
[----:B------:R-:W-:-:S04]  /*9880*/  @!P1 IMAD.WIDE R12, R48, 0x2, R32 ;  /* 0x00000002300c9825 */ /* 0x000fc800078e0220 */
[----:B------:R-:W-:Y:S01]  /*9890*/  @!P2 IMAD.SHL.U32 R3, R45, 0x8, RZ ;  /* 0x000000082d03a824 */ /* 0x000fe200078e00ff */
[----:B------:R0:W5:Y:S01]  /*98a0*/  @!P1 LD.E.128 R16, desc[UR60][R12.64] ;  /* 0x0000003c0c109980 */ /* 0x000162000c101d00 */
[----:B------:R-:W-:Y:S02]  /*98b0*/  @!P3 IMAD.SHL.U32 R47, R41, 0x8, RZ ;  /* 0x00000008292fb824 */ /* 0x000fe400078e00ff */
[----:B------:R-:W-:-:S04]  /*98c0*/  @!P2 IMAD.WIDE R36, R3, 0x2, R32 ;  /* 0x000000020324a825 */ /* 0x000fc800078e0220 */
[----:B------:R-:W-:Y:S01]  /*98d0*/  @!P3 IMAD.WIDE R38, R47, 0x2, R32 ;  /* 0x000000022f26b825 */ /* 0x000fe200078e0220 */
[----:B------:R1:W5:Y:S01]  /*98e0*/  @!P2 LD.E.128 R24, desc[UR60][R36.64] ;  /* 0x0000003c2418a980 */ /* 0x000362000c101d00 */
[----:B0-----:R-:W-:Y:S02]  /*98f0*/  CS2R R12, SRZ ;  /* 0x00000000000c7805 */ /* 0x001fe4000001ff00 */
[--C-:B------:R-:W-:Y:S01]  /*9900*/  @!P2 IMAD.WIDE R32, R3, 0x2, R34.reuse ;  /* 0x000000020320a825 */ /* 0x100fe200078e0222 */
[----:B------:R1:W5:Y:S03]  /*9910*/  @!P3 LD.E.128 R28, desc[UR60][R38.64] ;  /* 0x0000003c261cb980 */ /* 0x000366000c101d00 */
[--C-:B------:R-:W-:Y:S01]  /*9920*/  @!P3 IMAD.WIDE R46, R47, 0x2, R34.reuse ;  /* 0x000000022f2eb825 */ /* 0x100fe200078e0222 */
[----:B------:R1:W5:Y:S03]  /*9930*/  @!P2 LD.E.128 R8, desc[UR60][R32.64] ;  /* 0x0000003c2008a980 */ /* 0x000366000c101d00 */
[----:B------:R-:W-:Y:S01]  /*9940*/  @!P1 IMAD.WIDE R34, R48, 0x2, R34 ;  /* 0x0000000230229825 */ /* 0x000fe200078e0222 */
[----:B------:R1:W5:Y:S04]  /*9950*/  @!P3 LD.E.128 R12, desc[UR60][R46.64] ;  /* 0x0000003c2e0cb980 */ /* 0x000368000c101d00 */
[----:B------:R1:W5:Y:S02]  /*9960*/  @!P1 LD.E.128 R4, desc[UR60][R34.64] ;  /* 0x0000003c22049980 */ /* 0x000364000c101d00 */
.L_x_2407:
[----:B------:R-:W-:Y:S05]  /*9970*/  BSYNC B1 ;  /* 0x0000000000017941 */ /* 0x000fea0003800000 */
.L_x_2406:
[----:B------:R-:W-:Y:S01]  /*9980*/  LOP3.LUT R0, R0, 0xfffffffe, RZ, 0xc0, !PT ;  /* 0xfffffffe00007812 */ /* 0x000fe200078ec0ff */
[----:B-----5:R-:W-:Y:S01]  /*9990*/  IMAD.MOV.U32 R3, RZ, RZ, R4 ;  /* 0x000000ffff037224 */ /* 0x020fe200078e0004 */
[----:B------:R-:W-:Y:S01]  /*99a0*/  BSSY B1, `(.L_x_2408) ;  /* 0x000002a000017945 */ /* 0x000fe20003800000 */
[----:B-1----:R-:W-:Y:S02]  /*99b0*/  IMAD.MOV.U32 R32, RZ, RZ, R5 ;  /* 0x000000ffff207224 */ /* 0x002fe400078e0005 */
        /* <DEDUP_REMOVED lines=40> */
.L_x_2643:
[----:B------:R-:W-:Y:S05]  /*9c40*/  BSYNC B1 ;  /* 0x0000000000017941 */ /* 0x000fea0003800000 */
.L_x_2408:
[----:B------:R-:W-:Y:S01]  /*9c50*/  PRMT R50, R0, 0x5410, R32 ;  /* 0x0000541000327816 */ /* 0x000fe20000000020 */
[----:B------:R-:W-:Y:S06]  /*9c60*/  @P0 BRA `(.L_x_2394) ;  /* 0x0000001400180947 */ /* 0x000fec0003800000 */
[----:B------:R-:W2:Y:S01]  /*9c70*/  LDL.64 R34, [R1+0x8] ;  /* 0x0000080001227983 */ /* 0x000ea20000100a00 */
[----:B------:R-:W2:Y:S03]  /*9c80*/  LDC R0, c[0x0][0x3f4] ;  /* 0x0000fd00ff007b82 */ /* 0x000ea60000000800 */
[----:B------:R1:W5:Y:S04]  /*9c90*/  LDL R76, [R1+0x78] ;  /* 0x00007800014c7983 */ /* 0x0003680000100800 */
[----:B------:R1:W5:Y:S04]  /*9ca0*/  LDL R75, [R1+0x14] ;  /* 0x00001400014b7983 */ /* 0x0003680000100800 */
[----:B------:R1:W5:Y:S04]  /*9cb0*/  LDL R74, [R1+0x24] ;  /* 0x00002400014a7983 */ /* 0x0003680000100800 */
[----:B------:R1:W5:Y:S01]  /*9cc0*/  LDL R73, [R1+0x20] ;  /* 0x0000200001497983 */ /* 0x0003620000100800 */
[----:B------:R-:W-:Y:S01]  /*9cd0*/  BSSY B1, `(.L_x_2410) ;  /* 0x000006f000017945 */ /* 0x000fe20003800000 */
[C---:B--2---:R-:W-:Y:S01]  /*9ce0*/  ISETP.GE.AND P0, PT, R34.reuse, R0, PT ;  /* 0x000000002200720c */ /* 0x044fe20003f06270 */
[----:B0-----:R-:W-:-:S02]  /*9cf0*/  VIADD R3, R34, 0x10 ;  /* 0x0000001022037836 */ /* 0x001fc40000000000 */
[----:B------:R-:W-:-:S03]  /*9d00*/  VIADD R33, R34, 0x20 ;  /* 0x0000002022217836 */ /* 0x000fc60000000000 */
[-C--:B------:R-:W-:Y:S02]  /*9d10*/  ISETP.GE.AND P1, PT, R3, R0.reuse, PT ;  /* 0x000000000300720c */ /* 0x080fe40003f26270 */
[----:B------:R-:W-:-:S05]  /*9d20*/  ISETP.GE.AND P2, PT, R33, R0, PT ;  /* 0x000000002100720c */ /* 0x000fca0003f46270 */
[----:B-1----:R-:W-:Y:S08]  /*9d30*/  @P0 BRA `(.L_x_2411) ;  /* 0x0000000400a00947 */ /* 0x002ff00003800000 */
[----:B------:R-:W0:Y:S01]  /*9d40*/  S2R R36, SR_TID.X ;  /* 0x0000000000247919 */ /* 0x000e220000002100 */
[----:B-----5:R-:W-:Y:S01]  /*9d50*/  LOP3.LUT R33, R75, 0x18, R34, 0xf8, !PT ;  /* 0x000000184b217812 */ /* 0x020fe200078ef822 */
[----:B------:R-:W-:Y:S01]  /*9d60*/  HADD2.F32 R63, -RZ, R63.H0_H0 ;  /* 0x2000003fff3f7230 */ /* 0x000fe20000004100 */
[----:B------:R-:W-:Y:S01]  /*9d70*/  R2UR UR4, R76 ;  /* 0x000000004c0472ca */ /* 0x000fe200000e0000 */
[----:B------:R-:W-:Y:S01]  /*9d80*/  HADD2.F32 R61, -RZ, R61.H0_H0 ;  /* 0x2000003dff3d7230 */ /* 0x000fe20000004100 */
[----:B------:R-:W-:Y:S01]  /*9d90*/  LOP3.LUT R33, R33, R73, RZ, 0x3c, !PT ;  /* 0x0000004921217212 */ /* 0x000fe200078e3cff */
[----:B------:R-:W-:Y:S01]  /*9da0*/  HADD2.F32 R64, -RZ, R64.H0_H0 ;  /* 0x20000040ff407230 */ /* 0x000fe20000004100 */
[--C-:B------:R-:W-:Y:S01]  /*9db0*/  SHF.R.U64 R16, R16, 0x10, R17.reuse ;  /* 0x0000001010107819 */ /* 0x100fe20000001211 */
[----:B------:R-:W-:Y:S01]  /*9dc0*/  HADD2.F32 R60, -RZ, R60.H0_H0 ;  /* 0x2000003cff3c7230 */ /* 0x000fe20000004100 */
[----:B------:R-:W-:Y:S01]  /*9dd0*/  SHF.R.U32.HI R62, RZ, 0x10, R17 ;  /* 0x00000010ff3e7819 */ /* 0x000fe20000011611 */
[----:B------:R-:W-:Y:S01]  /*9de0*/  IMAD.IADD R34, R74, 0x1, R33 ;  /* 0x000000014a227824 */ /* 0x000fe200078e0221 */
[----:B------:R-:W-:-:S02]  /*9df0*/  SHF.R.U32.HI R66, RZ, 0x10, R5 ;  /* 0x00000010ff427819 */ /* 0x000fc40000011605 */
[----:B------:R-:W-:Y:S01]  /*9e00*/  SHF.R.U64 R17, R4, 0x10, R5 ;  /* 0x0000001004117819 */ /* 0x000fe20000001205 */
[----:B------:R-:W-:Y:S01]  /*9e10*/  HADD2.F32 R62, -RZ, R62.H0_H0 ;  /* 0x2000003eff3e7230 */ /* 0x000fe20000004100 */
[----:B------:R-:W-:Y:S01]  /*9e20*/  SHF.R.U64 R5, R6, 0x10, R7 ;  /* 0x0000001006057819 */ /* 0x000fe20000001207 */
[----:B------:R-:W-:Y:S01]  /*9e30*/  HADD2.F32 R66, -RZ, R66.H0_H0 ;  /* 0x20000042ff427230 */ /* 0x000fe20000004100 */
[--C-:B------:R-:W-:Y:S01]  /*9e40*/  SHF.R.U64 R4, R18, 0x10, R19.reuse ;  /* 0x0000001012047819 */ /* 0x100fe20000001213 */
        /* <DEDUP_REMOVED lines=31> */
[C---:B------:R-:W-:Y:S01]  /*a040*/  FMUL.FTZ R68, R57.reuse, R66 ;  /* 0x0000004239447220 */ /* 0x040fe20000410000 */
[-C--:B------:R-:W-:Y:S01]  /*a050*/  FMUL.FTZ R70, R57, R62.reuse ;  /* 0x0000003e39467220 */ /* 0x080fe20000410000 */
[C---:B------:R-:W-:Y:S01]  /*a060*/  FFMA.FTZ R6, R18.reuse, R61, -R65 ;  /* 0x0000003d12067223 */ /* 0x040fe20000010841 */
[----:B------:R-:W-:Y:S01]  /*a070*/  FFMA.FTZ R18, R18, R63, R67 ;  /* 0x0000003f12127223 */ /* 0x000fe20000010043 */
[----:B------:R-:W-:Y:S01]  /*a080*/  FFMA.FTZ R63, R55, R62, -R68 ;  /* 0x0000003e373f7223 */ /* 0x000fe20000010844 */
[----:B------:R-:W-:Y:S01]  /*a090*/  FMUL.FTZ R62, R37, R64 ;  /* 0x00000040253e7220 */ /* 0x000fe20000410000 */
[----:B------:R-:W-:Y:S01]  /*a0a0*/  FFMA.FTZ R65, R55, R66, R70 ;  /* 0x0000004237417223 */ /* 0x000fe20000010046 */
[----:B------:R-:W-:-:S02]  /*a0b0*/  HADD2.F32 R59, -RZ, R39.H0_H0 ;  /* 0x20000027ff3b7230 */ /* 0x000fc40000004100 */
[-C--:B------:R-:W-:Y:S01]  /*a0c0*/  FMUL.FTZ R61, R37, R60.reuse ;  /* 0x0000003c253d7220 */ /* 0x080fe20000410000 */
[C---:B------:R-:W-:Y:S01]  /*a0d0*/  FFMA.FTZ R55, R33.reuse, R60, -R62 ;  /* 0x0000003c21377223 */ /* 0x040fe2000001083e */
[--C-:B------:R-:W-:Y:S02]  /*a0e0*/  HADD2.F32 R62, -RZ, R71.reuse.H1_H1 ;  /* 0x30000047ff3e7230 */ /* 0x100fe40000004100 */
[----:B------:R-:W-:Y:S02]  /*a0f0*/  HADD2.F32 R58, -RZ, R38.H0_H0 ;  /* 0x20000026ff3a7230 */ /* 0x000fe40000004100 */
[----:B------:R-:W-:Y:S01]  /*a100*/  FFMA.FTZ R61, R33, R64, R61 ;  /* 0x00000040213d7223 */ /* 0x000fe2000001003d */
[----:B------:R-:W-:Y:S02]  /*a110*/  HADD2.F32 R57, -RZ, R71.H0_H0 ;  /* 0x20000047ff397230 */ /* 0x000fe40000004100 */
[----:B------:R-:W-:Y:S01]  /*a120*/  FMUL.FTZ R66, R59, R62 ;  /* 0x0000003e3b427220 */ /* 0x000fe20000410000 */
[----:B------:R-:W-:-:S02]  /*a130*/  HADD2.F32 R37, -RZ, R72.H0_H0 ;  /* 0x20000048ff257230 */ /* 0x000fc40000004100 */
[----:B------:R-:W-:Y:S02]  /*a140*/  HADD2.F32 R60, -RZ, R72.H1_H1 ;  /* 0x30000048ff3c7230 */ /* 0x000fe40000004100 */
[C---:B------:R-:W-:Y:S01]  /*a150*/  FMUL.FTZ R33, R58.reuse, R57 ;  /* 0x000000393a217220 */ /* 0x040fe20000410000 */
[----:B------:R-:W-:Y:S02]  /*a160*/  HADD2.F32 R39, -RZ, R39.H1_H1 ;  /* 0x30000027ff277230 */ /* 0x000fe40000004100 */
[----:B------:R-:W-:Y:S01]  /*a170*/  FMUL.FTZ R67, R58, R37 ;  /* 0x000000253a437220 */ /* 0x000fe20000410000 */
[----:B------:R-:W-:Y:S02]  /*a180*/  HADD2.F32 R64, -RZ, R69.H0_H0 ;  /* 0x20000045ff407230 */ /* 0x000fe40000004100 */
[-C--:B------:R-:W-:Y:S01]  /*a190*/  FMUL.FTZ R59, R59, R60.reuse ;  /* 0x0000003c3b3b7220 */ /* 0x080fe20000410000 */
[----:B------:R-:W-:Y:S02]  /*a1a0*/  HADD2.F32 R58, -RZ, R19.H0_H0 ;  /* 0x20000013ff3a7230 */ /* 0x000fe40000004100 */
[----:B------:R-:W-:Y:S01]  /*a1b0*/  FFMA.FTZ R66, R7, R60, -R66 ;  /* 0x0000003c07427223 */ /* 0x000fe20000010842 */
[----:B------:R-:W-:-:S02]  /*a1c0*/  HADD2.F32 R36, -RZ, R36.H1_H1 ;  /* 0x30000024ff247230 */ /* 0x000fc40000004100 */
[----:B------:R-:W-:Y:S01]  /*a1d0*/  FFMA.FTZ R59, R7, R62, R59 ;  /* 0x0000003e073b7223 */ /* 0x000fe2000001003b */
[C---:B------:R-:W-:Y:S01]  /*a1e0*/  FFMA.FTZ R37, R56.reuse, R37, -R33 ;  /* 0x0000002538257223 */ /* 0x040fe20000010821 */
[----:B------:R-:W-:Y:S01]  /*a1f0*/  FFMA.FTZ R67, R56, R57, R67 ;  /* 0x0000003938437223 */ /* 0x000fe20000010043 */
[----:B------:R-:W-:Y:S02]  /*a200*/  HADD2.F32 R7, -RZ, R16.H0_H0 ;  /* 0x20000010ff077230 */ /* 0x000fe40000004100 */
[C---:B------:R-:W-:Y:S01]  /*a210*/  FMUL.FTZ R56, R39.reuse, R64 ;  /* 0x0000004027387220 */ /* 0x040fe20000410000 */
[----:B------:R-:W-:Y:S02]  /*a220*/  HADD2.F32 R38, -RZ, R38.H1_H1 ;  /* 0x30000026ff267230 */ /* 0x000fe40000004100 */
[----:B------:R-:W-:Y:S01]  /*a230*/  FMUL.FTZ R60, R39, R58 ;  /* 0x0000003a273c7220 */ /* 0x000fe20000410000 */
[----:B------:R-:W-:Y:S02]  /*a240*/  HADD2.F32 R19, -RZ, R5.H0_H0 ;  /* 0x20000005ff137230 */ /* 0x000fe40000004100 */
[----:B------:R-:W-:Y:S01]  /*a250*/  FMUL.FTZ R33, R36, R17 ;  /* 0x0000001124217220 */ /* 0x000fe20000410000 */
[----:B------:R-:W-:-:S02]  /*a260*/  HADD2.F32 R5, -RZ, R4.H0_H0 ;  /* 0x20000004ff057230 */ /* 0x000fc40000004100 */
[C---:B------:R-:W-:Y:S01]  /*a270*/  FFMA.FTZ R39, R35.reuse, R58, -R56 ;  /* 0x0000003a23277223 */ /* 0x040fe20000010838 */
[----:B------:R-:W-:Y:S02]  /*a280*/  HADD2.F32 R32, -RZ, R32.H1_H1 ;  /* 0x30000020ff207230 */ /* 0x000fe40000004100 */
[----:B------:R-:W-:Y:S01]  /*a290*/  FFMA.FTZ R60, R35, R64, R60 ;  /* 0x00000040233c7223 */ /* 0x000fe2000001003c */
        /* <DEDUP_REMOVED lines=18> */
.L_x_2411:
[----:B------:R-:W-:Y:S05]  /*a3c0*/  BSYNC B1 ;  /* 0x0000000000017941 */ /* 0x000fea0003800000 */
.L_x_2410:
[----:B------:R-:W-:Y:S04]  /*a3d0*/  BSSY B1, `(.L_x_2412) ;  /* 0x0000068000017945 */ /* 0x000fe80003800000 */
[----:B------:R-:W-:Y:S05]  /*a3e0*/  @P1 BRA `(.L_x_2413) ;  /* 0x0000000400981947 */ /* 0x000fea0003800000 */
[----:B------:R-:W-:Y:S01]  /*a3f0*/  LEA.HI R45, R0, R45, RZ, 0x1d ;  /* 0x0000002d002d7211 */ /* 0x000fe200078fe8ff */
[----:B------:R-:W-:Y:S01]  /*a400*/  HADD2.F32 R33, -RZ, R53.H1_H1 ;  /* 0x30000035ff217230 */ /* 0x000fe20000004100 */
[----:B------:R-:W-:Y:S01]  /*a410*/  LEA.HI R43, R43, R44, RZ, 0x5 ;  /* 0x0000002c2b2b7211 */ /* 0x000fe200078f28ff */
[----:B------:R-:W-:Y:S01]  /*a420*/  HADD2.F32 R35, -RZ, R51.H1_H1 ;  /* 0x30000033ff237230 */ /* 0x000fe20000004100 */
[----:B0-----:R-:W-:Y:S02]  /*a430*/  SHF.R.S32.HI R4, RZ, 0x1f, R45 ;  /* 0x0000001fff047819 */ /* 0x001fe4000001142d */
[----:B------:R-:W-:Y:S02]  /*a440*/  SHF.R.S32.HI R43, RZ, 0x5, R43 ;  /* 0x00000005ff2b7819 */ /* 0x000fe4000001142b */
[----:B------:R-:W-:Y:S01]  /*a450*/  LEA.HI R4, R4, R45, RZ, 0x2 ;  /* 0x0000002d04047211 */ /* 0x000fe200078f10ff */
[----:B------:R-:W-:Y:S01]  /*a460*/  IMAD.SHL.U32 R45, R45, 0x8, RZ ;  /* 0x000000082d2d7824 */ /* 0x000fe200078e00ff */
[----:B-----5:R-:W-:Y:S01]  /*a470*/  LOP3.LUT R42, R75, 0x18, R42, 0xf8, !PT ;  /* 0x000000184b2a7812 */ /* 0x020fe200078ef82a */
[----:B------:R-:W-:Y:S01]  /*a480*/  IMAD R43, R43, 0x1800, R74 ;  /* 0x000018002b2b7824 */ /* 0x000fe200078e024a */
[----:B------:R-:W-:-:S02]  /*a490*/  SHF.R.S32.HI R4, RZ, 0x2, R4 ;  /* 0x00000002ff047819 */ /* 0x000fc40000011404 */
[----:B------:R-:W-:Y:S02]  /*a4a0*/  LOP3.LUT R45, R75, 0x18, R45, 0xf8, !PT ;  /* 0x000000184b2d7812 */ /* 0x000fe400078ef82d */
[----:B------:R-:W-:Y:S01]  /*a4b0*/  R2UR UR4, R76 ;  /* 0x000000004c0472ca */ /* 0x000fe200000e0000 */
[----:B------:R-:W-:Y:S01]  /*a4c0*/  IMAD R16, R4, 0x1800, R74 ;  /* 0x0000180004107824 */ /* 0x000fe200078e024a */
[-C--:B------:R-:W-:Y:S02]  /*a4d0*/  LOP3.LUT R45, R45, R73.reuse, RZ, 0x3c, !PT ;  /* 0x000000492d2d7212 */ /* 0x080fe400078e3cff */
[----:B------:R-:W-:Y:S02]  /*a4e0*/  LOP3.LUT R42, R42, R73, RZ, 0x3c, !PT ;  /* 0x000000492a2a7212 */ /* 0x000fe400078e3cff */
[----:B------:R-:W-:Y:S01]  /*a4f0*/  SHF.R.U64 R57, R24, 0x10, R25 ;  /* 0x0000001018397819 */ /* 0x000fe20000001219 */
[----:B------:R-:W-:Y:S01]  /*a500*/  IMAD.IADD R45, R16, 0x1, R45 ;  /* 0x00000001102d7824 */ /* 0x000fe200078e022d */
[----:B------:R-:W-:Y:S01]  /*a510*/  SHF.R.U32.HI R36, RZ, 0x10, R9 ;  /* 0x00000010ff247819 */ /* 0x000fe20000011609 */
[----:B------:R-:W-:Y:S01]  /*a520*/  IMAD.IADD R3, R43, 0x1, R42 ;  /* 0x000000012b037824 */ /* 0x000fe200078e022a */
[----:B------:R-:W-:Y:S01]  /*a530*/  SHF.R.U32.HI R34, RZ, 0x10, R25 ;  /* 0x00000010ff227819 */ /* 0x000fe20000011619 */
[----:B------:R-:W-:Y:S01]  /*a540*/  IMAD R32, R45, 0x2, R22 ;  /* 0x000000022d207824 */ /* 0x000fe200078e0216 */
[----:B------:R-:W-:Y:S01]  /*a550*/  SHF.R.U64 R55, R8, 0x10, R9 ;  /* 0x0000001008377819 */ /* 0x000fe20000001209 */
[----:B------:R-:W-:Y:S01]  /*a560*/  HADD2.F32 R36, -RZ, R36.H0_H0 ;  /* 0x20000024ff247230 */ /* 0x000fe20000004100 */
[----:B------:R-:W-:-:S02]  /*a570*/  LEA R3, R3, UR4, 0x1 ;  /* 0x0000000403037c11 */ /* 0x000fc4000f8e08ff */
[----:B------:R-:W0:Y:S01]  /*a580*/  LDS.128 R16, [R32+0xda00] ;  /* 0x00da000020107984 */ /* 0x000e220000000c00 */
[--C-:B------:R-:W-:Y:S02]  /*a590*/  SHF.R.U64 R56, R26, 0x10, R27.reuse ;  /* 0x000000101a387819 */ /* 0x100fe4000000121b */
[----:B------:R-:W-:Y:S01]  /*a5a0*/  SHF.R.U32.HI R44, RZ, 0x10, R27 ;  /* 0x00000010ff2c7819 */ /* 0x000fe2000001161b */
[----:B------:R-:W1:Y:S01]  /*a5b0*/  LDS.128 R4, [R3] ;  /* 0x0000000003047984 */ /* 0x000e620000000c00 */
[--C-:B------:R-:W-:Y:S02]  /*a5c0*/  SHF.R.U32.HI R43, RZ, 0x10, R11.reuse ;  /* 0x00000010ff2b7819 */ /* 0x100fe4000001160b */
[----:B------:R-:W-:Y:S01]  /*a5d0*/  SHF.R.U64 R45, R10, 0x10, R11 ;  /* 0x000000100a2d7819 */ /* 0x000fe2000000120b */
[--C-:B0-----:R-:W-:Y:S02]  /*a5e0*/  HADD2.F32 R24, -RZ, R17.reuse.H0_H0 ;  /* 0x20000011ff187230 */ /* 0x101fe40000004100 */
[----:B------:R-:W-:-:S02]  /*a5f0*/  HADD2.F32 R25, -RZ, R17.H1_H1 ;  /* 0x30000011ff197230 */ /* 0x000fc40000004100 */
[--C-:B-1----:R-:W-:Y:S02]  /*a600*/  HADD2.F32 R8, -RZ, R5.reuse.H0_H0 ;  /* 0x20000005ff087230 */ /* 0x102fe40000004100 */
[C---:B------:R-:W-:Y:S01]  /*a610*/  FMUL.FTZ R37, R24.reuse, R35 ;  /* 0x0000002318257220 */ /* 0x040fe20000410000 */
[-C--:B------:R-:W-:Y:S01]  /*a620*/  FMUL.FTZ R39, R24, R33.reuse ;  /* 0x0000002118277220 */ /* 0x080fe20000410000 */
[----:B------:R-:W-:Y:S02]  /*a630*/  HADD2.F32 R24, -RZ, R34.H0_H0 ;  /* 0x20000022ff187230 */ /* 0x000fe40000004100 */
[----:B------:R-:W-:Y:S01]  /*a640*/  FMUL.FTZ R38, R25, R36 ;  /* 0x0000002419267220 */ /* 0x000fe20000410000 */
[----:B------:R-:W-:Y:S02]  /*a650*/  HADD2.F32 R9, -RZ, R5.H1_H1 ;  /* 0x30000005ff097230 */ /* 0x000fe40000004100 */
[----:B------:R-:W-:Y:S01]  /*a660*/  FFMA.FTZ R37, R8, R33, -R37 ;  /* 0x0000002108257223 */ /* 0x000fe20000010825 */
[----:B------:R-:W-:-:S02]  /*a670*/  HADD2.F32 R17, -RZ, R16.H0_H0 ;  /* 0x20000010ff117230 */ /* 0x000fc40000004100 */
[----:B------:R-:W-:Y:S01]  /*a680*/  FFMA.FTZ R39, R8, R35, R39 ;  /* 0x0000002308277223 */ /* 0x000fe20000010027 */
[----:B------:R-:W-:Y:S02]  /*a690*/  HADD2.F32 R34, -RZ, R51.H0_H0 ;  /* 0x20000033ff227230 */ /* 0x000fe40000004100 */
[-C--:B------:R-:W-:Y:S01]  /*a6a0*/  FMUL.FTZ R42, R25, R24.reuse ;  /* 0x00000018192a7220 */ /* 0x080fe20000410000 */
[----:B------:R-:W-:Y:S02]  /*a6b0*/  HADD2.F32 R8, -RZ, R53.H0_H0 ;  /* 0x20000035ff087230 */ /* 0x000fe40000004100 */
[----:B------:R-:W-:Y:S01]  /*a6c0*/  FFMA.FTZ R38, R9, R24, -R38 ;  /* 0x0000001809267223 */ /* 0x000fe20000010826 */
[----:B------:R-:W-:Y:S02]  /*a6d0*/  HADD2.F32 R5, -RZ, R4.H0_H0 ;  /* 0x20000004ff057230 */ /* 0x000fe40000004100 */
[----:B------:R-:W-:Y:S01]  /*a6e0*/  FMUL.FTZ R24, R17, R34 ;  /* 0x0000002211187220 */ /* 0x000fe20000410000 */
[----:B------:R-:W-:-:S02]  /*a6f0*/  HADD2.F32 R25, -RZ, R52.H0_H0 ;  /* 0x20000034ff197230 */ /* 0x000fc40000004100 */
[----:B------:R-:W-:Y:S01]  /*a700*/  FFMA.FTZ R42, R9, R36, R42 ;  /* 0x00000024092a7223 */ /* 0x000fe2000001002a */
[----:B------:R-:W-:Y:S02]  /*a710*/  HADD2.F32 R26, -RZ, R18.H0_H0 ;  /* 0x20000012ff1a7230 */ /* 0x000fe40000004100 */
[-C--:B------:R-:W-:Y:S01]  /*a720*/  FMUL.FTZ R17, R17, R8.reuse ;  /* 0x0000000811117220 */ /* 0x080fe20000410000 */
[----:B------:R-:W-:Y:S02]  /*a730*/  HADD2.F32 R27, -RZ, R19.H0_H0 ;  /* 0x20000013ff1b7230 */ /* 0x000fe40000004100 */
[C---:B------:R-:W-:Y:S01]  /*a740*/  FFMA.FTZ R33, R5.reuse, R8, -R24 ;  /* 0x0000000805217223 */ /* 0x040fe20000010818 */
[----:B------:R-:W-:Y:S02]  /*a750*/  HADD2.F32 R9, -RZ, R54.H0_H0 ;  /* 0x20000036ff097230 */ /* 0x000fe40000004100 */
[----:B------:R-:W-:Y:S01]  /*a760*/  FFMA.FTZ R34, R5, R34, R17 ;  /* 0x0000002205227223 */ /* 0x000fe20000010011 */
[----:B------:R-:W-:-:S02]  /*a770*/  HADD2.F32 R52, -RZ, R52.H1_H1 ;  /* 0x30000034ff347230 */ /* 0x000fc40000004100 */
[C---:B------:R-:W-:Y:S01]  /*a780*/  FMUL.FTZ R5, R26.reuse, R25 ;  /* 0x000000191a057220 */ /* 0x040fe20000410000 */
[----:B------:R-:W-:Y:S02]  /*a790*/  HADD2.F32 R54, -RZ, R54.H1_H1 ;  /* 0x30000036ff367230 */ /* 0x000fe40000004100 */
[----:B------:R-:W-:Y:S01]  /*a7a0*/  FMUL.FTZ R17, R26, R9 ;  /* 0x000000091a117220 */ /* 0x000fe20000410000 */
[----:B------:R-:W-:Y:S02]  /*a7b0*/  HADD2.F32 R10, -RZ, R6.H0_H0 ;  /* 0x20000006ff0a7230 */ /* 0x000fe40000004100 */
[C---:B------:R-:W-:Y:S01]  /*a7c0*/  FMUL.FTZ R36, R27.reuse, R52 ;  /* 0x000000341b247220 */ /* 0x040fe20000410000 */
[----:B------:R-:W-:Y:S02]  /*a7d0*/  HADD2.F32 R11, -RZ, R7.H0_H0 ;  /* 0x20000007ff0b7230 */ /* 0x000fe40000004100 */
[----:B------:R-:W-:Y:S01]  /*a7e0*/  FMUL.FTZ R27, R27, R54 ;  /* 0x000000361b1b7220 */ /* 0x000fe20000410000 */
[----:B------:R-:W-:-:S02]  /*a7f0*/  HADD2.F32 R19, -RZ, R19.H1_H1 ;  /* 0x30000013ff137230 */ /* 0x000fc40000004100 */
[C---:B------:R-:W-:Y:S01]  /*a800*/  FFMA.FTZ R26, R10.reuse, R9, -R5 ;  /* 0x000000090a1a7223 */ /* 0x040fe20000010805 */
[----:B------:R-:W-:Y:S02]  /*a810*/  HADD2.F32 R24, -RZ, R43.H0_H0 ;  /* 0x2000002bff187230 */ /* 0x000fe40000004100 */
[----:B------:R-:W-:Y:S01]  /*a820*/  FFMA.FTZ R10, R10, R25, R17 ;  /* 0x000000190a0a7223 */ /* 0x000fe20000010011 */
[----:B------:R-:W-:Y:S02]  /*a830*/  HADD2.F32 R8, -RZ, R44.H0_H0 ;  /* 0x2000002cff087230 */ /* 0x000fe40000004100 */
[C---:B------:R-:W-:Y:S01]  /*a840*/  FFMA.FTZ R36, R11.reuse, R54, -R36 ;  /* 0x000000360b247223 */ /* 0x040fe20000010824 */
[----:B------:R-:W-:Y:S02]  /*a850*/  HADD2.F32 R7, -RZ, R7.H1_H1 ;  /* 0x30000007ff077230 */ /* 0x000fe40000004100 */
        /* <DEDUP_REMOVED lines=14> */
[----:B------:R-:W-:Y:S01]  /*a940*/  FMUL.FTZ R16, R16, R5 ;  /* 0x0000000510107220 */ /* 0x000fe20000410000 */
[----:B------:R-:W-:Y:S02]  /*a950*/  HADD2.F32 R6, -RZ, R6.H1_H1 ;  /* 0x30000006ff067230 */ /* 0x000fe40000004100 */
        /* <DEDUP_REMOVED lines=10> */
[----:B------:R-:W-:Y:S01]  /*aa00*/  F2FP.F16.F32.PACK_AB R9, R42, R39 ;  /* 0x000000272a09723e */ /* 0x000fe200000000ff */
[----:B------:R1:W-:Y:S01]  /*aa10*/  STS.128 [R3], R4 ;  /* 0x0000000403007388 */ /* 0x0003e20000000c00 */
[----:B------:R-:W-:-:S02]  /*aa20*/  F2FP.F16.F32.PACK_AB R8, R19, R34 ;  /* 0x000000221308723e */ /* 0x000fc400000000ff */
[----:B------:R-:W-:-:S05]  /*aa30*/  F2FP.F16.F32.PACK_AB R10, R17, R10 ;  /* 0x0000000a110a723e */ /* 0x000fca00000000ff */
[----:B------:R1:W-:Y:S02]  /*aa40*/  STS.128 [R32+0xda00], R8 ;  /* 0x00da000820007388 */ /* 0x0003e40000000c00 */
.L_x_2413:
[----:B------:R-:W-:Y:S05]  /*aa50*/  BSYNC B1 ;  /* 0x0000000000017941 */ /* 0x000fea0003800000 */
.L_x_2412:
[----:B------:R-:W-:Y:S05]  /*aa60*/  @P2 BRA `(.L_x_2394) ;  /* 0x0000000400982947 */ /* 0x000fea0003800000 */
[----:B------:R-:W-:Y:S01]  /*aa70*/  LEA.HI R0, R0, R41, RZ, 0x1d ;  /* 0x0000002900007211 */ /* 0x000fe200078fe8ff */
[----:B------:R-:W-:Y:S01]  /*aa80*/  HADD2.F32 R25, -RZ, R47.H1_H1 ;  /* 0x3000002fff197230 */ /* 0x000fe20000004100 */
[----:B------:R-:W-:Y:S01]  /*aa90*/  LEA.HI R20, R21, R20, RZ, 0x5 ;  /* 0x0000001415147211 */ /* 0x000fe200078f28ff */
[----:B------:R-:W-:Y:S01]  /*aaa0*/  HADD2.F32 R21, -RZ, R49.H1_H1 ;  /* 0x30000031ff157230 */ /* 0x000fe20000004100 */
[----:B01----:R-:W-:Y:S02]  /*aab0*/  SHF.R.S32.HI R3, RZ, 0x1f, R0 ;  /* 0x0000001fff037819 */ /* 0x003fe40000011400 */
        /* <DEDUP_REMOVED lines=11> */
[----:B------:R-:W-:Y:S01]  /*ab70*/  SHF.R.U32.HI R24, RZ, 0x10, R13 ;  /* 0x00000010ff187819 */ /* 0x000fe2000001160d */
[----:B------:R-:W-:Y:S01]  /*ab80*/  IMAD.IADD R3, R8, 0x1, R3 ;  /* 0x0000000108037824 */ /* 0x000fe200078e0203 */
[----:B------:R-:W-:Y:S01]  /*ab90*/  SHF.R.U64 R35, R28, 0x10, R29 ;  /* 0x000000101c237819 */ /* 0x000fe2000000121d */
[----:B------:R-:W-:Y:S01]  /*aba0*/  IMAD.IADD R5, R20, 0x1, R5 ;  /* 0x0000000114057824 */ /* 0x000fe200078e0205 */
[----:B------:R-:W-:Y:S01]  /*abb0*/  SHF.R.U64 R32, R12, 0x10, R13 ;  /* 0x000000100c207819 */ /* 0x000fe2000000120d */
[----:B------:R-:W-:Y:S01]  /*abc0*/  IMAD R3, R3, 0x2, R22 ;  /* 0x0000000203037824 */ /* 0x000fe200078e0216 */
[----:B------:R-:W-:Y:S01]  /*abd0*/  SHF.R.U32.HI R28, RZ, 0x10, R29 ;  /* 0x00000010ff1c7819 */ /* 0x000fe2000001161d */
[----:B------:R-:W-:Y:S01]  /*abe0*/  HADD2.F32 R24, -RZ, R24.H0_H0 ;  /* 0x20000018ff187230 */ /* 0x000fe20000004100 */
[----:B------:R-:W-:Y:S01]  /*abf0*/  LEA R0, R5, UR4, 0x1 ;  /* 0x0000000405007c11 */ /* 0x000fe2000f8e08ff */
[----:B------:R-:W-:Y:S01]  /*ac00*/  HADD2.F32 R20, -RZ, R47.H0_H0 ;  /* 0x2000002fff147230 */ /* 0x000fe20000004100 */
[----:B------:R-:W0:Y:S01]  /*ac10*/  LDS.128 R8, [R3+0xda00] ;  /* 0x00da000003087984 */ /* 0x000e220000000c00 */
[----:B------:R-:W-:-:S02]  /*ac20*/  SHF.R.U64 R34, R30, 0x10, R31 ;  /* 0x000000101e227819 */ /* 0x000fc4000000121f */
[----:B------:R-:W-:Y:S01]  /*ac30*/  SHF.R.U32.HI R33, RZ, 0x10, R31 ;  /* 0x00000010ff217819 */ /* 0x000fe2000001161f */
[----:B------:R-:W1:Y:S01]  /*ac40*/  LDS.128 R4, [R0] ;  /* 0x0000000000047984 */ /* 0x000e620000000c00 */
[--C-:B------:R-:W-:Y:S02]  /*ac50*/  SHF.R.U32.HI R30, RZ, 0x10, R15.reuse ;  /* 0x00000010ff1e7819 */ /* 0x100fe4000001160f */
[----:B------:R-:W-:Y:S01]  /*ac60*/  SHF.R.U64 R31, R14, 0x10, R15 ;  /* 0x000000100e1f7819 */ /* 0x000fe2000000120f */
[--C-:B0-----:R-:W-:Y:S02]  /*ac70*/  HADD2.F32 R16, -RZ, R9.reuse.H0_H0 ;  /* 0x20000009ff107230 */ /* 0x101fe40000004100 */
[----:B------:R-:W-:Y:S02]  /*ac80*/  HADD2.F32 R17, -RZ, R9.H1_H1 ;  /* 0x30000009ff117230 */ /* 0x000fe40000004100 */
[--C-:B-1----:R-:W-:Y:S02]  /*ac90*/  HADD2.F32 R12, -RZ, R5.reuse.H0_H0 ;  /* 0x20000005ff0c7230 */ /* 0x102fe40000004100 */
[C---:B------:R-:W-:Y:S01]  /*aca0*/  FMUL.FTZ R27, R16.reuse, R25 ;  /* 0x00000019101b7220 */ /* 0x040fe20000410000 */
[----:B------:R-:W-:Y:S01]  /*acb0*/  FMUL.FTZ R29, R16, R21 ;  /* 0x00000015101d7220 */ /* 0x000fe20000410000 */
[----:B------:R-:W-:-:S02]  /*acc0*/  HADD2.F32 R13, -RZ, R5.H1_H1 ;  /* 0x30000005ff0d7230 */ /* 0x000fc40000004100 */
[C---:B------:R-:W-:Y:S01]  /*acd0*/  FMUL.FTZ R26, R17.reuse, R24 ;  /* 0x00000018111a7220 */ /* 0x040fe20000410000 */
[C---:B------:R-:W-:Y:S01]  /*ace0*/  FFMA.FTZ R27, R12.reuse, R21, -R27 ;  /* 0x000000150c1b7223 */ /* 0x040fe2000001081b */
[----:B------:R-:W-:Y:S02]  /*acf0*/  HADD2.F32 R16, -RZ, R28.H0_H0 ;  /* 0x2000001cff107230 */ /* 0x000fe40000004100 */
[----:B------:R-:W-:Y:S01]  /*ad00*/  FFMA.FTZ R29, R12, R25, R29 ;  /* 0x000000190c1d7223 */ /* 0x000fe2000001001d */
[----:B------:R-:W-:Y:S02]  /*ad10*/  HADD2.F32 R9, -RZ, R8.H0_H0 ;  /* 0x20000008ff097230 */ /* 0x000fe40000004100 */
[----:B------:R-:W-:Y:S02]  /*ad20*/  HADD2.F32 R12, -RZ, R49.H0_H0 ;  /* 0x20000031ff0c7230 */ /* 0x000fe40000004100 */
[----:B------:R-:W-:Y:S01]  /*ad30*/  FMUL.FTZ R28, R17, R16 ;  /* 0x00000010111c7220 */ /* 0x000fe20000410000 */
[----:B------:R-:W-:-:S02]  /*ad40*/  HADD2.F32 R5, -RZ, R4.H0_H0 ;  /* 0x20000004ff057230 */ /* 0x000fc40000004100 */
[----:B------:R-:W-:Y:S01]  /*ad50*/  FFMA.FTZ R26, R13, R16, -R26 ;  /* 0x000000100d1a7223 */ /* 0x000fe2000001081a */
[----:B------:R-:W-:Y:S02]  /*ad60*/  HADD2.F32 R18, -RZ, R10.H0_H0 ;  /* 0x2000000aff127230 */ /* 0x000fe40000004100 */
[C---:B------:R-:W-:Y:S01]  /*ad70*/  FMUL.FTZ R16, R9.reuse, R20 ;  /* 0x0000001409107220 */ /* 0x040fe20000410000 */
[----:B------:R-:W-:Y:S02]  /*ad80*/  HADD2.F32 R17, -RZ, R48.H0_H0 ;  /* 0x20000030ff117230 */ /* 0x000fe40000004100 */
[-C--:B------:R-:W-:Y:S01]  /*ad90*/  FMUL.FTZ R25, R9, R12.reuse ;  /* 0x0000000c09197220 */ /* 0x080fe20000410000 */
[----:B------:R-:W-:Y:S02]  /*ada0*/  HADD2.F32 R9, -RZ, R50.H0_H0 ;  /* 0x20000032ff097230 */ /* 0x000fe40000004100 */
[----:B------:R-:W-:Y:S01]  /*adb0*/  FFMA.FTZ R21, R5, R12, -R16 ;  /* 0x0000000c05157223 */ /* 0x000fe20000010810 */
[----:B------:R-:W-:-:S02]  /*adc0*/  HADD2.F32 R14, -RZ, R6.H0_H0 ;  /* 0x20000006ff0e7230 */ /* 0x000fc40000004100 */
[----:B------:R-:W-:Y:S01]  /*add0*/  FFMA.FTZ R25, R5, R20, R25 ;  /* 0x0000001405197223 */ /* 0x000fe20000010019 */
[--C-:B------:R-:W-:Y:S02]  /*ade0*/  HADD2.F32 R19, -RZ, R11.reuse.H0_H0 ;  /* 0x2000000bff137230 */ /* 0x100fe40000004100 */
[----:B------:R-:W-:Y:S01]  /*adf0*/  FFMA.FTZ R28, R13, R24, R28 ;  /* 0x000000180d1c7223 */ /* 0x000fe2000001001c */
[----:B------:R-:W-:Y:S02]  /*ae00*/  HADD2.F32 R11, -RZ, R11.H1_H1 ;  /* 0x3000000bff0b7230 */ /* 0x000fe40000004100 */
[C---:B------:R-:W-:Y:S01]  /*ae10*/  FMUL.FTZ R5, R18.reuse, R17 ;  /* 0x0000001112057220 */ /* 0x040fe20000410000 */
[----:B------:R-:W-:Y:S02]  /*ae20*/  HADD2.F32 R48, -RZ, R48.H1_H1 ;  /* 0x30000030ff307230 */ /* 0x000fe40000004100 */
[----:B------:R-:W-:Y:S01]  /*ae30*/  FMUL.FTZ R13, R18, R9 ;  /* 0x00000009120d7220 */ /* 0x000fe20000410000 */
[----:B------:R-:W-:-:S02]  /*ae40*/  HADD2.F32 R16, -RZ, R30.H0_H0 ;  /* 0x2000001eff107230 */ /* 0x000fc40000004100 */
[C---:B------:R-:W-:Y:S01]  /*ae50*/  FFMA.FTZ R18, R14.reuse, R9, -R5 ;  /* 0x000000090e127223 */ /* 0x040fe20000010805 */
[----:B------:R-:W-:Y:S02]  /*ae60*/  HADD2.F32 R12, -RZ, R33.H0_H0 ;  /* 0x20000021ff0c7230 */ /* 0x000fe40000004100 */
[----:B------:R-:W-:Y:S01]  /*ae70*/  FMUL.FTZ R20, R19, R48 ;  /* 0x0000003013147220 */ /* 0x000fe20000410000 */
[----:B------:R-:W-:Y:S02]  /*ae80*/  HADD2.F32 R50, -RZ, R50.H1_H1 ;  /* 0x30000032ff327230 */ /* 0x000fe40000004100 */
[----:B------:R-:W-:Y:S01]  /*ae90*/  FFMA.FTZ R14, R14, R17, R13 ;  /* 0x000000110e0e7223 */ /* 0x000fe2000001000d */
[--C-:B------:R-:W-:Y:S02]  /*aea0*/  HADD2.F32 R15, -RZ, R7.reuse.H0_H0 ;  /* 0x20000007ff0f7230 */ /* 0x100fe40000004100 */
[----:B------:R-:W-:Y:S01]  /*aeb0*/  FMUL.FTZ R24, R11, R16 ;  /* 0x000000100b187220 */ /* 0x000fe20000410000 */
[----:B------:R-:W-:-:S02]  /*aec0*/  HADD2.F32 R7, -RZ, R7.H1_H1 ;  /* 0x30000007ff077230 */ /* 0x000fc40000004100 */
[----:B------:R-:W-:Y:S01]  /*aed0*/  FMUL.FTZ R30, R11, R12 ;  /* 0x0000000c0b1e7220 */ /* 0x000fe20000410000 */
[----:B------:R-:W-:Y:S02]  /*aee0*/  HADD2.F32 R8, -RZ, R8.H1_H1 ;  /* 0x30000008ff087230 */ /* 0x000fe40000004100 */
[-C--:B------:R-:W-:Y:S01]  /*aef0*/  FMUL.FTZ R19, R19, R50.reuse ;  /* 0x0000003213137220 */ /* 0x080fe20000410000 */
[----:B------:R-:W-:Y:S02]  /*af00*/  HADD2.F32 R10, -RZ, R10.H1_H1 ;  /* 0x3000000aff0a7230 */ /* 0x000fe40000004100 */
[C---:B------:R-:W-:Y:S01]  /*af10*/  FFMA.FTZ R20, R15.reuse, R50, -R20 ;  /* 0x000000320f147223 */ /* 0x040fe20000010814 */
[----:B------:R-:W-:Y:S02]  /*af20*/  HADD2.F32 R11, -RZ, R32.H0_H0 ;  /* 0x20000020ff0b7230 */ /* 0x000fe40000004100 */
[----:B------:R-:W-:Y:S01]  /*af30*/  FFMA.FTZ R19, R15, R48, R19 ;  /* 0x000000300f137223 */ /* 0x000fe20000010013 */
[----:B------:R-:W-:-:S02]  /*af40*/  HADD2.F32 R13, -RZ, R31.H0_H0 ;  /* 0x2000001fff0d7230 */ /* 0x000fc40000004100 */
[C---:B------:R-:W-:Y:S01]  /*af50*/  FFMA.FTZ R17, R7.reuse, R12, -R24 ;  /* 0x0000000c07117223 */ /* 0x040fe20000010818 */
[----:B------:R-:W-:Y:S02]  /*af60*/  HADD2.F32 R5, -RZ, R35.H0_H0 ;  /* 0x20000023ff057230 */ /* 0x000fe40000004100 */
[----:B------:R-:W-:Y:S01]  /*af70*/  FFMA.FTZ R30, R7, R16, R30 ;  /* 0x00000010071e7223 */ /* 0x000fe2000001001e */
[----:B------:R-:W-:Y:S02]  /*af80*/  HADD2.F32 R9, -RZ, R34.H0_H0 ;  /* 0x20000022ff097230 */ /* 0x000fe40000004100 */
[----:B------:R-:W-:Y:S01]  /*af90*/  FMUL.FTZ R7, R8, R11 ;  /* 0x0000000b08077220 */ /* 0x000fe20000410000 */
[----:B------:R-:W-:Y:S02]  /*afa0*/  HADD2.F32 R4, -RZ, R4.H1_H1 ;  /* 0x30000004ff047230 */ /* 0x000fe40000004100 */
[----:B------:R-:W-:Y:S01]  /*afb0*/  FMUL.FTZ R15, R10, R13 ;  /* 0x0000000d0a0f7220 */ /* 0x000fe20000410000 */
[----:B------:R-:W-:-:S02]  /*afc0*/  HADD2.F32 R6, -RZ, R6.H1_H1 ;  /* 0x30000006ff067230 */ /* 0x000fc40000004100 */
[----:B------:R-:W-:Y:S01]  /*afd0*/  FMUL.FTZ R12, R8, R5 ;  /* 0x00000005080c7220 */ /* 0x000fe20000410000 */
[----:B------:R-:W-:Y:S01]  /*afe0*/  FMUL.FTZ R10, R10, R9 ;  /* 0x000000090a0a7220 */ /* 0x000fe20000410000 */
[----:B------:R-:W-:Y:S01]  /*aff0*/  FFMA.FTZ R8, R4, R5, -R7 ;  /* 0x0000000504087223 */ /* 0x000fe20000010807 */
[----:B------:R-:W-:Y:S01]  /*b000*/  F2FP.F16.F32.PACK_AB R7, R17, R20 ;  /* 0x000000141107723e */ /* 0x000fe200000000ff */
[----:B------:R-:W-:Y:S01]  /*b010*/  FFMA.FTZ R15, R6, R9, -R15 ;  /* 0x00000009060f7223 */ /* 0x000fe2000001080f */
[----:B------:R-:W-:Y:S01]  /*b020*/  FFMA.FTZ R12, R4, R11, R12 ;  /* 0x0000000b040c7223 */ /* 0x000fe2000001000c */
[----:B------:R-:W-:Y:S01]  /*b030*/  FFMA.FTZ R13, R6, R13, R10 ;  /* 0x0000000d060d7223 */ /* 0x000fe2000001000a */
[----:B------:R-:W-:Y:S02]  /*b040*/  F2FP.F16.F32.PACK_AB R5, R26, R27 ;  /* 0x0000001b1a05723e */ /* 0x000fe400000000ff */
[----:B------:R-:W-:Y:S02]  /*b050*/  F2FP.F16.F32.PACK_AB R4, R8, R21 ;  /* 0x000000150804723e */ /* 0x000fe400000000ff */
[----:B------:R-:W-:-:S02]  /*b060*/  F2FP.F16.F32.PACK_AB R6, R15, R18 ;  /* 0x000000120f06723e */ /* 0x000fc400000000ff */
[----:B------:R-:W-:Y:S02]  /*b070*/  F2FP.F16.F32.PACK_AB R11, R30, R19 ;  /* 0x000000131e0b723e */ /* 0x000fe400000000ff */
[----:B------:R-:W-:Y:S01]  /*b080*/  F2FP.F16.F32.PACK_AB R9, R28, R29 ;  /* 0x0000001d1c09723e */ /* 0x000fe200000000ff */
[----:B------:R0:W-:Y:S01]  /*b090*/  STS.128 [R0], R4 ;  /* 0x0000000400007388 */ /* 0x0001e20000000c00 */
[----:B------:R-:W-:Y:S02]  /*b0a0*/  F2FP.F16.F32.PACK_AB R8, R12, R25 ;  /* 0x000000190c08723e */ /* 0x000fe400000000ff */
[----:B------:R-:W-:-:S05]  /*b0b0*/  F2FP.F16.F32.PACK_AB R10, R13, R14 ;  /* 0x0000000e0d0a723e */ /* 0x000fca00000000ff */
[----:B------:R0:W-:Y:S02]  /*b0c0*/  STS.128 [R3+0xda00], R8 ;  /* 0x00da000803007388 */ /* 0x0001e40000000c00 */
.L_x_2394:
[----:B------:R-:W-:Y:S05]  /*b0d0*/  BSYNC B0 ;  /* 0x0000000000007941 */ /* 0x000fea0003800000 */
.L_x_2387:
        /* <DEDUP_REMOVED lines=8> */
.L_x_2385:
[----:B0--3--:R-:W3:Y:S02]  /*b160*/  LDL R0, [R1+0x2c] ;  /* 0x00002c0001007983 */ /* 0x009ee40000100800 */
[----:B---3--:R-:W-:-:S13]  /*b170*/  R2UR UR4, R0 ;  /* 0x00000000000472ca */ /* 0x008fda00000e0000 */
[----:B------:R-:W-:-:S05]  /*b180*/  IMAD.U32 R0, RZ, RZ, UR4 ;  /* 0x00000004ff007e24 */ /* 0x000fca000f8e00ff */
[----:B------:R-:W-:-:S13]  /*b190*/  ISETP.NE.AND P0, PT, R0, 0x3, PT ;  /* 0x000000030000780c */ /* 0x000fda0003f05270 */
[----:B------:R-:W-:Y:S05]  /*b1a0*/  @!P0 BRA `(.L_x_2414) ;  /* 0x0000000000048947 */ /* 0x000fea0003800000 */
[----:B------:R-:W-:Y:S01]  /*b1b0*/  BPT.TRAP 0x1 ;  /* 0x000000040000795c */ /* 0x000fe20000300000 */
.L_x_2414:
[----:B------:R-:W3:Y:S01]  /*b1c0*/  LDL R0, [R1+0x4] ;  /* 0x0000040001007983 */ /* 0x000ee20000100800 */
[----:B------:R-:W-:Y:S01]  /*b1d0*/  IMAD R21, R145, 0x8, R22 ;  /* 0x0000000891157824 */ /* 0x000fe200078e0216 */
[----:B---3--:R-:W-:-:S04]  /*b1e0*/  SHF.L.U32 R0, R0, 0x1f, RZ ;  /* 0x0000001f00007819 */ /* 0x008fc800000006ff */
[----:B------:R0:W3:Y:S01]  /*b1f0*/  SYNCS.PHASECHK.TRANS64.TRYWAIT P2, [R21+URZ+0x31c30], R0 ;  /* 0x031c3000150075a7 */ /* 0x0000e2000804017f */
[----:B------:R-:W-:Y:S05]  /*b200*/  @!P0 BRA `(.L_x_2415) ;  /* 0x0000000000048947 */ /* 0x000fea0003800000 */
[----:B------:R-:W-:Y:S01]  /*b210*/  BPT.TRAP 0x1 ;  /* 0x000000040000795c */ /* 0x000fe20000300000 */
.L_x_2415:
[----:B--2-4-:R-:W2:Y:S02]  /*b220*/  S2R R3, SR_TID.X ;  /* 0x0000000000037919 */ /* 0x014ea40000002100 */
[----:B--2---:R-:W-:-:S04]  /*b230*/  LOP3.LUT R3, R3, 0x7f, RZ, 0xc0, !PT ;  /* 0x0000007f03037812 */ /* 0x004fc800078ec0ff */
[----:B------:R-:W-:Y:S01]  /*b240*/  ISETP.NE.AND P1, PT, R3, RZ, PT ;  /* 0x000000ff0300720c */ /* 0x000fe20003f25270 */
[----:B---3--:R-:W-:-:S12]  /*b250*/  @P2 BRA `(.L_x_2416) ;  /* 0x0000000000082947 */ /* 0x008fd80003800000 */
[----:B------:R-:W2:Y:S02]  /*b260*/  SYNCS.PHASECHK.TRANS64.TRYWAIT P2, [R21+URZ+0x31c30], R0 ;  /* 0x031c3000150075a7 */ /* 0x000ea4000804017f */
[----:B--2---:R-:W-:Y:S05]  /*b270*/  @!P2 BRA `(.L_x_2417) ;  /* 0x000001840020a947 */ /* 0x004fea0003800000 */
.L_x_2416:
[----:B------:R-:W-:Y:S05]  /*b280*/  WARPSYNC.ALL ;  /* 0x0000000000007948 */ /* 0x000fea0003800000 */
[----:B0-2---:R-:W-:Y:S02]  /*b290*/  VIADD R0, R22, 0x16a00 ;  /* 0x00016a0016007836 */ /* 0x005fe40000000000 */
[----:B------:R-:W-:Y:S02]  /*b2a0*/  IMAD R2, R2, 0x1000, R22 ;  /* 0x0000100002027824 */ /* 0x000fe400078e0216 */
[----:B------:R-:W-:Y:S01]  /*b2b0*/  IMAD.MOV.U32 R15, RZ, RZ, -0x7fffffe0 ;  /* 0x80000020ff0f7424 */ /* 0x000fe200078e00ff */
[----:B------:R-:W-:Y:S01]  /*b2c0*/  SHF.R.U32.HI R0, RZ, 0x4, R0 ;  /* 0x00000004ff007819 */ /* 0x000fe20000011600 */
[----:B------:R-:W-:-:S02]  /*b2d0*/  VIADD R2, R2, 0xda00 ;  /* 0x0000da0002027836 */ /* 0x000fc40000000000 */
[----:B------:R-:W-:Y:S01]  /*b2e0*/  IMAD.MOV.U32 R3, RZ, RZ, -0x7fffffe0 ;  /* 0x80000020ff037424 */ /* 0x000fe200078e00ff */
[----:B------:R-:W-:Y:S01]  /*b2f0*/  LOP3.LUT R0, R0, 0x3fff, RZ, 0xc0, !PT ;  /* 0x00003fff00007812 */ /* 0x000fe200078ec0ff */
[----:B------:R-:W-:Y:S01]  /*b300*/  WARPGROUP.ARRIVE ;  /* 0x00000000000079c5 */ /* 0x000fe20000000000 */
[----:B------:R-:W-:Y:S01]  /*b310*/  SHF.R.U32.HI R2, RZ, 0x4, R2 ;  /* 0x00000004ff027819 */ /* 0x000fe20000011602 */
[----:B------:R-:W-:Y:S01]  /*b320*/  IMAD.MOV.U32 R5, RZ, RZ, -0x7fffffe0 ;  /* 0x80000020ff057424 */ /* 0x000fe200078e00ff */
[----:B------:R-:W-:Y:S01]  /*b330*/  LOP3.LUT R4, R0, 0x10000, RZ, 0xfc, !PT ;  /* 0x0001000000047812 */ /* 0x000fe200078efcff */
[----:B------:R-:W-:Y:S01]  /*b340*/  IMAD.MOV.U32 R7, RZ, RZ, -0x7fffffe0 ;  /* 0x80000020ff077424 */ /* 0x000fe200078e00ff */
[----:B------:R-:W-:Y:S01]  /*b350*/  LOP3.LUT R2, R2, 0x3fff, RZ, 0xc0, !PT ;  /* 0x00003fff02027812 */ /* 0x000fe200078ec0ff */
[----:B------:R-:W-:Y:S01]  /*b360*/  IMAD.MOV.U32 R9, RZ, RZ, -0x7fffffe0 ;  /* 0x80000020ff097424 */ /* 0x000fe200078e00ff */
[----:B------:R-:W0:Y:S01]  /*b370*/  LDC R18, c[0x0][0x448] ;  /* 0x00011200ff127b82 */ /* 0x000e220000000800 */
[----:B------:R-:W-:Y:S01]  /*b380*/  IMAD R14, R145, 0x6c0, R4 ;  /* 0x000006c0910e7824 */ /* 0x000fe200078e0204 */
[----:B------:R-:W-:Y:S01]  /*b390*/  LOP3.LUT R2, R2, 0x10000, RZ, 0xfc, !PT ;  /* 0x0001000002027812 */ /* 0x000fe200078efcff */
[----:B------:R2:W-:Y:S01]  /*b3a0*/  STL [R1+0x30], R4 ;  /* 0x0000300401007387 */ /* 0x0005e20000100800 */
[----:B------:R-:W-:-:S02]  /*b3b0*/  R2UR UR7, R15 ;  /* 0x000000000f0772ca */ /* 0x000fc400000e0000 */
[----:B------:R-:W-:Y:S02]  /*b3c0*/  R2UR UR6, R14 ;  /* 0x000000000e0672ca */ /* 0x000fe400000e0000 */
[----:B------:R-:W-:Y:S02]  /*b3d0*/  R2UR UR5, R3 ;  /* 0x00000000030572ca */ /* 0x000fe400000e0000 */
[----:B------:R-:W-:Y:S02]  /*b3e0*/  R2UR UR11, R5 ;  /* 0x00000000050b72ca */ /* 0x000fe400000e0000 */
[----:B------:R-:W-:Y:S01]  /*b3f0*/  R2UR UR4, R2 ;  /* 0x00000000020472ca */ /* 0x000fe200000e0000 */
[----:B--2---:R-:W-:Y:S01]  /*b400*/  VIADD R4, R14, 0x40 ;  /* 0x000000400e047836 */ /* 0x004fe20000000000 */
[----:B------:R-:W-:Y:S02]  /*b410*/  R2UR UR8, R2 ;  /* 0x00000000020872ca */ /* 0x000fe400000e0000 */
[----:B------:R-:W-:Y:S01]  /*b420*/  R2UR UR9, R3 ;  /* 0x00000000030972ca */ /* 0x000fe200000e0000 */
[----:B------:R-:W-:Y:S01]  /*b430*/  VIADD R6, R14, 0xc0 ;  /* 0x000000c00e067836 */ /* 0x000fe20000000000 */
[----:B------:R-:W-:-:S02]  /*b440*/  R2UR UR15, R7 ;  /* 0x00000000070f72ca */ /* 0x000fc400000e0000 */
[----:B------:R-:W-:Y:S01]  /*b450*/  R2UR UR13, R3 ;  /* 0x00000000030d72ca */ /* 0x000fe200000e0000 */
[----:B------:R-:W-:Y:S01]  /*b460*/  VIADD R8, R14, 0x100 ;  /* 0x000001000e087836 */ /* 0x000fe20000000000 */
[----:B------:R-:W-:Y:S02]  /*b470*/  R2UR UR12, R2 ;  /* 0x00000000020c72ca */ /* 0x000fe400000e0000 */
[----:B------:R-:W-:Y:S01]  /*b480*/  R2UR UR19, R9 ;  /* 0x00000000091372ca */ /* 0x000fe200000e0000 */
[----:B------:R-:W-:Y:S01]  /*b490*/  HGMMA.64x16x16.F32 R88, gdesc[UR4], RZ, !UPT, gsb0 ;  /* 0x00200000045879f0 */ /* 0x000fe2000c0008ff */
[----:B------:R-:W-:Y:S01]  /*b4a0*/  R2UR UR10, R4 ;  /* 0x00000000040a72ca */ /* 0x000fe200000e0000 */
[----:B------:R-:W-:Y:S01]  /*b4b0*/  VIADD R4, R14, 0x80 ;  /* 0x000000800e047836 */ /* 0x000fe20000000000 */
[----:B------:R-:W-:Y:S01]  /*b4c0*/  R2UR UR16, R2 ;  /* 0x00000000021072ca */ /* 0x000fe200000e0000 */
[----:B------:R-:W-:Y:S01]  /*b4d0*/  IMAD.MOV.U32 R5, RZ, RZ, -0x7fffffe0 ;  /* 0x80000020ff057424 */ /* 0x000fe200078e00ff */
[----:B------:R-:W-:-:S02]  /*b4e0*/  R2UR UR17, R3 ;  /* 0x00000000031172ca */ /* 0x000fc400000e0000 */
[C---:B------:R-:W-:Y:S02]  /*b4f0*/  R2UR UR21, R3.reuse ;  /* 0x00000000031572ca */ /* 0x040fe400000e0000 */
[----:B------:R-:W-:Y:S01]  /*b500*/  R2UR UR25, R3 ;  /* 0x00000000031972ca */ /* 0x000fe200000e0000 */
[----:B------:R-:W-:Y:S01]  /*b510*/  VIADD R10, R14, 0xc2 ;  /* 0x000000c20e0a7836 */ /* 0x000fe20000000000 */
[C---:B------:R-:W-:Y:S01]  /*b520*/  R2UR UR20, R2.reuse ;  /* 0x00000000021472ca */ /* 0x040fe200000e0000 */
[----:B------:R-:W-:Y:S01]  /*b530*/  IMAD.MOV.U32 R11, RZ, RZ, -0x7fffffe0 ;  /* 0x80000020ff0b7424 */ /* 0x000fe200078e00ff */
[C---:B------:R-:W-:Y:S01]  /*b540*/  R2UR UR24, R2.reuse ;  /* 0x00000000021872ca */ /* 0x040fe200000e0000 */
[----:B------:R-:W-:Y:S02]  /*b550*/  VIADD R12, R2, 0x300 ;  /* 0x00000300020c7836 */ /* 0x000fe40000000000 */
[----:B------:R-:W-:Y:S02]  /*b560*/  IMAD.MOV.U32 R13, RZ, RZ, -0x7fffffe0 ;  /* 0x80000020ff0d7424 */ /* 0x000fe400078e00ff */
[----:B------:R-:W-:Y:S01]  /*b570*/  IMAD.MOV.U32 R17, RZ, RZ, -0x7fffffe0 ;  /* 0x80000020ff117424 */ /* 0x000fe200078e00ff */
[----:B0-----:R-:W-:Y:S01]  /*b580*/  ISETP.NE.AND P5, PT, R18, 0x1, PT ;  /* 0x000000011200780c */ /* 0x001fe20003fa5270 */
[----:B------:R-:W-:Y:S01]  /*b590*/  VIADD R16, R14, 0x302 ;  /* 0x000003020e107836 */ /* 0x000fe20000000000 */
[----:B------:R-:W2:Y:S01]  /*b5a0*/  LDL.LU R0, [R1] ;  /* 0x0000000001007983 */ /* 0x000ea20000300800 */
[----:B------:R-:W-:Y:S01]  /*b5b0*/  R2UR UR6, R4 ;  /* 0x00000000040672ca */ /* 0x000fe200000e0000 */
[----:B------:R-:W-:Y:S01]  /*b5c0*/  VIADD R4, R14, 0x140 ;  /* 0x000001400e047836 */ /* 0x000fe20000000000 */
[----:B------:R-:W-:Y:S01]  /*b5d0*/  R2UR UR7, R5 ;  /* 0x00000000050772ca */ /* 0x000fe200000e0000 */
[----:B------:R-:W-:Y:S01]  /*b5e0*/  IMAD.MOV.U32 R5, RZ, RZ, -0x7fffffe0 ;  /* 0x80000020ff057424 */ /* 0x000fe200078e00ff */
[----:B------:R-:W-:Y:S01]  /*b5f0*/  R2UR UR4, R2 ;  /* 0x00000000020472ca */ /* 0x000fe200000e0000 */
[----:B------:R-:W-:Y:S01]  /*b600*/  IMAD.MOV.U32 R7, RZ, RZ, -0x7fffffe0 ;  /* 0x80000020ff077424 */ /* 0x000fe200078e00ff */
[----:B------:R-:W-:Y:S01]  /*b610*/  R2UR UR5, R3 ;  /* 0x00000000030572ca */ /* 0x000fe200000e0000 */
[----:B------:R-:W-:Y:S01]  /*b620*/  IMAD.MOV.U32 R9, RZ, RZ, -0x7fffffe0 ;  /* 0x80000020ff097424 */ /* 0x000fe200078e00ff */
        /* <DEDUP_REMOVED lines=8> */
[----:B------:R-:W0:Y:S01]  /*b6b0*/  @P5 LDC R15, c[0x0][0x44c] ;  /* 0x00011300ff0f5b82 */ /* 0x000e220000000800 */
        /* <DEDUP_REMOVED lines=11> */
[----:B------:R-:W-:Y:S01]  /*b770*/  R2UR UR27, R5 ;  /* 0x00000000051b72ca */ /* 0x000fe200000e0000 */
[----:B------:R-:W-:Y:S01]  /*b780*/  IMAD.MOV.U32 R5, RZ, RZ, -0x7fffffe0 ;  /* 0x80000020ff057424 */ /* 0x000fe200078e00ff */
[----:B------:R-:W-:-:S02]  /*b790*/  WARPGROUP.DEPBAR.LE gsb0, 0x0 ;  /* 0x00008000000079c5 */ /* 0x000fc40000010000 */
[----:B-----5:R-:W-:-:S06]  /*b7a0*/  WARPGROUP.ARRIVE ;  /* 0x00000000000079c5 */ /* 0x020fcc0000000000 */
[----:B------:R-:W-:Y:S01]  /*b7b0*/  HGMMA.64x16x16.F32 R72, gdesc[UR4], RZ, !UPT, gsb0 ;  /* 0x00200000044879f0 */ /* 0x000fe2000c0008ff */
[----:B------:R-:W-:Y:S01]  /*b7c0*/  R2UR UR6, R6 ;  /* 0x00000000060672ca */ /* 0x000fe200000e0000 */
[----:B------:R-:W-:Y:S01]  /*b7d0*/  VIADD R6, R14, 0x82 ;  /* 0x000000820e067836 */ /* 0x000fe20000000000 */
[----:B------:R-:W-:Y:S01]  /*b7e0*/  R2UR UR7, R7 ;  /* 0x00000000070772ca */ /* 0x000fe200000e0000 */
[----:B------:R-:W-:Y:S01]  /*b7f0*/  IMAD.MOV.U32 R7, RZ, RZ, -0x7fffffe0 ;  /* 0x80000020ff077424 */ /* 0x000fe200078e00ff */
        /* <DEDUP_REMOVED lines=25> */
[----:B------:R-:W-:Y:S02]  /*b990*/  VIADD R18, R14, 0x500 ;  /* 0x000005000e127836 */ /* 0x000fe40000000000 */
[----:B------:R-:W-:Y:S01]  /*b9a0*/  IMAD.MOV.U32 R19, RZ, RZ, -0x7fffffe0 ;  /* 0x80000020ff137424 */ /* 0x000fe200078e00ff */
[----:B--2---:R-:W-:-:S04]  /*b9b0*/  LOP3.LUT R0, R0, 0xfffffff7, RZ, 0xc0, !PT ;  /* 0xfffffff700007812 */ /* 0x004fc800078ec0ff */
[----:B------:R-:W-:-:S05]  /*b9c0*/  @P5 LOP3.LUT R0, R0, 0x8, RZ, 0xfc, !PT ;  /* 0x0000000800005812 */ /* 0x000fca00078efcff */
[----:B------:R2:W-:Y:S04]  /*b9d0*/  STL [R1], R0 ;  /* 0x0000000001007387 */ /* 0x0005e80000100800 */
[----:B------:R-:W3:Y:S04]  /*b9e0*/  LDL R103, [R1+0x58] ;  /* 0x0000580001677983 */ /* 0x000ee80000100800 */
[----:B------:R-:W4:Y:S04]  /*b9f0*/  LDL R101, [R1+0x54] ;  /* 0x0000540001657983 */ /* 0x000f280000100800 */
[----:B--2---:R-:W3:Y:S04]  /*ba00*/  LDL R0, [R1+0x68] ;  /* 0x0000680001007983 */ /* 0x004ee80000100800 */
[----:B------:R-:W2:Y:S04]  /*ba10*/  LDL R97, [R1+0x64] ;  /* 0x0000640001617983 */ /* 0x000ea80000100800 */
[----:B------:R-:W2:Y:S01]  /*ba20*/  LDL R102, [R1+0x50] ;  /* 0x0000500001667983 */ /* 0x000ea20000100800 */
[----:B------:R-:W-:-:S02]  /*ba30*/  WARPGROUP.DEPBAR.LE gsb0, 0x0 ;  /* 0x00008000000079c5 */ /* 0x000fc40000010000 */
[----:B------:R-:W-:-:S06]  /*ba40*/  WARPGROUP.ARRIVE ;  /* 0x00000000000079c5 */ /* 0x000fcc0000000000 */
[----:B------:R-:W-:Y:S01]  /*ba50*/  HGMMA.64x16x16.F32 R40, gdesc[UR20], RZ, !UPT, gsb0 ;  /* 0x00200000142879f0 */ /* 0x000fe2000c0008ff */
[----:B------:R-:W-:Y:S02]  /*ba60*/  R2UR UR20, R8 ;  /* 0x00000000081472ca */ /* 0x000fe400000e0000 */
[----:B------:R-:W-:Y:S01]  /*ba70*/  R2UR UR21, R9 ;  /* 0x00000000091572ca */ /* 0x000fe200000e0000 */
[----:B------:R-:W-:Y:S02]  /*ba80*/  WARPGROUP.DEPBAR.LE gsb0, 0x0 ;  /* 0x00008000000079c5 */ /* 0x000fe40000010000 */
[----:B-1----:R-:W-:-:S06]  /*ba90*/  WARPGROUP.ARRIVE ;  /* 0x00000000000079c5 */ /* 0x002fcc0000000000 */
        /* <DEDUP_REMOVED lines=15> */
[----:B------:R-:W-:-:S03]  /*bb90*/  IMAD.MOV.U32 R5, RZ, RZ, -0x7fffffe0 ;  /* 0x80000020ff057424 */ /* 0x000fc600078e00ff */
        /* <DEDUP_REMOVED lines=291> */
[----:B------:R-:W-:Y:S02]  /*cdd0*/  IMAD.MOV.U32 R19, RZ, RZ, -0x7fffffe0 ;  /* 0x80000020ff137424 */ /* 0x000fe400078e00ff */
[----:B------:R-:W-:Y:S02]  /*cde0*/  VIADD R4, R2, 0x602 ;  /* 0x0000060202047836 */ /* 0x000fe40000000000 */
[----:B------:R-:W-:Y:S01]  /*cdf0*/  IMAD.MOV.U32 R5, RZ, RZ, -0x7fffffe0 ;  /* 0x80000020ff057424 */ /* 0x000fe200078e00ff */
[----:B------:R-:W-:Y:S02]  /*ce00*/  R2UR UR34, R18 ;  /* 0x00000000122272ca */ /* 0x000fe400000e0000 */
[----:B------:R-:W-:-:S02]  /*ce10*/  R2UR UR35, R19 ;  /* 0x00000000132372ca */ /* 0x000fc400000e0000 */
[----:B------:R-:W-:Y:S01]  /*ce20*/  R2UR UR32, R4 ;  /* 0x00000000042072ca */ /* 0x000fe200000e0000 */
[----:B------:R-:W-:Y:S01]  /*ce30*/  VIADD R16, R14, 0x4c2 ;  /* 0x000004c20e107836 */ /* 0x000fe20000000000 */
[----:B------:R-:W-:Y:S01]  /*ce40*/  R2UR UR33, R5 ;  /* 0x00000000052172ca */ /* 0x000fe200000e0000 */
[----:B------:R-:W-:Y:S01]  /*ce50*/  IMAD.MOV.U32 R17, RZ, RZ, -0x7fffffe0 ;  /* 0x80000020ff117424 */ /* 0x000fe200078e00ff */
[----:B------:R-:W-:Y:S02]  /*ce60*/  WARPGROUP.DEPBAR.LE gsb0, 0x0 ;  /* 0x00008000000079c5 */ /* 0x000fe40000010000 */
[----:B------:R-:W-:Y:S01]  /*ce70*/  WARPGROUP.ARRIVE ;  /* 0x00000000000079c5 */ /* 0x000fe20000000000 */
[----:B------:R-:W-:Y:S01]  /*ce80*/  R2UR UR4, R4 ;  /* 0x00000000040472ca */ /* 0x000fe200000e0000 */
[----:B------:R-:W1:Y:S07]  /*ce90*/  @P5 LDC R19, c[0x0][0x450] ;  /* 0x00011400ff135b82 */ /* 0x000e6e0000000800 */
[----:B------:R-:W-:Y:S01]  /*cea0*/  HGMMA.64x16x16.F32 R88, gdesc[UR32], R88, gsb0 ;  /* 0x00200000205879f0 */ /* 0x000fe20008000858 */
        /* <DEDUP_REMOVED lines=30> */
[----:B---3--:R-:W-:Y:S01]  /*d090*/  IMAD.IADD R20, R0, 0x1, R103 ;  /* 0x0000000100147824 */ /* 0x008fe200078e0267 */
[----:B------:R-:W-:-:S02]  /*d0a0*/  WARPGROUP.DEPBAR.LE gsb0, 0x0 ;  /* 0x00008000000079c5 */ /* 0x000fc40000010000 */
[----:B------:R-:W-:-:S09]  /*d0b0*/  WARPGROUP.ARRIVE ;  /* 0x00000000000079c5 */ /* 0x000fd20000000000 */
[----:B------:R-:W-:Y:S01]  /*d0c0*/  HGMMA.64x16x16.F32 R56, gdesc[UR8], R56, gsb0 ;  /* 0x00200000083879f0 */ /* 0x000fe20008000838 */
[----:B0-----:R-:W-:-:S04]  /*d0d0*/  @P5 IMAD.HI.U32 R0, R20, R15, RZ ;  /* 0x0000000f14005227 */ /* 0x001fc800078e00ff */
[----:B------:R-:W-:Y:S01]  /*d0e0*/  VIADD R18, R14, 0x5c2 ;  /* 0x000005c20e127836 */ /* 0x000fe20000000000 */
[----:B-1----:R-:W-:Y:S01]  /*d0f0*/  @P5 SHF.R.U32.HI R20, RZ, R19, R0 ;  /* 0x00000013ff145219 */ /* 0x002fe20000011600 */
        /* <DEDUP_REMOVED lines=14> */
[----:B------:R-:W0:Y:S01]  /*d1e0*/  SHFL.IDX PT, R99, R20, RZ, 0x1c1f ;  /* 0x001c1fff14637589 */ /* 0x000e2200000e0000 */
[----:B------:R-:W-:-:S02]  /*d1f0*/  IMAD.MOV.U32 R15, RZ, RZ, -0x90 ;  /* 0xffffff70ff0f7424 */ /* 0x000fc400078e00ff */
[C---:B----4-:R-:W-:Y:S02]  /*d200*/  IMAD R0, R96.reuse, -0x90, R101 ;  /* 0xffffff7060007824 */ /* 0x050fe400078e0265 */
[----:B------:R-:W-:Y:S01]  /*d210*/  IMAD R15, R96, R15, 0x91 ;  /* 0x00000091600f7424 */ /* 0x000fe200078e020f */
[----:B------:R-:W-:Y:S02]  /*d220*/  WARPGROUP.DEPBAR.LE gsb0, 0x0 ;  /* 0x00008000000079c5 */ /* 0x000fe40000010000 */
[----:B------:R-:W-:-:S06]  /*d230*/  WARPGROUP.ARRIVE ;  /* 0x00000000000079c5 */ /* 0x000fcc0000000000 */
[----:B------:R-:W-:Y:S01]  /*d240*/  HGMMA.64x16x16.F32 R40, gdesc[UR8], R40, gsb0 ;  /* 0x00200000082879f0 */ /* 0x000fe20008000828 */
[----:B------:R-:W-:Y:S02]  /*d250*/  VIADD R0, R0, 0x90 ;  /* 0x0000009000007836 */ /* 0x000fe40000000000 */
[C---:B--2---:R-:W-:Y:S02]  /*d260*/  IMAD R15, R97.reuse, -0x2, R15 ;  /* 0xfffffffe610f7824 */ /* 0x044fe400078e020f */
[----:B------:R-:W-:-:S03]  /*d270*/  IMAD R98, R97, -0x2, R0 ;  /* 0xfffffffe61627824 */ /* 0x000fc600078e0200 */
[----:B------:R-:W-:Y:S01]  /*d280*/  IADD3 R97, -R102, R15, R101 ;  /* 0x0000000f66617210 */ /* 0x000fe20007ffe165 */
[----:B------:R-:W-:-:S03]  /*d290*/  VIADD R18, R14, 0x642 ;  /* 0x000006420e127836 */ /* 0x000fc60000000000 */
[----:B0-----:R-:W-:Y:S01]  /*d2a0*/  VIADDMNMX R0, R99, R97, R98, PT ;  /* 0x0000006163007246 */ /* 0x001fe20003800162 */
[----:B------:R-:W-:-:S03]  /*d2b0*/  IMAD.MOV.U32 R19, RZ, RZ, -0x7fffffe0 ;  /* 0x80000020ff137424 */ /* 0x000fc600078e00ff */
[C---:B------:R-:W-:Y:S02]  /*d2c0*/  ISETP.GT.AND P3, PT, R0.reuse, RZ, PT ;  /* 0x000000ff0000720c */ /* 0x040fe40003f64270 */
[----:B------:R-:W-:Y:S02]  /*d2d0*/  ISETP.GT.AND P4, PT, R0, 0x1, PT ;  /* 0x000000010000780c */ /* 0x000fe40003f84270 */
[----:B------:R-:W-:Y:S02]  /*d2e0*/  R2UR UR6, R18 ;  /* 0x00000000120672ca */ /* 0x000fe400000e0000 */
[----:B------:R-:W-:Y:S02]  /*d2f0*/  R2UR UR7, R19 ;  /* 0x00000000130772ca */ /* 0x000fe400000e0000 */
[----:B------:R-:W-:Y:S02]  /*d300*/  R2UR UR4, R4 ;  /* 0x00000000040472ca */ /* 0x000fe400000e0000 */
[----:B------:R-:W-:-:S02]  /*d310*/  R2UR UR5, R5 ;  /* 0x00000000050572ca */ /* 0x000fc400000e0000 */
[----:B------:R-:W-:Y:S02]  /*d320*/  ISETP.GT.AND P2, PT, R0, 0x8, PT ;  /* 0x000000080000780c */ /* 0x000fe40003f44270 */
[----:B------:R-:W-:Y:S02]  /*d330*/  FSEL R88, R88, -INF , P3 ;  /* 0xff80000058587808 */ /* 0x000fe40001800000 */
[----:B------:R-:W-:Y:S02]  /*d340*/  FSEL R89, R89, -INF , P4 ;  /* 0xff80000059597808 */ /* 0x000fe40002000000 */
[----:B------:R-:W-:Y:S02]  /*d350*/  ISETP.GT.AND P3, PT, R0, 0x9, PT ;  /* 0x000000090000780c */ /* 0x000fe40003f64270 */
[----:B------:R-:W-:Y:S02]  /*d360*/  FSEL R92, R92, -INF , P2 ;  /* 0xff8000005c5c7808 */ /* 0x000fe40001000000 */
[----:B------:R-:W-:-:S02]  /*d370*/  FMNMX.FTZ R15, R88, R89, !PT ;  /* 0x00000059580f7209 */ /* 0x000fc40007810000 */
[----:B------:R-:W-:Y:S02]  /*d380*/  ISETP.GT.AND P2, PT, R0, 0x10, PT ;  /* 0x000000100000780c */ /* 0x000fe40003f44270 */
[----:B------:R-:W-:Y:S02]  /*d390*/  FSEL R93, R93, -INF , P3 ;  /* 0xff8000005d5d7808 */ /* 0x000fe40001800000 */
[----:B------:R-:W-:Y:S01]  /*d3a0*/  FMNMX.FTZ R100, R92, R15, !PT ;  /* 0x0000000f5c647209 */ /* 0x000fe20007810000 */
[----:B------:R-:W-:Y:S02]  /*d3b0*/  WARPGROUP.DEPBAR.LE gsb0, 0x0 ;  /* 0x00008000000079c5 */ /* 0x000fe40000010000 */
[----:B------:R-:W-:Y:S01]  /*d3c0*/  WARPGROUP.ARRIVE ;  /* 0x00000000000079c5 */ /* 0x000fe20000000000 */
[----:B------:R-:W-:Y:S02]  /*d3d0*/  ISETP.GT.AND P3, PT, R0, 0x11, PT ;  /* 0x000000110000780c */ /* 0x000fe40003f64270 */
[----:B------:R-:W-:-:S02]  /*d3e0*/  FSEL R80, R80, -INF , P2 ;  /* 0xff80000050507808 */ /* 0x000fc40001000000 */
[----:B------:R-:W-:Y:S01]  /*d3f0*/  FMNMX.FTZ R15, R93, R100, !PT ;  /* 0x000000645d0f7209 */ /* 0x000fe20007810000 */
[----:B------:R-:W-:Y:S01]  /*d400*/  HGMMA.64x16x16.F32 R32, gdesc[UR4], R32, gsb0 ;  /* 0x00200000042079f0 */ /* 0x000fe20008000820 */
[----:B------:R-:W-:Y:S01]  /*d410*/  ISETP.GT.AND P2, PT, R0, 0x18, PT ;  /* 0x000000180000780c */ /* 0x000fe20003f44270 */
[----:B------:R-:W-:Y:S01]  /*d420*/  VIADD R14, R14, 0x682 ;  /* 0x000006820e0e7836 */ /* 0x000fe20000000000 */
[----:B------:R-:W-:Y:S01]  /*d430*/  FSEL R81, R81, -INF , P3 ;  /* 0xff80000051517808 */ /* 0x000fe20001800000 */
[----:B------:R-:W-:Y:S01]  /*d440*/  SHFL.IDX PT, R20, R20, 0x1, 0x1c1f ;  /* 0x003c1f0014147f89 */ /* 0x000fe200000e0000 */
[----:B------:R-:W-:Y:S01]  /*d450*/  FMNMX.FTZ R16, R80, R15, !PT ;  /* 0x0000000f50107209 */ /* 0x000fe20007810000 */
[----:B------:R-:W-:Y:S01]  /*d460*/  ULDC UR4, c[0x0][0x988] ;  /* 0x0002620000047ab9 */ /* 0x000fe20000000800 */
        /* <DEDUP_REMOVED lines=21> */
[----:B------:R-:W-:Y:S01]  /*d5c0*/  IMAD.MOV.U32 R15, RZ, RZ, -0x7fffffe0 ;  /* 0x80000020ff0f7424 */ /* 0x000fe200078e00ff */
[----:B------:R-:W-:Y:S02]  /*d5d0*/  ISETP.GT.AND P2, PT, R0, 0x38, PT ;  /* 0x000000380000780c */ /* 0x000fe40003f44270 */
[----:B------:R-:W-:Y:S02]  /*d5e0*/  FSEL R65, R65, -INF , P3 ;  /* 0xff80000041417808 */ /* 0x000fe40001800000 */
[----:B------:R-:W-:Y:S02]  /*d5f0*/  FMNMX.FTZ R16, R64, R17, !PT ;  /* 0x0000001140107209 */ /* 0x000fe40007810000 */
[----:B------:R-:W-:Y:S02]  /*d600*/  R2UR UR11, R15 ;  /* 0x000000000f0b72ca */ /* 0x000fe400000e0000 */
[----:B------:R-:W-:-:S02]  /*d610*/  ISETP.GT.AND P3, PT, R0, 0x39, PT ;  /* 0x000000390000780c */ /* 0x000fc40003f64270 */
[----:B------:R-:W-:Y:S02]  /*d620*/  FSEL R68, R68, -INF , P2 ;  /* 0xff80000044447808 */ /* 0x000fe40001000000 */
[----:B------:R-:W-:Y:S02]  /*d630*/  FMNMX.FTZ R15, R65, R16, !PT ;  /* 0x00000010410f7209 */ /* 0x000fe40007810000 */
[----:B------:R-:W-:Y:S02]  /*d640*/  R2UR UR10, R14 ;  /* 0x000000000e0a72ca */ /* 0x000fe400000e0000 */
[----:B------:R-:W-:Y:S02]  /*d650*/  ISETP.GT.AND P2, PT, R0, 0x40, PT ;  /* 0x000000400000780c */ /* 0x000fe40003f44270 */
[----:B------:R-:W-:Y:S02]  /*d660*/  FSEL R69, R69, -INF , P3 ;  /* 0xff80000045457808 */ /* 0x000fe40001800000 */
[----:B------:R-:W-:-:S02]  /*d670*/  FMNMX.FTZ R14, R68, R15, !PT ;  /* 0x0000000f440e7209 */ /* 0x000fc40007810000 */
[----:B------:R-:W-:Y:S02]  /*d680*/  R2UR UR8, R4 ;  /* 0x00000000040872ca */ /* 0x000fe400000e0000 */
[----:B------:R-:W-:Y:S02]  /*d690*/  R2UR UR9, R5 ;  /* 0x00000000050972ca */ /* 0x000fe400000e0000 */
[----:B------:R-:W-:Y:S02]  /*d6a0*/  ISETP.GT.AND P3, PT, R0, 0x41, PT ;  /* 0x000000410000780c */ /* 0x000fe40003f64270 */
[----:B------:R-:W-:Y:S02]  /*d6b0*/  FSEL R56, R56, -INF , P2 ;  /* 0xff80000038387808 */ /* 0x000fe40001000000 */
[----:B------:R-:W-:Y:S01]  /*d6c0*/  FMNMX.FTZ R15, R69, R14, !PT ;  /* 0x0000000e450f7209 */ /* 0x000fe20007810000 */
[----:B------:R-:W-:Y:S02]  /*d6d0*/  WARPGROUP.DEPBAR.LE gsb0, 0x0 ;  /* 0x00008000000079c5 */ /* 0x000fe40000010000 */
[----:B------:R-:W-:Y:S01]  /*d6e0*/  ISETP.GT.AND P2, PT, R0, 0x48, PT ;  /* 0x000000480000780c */ /* 0x000fe20003f44270 */
[----:B------:R-:W-:Y:S01]  /*d6f0*/  WARPGROUP.ARRIVE ;  /* 0x00000000000079c5 */ /* 0x000fe20000000000 */
[----:B------:R-:W-:-:S02]  /*d700*/  FSEL R57, R57, -INF , P3 ;  /* 0xff80000039397808 */ /* 0x000fc40001800000 */
[----:B------:R-:W-:Y:S02]  /*d710*/  FMNMX.FTZ R14, R56, R15, !PT ;  /* 0x0000000f380e7209 */ /* 0x000fe40007810000 */
[----:B------:R-:W-:Y:S01]  /*d720*/  ISETP.GT.AND P3, PT, R0, 0x49, PT ;  /* 0x000000490000780c */ /* 0x000fe20003f64270 */
[----:B------:R-:W-:Y:S01]  /*d730*/  HGMMA.64x16x16.F32 R24, gdesc[UR8], R24, gsb0 ;  /* 0x00200000081879f0 */ /* 0x000fe20008000818 */
        /* <DEDUP_REMOVED lines=57> */
[----:B------:R-:W-:Y:S01]  /*dad0*/  IMAD.U32 R0, RZ, RZ, UR4 ;  /* 0x00000004ff007e24 */ /* 0x000fe2000f8e00ff */
[----:B------:R-:W-:-:S04]  /*dae0*/  VIADDMNMX R97, R20, R97, R98, PT ;  /* 0x0000006114617246 */ /* 0x000fc80003800162 */
[C---:B------:R-:W-:Y:S02]  /*daf0*/  ISETP.GT.AND P3, PT, R97.reuse, RZ, PT ;  /* 0x000000ff6100720c */ /* 0x040fe40003f64270 */
[----:B------:R-:W-:Y:S02]  /*db00*/  ISETP.GT.AND P4, PT, R97, 0x1, PT ;  /* 0x000000016100780c */ /* 0x000fe40003f84270 */
[----:B0-----:R-:W-:-:S04]  /*db10*/  FMNMX.FTZ R14, R17, R14, !PT ;  /* 0x0000000e110e7209 */ /* 0x001fc80007810000 */
[C---:B------:R-:W-:Y:S01]  /*db20*/  FSETP.NEU.FTZ.AND P2, PT, R14.reuse, -INF , PT ;  /* 0xff8000000e00780b */ /* 0x040fe20003f5d000 */
[----:B------:R-:W-:-:S05]  /*db30*/  FMUL.FTZ R15, R14, R0 ;  /* 0x000000000e0f7220 */ /* 0x000fca0000410000 */
[----:B------:R-:W-:Y:S02]  /*db40*/  FSEL R15, R15, RZ, P2 ;  /* 0x000000ff0f0f7208 */ /* 0x000fe40001000000 */
[----:B------:R-:W-:Y:S02]  /*db50*/  ISETP.GT.AND P2, PT, R97, 0x8, PT ;  /* 0x000000086100780c */ /* 0x000fe40003f44270 */
[----:B------:R-:W-:Y:S01]  /*db60*/  FSEL R90, R90, -INF , P3 ;  /* 0xff8000005a5a7808 */ /* 0x000fe20001800000 */
[-CC-:B------:R-:W-:Y:S01]  /*db70*/  FFMA.FTZ R89, R89, R0.reuse, -R15.reuse ;  /* 0x0000000059597223 */ /* 0x180fe2000001080f */
[----:B------:R-:W-:Y:S02]  /*db80*/  FSEL R91, R91, -INF , P4 ;  /* 0xff8000005b5b7808 */ /* 0x000fe40002000000 */
[----:B------:R-:W-:Y:S01]  /*db90*/  ISETP.GT.AND P3, PT, R97, 0x9, PT ;  /* 0x000000096100780c */ /* 0x000fe20003f64270 */
[----:B------:R0:W-:Y:S01]  /*dba0*/  MUFU.EX2 R17, R89 ;  /* 0x0000005900117308 */ /* 0x0001e20000000800 */
[----:B------:R-:W-:Y:S01]  /*dbb0*/  FSEL R94, R94, -INF , P2 ;  /* 0xff8000005e5e7808 */ /* 0x000fe20001000000 */
[----:B------:R-:W-:Y:S01]  /*dbc0*/  FFMA.FTZ R88, R88, R0, -R15 ;  /* 0x0000000058587223 */ /* 0x000fe2000001080f */
[----:B------:R-:W-:-:S02]  /*dbd0*/  FSEL R95, R95, -INF , P3 ;  /* 0xff8000005f5f7808 */ /* 0x000fc40001800000 */
[C---:B------:R-:W-:Y:S02]  /*dbe0*/  ISETP.GT.AND P2, PT, R97.reuse, 0x10, PT ;  /* 0x000000106100780c */ /* 0x040fe40003f44270 */
[----:B0-----:R-:W-:Y:S01]  /*dbf0*/  FMNMX.FTZ R89, R90, R91, !PT ;  /* 0x0000005b5a597209 */ /* 0x001fe20007810000 */
[----:B------:R0:W1:Y:S03]  /*dc00*/  MUFU.EX2 R16, R88 ;  /* 0x0000005800107308 */ /* 0x0000660000000800 */
[----:B------:R-:W-:Y:S02]  /*dc10*/  FMNMX.FTZ R20, R94, R89, !PT ;  /* 0x000000595e147209 */ /* 0x000fe40007810000 */
[----:B------:R-:W-:Y:S02]  /*dc20*/  ISETP.GT.AND P3, PT, R97, 0x11, PT ;  /* 0x000000116100780c */ /* 0x000fe40003f64270 */
[----:B------:R-:W-:-:S02]  /*dc30*/  FMNMX.FTZ R89, R95, R20, !PT ;  /* 0x000000145f597209 */ /* 0x000fc40007810000 */
[----:B0-----:R-:W-:Y:S01]  /*dc40*/  FSEL R88, R82, -INF , P2 ;  /* 0xff80000052587808 */ /* 0x001fe20001000000 */
[----:B------:R-:W-:Y:S01]  /*dc50*/  FFMA.FTZ R82, R84, R0, -R15 ;  /* 0x0000000054527223 */ /* 0x000fe2000001080f */
        /* <DEDUP_REMOVED lines=8> */
[----:B------:R-:W-:Y:S01]  /*dce0*/  FMNMX.FTZ R20, R86, R89, !PT ;  /* 0x0000005956147209 */ /* 0x000fe20007810000 */
[----:B------:R-:W-:Y:S01]  /*dcf0*/  FFMA.FTZ R83, R85, R0, -R15 ;  /* 0x0000000055537223 */ /* 0x000fe2000001080f */
        /* <DEDUP_REMOVED lines=10> */
[C---:B------:R-:W-:Y:S02]  /*dda0*/  ISETP.GT.AND P2, PT, R97.reuse, 0x30, PT ;  /* 0x000000306100780c */ /* 0x040fe40003f44270 */
[----:B------:R-:W-:Y:S02]  /*ddb0*/  FMNMX.FTZ R20, R78, R85, !PT ;  /* 0x000000554e147209 */ /* 0x000fe40007810000 */
[----:B------:R-:W-:Y:S02]  /*ddc0*/  ISETP.GT.AND P3, PT, R97, 0x31, PT ;  /* 0x000000316100780c */ /* 0x000fe40003f64270 */
[----:B------:R-:W-:-:S02]  /*ddd0*/  FSEL R85, R66, -INF , P2 ;  /* 0xff80000042557808 */ /* 0x000fc40001000000 */
[----:B------:R-:W-:Y:S01]  /*dde0*/  FMNMX.FTZ R20, R79, R20, !PT ;  /* 0x000000144f147209 */ /* 0x000fe20007810000 */
[--C-:B------:R-:W-:Y:S01]  /*ddf0*/  FFMA.FTZ R66, R76, R0, -R15.reuse ;  /* 0x000000004c427223 */ /* 0x100fe2000001080f */
[----:B------:R-:W-:Y:S02]  /*de00*/  FSEL R76, R67, -INF , P3 ;  /* 0xff800000434c7808 */ /* 0x000fe40001800000 */
[----:B------:R-:W-:Y:S02]  /*de10*/  ISETP.GT.AND P2, PT, R97, 0x38, PT ;  /* 0x000000386100780c */ /* 0x000fe40003f44270 */
[----:B------:R-:W-:Y:S01]  /*de20*/  FMNMX.FTZ R67, R85, R20, !PT ;  /* 0x0000001455437209 */ /* 0x000fe20007810000 */
[----:B------:R-:W-:Y:S01]  /*de30*/  FFMA.FTZ R89, R77, R0, -R15 ;  /* 0x000000004d597223 */ /* 0x000fe2000001080f */
        /* <DEDUP_REMOVED lines=13> */
[-CC-:B------:R-:W-:Y:S01]  /*df10*/  FFMA.FTZ R18, R92, R0.reuse, -R15.reuse ;  /* 0x000000005c127223 */ /* 0x180fe2000001080f */
[----:B------:R-:W-:Y:S01]  /*df20*/  FFMA.FTZ R92, R65, R0, -R15 ;  /* 0x00000000415c7223 */ /* 0x000fe2000001080f */
[----:B------:R-:W-:Y:S02]  /*df30*/  ISETP.GT.AND P3, PT, R97, 0x49, PT ;  /* 0x000000496100780c */ /* 0x000fe40003f64270 */
[----:B------:R-:W-:-:S02]  /*df40*/  FSEL R62, R62, -INF , P2 ;  /* 0xff8000003e3e7808 */ /* 0x000fc40001000000 */
[----:B------:R-:W-:Y:S01]  /*df50*/  FMNMX.FTZ R65, R64, R59, !PT ;  /* 0x0000003b40417209 */ /* 0x000fe20007810000 */
[----:B------:R0:W-:Y:S01]  /*df60*/  MUFU.EX2 R67, R89 ;  /* 0x0000005900437308 */ /* 0x0001e20000000800 */
[----:B------:R-:W-:Y:S02]  /*df70*/  ISETP.GT.AND P2, PT, R97, 0x50, PT ;  /* 0x000000506100780c */ /* 0x000fe40003f44270 */
[----:B------:R-:W-:Y:S02]  /*df80*/  FMNMX.FTZ R20, R62, R65, !PT ;  /* 0x000000413e147209 */ /* 0x000fe40007810000 */
[----:B------:R-:W-:Y:S02]  /*df90*/  FSEL R65, R50, -INF , P2 ;  /* 0xff80000032417808 */ /* 0x000fe40001000000 */
[----:B0-----:R-:W-:Y:S02]  /*dfa0*/  FSEL R89, R63, -INF , P3 ;  /* 0xff8000003f597808 */ /* 0x001fe40001800000 */
[----:B------:R-:W-:-:S02]  /*dfb0*/  ISETP.GT.AND P3, PT, R97, 0x51, PT ;  /* 0x000000516100780c */ /* 0x000fc40003f64270 */
[----:B------:R-:W-:Y:S02]  /*dfc0*/  FMNMX.FTZ R20, R89, R20, !PT ;  /* 0x0000001459147209 */ /* 0x000fe40007810000 */
[----:B------:R-:W-:Y:S02]  /*dfd0*/  ISETP.GT.AND P2, PT, R97, 0x58, PT ;  /* 0x000000586100780c */ /* 0x000fe40003f44270 */
[----:B------:R-:W-:Y:S02]  /*dfe0*/  FSEL R63, R51, -INF , P3 ;  /* 0xff800000333f7808 */ /* 0x000fe40001800000 */
[----:B------:R-:W-:Y:S01]  /*dff0*/  FMNMX.FTZ R20, R65, R20, !PT ;  /* 0x0000001441147209 */ /* 0x000fe20007810000 */
[----:B------:R-:W-:Y:S01]  /*e000*/  FFMA.FTZ R51, R69, R0, -R15 ;  /* 0x0000000045337223 */ /* 0x000fe2000001080f */
[----:B------:R-:W-:Y:S02]  /*e010*/  ISETP.GT.AND P3, PT, R97, 0x59, PT ;  /* 0x000000596100780c */ /* 0x000fe40003f64270 */
[----:B------:R-:W-:-:S02]  /*e020*/  FSEL R54, R54, -INF , P2 ;  /* 0xff80000036367808 */ /* 0x000fc40001000000 */
[----:B------:R-:W-:Y:S02]  /*e030*/  FMNMX.FTZ R69, R63, R20, !PT ;  /* 0x000000143f457209 */ /* 0x000fe40007810000 */
[----:B------:R-:W-:Y:S02]  /*e040*/  FSEL R55, R55, -INF , P3 ;  /* 0xff80000037377808 */ /* 0x000fe40001800000 */
[C---:B------:R-:W-:Y:S02]  /*e050*/  ISETP.GT.AND P2, PT, R97.reuse, 0x60, PT ;  /* 0x000000606100780c */ /* 0x040fe40003f44270 */
[----:B------:R-:W-:Y:S01]  /*e060*/  FMNMX.FTZ R20, R54, R69, !PT ;  /* 0x0000004536147209 */ /* 0x000fe20007810000 */
[----:B------:R-:W-:Y:S01]  /*e070*/  FFMA.FTZ R50, R68, R0, -R15 ;  /* 0x0000000044327223 */ /* 0x000fe2000001080f */
[----:B------:R-:W-:Y:S02]  /*e080*/  ISETP.GT.AND P3, PT, R97, 0x61, PT ;  /* 0x000000616100780c */ /* 0x000fe40003f64270 */
[----:B------:R-:W-:-:S02]  /*e090*/  FSEL R68, R42, -INF , P2 ;  /* 0xff8000002a447808 */ /* 0x000fc40001000000 */
[----:B------:R-:W-:Y:S01]  /*e0a0*/  FMNMX.FTZ R69, R55, R20, !PT ;  /* 0x0000001437457209 */ /* 0x000fe20007810000 */
[----:B------:R-:W-:Y:S01]  /*e0b0*/  FFMA.FTZ R42, R56, R0, -R15 ;  /* 0x00000000382a7223 */ /* 0x000fe2000001080f */
[----:B------:R-:W-:Y:S02]  /*e0c0*/  FSEL R56, R43, -INF , P3 ;  /* 0xff8000002b387808 */ /* 0x000fe40001800000 */
[C---:B------:R-:W-:Y:S02]  /*e0d0*/  ISETP.GT.AND P2, PT, R97.reuse, 0x68, PT ;  /* 0x000000686100780c */ /* 0x040fe40003f44270 */
[----:B------:R-:W-:Y:S02]  /*e0e0*/  FMNMX.FTZ R43, R68, R69, !PT ;  /* 0x00000045442b7209 */ /* 0x000fe40007810000 */
[----:B------:R-:W-:Y:S02]  /*e0f0*/  ISETP.GT.AND P3, PT, R97, 0x69, PT ;  /* 0x000000696100780c */ /* 0x000fe40003f64270 */
[----:B------:R-:W-:-:S02]  /*e100*/  FSEL R69, R46, -INF , P2 ;  /* 0xff8000002e457808 */ /* 0x000fc40001000000 */
[----:B------:R-:W-:Y:S01]  /*e110*/  FMNMX.FTZ R20, R56, R43, !PT ;  /* 0x0000002b38147209 */ /* 0x000fe20007810000 */
[----:B------:R-:W-:Y:S01]  /*e120*/  FFMA.FTZ R46, R57, R0, -R15 ;  /* 0x00000000392e7223 */ /* 0x000fe2000001080f */
[----:B------:R-:W-:Y:S02]  /*e130*/  FSEL R57, R47, -INF , P3 ;  /* 0xff8000002f397808 */ /* 0x000fe40001800000 */
[----:B------:R-:W-:Y:S02]  /*e140*/  ISETP.GT.AND P2, PT, R97, 0x70, PT ;  /* 0x000000706100780c */ /* 0x000fe40003f44270 */
[----:B------:R-:W-:Y:S01]  /*e150*/  FMNMX.FTZ R20, R69, R20, !PT ;  /* 0x0000001445147209 */ /* 0x000fe20007810000 */
[----:B------:R0:W-:Y:S01]  /*e160*/  MUFU.EX2 R59, R92 ;  /* 0x0000005c003b7308 */ /* 0x0001e20000000800 */
[----:B------:R-:W-:Y:S02]  /*e170*/  ISETP.GT.AND P3, PT, R97, 0x71, PT ;  /* 0x000000716100780c */ /* 0x000fe40003f64270 */
[----:B------:R-:W-:-:S02]  /*e180*/  FMNMX.FTZ R47, R57, R20, !PT ;  /* 0x00000014392f7209 */ /* 0x000fc40007810000 */
[----:B0-----:R-:W-:Y:S01]  /*e190*/  FSEL R92, R34, -INF , P2 ;  /* 0xff800000225c7808 */ /* 0x001fe20001000000 */
[-CC-:B------:R-:W-:Y:S01]  /*e1a0*/  FFMA.FTZ R34, R60, R0.reuse, -R15.reuse ;  /* 0x000000003c227223 */ /* 0x180fe2000001080f */
[----:B------:R-:W-:Y:S02]  /*e1b0*/  ISETP.GT.AND P2, PT, R97, 0x78, PT ;  /* 0x000000786100780c */ /* 0x000fe40003f44270 */
[----:B------:R-:W-:Y:S02]  /*e1c0*/  FSEL R60, R35, -INF , P3 ;  /* 0xff800000233c7808 */ /* 0x000fe40001800000 */
[----:B------:R-:W-:Y:S01]  /*e1d0*/  FMNMX.FTZ R47, R92, R47, !PT ;  /* 0x0000002f5c2f7209 */ /* 0x000fe20007810000 */
[----:B------:R-:W-:Y:S01]  /*e1e0*/  FFMA.FTZ R19, R93, R0, -R15 ;  /* 0x000000005d137223 */ /* 0x000fe2000001080f */
[----:B------:R-:W-:Y:S02]  /*e1f0*/  ISETP.GT.AND P3, PT, R97, 0x79, PT ;  /* 0x000000796100780c */ /* 0x000fe40003f64270 */
[----:B------:R-:W-:-:S02]  /*e200*/  FSEL R93, R38, -INF , P2 ;  /* 0xff800000265d7808 */ /* 0x000fc40001000000 */
[----:B------:R-:W-:Y:S01]  /*e210*/  FMNMX.FTZ R20, R60, R47, !PT ;  /* 0x0000002f3c147209 */ /* 0x000fe20007810000 */
[----:B------:R-:W-:Y:S01]  /*e220*/  FFMA.FTZ R35, R61, R0, -R15 ;  /* 0x000000003d237223 */ /* 0x000fe2000001080f */
[----:B------:R-:W-:Y:S02]  /*e230*/  FSEL R61, R39, -INF , P3 ;  /* 0xff800000273d7808 */ /* 0x000fe40001800000 */
[----:B------:R-:W-:Y:S02]  /*e240*/  ISETP.GT.AND P2, PT, R97, 0x80, PT ;  /* 0x000000806100780c */ /* 0x000fe40003f44270 */
        /* <DEDUP_REMOVED lines=11> */
[----:B------:R-:W-:-:S04]  /*e300*/  FMNMX.FTZ R20, R97, R20, !PT ;  /* 0x0000001461147209 */ /* 0x000fc80007810000 */
[----:B------:R-:W-:-:S05]  /*e310*/  FMNMX.FTZ R20, R31, R20, !PT ;  /* 0x000000141f147209 */ /* 0x000fca0007810000 */
[----:B------:R-:W0:Y:S01]  /*e320*/  SHFL.BFLY PT, R39, R20, 0x2, 0x1f ;  /* 0x0c401f0014277f89 */ /* 0x000e2200000e0000 */
[-CC-:B------:R-:W-:Y:S01]  /*e330*/  FFMA.FTZ R38, R48, R0.reuse, -R15.reuse ;  /* 0x0000000030267223 */ /* 0x180fe2000001080f */
[-CC-:B------:R-:W-:Y:S01]  /*e340*/  FFMA.FTZ R48, R49, R0.reuse, -R15.reuse ;  /* 0x0000000031307223 */ /* 0x180fe2000001080f */
[----:B------:R-:W-:Y:S01]  /*e350*/  FFMA.FTZ R49, R53, R0, -R15 ;  /* 0x0000000035317223 */ /* 0x000fe2000001080f */
[----:B0-----:R-:W-:-:S05]  /*e360*/  FMNMX.FTZ R30, R20, R39, !PT ;  /* 0x00000027141e7209 */ /* 0x001fca0007810000 */
[----:B------:R-:W0:Y:S01]  /*e370*/  SHFL.BFLY PT, R53, R30, 0x1, 0x1f ;  /* 0x0c201f001e357f89 */ /* 0x000e2200000e0000 */
[----:B------:R2:W-:Y:S01]  /*e380*/  MUFU.EX2 R43, R46 ;  /* 0x0000002e002b7308 */ /* 0x0005e20000000800 */
[-CC-:B------:R-:W-:Y:S01]  /*e390*/  FFMA.FTZ R47, R52, R0.reuse, -R15.reuse ;  /* 0x00000000342f7223 */ /* 0x180fe2000001080f */
[-CC-:B--2---:R-:W-:Y:S01]  /*e3a0*/  FFMA.FTZ R46, R40, R0.reuse, -R15.reuse ;  /* 0x00000000282e7223 */ /* 0x184fe2000001080f */
[-CC-:B------:R-:W-:Y:S01]  /*e3b0*/  FFMA.FTZ R40, R44, R0.reuse, -R15.reuse ;  /* 0x000000002c287223 */ /* 0x180fe2000001080f */
[-CC-:B------:R-:W-:Y:S01]  /*e3c0*/  FFMA.FTZ R44, R45, R0.reuse, -R15.reuse ;  /* 0x000000002d2c7223 */ /* 0x180fe2000001080f */
[-CC-:B------:R-:W-:Y:S01]  /*e3d0*/  FFMA.FTZ R45, R33, R0.reuse, -R15.reuse ;  /* 0x00000000212d7223 */ /* 0x180fe2000001080f */
[-CC-:B------:R-:W-:Y:S01]  /*e3e0*/  FFMA.FTZ R33, R24, R0.reuse, -R15.reuse ;  /* 0x0000000018217223 */ /* 0x180fe2000001080f */
[-CC-:B------:R-:W-:Y:S01]  /*e3f0*/  FFMA.FTZ R39, R32, R0.reuse, -R15.reuse ;  /* 0x0000000020277223 */ /* 0x180fe2000001080f */
[----:B0-----:R-:W-:Y:S01]  /*e400*/  FMNMX.FTZ R20, R30, R53, !PT ;  /* 0x000000351e147209 */ /* 0x001fe20007810000 */
[----:B------:R-:W-:-:S03]  /*e410*/  FFMA.FTZ R80, R80, R0, -R15 ;  /* 0x0000000050507223 */ /* 0x000fc6000001080f */
[C---:B------:R-:W-:Y:S01]  /*e420*/  FSETP.NEU.FTZ.AND P2, PT, R20.reuse, -INF , PT ;  /* 0xff8000001400780b */ /* 0x040fe20003f5d000 */
[-C--:B------:R-:W-:Y:S01]  /*e430*/  FMUL.FTZ R24, R20, R0.reuse ;  /* 0x0000000014187220 */ /* 0x080fe20000410000 */
        /* <DEDUP_REMOVED lines=9> */
[----:B------:R-:W-:-:S05]  /*e4d0*/  FSEL R15, R24, RZ, P2 ;  /* 0x000000ff180f7208 */ /* 0x000fca0001000000 */
[-CC-:B------:R-:W-:Y:S01]  /*e4e0*/  FFMA.FTZ R24, R90, R0.reuse, -R15.reuse ;  /* 0x000000005a187223 */ /* 0x180fe2000001080f */
[-CC-:B------:R-:W-:Y:S01]  /*e4f0*/  FFMA.FTZ R99, R91, R0.reuse, -R15.reuse ;  /* 0x000000005b637223 */ /* 0x180fe2000001080f */
[-CC-:B------:R-:W-:Y:S01]  /*e500*/  FFMA.FTZ R90, R94, R0.reuse, -R15.reuse ;  /* 0x000000005e5a7223 */ /* 0x180fe2000001080f */
[----:B------:R-:W-:-:S03]  /*e510*/  FFMA.FTZ R95, R95, R0, -R15 ;  /* 0x000000005f5f7223 */ /* 0x000fc6000001080f */
[----:B------:R-:W-:Y:S01]  /*e520*/  MUFU.EX2 R24, R24 ;  /* 0x0000001800187308 */ /* 0x000fe20000000800 */
[----:B------:R-:W-:-:S07]  /*e530*/  FFMA.FTZ R88, R88, R0, -R15 ;  /* 0x0000000058587223 */ /* 0x000fce000001080f */
[----:B------:R-:W0:Y:S01]  /*e540*/  MUFU.EX2 R99, R99 ;  /* 0x0000006300637308 */ /* 0x000e220000000800 */
[----:B------:R-:W-:-:S07]  /*e550*/  FFMA.FTZ R91, R84, R0, -R15 ;  /* 0x00000000545b7223 */ /* 0x000fce000001080f */
[----:B------:R-:W2:Y:S08]  /*e560*/  MUFU.EX2 R18, R18 ;  /* 0x0000001200127308 */ /* 0x000eb00000000800 */
[----:B------:R-:W3:Y:S01]  /*e570*/  MUFU.EX2 R90, R90 ;  /* 0x0000005a005a7308 */ /* 0x000ee20000000800 */
[----:B------:R-:W-:-:S07]  /*e580*/  FFMA.FTZ R25, R74, R0, -R15 ;  /* 0x000000004a197223 */ /* 0x000fce000001080f */
[----:B------:R-:W4:Y:S01]  /*e590*/  MUFU.EX2 R19, R19 ;  /* 0x0000001300137308 */ /* 0x000f220000000800 */
[-CC-:B------:R-:W-:Y:S01]  /*e5a0*/  FFMA.FTZ R30, R86, R0.reuse, -R15.reuse ;  /* 0x00000000561e7223 */ /* 0x180fe2000001080f */
[----:B------:R-:W-:-:S06]  /*e5b0*/  FFMA.FTZ R74, R75, R0, -R15 ;  /* 0x000000004b4a7223 */ /* 0x000fcc000001080f */
[----:B------:R-:W4:Y:S01]  /*e5c0*/  MUFU.EX2 R95, R95 ;  /* 0x0000005f005f7308 */ /* 0x000f220000000800 */
[-CC-:B------:R-:W-:Y:S01]  /*e5d0*/  FFMA.FTZ R75, R79, R0.reuse, -R15.reuse ;  /* 0x000000004f4b7223 */ /* 0x180fe2000001080f */
[----:B------:R-:W-:Y:S01]  /*e5e0*/  FFMA.FTZ R29, R85, R0, -R15 ;  /* 0x00000000551d7223 */ /* 0x000fe2000001080f */
[----:B-1----:R-:W-:-:S05]  /*e5f0*/  FADD.FTZ R79, R16, R17 ;  /* 0x00000011104f7221 */ /* 0x002fca0000010000 */
[----:B------:R-:W-:Y:S01]  /*e600*/  MUFU.EX2 R80, R80 ;  /* 0x0000005000507308 */ /* 0x000fe20000000800 */
[----:B0-----:R-:W-:Y:S01]  /*e610*/  FADD.FTZ R85, R24, R99 ;  /* 0x0000006318557221 */ /* 0x001fe20000010000 */
[----:B------:R-:W-:-:S06]  /*e620*/  FFMA.FTZ R87, R87, R0, -R15 ;  /* 0x0000000057577223 */ /* 0x000fcc000001080f */
[----:B------:R-:W0:Y:S01]  /*e630*/  MUFU.EX2 R88, R88 ;  /* 0x0000005800587308 */ /* 0x000e220000000800 */
[-CC-:B------:R-:W-:Y:S01]  /*e640*/  FFMA.FTZ R28, R78, R0.reuse, -R15.reuse ;  /* 0x000000004e1c7223 */ /* 0x180fe2000001080f */
[-CC-:B------:R-:W-:Y:S01]  /*e650*/  FFMA.FTZ R53, R77, R0.reuse, -R15.reuse ;  /* 0x000000004d357223 */ /* 0x180fe2000001080f */
[----:B------:R-:W-:-:S05]  /*e660*/  FFMA.FTZ R77, R62, R0, -R15 ;  /* 0x000000003e4d7223 */ /* 0x000fca000001080f */
[----:B------:R-:W1:Y:S01]  /*e670*/  MUFU.EX2 R81, R81 ;  /* 0x0000005100517308 */ /* 0x000e620000000800 */
[----:B--2---:R-:W-:Y:S01]  /*e680*/  FADD.FTZ R78, R18, R79 ;  /* 0x0000004f124e7221 */ /* 0x004fe20000010000 */
[----:B------:R-:W-:Y:S02]  /*e690*/  @!P1 VIADD R62, R21, 0x31c40 ;  /* 0x00031c40153e9836 */ /* 0x000fe40000000000 */
[----:B---3--:R-:W-:-:S04]  /*e6a0*/  FADD.FTZ R84, R90, R85 ;  /* 0x000000555a547221 */ /* 0x008fc80000010000 */
[----:B------:R-:W2:Y:S01]  /*e6b0*/  MUFU.EX2 R91, R91 ;  /* 0x0000005b005b7308 */ /* 0x000ea20000000800 */
[----:B------:R-:W-:Y:S01]  /*e6c0*/  F2FP.F16.F32.PACK_AB R16, R17, R16 ;  /* 0x000000101110723e */ /* 0x000fe200000000ff */
[----:B----4-:R-:W-:Y:S01]  /*e6d0*/  FADD.FTZ R85, R19, R78 ;  /* 0x0000004e13557221 */ /* 0x010fe20000010000 */
[----:B------:R-:W-:-:S05]  /*e6e0*/  F2FP.F16.F32.PACK_AB R17, R99, R24 ;  /* 0x000000186311723e */ /* 0x000fca00000000ff */
[----:B------:R-:W-:Y:S01]  /*e6f0*/  MUFU.EX2 R82, R82 ;  /* 0x0000005200527308 */ /* 0x000fe20000000800 */
[----:B------:R-:W-:Y:S01]  /*e700*/  FADD.FTZ R99, R95, R84 ;  /* 0x000000545f637221 */ /* 0x000fe20000010000 */
[----:B------:R-:W-:-:S06]  /*e710*/  @!P1 PRMT R62, RZ, 0x654, R62 ;  /* 0x00000654ff3e9816 */ /* 0x000fcc000000003e */
[----:B------:R-:W3:Y:S01]  /*e720*/  MUFU.EX2 R30, R30 ;  /* 0x0000001e001e7308 */ /* 0x000ee20000000800 */
[-CC-:B------:R-:W-:Y:S01]  /*e730*/  FFMA.FTZ R24, R63, R0.reuse, -R15.reuse ;  /* 0x000000003f187223 */ /* 0x180fe2000001080f */
[-CC-:B------:R-:W-:Y:S01]  /*e740*/  FFMA.FTZ R89, R89, R0.reuse, -R15.reuse ;  /* 0x0000000059597223 */ /* 0x180fe2000001080f */
[----:B------:R-:W-:-:S05]  /*e750*/  FFMA.FTZ R63, R60, R0, -R15 ;  /* 0x000000003c3f7223 */ /* 0x000fca000001080f */
[----:B------:R-:W-:Y:S01]  /*e760*/  MUFU.EX2 R83, R83 ;  /* 0x0000005300537308 */ /* 0x000fe20000000800 */
[----:B0-----:R-:W-:Y:S01]  /*e770*/  FADD.FTZ R60, R88, R99 ;  /* 0x00000063583c7221 */ /* 0x001fe20000010000 */
[----:B------:R0:W-:Y:S06]  /*e780*/  @!P1 SYNCS.ARRIVE.TRANS64.RED.A1T0 RZ, [R62+URZ], RZ ;  /* 0x000000ff3eff99a7 */ /* 0x0001ec000810043f */
[----:B------:R-:W4:Y:S08]  /*e790*/  MUFU.EX2 R87, R87 ;  /* 0x0000005700577308 */ /* 0x000f300000000800 */
[----:B------:R1:W-:Y:S01]  /*e7a0*/  MUFU.EX2 R21, R77 ;  /* 0x0000004d00157308 */ /* 0x0003e20000000800 */
[----:B------:R-:W-:-:S07]  /*e7b0*/  FFMA.FTZ R78, R54, R0, -R15 ;  /* 0x00000000364e7223 */ /* 0x000fce000001080f */
[----:B------:R-:W4:Y:S01]  /*e7c0*/  MUFU.EX2 R72, R72 ;  /* 0x0000004800487308 */ /* 0x000f220000000800 */
[----:B-1----:R-:W-:Y:S01]  /*e7d0*/  FFMA.FTZ R77, R56, R0, -R15 ;  /* 0x00000000384d7223 */ /* 0x002fe2000001080f */
[----:B------:R-:W-:-:S06]  /*e7e0*/  FADD.FTZ R56, R80, R85 ;  /* 0x0000005550387221 */ /* 0x000fcc0000010000 */
[----:B------:R-:W1:Y:S01]  /*e7f0*/  MUFU.EX2 R25, R25 ;  /* 0x0000001900197308 */ /* 0x000e620000000800 */
[----:B------:R-:W-:Y:S01]  /*e800*/  FADD.FTZ R85, R81, R56 ;  /* 0x0000003851557221 */ /* 0x000fe20000010000 */
[-CC-:B------:R-:W-:Y:S01]  /*e810*/  FFMA.FTZ R84, R68, R0.reuse, -R15.reuse ;  /* 0x0000000044547223 */ /* 0x180fe2000001080f */
[----:B------:R-:W-:-:S05]  /*e820*/  FFMA.FTZ R68, R57, R0, -R15 ;  /* 0x0000000039447223 */ /* 0x000fca000001080f */
[----:B------:R-:W1:Y:S01]  /*e830*/  MUFU.EX2 R73, R73 ;  /* 0x0000004900497308 */ /* 0x000e620000000800 */
[----:B------:R-:W-:-:S07]  /*e840*/  FFMA.FTZ R57, R26, R0, -R15 ;  /* 0x000000001a397223 */ /* 0x000fce000001080f */
[----:B------:R-:W1:Y:S01]  /*e850*/  MUFU.EX2 R74, R74 ;  /* 0x0000004a004a7308 */ /* 0x000e620000000800 */
[----:B------:R-:W-:-:S07]  /*e860*/  FFMA.FTZ R56, R27, R0, -R15 ;  /* 0x000000001b387223 */ /* 0x000fce000001080f */
[----:B0-----:R2:W-:Y:S02]  /*e870*/  MUFU.EX2 R62, R89 ;  /* 0x00000059003e7308 */ /* 0x0015e40000000800 */
[----:B--2---:R-:W-:-:S06]  /*e880*/  FADD.FTZ R89, R91, R60 ;  /* 0x0000003c5b597221 */ /* 0x004fcc0000010000 */
[----:B------:R-:W0:Y:S01]  /*e890*/  MUFU.EX2 R66, R66 ;  /* 0x0000004200427308 */ /* 0x000e220000000800 */
[----:B---3--:R-:W-:-:S07]  /*e8a0*/  FADD.FTZ R26, R30, R89 ;  /* 0x000000591e1a7221 */ /* 0x008fce0000010000 */
[----:B------:R2:W-:Y:S01]  /*e8b0*/  MUFU.EX2 R54, R24 ;  /* 0x0000001800367308 */ /* 0x0005e20000000800 */
[----:B----4-:R-:W-:Y:S01]  /*e8c0*/  FADD.FTZ R26, R87, R26 ;  /* 0x0000001a571a7221 */ /* 0x010fe20000010000 */
[----:B------:R-:W-:-:S06]  /*e8d0*/  FFMA.FTZ R76, R76, R0, -R15 ;  /* 0x000000004c4c7223 */ /* 0x000fcc000001080f */
[----:B------:R-:W3:Y:S01]  /*e8e0*/  MUFU.EX2 R28, R28 ;  /* 0x0000001c001c7308 */ /* 0x000ee20000000800 */
[----:B--2---:R-:W-:-:S04]  /*e8f0*/  FADD.FTZ R24, R82, R85 ;  /* 0x0000005552187221 */ /* 0x004fc80000010000 */
[----:B------:R-:W-:-:S03]  /*e900*/  FADD.FTZ R27, R83, R24 ;  /* 0x00000018531b7221 */ /* 0x000fc60000010000 */
[----:B------:R-:W2:Y:S01]  /*e910*/  MUFU.EX2 R75, R75 ;  /* 0x0000004b004b7308 */ /* 0x000ea20000000800 */
[----:B------:R-:W-:Y:S01]  /*e920*/  FADD.FTZ R24, R72, R27 ;  /* 0x0000001b48187221 */ /* 0x000fe20000010000 */
[----:B-1----:R-:W-:Y:S01]  /*e930*/  FADD.FTZ R27, R25, R26 ;  /* 0x0000001a191b7221 */ /* 0x002fe20000010000 */
[-CC-:B------:R-:W-:Y:S01]  /*e940*/  FFMA.FTZ R70, R70, R0.reuse, -R15.reuse ;  /* 0x0000000046467223 */ /* 0x180fe2000001080f */
[-CC-:B------:R-:W-:Y:S01]  /*e950*/  FFMA.FTZ R71, R71, R0.reuse, -R15.reuse ;  /* 0x0000000047477223 */ /* 0x180fe2000001080f */
[----:B------:R-:W-:-:S03]  /*e960*/  FFMA.FTZ R64, R64, R0, -R15 ;  /* 0x0000000040407223 */ /* 0x000fc6000001080f */
[----:B------:R-:W-:Y:S01]  /*e970*/  MUFU.EX2 R58, R58 ;  /* 0x0000003a003a7308 */ /* 0x000fe20000000800 */
[-CC-:B------:R-:W-:Y:S01]  /*e980*/  FFMA.FTZ R65, R65, R0.reuse, -R15.reuse ;  /* 0x0000000041417223 */ /* 0x180fe2000001080f */
[-CC-:B------:R-:W-:Y:S01]  /*e990*/  FFMA.FTZ R79, R55, R0.reuse, -R15.reuse ;  /* 0x00000000374f7223 */ /* 0x180fe2000001080f */
[-CC-:B------:R-:W-:Y:S01]  /*e9a0*/  FFMA.FTZ R69, R69, R0.reuse, -R15.reuse ;  /* 0x0000000045457223 */ /* 0x180fe2000001080f */
[-CC-:B------:R-:W-:Y:S01]  /*e9b0*/  FFMA.FTZ R92, R92, R0.reuse, -R15.reuse ;  /* 0x000000005c5c7223 */ /* 0x180fe2000001080f */
[-CC-:B------:R-:W-:Y:S01]  /*e9c0*/  FFMA.FTZ R93, R93, R0.reuse, -R15.reuse ;  /* 0x000000005d5d7223 */ /* 0x180fe2000001080f */
[-CC-:B------:R-:W-:Y:S02]  /*e9d0*/  FFMA.FTZ R61, R61, R0.reuse, -R15.reuse ;  /* 0x000000003d3d7223 */ /* 0x180fe4000001080f */
[----:B------:R-:W1:Y:S01]  /*e9e0*/  MUFU.EX2 R29, R29 ;  /* 0x0000001d001d7308 */ /* 0x000e620000000800 */
[-CC-:B------:R-:W-:Y:S01]  /*e9f0*/  FFMA.FTZ R97, R97, R0.reuse, -R15.reuse ;  /* 0x0000000061617223 */ /* 0x180fe2000001080f */
[----:B------:R-:W-:Y:S01]  /*ea00*/  FFMA.FTZ R15, R31, R0, -R15 ;  /* 0x000000001f0f7223 */ /* 0x000fe2000001080f */
[----:B------:R-:W-:Y:S01]  /*ea10*/  FADD.FTZ R31, R73, R24 ;  /* 0x00000018491f7221 */ /* 0x000fe20000010000 */
[----:B------:R-:W-:-:S04]  /*ea20*/  FADD.FTZ R27, R74, R27 ;  /* 0x0000001b4a1b7221 */ /* 0x000fc80000010000 */
[----:B------:R-:W4:Y:S01]  /*ea30*/  MUFU.EX2 R76, R76 ;  /* 0x0000004c004c7308 */ /* 0x000f220000000800 */
[----:B------:R-:W-:Y:S01]  /*ea40*/  F2FP.F16.F32.PACK_AB R18, R19, R18 ;  /* 0x000000121312723e */ /* 0x000fe200000000ff */
[----:B0-----:R-:W-:Y:S01]  /*ea50*/  FADD.FTZ R24, R66, R31 ;  /* 0x0000001f42187221 */ /* 0x001fe20000010000 */
[----:B------:R-:W-:Y:S01]  /*ea60*/  F2FP.F16.F32.PACK_AB R19, R95, R90 ;  /* 0x0000005a5f13723e */ /* 0x000fe200000000ff */
[----:B---3--:R-:W-:-:S04]  /*ea70*/  FADD.FTZ R26, R28, R27 ;  /* 0x0000001b1c1a7221 */ /* 0x008fc80000010000 */
[----:B------:R-:W0:Y:S01]  /*ea80*/  MUFU.EX2 R50, R50 ;  /* 0x0000003200327308 */ /* 0x000e220000000800 */
[----:B------:R-:W-:Y:S01]  /*ea90*/  FADD.FTZ R27, R67, R24 ;  /* 0x00000018431b7221 */ /* 0x000fe20000010000 */
[----:B--2---:R-:W-:-:S06]  /*eaa0*/  FADD.FTZ R26, R75, R26 ;  /* 0x0000001a4b1a7221 */ /* 0x004fcc0000010000 */
[----:B------:R-:W2:Y:S01]  /*eab0*/  MUFU.EX2 R70, R70 ;  /* 0x0000004600467308 */ /* 0x000ea20000000800 */
[----:B------:R3:W-:Y:S01]  /*eac0*/  STSM.16.M88.4 [R23+0x24300], R16 ;  /* 0x0243001017007844 */ /* 0x0007e20000000200 */
[----:B-1----:R-:W-:-:S06]  /*ead0*/  FADD.FTZ R31, R29, R26 ;  /* 0x0000001a1d1f7221 */ /* 0x002fcc0000010000 */
[----:B------:R-:W1:Y:S01]  /*eae0*/  MUFU.EX2 R51, R51 ;  /* 0x0000003300337308 */ /* 0x000e620000000800 */
[----:B------:R-:W-:-:S07]  /*eaf0*/  F2FP.F16.F32.PACK_AB R26, R67, R66 ;  /* 0x00000042431a723e */ /* 0x000fce00000000ff */
[----:B------:R-:W1:Y:S01]  /*eb00*/  MUFU.EX2 R71, R71 ;  /* 0x0000004700477308 */ /* 0x000e620000000800 */
[----:B---3--:R-:W-:Y:S01]  /*eb10*/  F2FP.F16.F32.PACK_AB R19, R87, R30 ;  /* 0x0000001e5713723e */ /* 0x008fe200000000ff */
[----:B------:R-:W-:-:S06]  /*eb20*/  FADD.FTZ R30, R58, R27 ;  /* 0x0000001b3a1e7221 */ /* 0x000fcc0000010000 */
[----:B------:R-:W3:Y:S01]  /*eb30*/  MUFU.EX2 R42, R42 ;  /* 0x0000002a002a7308 */ /* 0x000ee20000000800 */
[----:B------:R-:W-:Y:S01]  /*eb40*/  FADD.FTZ R67, R59, R30 ;  /* 0x0000001e3b437221 */ /* 0x000fe20000010000 */
[----:B----4-:R-:W-:-:S06]  /*eb50*/  FADD.FTZ R31, R76, R31 ;  /* 0x0000001f4c1f7221 */ /* 0x010fcc0000010000 */
[----:B------:R-:W4:Y:S01]  /*eb60*/  MUFU.EX2 R53, R53 ;  /* 0x0000003500357308 */ /* 0x000f220000000800 */
[----:B------:R-:W-:Y:S01]  /*eb70*/  F2FP.F16.F32.PACK_AB R27, R75, R28 ;  /* 0x0000001c4b1b723e */ /* 0x000fe200000000ff */
[----:B0-----:R-:W-:Y:S01]  /*eb80*/  FADD.FTZ R30, R50, R67 ;  /* 0x00000043321e7221 */ /* 0x001fe20000010000 */
[----:B------:R-:W-:-:S05]  /*eb90*/  F2FP.F16.F32.PACK_AB R28, R59, R58 ;  /* 0x0000003a3b1c723e */ /* 0x000fca00000000ff */
[----:B------:R-:W0:Y:S01]  /*eba0*/  MUFU.EX2 R64, R64 ;  /* 0x0000004000407308 */ /* 0x000e220000000800 */
[----:B--2---:R-:W-:Y:S01]  /*ebb0*/  FADD.FTZ R58, R70, R31 ;  /* 0x0000001f463a7221 */ /* 0x004fe20000010000 */
[C---:B-1----:R-:W-:Y:S01]  /*ebc0*/  FADD.FTZ R59, R51.reuse, R30 ;  /* 0x0000001e333b7221 */ /* 0x042fe20000010000 */
[----:B------:R-:W-:Y:S02]  /*ebd0*/  F2FP.F16.F32.PACK_AB R30, R51, R50 ;  /* 0x00000032331e723e */ /* 0x000fe400000000ff */
[----:B------:R-:W-:-:S03]  /*ebe0*/  FADD.FTZ R58, R71, R58 ;  /* 0x0000003a473a7221 */ /* 0x000fc60000010000 */
[----:B------:R-:W1:Y:S01]  /*ebf0*/  MUFU.EX2 R34, R34 ;  /* 0x0000002200227308 */ /* 0x000e620000000800 */
[----:B---3--:R-:W-:Y:S01]  /*ec00*/  FADD.FTZ R50, R42, R59 ;  /* 0x0000003b2a327221 */ /* 0x008fe20000010000 */
[----:B----4-:R-:W-:-:S06]  /*ec10*/  FADD.FTZ R51, R53, R58 ;  /* 0x0000003a35337221 */ /* 0x010fcc0000010000 */
[----:B------:R-:W2:Y:S01]  /*ec20*/  MUFU.EX2 R35, R35 ;  /* 0x0000002300237308 */ /* 0x000ea20000000800 */
[----:B------:R-:W-:Y:S01]  /*ec30*/  FADD.FTZ R59, R43, R50 ;  /* 0x000000322b3b7221 */ /* 0x000fe20000010000 */
[----:B0-----:R-:W-:-:S06]  /*ec40*/  FADD.FTZ R50, R64, R51 ;  /* 0x0000003340327221 */ /* 0x001fcc0000010000 */
[----:B------:R-:W0:Y:S01]  /*ec50*/  MUFU.EX2 R65, R65 ;  /* 0x0000004100417308 */ /* 0x000e220000000800 */
[----:B------:R-:W-:Y:S02]  /*ec60*/  F2FP.F16.F32.PACK_AB R16, R81, R80 ;  /* 0x000000505110723e */ /* 0x000fe400000000ff */
[----:B------:R-:W-:-:S05]  /*ec70*/  F2FP.F16.F32.PACK_AB R17, R91, R88 ;  /* 0x000000585b11723e */ /* 0x000fca00000000ff */
[----:B------:R-:W3:Y:S01]  /*ec80*/  MUFU.EX2 R38, R38 ;  /* 0x0000002600267308 */ /* 0x000ee20000000800 */
[----:B------:R-:W-:Y:S01]  /*ec90*/  F2FP.F16.F32.PACK_AB R18, R83, R82 ;  /* 0x000000525312723e */ /* 0x000fe200000000ff */
[----:B------:R-:W-:Y:S01]  /*eca0*/  FADD.FTZ R51, R21, R50 ;  /* 0x0000003215337221 */ /* 0x000fe20000010000 */
[----:B------:R-:W-:-:S05]  /*ecb0*/  F2FP.F16.F32.PACK_AB R24, R73, R72 ;  /* 0x000000484918723e */ /* 0x000fca00000000ff */
[----:B------:R-:W4:Y:S01]  /*ecc0*/  MUFU.EX2 R48, R48 ;  /* 0x0000003000307308 */ /* 0x000f220000000800 */
[----:B------:R-:W-:Y:S01]  /*ecd0*/  F2FP.F16.F32.PACK_AB R25, R74, R25 ;  /* 0x000000194a19723e */ /* 0x000fe200000000ff */
[----:B------:R2:W-:Y:S01]  /*ece0*/  STSM.16.M88.4 [R23+0x25b00], R16 ;  /* 0x025b001017007844 */ /* 0x0005e20000000200 */
[----:B-1----:R-:W-:-:S05]  /*ecf0*/  FADD.FTZ R58, R34, R59 ;  /* 0x0000003b223a7221 */ /* 0x002fca0000010000 */
[----:B------:R-:W1:Y:S01]  /*ed00*/  MUFU.EX2 R55, R78 ;  /* 0x0000004e00377308 */ /* 0x000e620000000800 */
[----:B------:R-:W-:Y:S01]  /*ed10*/  F2FP.F16.F32.PACK_AB R29, R76, R29 ;  /* 0x0000001d4c1d723e */ /* 0x000fe200000000ff */
[----:B------:R0:W-:Y:S01]  /*ed20*/  STSM.16.M88.4 [R23+0x27300], R24 ;  /* 0x0273001817007844 */ /* 0x0001e20000000200 */
[----:B------:R-:W-:-:S05]  /*ed30*/  F2FP.F16.F32.PACK_AB R31, R71, R70 ;  /* 0x00000046471f723e */ /* 0x000fca00000000ff */
[----:B------:R-:W1:Y:S01]  /*ed40*/  MUFU.EX2 R47, R47 ;  /* 0x0000002f002f7308 */ /* 0x000e620000000800 */
[----:B--2---:R-:W-:Y:S01]  /*ed50*/  F2FP.F16.F32.PACK_AB R16, R43, R42 ;  /* 0x0000002a2b10723e */ /* 0x004fe200000000ff */
[----:B------:R-:W-:Y:S01]  /*ed60*/  FADD.FTZ R42, R62, R51 ;  /* 0x000000333e2a7221 */ /* 0x000fe20000010000 */
[----:B------:R-:W-:-:S05]  /*ed70*/  FADD.FTZ R43, R35, R58 ;  /* 0x0000003a232b7221 */ /* 0x000fca0000010000 */
[----:B------:R-:W2:Y:S01]  /*ed80*/  MUFU.EX2 R60, R79 ;  /* 0x0000004f003c7308 */ /* 0x000ea20000000800 */
[----:B0-----:R-:W-:Y:S01]  /*ed90*/  FADD.FTZ R25, R65, R42 ;  /* 0x0000002a41197221 */ /* 0x001fe20000010000 */
[----:B---3--:R-:W-:-:S06]  /*eda0*/  FADD.FTZ R43, R38, R43 ;  /* 0x0000002b262b7221 */ /* 0x008fcc0000010000 */
[----:B------:R-:W0:Y:S01]  /*edb0*/  MUFU.EX2 R49, R49 ;  /* 0x0000003100317308 */ /* 0x000e220000000800 */
[----:B------:R3:W-:Y:S07]  /*edc0*/  STSM.16.M88.4 [R23+0x28b00], R28 ;  /* 0x028b001c17007844 */ /* 0x0007ee0000000200 */
[----:B------:R-:W0:Y:S01]  /*edd0*/  MUFU.EX2 R78, R84 ;  /* 0x00000054004e7308 */ /* 0x000e220000000800 */
[----:B----4-:R-:W-:Y:S01]  /*ede0*/  FADD.FTZ R26, R48, R43 ;  /* 0x0000002b301a7221 */ /* 0x010fe20000010000 */
[----:B------:R-:W-:Y:S01]  /*edf0*/  F2FP.F16.F32.PACK_AB R19, R62, R21 ;  /* 0x000000153e13723e */ /* 0x000fe200000000ff */
[----:B------:R-:W4:Y:S05]  /*ee00*/  @P5 LDC R43, c[0x0][0x450] ;  /* 0x00011400ff2b5b82 */ /* 0x000f2a0000000800 */
[----:B------:R-:W0:Y:S01]  /*ee10*/  MUFU.EX2 R46, R46 ;  /* 0x0000002e002e7308 */ /* 0x000e220000000800 */
[----:B---3--:R-:W-:-:S07]  /*ee20*/  FADD.FTZ R28, R54, R25 ;  /* 0x00000019361c7221 */ /* 0x008fce0000010000 */
[----:B------:R-:W3:Y:S01]  /*ee30*/  MUFU.EX2 R77, R77 ;  /* 0x0000004d004d7308 */ /* 0x000ee20000000800 */
[----:B-1----:R-:W-:Y:S01]  /*ee40*/  FADD.FTZ R21, R55, R28 ;  /* 0x0000001c37157221 */ /* 0x002fe20000010000 */
[----:B------:R-:W-:-:S06]  /*ee50*/  FADD.FTZ R26, R47, R26 ;  /* 0x0000001a2f1a7221 */ /* 0x000fcc0000010000 */
[----:B------:R-:W1:Y:S01]  /*ee60*/  MUFU.EX2 R41, R41 ;  /* 0x0000002900297308 */ /* 0x000e620000000800 */
[----:B--2---:R-:W-:-:S07]  /*ee70*/  FADD.FTZ R21, R60, R21 ;  /* 0x000000153c157221 */ /* 0x004fce0000010000 */
[----:B------:R-:W2:Y:S01]  /*ee80*/  MUFU.EX2 R69, R69 ;  /* 0x0000004500457308 */ /* 0x000ea20000000800 */
[----:B0-----:R-:W-:Y:S01]  /*ee90*/  FADD.FTZ R29, R49, R26 ;  /* 0x0000001a311d7221 */ /* 0x001fe20000010000 */
[----:B------:R-:W-:-:S06]  /*eea0*/  F2FP.F16.F32.PACK_AB R18, R35, R34 ;  /* 0x000000222312723e */ /* 0x000fcc00000000ff */
[----:B------:R-:W0:Y:S01]  /*eeb0*/  MUFU.EX2 R40, R40 ;  /* 0x0000002800287308 */ /* 0x000e220000000800 */
[----:B------:R-:W4:Y:S01]  /*eec0*/  @P5 LDC R35, c[0x0][0x44c] ;  /* 0x00011300ff235b82 */ /* 0x000f220000000800 */
[----:B------:R-:W-:-:S06]  /*eed0*/  FADD.FTZ R30, R78, R21 ;  /* 0x000000154e1e7221 */ /* 0x000fcc0000010000 */
[----:B------:R-:W0:Y:S01]  /*eee0*/  MUFU.EX2 R68, R68 ;  /* 0x0000004400447308 */ /* 0x000e220000000800 */
[----:B------:R-:W-:-:S07]  /*eef0*/  FADD.FTZ R28, R46, R29 ;  /* 0x0000001d2e1c7221 */ /* 0x000fce0000010000 */
[----:B------:R-:W4:Y:S01]  /*ef00*/  MUFU.EX2 R44, R44 ;  /* 0x0000002c002c7308 */ /* 0x000f220000000800 */
[----:B---3--:R-:W-:-:S07]  /*ef10*/  FADD.FTZ R30, R77, R30 ;  /* 0x0000001e4d1e7221 */ /* 0x008fce0000010000 */
[----:B------:R-:W3:Y:S01]  /*ef20*/  MUFU.EX2 R92, R92 ;  /* 0x0000005c005c7308 */ /* 0x000ee20000000800 */
[----:B------:R-:W-:Y:S01]  /*ef30*/  F2FP.F16.F32.PACK_AB R17, R64, R53 ;  /* 0x000000354011723e */ /* 0x000fe200000000ff */
[----:B-1----:R-:W-:-:S06]  /*ef40*/  FADD.FTZ R21, R41, R28 ;  /* 0x0000001c29157221 */ /* 0x002fcc0000010000 */
[----:B------:R-:W1:Y:S01]  /*ef50*/  MUFU.EX2 R39, R39 ;  /* 0x0000002700277308 */ /* 0x000e620000000800 */
[----:B--2---:R-:W-:-:S07]  /*ef60*/  FADD.FTZ R31, R69, R30 ;  /* 0x0000001e451f7221 */ /* 0x004fce0000010000 */
[----:B------:R-:W2:Y:S01]  /*ef70*/  MUFU.EX2 R63, R63 ;  /* 0x0000003f003f7308 */ /* 0x000ea20000000800 */
[----:B0-----:R-:W-:Y:S01]  /*ef80*/  FADD.FTZ R21, R40, R21 ;  /* 0x0000001528157221 */ /* 0x001fe20000010000 */
[----:B------:R0:W-:Y:S06]  /*ef90*/  STSM.16.M88.4 [R23+0x2a300], R16 ;  /* 0x02a3001017007844 */ /* 0x0001ec0000000200 */
[----:B------:R-:W2:Y:S01]  /*efa0*/  MUFU.EX2 R45, R45 ;  /* 0x0000002d002d7308 */ /* 0x000ea20000000800 */
[----:B------:R-:W-:-:S07]  /*efb0*/  F2FP.F16.F32.PACK_AB R24, R48, R38 ;  /* 0x000000263018723e */ /* 0x000fce00000000ff */
[----:B------:R-:W2:Y:S01]  /*efc0*/  MUFU.EX2 R93, R93 ;  /* 0x0000005d005d7308 */ /* 0x000ea20000000800 */
[----:B0-----:R-:W-:Y:S01]  /*efd0*/  FADD.FTZ R17, R68, R31 ;  /* 0x0000001f44117221 */ /* 0x001fe20000010000 */
[----:B----4-:R-:W-:-:S06]  /*efe0*/  FADD.FTZ R38, R44, R21 ;  /* 0x000000152c267221 */ /* 0x010fcc0000010000 */
[----:B------:R-:W0:Y:S01]  /*eff0*/  MUFU.EX2 R34, R61 ;  /* 0x0000003d00227308 */ /* 0x000e220000000800 */
[----:B---3--:R-:W-:Y:S01]  /*f000*/  FADD.FTZ R16, R92, R17 ;  /* 0x000000115c107221 */ /* 0x008fe20000010000 */
[----:B-1----:R-:W-:-:S06]  /*f010*/  FADD.FTZ R38, R39, R38 ;  /* 0x0000002627267221 */ /* 0x002fcc0000010000 */
[----:B------:R-:W1:Y:S01]  /*f020*/  MUFU.EX2 R57, R57 ;  /* 0x0000003900397308 */ /* 0x000e620000000800 */
[----:B--2---:R-:W-:Y:S01]  /*f030*/  FADD.FTZ R16, R63, R16 ;  /* 0x000000103f107221 */ /* 0x004fe20000010000 */
[----:B------:R-:W-:-:S06]  /*f040*/  F2FP.F16.F32.PACK_AB R25, R54, R65 ;  /* 0x000000413619723e */ /* 0x000fcc00000000ff */
[----:B------:R-:W2:Y:S01]  /*f050*/  MUFU.EX2 R36, R36 ;  /* 0x0000002400247308 */ /* 0x000ea20000000800 */
[----:B------:R-:W-:Y:S01]  /*f060*/  F2FP.F16.F32.PACK_AB R26, R49, R47 ;  /* 0x0000002f311a723e */ /* 0x000fe200000000ff */
[----:B------:R-:W-:Y:S01]  /*f070*/  FADD.FTZ R17, R45, R38 ;  /* 0x000000262d117221 */ /* 0x000fe20000010000 */
[----:B------:R-:W-:Y:S01]  /*f080*/  F2FP.F16.F32.PACK_AB R27, R60, R55 ;  /* 0x000000373c1b723e */ /* 0x000fe200000000ff */
[----:B------:R-:W-:-:S04]  /*f090*/  @P5 IMAD.HI.U32 R18, R103, R35, RZ ;  /* 0x0000002367125227 */ /* 0x000fc800078e00ff */
[----:B------:R-:W-:Y:S01]  /*f0a0*/  FADD.FTZ R19, R93, R16 ;  /* 0x000000105d137221 */ /* 0x000fe20000010000 */
[----:B------:R-:W3:Y:S01]  /*f0b0*/  MUFU.EX2 R37, R37 ;  /* 0x0000002500257308 */ /* 0x000ee20000000800 */
[----:B------:R4:W-:Y:S07]  /*f0c0*/  STSM.16.M88.4 [R23+0x2bb00], R24 ;  /* 0x02bb001817007844 */ /* 0x0009ee0000000200 */
[----:B------:R-:W-:Y:S08]  /*f0d0*/  MUFU.EX2 R56, R56 ;  /* 0x0000003800387308 */ /* 0x000ff00000000800 */
[----:B------:R-:W-:Y:S01]  /*f0e0*/  MUFU.EX2 R97, R97 ;  /* 0x0000006100617308 */ /* 0x000fe20000000800 */
[----:B----4-:R-:W-:-:S02]  /*f0f0*/  IMAD.MOV.U32 R27, RZ, RZ, R103 ;  /* 0x000000ffff1b7224 */ /* 0x010fc400078e0067 */
[----:B0-----:R-:W-:Y:S01]  /*f100*/  FADD.FTZ R26, R34, R19 ;  /* 0x00000013221a7221 */ /* 0x001fe20000010000 */
[----:B------:R-:W-:-:S04]  /*f110*/  @P5 SHF.R.U32.HI R27, RZ, R43, R18 ;  /* 0x0000002bff1b5219 */ /* 0x000fc80000011612 */
[----:B------:R0:W4:Y:S01]  /*f120*/  MUFU.EX2 R38, R15 ;  /* 0x0000000f00267308 */ /* 0x0001220000000800 */
[----:B------:R-:W-:-:S07]  /*f130*/  F2FP.F16.F32.PACK_AB R28, R41, R46 ;  /* 0x0000002e291c723e */ /* 0x000fce00000000ff */
[----:B------:R-:W4:Y:S01]  /*f140*/  MUFU.EX2 R33, R33 ;  /* 0x0000002100217308 */ /* 0x000f220000000800 */
[----:B------:R-:W-:Y:S01]  /*f150*/  F2FP.F16.F32.PACK_AB R29, R77, R78 ;  /* 0x0000004e4d1d723e */ /* 0x000fe200000000ff */
[----:B-1----:R-:W-:-:S06]  /*f160*/  FADD.FTZ R25, R57, R26 ;  /* 0x0000001a39197221 */ /* 0x002fcc0000010000 */
[----:B------:R-:W1:Y:S01]  /*f170*/  MUFU.EX2 R52, R52 ;  /* 0x0000003400347308 */ /* 0x000e620000000800 */
[----:B------:R-:W-:-:S07]  /*f180*/  F2FP.F16.F32.PACK_AB R30, R44, R40 ;  /* 0x000000282c1e723e */ /* 0x000fce00000000ff */
[----:B------:R-:W-:Y:S01]  /*f190*/  MUFU.EX2 R32, R32 ;  /* 0x0000002000207308 */ /* 0x000fe20000000800 */
[----:B------:R-:W-:-:S07]  /*f1a0*/  F2FP.F16.F32.PACK_AB R31, R68, R69 ;  /* 0x00000045441f723e */ /* 0x000fce00000000ff */
[----:B------:R-:W1:Y:S01]  /*f1b0*/  MUFU.EX2 R155, R155 ;  /* 0x0000009b009b7308 */ /* 0x000e620000000800 */
[----:B------:R-:W-:Y:S01]  /*f1c0*/  IADD3 R26, R27, R101, -R102 ;  /* 0x000000651b1a7210 */ /* 0x000fe20007ffe866 */
[----:B--2---:R-:W-:Y:S01]  /*f1d0*/  FADD.FTZ R18, R36, R17 ;  /* 0x0000001124127221 */ /* 0x004fe20000010000 */
[----:B------:R2:W-:Y:S03]  /*f1e0*/  STSM.16.M88.4 [R23+0x2d300], R28 ;  /* 0x02d3001c17007844 */ /* 0x0005e60000000200 */
[----:B---3--:R-:W-:Y:S01]  /*f1f0*/  FADD.FTZ R24, R37, R18 ;  /* 0x0000001225187221 */ /* 0x008fe20000010000 */
[----:B0-----:R-:W-:Y:S01]  /*f200*/  IMAD.HI R15, R26, 0x38e38e39, RZ ;  /* 0x38e38e391a0f7827 */ /* 0x001fe200078e02ff */
[----:B----4-:R-:W-:Y:S02]  /*f210*/  F2FP.F16.F32.PACK_AB R27, R38, R97 ;  /* 0x00000061261b723e */ /* 0x010fe400000000ff */
[----:B------:R-:W-:Y:S01]  /*f220*/  F2FP.F16.F32.PACK_AB R16, R45, R39 ;  /* 0x000000272d10723e */ /* 0x000fe200000000ff */
[----:B------:R-:W-:Y:S01]  /*f230*/  FADD.FTZ R21, R33, R24 ;  /* 0x0000001821157221 */ /* 0x000fe20000010000 */
[----:B------:R-:W-:-:S02]  /*f240*/  F2FP.F16.F32.PACK_AB R17, R63, R92 ;  /* 0x0000005c3f11723e */ /* 0x000fc400000000ff */
[----:B------:R-:W-:Y:S01]  /*f250*/  F2FP.F16.F32.PACK_AB R18, R37, R36 ;  /* 0x000000242512723e */ /* 0x000fe200000000ff */
[----:B--2---:R-:W-:Y:S01]  /*f260*/  FADD.FTZ R28, R56, R25 ;  /* 0x00000019381c7221 */ /* 0x004fe20000010000 */
[----:B------:R-:W-:Y:S02]  /*f270*/  F2FP.F16.F32.PACK_AB R19, R34, R93 ;  /* 0x0000005d2213723e */ /* 0x000fe400000000ff */
[----:B-1----:R-:W-:Y:S01]  /*f280*/  F2FP.F16.F32.PACK_AB R24, R52, R33 ;  /* 0x000000213418723e */ /* 0x002fe200000000ff */
[----:B------:R-:W-:Y:S01]  /*f290*/  FADD.FTZ R97, R97, R28 ;  /* 0x0000001c61617221 */ /* 0x000fe20000010000 */
[----:B------:R-:W-:Y:S02]  /*f2a0*/  F2FP.F16.F32.PACK_AB R25, R56, R57 ;  /* 0x000000393819723e */ /* 0x000fe400000000ff */
[----:B------:R-:W-:Y:S02]  /*f2b0*/  F2FP.F16.F32.PACK_AB R26, R155, R32 ;  /* 0x000000209b1a723e */ /* 0x000fe400000000ff */
[----:B------:R-:W-:Y:S01]  /*f2c0*/  SHF.R.U32.HI R28, RZ, 0x1f, R15 ;  /* 0x0000001fff1c7819 */ /* 0x000fe2000001160f */
[----:B------:R-:W-:Y:S03]  /*f2d0*/  STSM.16.M88.4 [R23+0x2eb00], R16 ;  /* 0x02eb001017007844 */ /* 0x000fe60000000200 */
[----:B------:R-:W-:Y:S01]  /*f2e0*/  LEA.HI.SX32 R28, R15, R28, 0x1b ;  /* 0x0000001c0f1c7211 */ /* 0x000fe200078fdaff */
[----:B------:R0:W-:Y:S01]  /*f2f0*/  STSM.16.M88.4 [R23+0x30300], R24 ;  /* 0x0303001817007844 */ /* 0x0001e20000000200 */
[----:B------:R1:W-:Y:S06]  /*f300*/  MEMBAR.ALL.CTA ;  /* 0x0000000000007992 */ /* 0x0003ec0000008000 */
[----:B-1----:R-:W1:Y:S01]  /*f310*/  FENCE.VIEW.ASYNC.S ;  /* 0x00000000000073c6 */ /* 0x002e620000000000 */
[----:B------:R-:W-:Y:S01]  /*f320*/  VIMNMX R72, RZ, R28, !PT ;  /* 0x0000001cff487248 */ /* 0x000fe20007fe0100 */
[----:B------:R-:W-:-:S04]  /*f330*/  VIADD R15, R96, 0xfffffffe ;  /* 0xfffffffe600f7836 */ /* 0x000fc80000000000 */
[----:B------:R2:W-:Y:S01]  /*f340*/  STL [R1+0x40], R72 ;  /* 0x0000404801007387 */ /* 0x0005e20000100800 */
[----:B------:R-:W-:Y:S01]  /*f350*/  ISETP.GE.AND P2, PT, R15, R72, PT ;  /* 0x000000480f00720c */ /* 0x000fe20003f46270 */
[----:B------:R-:W-:-:S04]  /*f360*/  FADD.FTZ R21, R52, R21 ;  /* 0x0000001534157221 */ /* 0x000fc80000010000 */
[----:B------:R-:W-:Y:S01]  /*f370*/  FADD.FTZ R32, R32, R21 ;  /* 0x0000001520207221 */ /* 0x000fe20000010000 */
[----:B------:R-:W-:Y:S01]  /*f380*/  FADD.FTZ R157, R38, R97 ;  /* 0x00000061269d7221 */ /* 0x000fe20000010000 */
[----:B------:R-:W-:Y:S02]  /*f390*/  CS2R R70, SRZ ;  /* 0x0000000000467805 */ /* 0x000fe4000001ff00 */
[----:B------:R-:W-:Y:S01]  /*f3a0*/  CS2R R68, SRZ ;  /* 0x0000000000447805 */ /* 0x000fe2000001ff00 */
[----:B------:R-:W-:Y:S01]  /*f3b0*/  FADD.FTZ R155, R155, R32 ;  /* 0x000000209b9b7221 */ /* 0x000fe20000010000 */
        /* <DEDUP_REMOVED lines=20> */
[----:B0-----:R-:W-:-:S02]  /*f500*/  CS2R R26, SRZ ;  /* 0x00000000001a7805 */ /* 0x001fc4000001ff00 */
[----:B------:R-:W-:Y:S01]  /*f510*/  CS2R R24, SRZ ;  /* 0x0000000000187805 */ /* 0x000fe2000001ff00 */
[----:B-1----:R-:W-:Y:S01]  /*f520*/  NOP ;  /* 0x0000000000007918 */ /* 0x002fe20000000000 */
[----:B--2---:R-:W-:Y:S05]  /*f530*/  @!P2 BRA `(.L_x_2418) ;  /* 0x000000500020a947 */ /* 0x004fea0003800000 */
[----:B------:R0:W5:Y:S01]  /*f540*/  LDL.LU R18, [R1+0x4] ;  /* 0x0000040001127983 */ /* 0x0001620000300800 */
[----:B------:R-:W-:Y:S02]  /*f550*/  IMAD.MOV.U32 R16, RZ, RZ, R20 ;  /* 0x000000ffff107224 */ /* 0x000fe400078e0014 */
[----:B------:R-:W-:Y:S02]  /*f560*/  IMAD.MOV.U32 R17, RZ, RZ, R14 ;  /* 0x000000ffff117224 */ /* 0x000fe400078e000e */
[----:B------:R-:W-:Y:S02]  /*f570*/  IMAD.MOV.U32 R19, RZ, RZ, R145 ;  /* 0x000000ffff137224 */ /* 0x000fe400078e0091 */
[----:B------:R-:W-:-:S07]  /*f580*/  IMAD.MOV.U32 R71, RZ, RZ, RZ ;  /* 0x000000ffff477224 */ /* 0x000fce00078e00ff */
.L_x_2428:
        /* <DEDUP_REMOVED lines=9> */
[----:B-1----:R-:W-:Y:S05]  /*f620*/  @P2 BRA `(.L_x_2419) ;  /* 0x0000000000302947 */ /* 0x002fea0003800000 */
[----:B------:R-:W-:Y:S05]  /*f630*/  @!P0 BRA `(.L_x_2420) ;  /* 0x0000000000048947 */ /* 0x000fea0003800000 */
[----:B------:R-:W-:Y:S01]  /*f640*/  BPT.TRAP 0x1 ;  /* 0x000000040000795c */ /* 0x000fe20000300000 */
.L_x_2420:
[----:B------:R-:W-:Y:S01]  /*f650*/  IMAD R0, R145, 0x8, R22 ;  /* 0x0000000891007824 */ /* 0x000fe200078e0216 */
[----:B------:R-:W-:-:S04]  /*f660*/  SHF.L.U32 R21, R14, 0x1f, RZ ;  /* 0x0000001f0e157819 */ /* 0x000fc800000006ff */
[----:B------:R1:W2:Y:S01]  /*f670*/  SYNCS.PHASECHK.TRANS64.TRYWAIT P3, [R0+URZ+0x31c30], R21 ;  /* 0x031c3015000075a7 */ /* 0x0002a2000806017f */
[----:B------:R-:W-:Y:S05]  /*f680*/  @!P0 BRA `(.L_x_2421) ;  /* 0x0000000000048947 */ /* 0x000fea0003800000 */
[----:B------:R-:W-:Y:S01]  /*f690*/  BPT.TRAP 0x1 ;  /* 0x000000040000795c */ /* 0x000fe20000300000 */
.L_x_2421:
[----:B------:R-:W-:Y:S04]  /*f6a0*/  BSSY B0, `(.L_x_2419) ;  /* 0x0000004000007945 */ /* 0x000fe80003800000 */
[----:B--2---:R-:W-:Y:S05]  /*f6b0*/  @P3 BRA `(.L_x_2422) ;  /* 0x0000000000083947 */ /* 0x004fea0003800000 */
[----:B------:R-:W2:Y:S02]  /*f6c0*/  SYNCS.PHASECHK.TRANS64.TRYWAIT P3, [R0+URZ+0x31c30], R21 ;  /* 0x031c3015000075a7 */ /* 0x000ea4000806017f */
[----:B--2---:R-:W-:Y:S05]  /*f6d0*/  @!P3 BRA `(.L_x_2423) ;  /* 0x00000140001cb947 */ /* 0x004fea0003800000 */
.L_x_2422:
[----:B------:R-:W-:Y:S05]  /*f6e0*/  BSYNC B0 ;  /* 0x0000000000007941 */ /* 0x000fea0003800000 */
.L_x_2419:
[----:B-12---:R-:W1:Y:S02]  /*f6f0*/  S2R R0, SR_TID.X ;  /* 0x0000000000007919 */ /* 0x006e640000002100 */
[----:B-1----:R-:W-:Y:S02]  /*f700*/  SHF.R.U32.HI R14, RZ, 0x7, R0 ;  /* 0x00000007ff0e7819 */ /* 0x002fe40000011600 */
[----:B------:R-:W2:Y:S01]  /*f710*/  LDL R0, [R1+0x30] ;  /* 0x0000300001007983 */ /* 0x000ea20000100800 */
[----:B------:R-:W-:Y:S05]  /*f720*/  WARPSYNC.ALL ;  /* 0x0000000000007948 */ /* 0x000fea0003800000 */
[----:B------:R-:W-:Y:S01]  /*f730*/  VIADD R76, R14, 0x8 ;  /* 0x000000080e4c7836 */ /* 0x000fe20000000000 */
[C---:B------:R-:W-:Y:S01]  /*f740*/  R2UR UR4, R2.reuse ;  /* 0x00000000020472ca */ /* 0x040fe200000e0000 */
[----:B------:R-:W-:Y:S01]  /*f750*/  IMAD.MOV.U32 R75, RZ, RZ, -0x7fffffe0 ;  /* 0x80000020ff4b7424 */ /* 0x000fe200078e00ff */
[----:B------:R-:W-:Y:S01]  /*f760*/  R2UR UR5, R3 ;  /* 0x00000000030572ca */ /* 0x000fe200000e0000 */
[----:B------:R-:W-:Y:S01]  /*f770*/  IMAD.MOV.U32 R21, RZ, RZ, -0x7fffffe0 ;  /* 0x80000020ff157424 */ /* 0x000fe200078e00ff */
[----:B------:R1:W-:Y:S01]  /*f780*/  BAR.SYNC.DEFER_BLOCKING R76, 0x100 ;  /* 0x0004004c0000751d */ /* 0x0003e20000010000 */
[----:B------:R-:W-:Y:S01]  /*f790*/  R2UR UR52, R2 ;  /* 0x00000000023472ca */ /* 0x000fe200000e0000 */
[----:B------:R-:W-:Y:S01]  /*f7a0*/  IMAD.MOV.U32 R73, RZ, RZ, -0x7fffffe0 ;  /* 0x80000020ff497424 */ /* 0x000fe200078e00ff */
[C---:B------:R-:W-:Y:S01]  /*f7b0*/  R2UR UR7, R75.reuse ;  /* 0x000000004b0772ca */ /* 0x040fe200000e0000 */
        /* <DEDUP_REMOVED lines=9> */
[----:B------:R-:W-:Y:S02]  /*f850*/  MOV R75, UR7 ;  /* 0x00000007004b7c02 */ /* 0x000fe40008000f00 */
[----:B------:R-:W-:Y:S02]  /*f860*/  R2UR UR7, R21 ;  /* 0x00000000150772ca */ /* 0x000fe400000e0000 */
[----:B------:R-:W-:-:S02]  /*f870*/  R2UR UR11, R79 ;  /* 0x000000004f0b72ca */ /* 0x000fc400000e0000 */
[----:B------:R-:W-:Y:S01]  /*f880*/  R2UR UR15, R73 ;  /* 0x00000000490f72ca */ /* 0x000fe200000e0000 */
[----:B------:R-:W-:Y:S01]  /*f890*/  WARPGROUP.ARRIVE ;  /* 0x00000000000079c5 */ /* 0x000fe20000000000 */
[----:B------:R-:W-:Y:S02]  /*f8a0*/  R2UR UR12, R2 ;  /* 0x00000000020c72ca */ /* 0x000fe400000e0000 */
[----:B------:R-:W-:Y:S02]  /*f8b0*/  R2UR UR13, R3 ;  /* 0x00000000030d72ca */ /* 0x000fe400000e0000 */
[----:B------:R-:W-:Y:S02]  /*f8c0*/  R2UR UR17, R73 ;  /* 0x00000000491172ca */ /* 0x000fe400000e0000 */
[----:B------:R-:W-:Y:S02]  /*f8d0*/  R2UR UR19, R77 ;  /* 0x000000004d1372ca */ /* 0x000fe400000e0000 */
[----:B------:R-:W-:-:S02]  /*f8e0*/  R2UR UR21, R73 ;  /* 0x00000000491572ca */ /* 0x000fc400000e0000 */
[C---:B------:R-:W-:Y:S02]  /*f8f0*/  R2UR UR23, R73.reuse ;  /* 0x00000000491772ca */ /* 0x040fe400000e0000 */
[----:B------:R-:W-:Y:S02]  /*f900*/  MOV R14, UR61 ;  /* 0x0000003d000e7c02 */ /* 0x000fe40008000f00 */
[C---:B------:R-:W-:Y:S02]  /*f910*/  R2UR UR35, R73.reuse ;  /* 0x00000000492372ca */ /* 0x040fe400000e0000 */
[C---:B------:R-:W-:Y:S02]  /*f920*/  R2UR UR47, R73.reuse ;  /* 0x00000000492f72ca */ /* 0x040fe400000e0000 */
[C---:B------:R-:W-:Y:S02]  /*f930*/  R2UR UR49, R73.reuse ;  /* 0x00000000493172ca */ /* 0x040fe400000e0000 */
[----:B------:R-:W-:Y:S01]  /*f940*/  R2UR UR61, R73 ;  /* 0x00000000493d72ca */ /* 0x000fe200000e0000 */
[----:B------:R-:W-:Y:S01]  /*f950*/  IMAD.MOV.U32 R73, RZ, RZ, -0x7fffffe0 ;  /* 0x80000020ff497424 */ /* 0x000fe200078e00ff */
[----:B------:R-:W-:-:S02]  /*f960*/  R2UR UR25, R77 ;  /* 0x000000004d1972ca */ /* 0x000fc400000e0000 */
[----:B------:R-:W-:Y:S02]  /*f970*/  R2UR UR27, R77 ;  /* 0x000000004d1b72ca */ /* 0x000fe400000e0000 */
[C---:B------:R-:W-:Y:S02]  /*f980*/  R2UR UR31, R79.reuse ;  /* 0x000000004f1f72ca */ /* 0x040fe400000e0000 */
[----:B------:R-:W-:Y:S02]  /*f990*/  R2UR UR39, R79 ;  /* 0x000000004f2772ca */ /* 0x000fe400000e0000 */
[----:B------:R-:W-:Y:S02]  /*f9a0*/  R2UR UR43, R77 ;  /* 0x000000004d2b72ca */ /* 0x000fe400000e0000 */
[C---:B------:R-:W-:Y:S02]  /*f9b0*/  R2UR UR51, R79.reuse ;  /* 0x000000004f3372ca */ /* 0x040fe400000e0000 */
[----:B------:R-:W-:-:S02]  /*f9c0*/  R2UR UR41, R79 ;  /* 0x000000004f2972ca */ /* 0x000fc400000e0000 */
[----:B------:R-:W-:Y:S02]  /*f9d0*/  R2UR UR37, R77 ;  /* 0x000000004d2572ca */ /* 0x000fe400000e0000 */
[----:B------:R-:W-:Y:S02]  /*f9e0*/  R2UR UR28, R8 ;  /* 0x00000000081c72ca */ /* 0x000fe400000e0000 */
[----:B------:R-:W-:Y:S01]  /*f9f0*/  R2UR UR29, R9 ;  /* 0x00000000091d72ca */ /* 0x000fe200000e0000 */
[----:B--2---:R-:W-:Y:S01]  /*fa00*/  IMAD R20, R145, 0x6c0, R0 ;  /* 0x000006c091147824 */ /* 0x004fe200078e0200 */
[----:B------:R-:W-:-:S03]  /*fa10*/  MOV R0, UR60 ;  /* 0x0000003c00007c02 */ /* 0x000fc60008000f00 */
[C---:B------:R-:W-:Y:S02]  /*fa20*/  VIADD R74, R20.reuse, 0x40 ;  /* 0x00000040144a7836 */ /* 0x040fe40000000000 */
[C---:B------:R-:W-:Y:S02]  /*fa30*/  VIADD R72, R20.reuse, 0x80 ;  /* 0x0000008014487836 */ /* 0x040fe40000000000 */
[----:B-1----:R-:W-:Y:S01]  /*fa40*/  VIADD R76, R20, 0x180 ;  /* 0x00000180144c7836 */ /* 0x002fe20000000000 */
        /* <DEDUP_REMOVED lines=19> */
[C---:B------:R-:W-:Y:S01]  /*fb80*/  VIADD R72, R20.reuse, 0x42 ;  /* 0x0000004214487836 */ /* 0x040fe20000000000 */
[----:B------:R-:W-:Y:S01]  /*fb90*/  MOV R80, UR6 ;  /* 0x0000000600507c02 */ /* 0x000fe20008000f00 */
[C---:B------:R-:W-:Y:S01]  /*fba0*/  VIADD R78, R20.reuse, 0x2 ;  /* 0x00000002144e7836 */ /* 0x040fe20000000000 */
[C---:B------:R-:W-:Y:S01]  /*fbb0*/  R2UR UR6, R20.reuse ;  /* 0x00000000140672ca */ /* 0x040fe200000e0000 */
        /* <DEDUP_REMOVED lines=19> */
[----:B------:R-:W-:Y:S02]  /*fcf0*/  R2UR UR8, R76 ;  /* 0x000000004c0872ca */ /* 0x000fe400000e0000 */
[----:B------:R-:W-:Y:S01]  /*fd00*/  R2UR UR48, R72 ;  /* 0x00000000483072ca */ /* 0x000fe200000e0000 */
[----:B------:R-:W-:Y:S01]  /*fd10*/  VIADD R72, R20, 0x240 ;  /* 0x0000024014487836 */ /* 0x000fe20000000000 */
[----:B------:R-:W-:Y:S01]  /*fd20*/  R2UR UR45, R75 ;  /* 0x000000004b2d72ca */ /* 0x000fe200000e0000 */
[----:B------:R-:W-:Y:S01]  /*fd30*/  IMAD.MOV.U32 R75, RZ, RZ, -0x7fffffe0 ;  /* 0x80000020ff4b7424 */ /* 0x000fe200078e00ff */
[----:B------:R-:W-:Y:S01]  /*fd40*/  R2UR UR50, R78 ;  /* 0x000000004e3272ca */ /* 0x000fe200000e0000 */
[----:B------:R-:W-:Y:S01]  /*fd50*/  VIADD R78, R20, 0x1c2 ;  /* 0x000001c2144e7836 */ /* 0x000fe20000000000 */
[----:B------:R-:W-:Y:S01]  /*fd60*/  R2UR UR60, R72 ;  /* 0x00000000483c72ca */ /* 0x000fe200000e0000 */
[----:B------:R-:W-:-:S03]  /*fd70*/  VIADD R72, R20, 0x2c0 ;  /* 0x000002c014487836 */ /* 0x000fc60000000000 */
[----:B------:R-:W-:Y:S02]  /*fd80*/  R2UR UR40, R78 ;  /* 0x000000004e2872ca */ /* 0x000fe400000e0000 */
[----:B------:R-:W-:Y:S01]  /*fd90*/  R2UR UR16, R72 ;  /* 0x00000000481072ca */ /* 0x000fe200000e0000 */
[----:B------:R-:W-:-:S05]  /*fda0*/  VIADD R72, R20, 0x340 ;  /* 0x0000034014487836 */ /* 0x000fca0000000000 */
[----:B------:R-:W-:Y:S01]  /*fdb0*/  R2UR UR20, R72 ;  /* 0x00000000481472ca */ /* 0x000fe200000e0000 */
[----:B------:R-:W-:Y:S01]  /*fdc0*/  VIADD R72, R20, 0x3c0 ;  /* 0x000003c014487836 */ /* 0x000fe20000000000 */
[----:B------:R-:W-:Y:S02]  /*fdd0*/  WARPGROUP.DEPBAR.LE gsb0, 0x0 ;  /* 0x00008000000079c5 */ /* 0x000fe40000010000 */
[----:B------:R-:W-:-:S06]  /*fde0*/  WARPGROUP.ARRIVE ;  /* 0x00000000000079c5 */ /* 0x000fcc0000000000 */
[----:B------:R-:W-:Y:S01]  /*fdf0*/  HGMMA.64x16x16.F32 R128, gdesc[UR52], RZ, !UPT, gsb0 ;  /* 0x00200000348079f0 */ /* 0x000fe2000c0008ff */
[----:B------:R-:W-:Y:S01]  /*fe00*/  UMOV UR52, UR8 ;  /* 0x0000000800347c82 */ /* 0x000fe20008000000 */
[----:B------:R-:W-:Y:S01]  /*fe10*/  UMOV UR53, UR9 ;  /* 0x0000000900357c82 */ /* 0x000fe20008000000 */
        /* <DEDUP_REMOVED lines=9> */
[----:B------:R-:W-:-:S04]  /*feb0*/  IMAD.MOV.U32 R75, RZ, RZ, -0x7fffffe0 ;  /* 0x80000020ff4b7424 */ /* 0x000fc800078e00ff */
        /* <DEDUP_REMOVED lines=33> */
[----:B------:R-:W-:Y:S02]  /*100d0*/  R2UR UR4, R72 ;  /* 0x00000000480472ca */ /* 0x000fe400000e0000 */
[----:B------:R-:W-:Y:S01]  /*100e0*/  R2UR UR5, R73 ;  /* 0x00000000490572ca */ /* 0x000fe200000e0000 */
        /* <DEDUP_REMOVED lines=13> */
[----:B------:R-:W-:Y:S01]  /*101c0*/  HGMMA.64x16x16.F32 R88, gdesc[UR16], RZ, !UPT, gsb0 ;  /* 0x00200000105879f0 */ /* 0x000fe2000c0008ff */
[----:B------:R-:W-:Y:S01]  /*101d0*/  UMOV UR16, UR32 ;  /* 0x0000002000107c82 */ /* 0x000fe20008000000 */
[----:B------:R-:W-:Y:S01]  /*101e0*/  UMOV UR17, UR33 ;  /* 0x0000002100117c82 */ /* 0x000fe20008000000 */
[----:B------:R-:W-:Y:S02]  /*101f0*/  R2UR UR32, R8 ;  /* 0x00000000082072ca */ /* 0x000fe400000e0000 */
[----:B------:R-:W-:Y:S01]  /*10200*/  R2UR UR33, R9 ;  /* 0x00000000092172ca */ /* 0x000fe200000e0000 */
[----:B------:R-:W-:Y:S02]  /*10210*/  WARPGROUP.DEPBAR.LE gsb0, 0x0 ;  /* 0x00008000000079c5 */ /* 0x000fe40000010000 */
[----:B------:R-:W-:-:S06]  /*10220*/  WARPGROUP.ARRIVE ;  /* 0x00000000000079c5 */ /* 0x000fcc0000000000 */
[----:B------:R-:W-:Y:S01]  /*10230*/  HGMMA.64x16x16.F32 R80, gdesc[UR20], RZ, !UPT, gsb0 ;  /* 0x00200000145079f0 */ /* 0x000fe2000c0008ff */
[----:B------:R-:W-:Y:S01]  /*10240*/  UMOV UR20, UR10 ;  /* 0x0000000a00147c82 */ /* 0x000fe20008000000 */
[----:B------:R-:W-:Y:S01]  /*10250*/  UMOV UR21, UR11 ;  /* 0x0000000b00157c82 */ /* 0x000fe20008000000 */
[----:B------:R-:W-:Y:S02]  /*10260*/  WARPGROUP.DEPBAR.LE gsb0, 0x0 ;  /* 0x00008000000079c5 */ /* 0x000fe40000010000 */
[----:B------:R-:W-:-:S06]  /*10270*/  WARPGROUP.ARRIVE ;  /* 0x00000000000079c5 */ /* 0x000fcc0000000000 */
[----:B------:R-:W-:Y:S01]  /*10280*/  HGMMA.64x16x16.F32 R72, gdesc[UR24], RZ, !UPT, gsb0 ;  /* 0x00200000184879f0 */ /* 0x000fe2000c0008ff */
[----:B------:R-:W-:Y:S01]  /*10290*/  UMOV UR24, UR52 ;  /* 0x0000003400187c82 */ /* 0x000fe20008000000 */
[----:B------:R-:W-:Y:S01]  /*102a0*/  UMOV UR25, UR53 ;  /* 0x0000003500197c82 */ /* 0x000fe20008000000 */
[----:B------:R-:W-:Y:S01]  /*102b0*/  UMOV UR52, UR36 ;  /* 0x0000002400347c82 */ /* 0x000fe20008000000 */
[----:B------:R-:W-:Y:S01]  /*102c0*/  UMOV UR53, UR37 ;  /* 0x0000002500357c82 */ /* 0x000fe20008000000 */
[----:B------:R-:W-:Y:S01]  /*102d0*/  R2UR UR36, R8 ;  /* 0x00000000082472ca */ /* 0x000fe200000e0000 */
[----:B------:R-:W-:Y:S01]  /*102e0*/  UMOV UR26, UR14 ;  /* 0x0000000e001a7c82 */ /* 0x000fe20008000000 */
[----:B------:R-:W-:Y:S01]  /*102f0*/  R2UR UR37, R9 ;  /* 0x00000000092572ca */ /* 0x000fe200000e0000 */
[----:B------:R-:W-:Y:S01]  /*10300*/  UMOV UR27, UR15 ;  /* 0x0000000f001b7c82 */ /* 0x000fe20008000000 */
        /* <DEDUP_REMOVED lines=24> */
[----:B------:R-:W-:Y:S01]  /*10490*/  HGMMA.64x16x16.F32 R136, gdesc[UR28], R136, gsb0 ;  /* 0x002000001c8879f0 */ /* 0x000fe20008000888 */
[----:B------:R-:W-:Y:S01]  /*104a0*/  UMOV UR30, UR40 ;  /* 0x00000028001e7c82 */ /* 0x000fe20008000000 */
[----:B------:R-:W-:Y:S01]  /*104b0*/  UMOV UR31, UR41 ;  /* 0x00000029001f7c82 */ /* 0x000fe20008000000 */
[C---:B------:R-:W-:Y:S01]  /*104c0*/  R2UR UR40, R8.reuse ;  /* 0x00000000082872ca */ /* 0x040fe200000e0000 */
[----:B------:R-:W-:Y:S01]  /*104d0*/  UMOV UR28, UR44 ;  /* 0x0000002c001c7c82 */ /* 0x000fe20008000000 */
[C---:B------:R-:W-:Y:S01]  /*104e0*/  R2UR UR41, R9.reuse ;  /* 0x00000000092972ca */ /* 0x040fe200000e0000 */
[----:B------:R-:W-:Y:S01]  /*104f0*/  UMOV UR29, UR45 ;  /* 0x0000002d001d7c82 */ /* 0x000fe20008000000 */
[----:B------:R-:W-:Y:S02]  /*10500*/  R2UR UR44, R8 ;  /* 0x00000000082c72ca */ /* 0x000fe400000e0000 */
[----:B------:R-:W-:Y:S01]  /*10510*/  R2UR UR45, R9 ;  /* 0x00000000092d72ca */ /* 0x000fe200000e0000 */
        /* <DEDUP_REMOVED lines=20> */
[----:B------:R-:W-:Y:S02]  /*10660*/  R2UR UR24, R8 ;  /* 0x00000000081872ca */ /* 0x000fe400000e0000 */
[----:B------:R-:W-:Y:S02]  /*10670*/  R2UR UR25, R9 ;  /* 0x00000000091972ca */ /* 0x000fe400000e0000 */
[----:B------:R-:W-:Y:S02]  /*10680*/  R2UR UR36, R12 ;  /* 0x000000000c2472ca */ /* 0x000fe400000e0000 */
[----:B------:R-:W-:Y:S01]  /*10690*/  R2UR UR37, R13 ;  /* 0x000000000d2572ca */ /* 0x000fe200000e0000 */
[----:B------:R-:W-:-:S02]  /*106a0*/  WARPGROUP.DEPBAR.LE gsb0, 0x0 ;  /* 0x00008000000079c5 */ /* 0x000fc40000010000 */
[----:B------:R-:W-:-:S06]  /*106b0*/  WARPGROUP.ARRIVE ;  /* 0x00000000000079c5 */ /* 0x000fcc0000000000 */
[----:B------:R-:W-:Y:S01]  /*106c0*/  HGMMA.64x16x16.F32 R112, gdesc[UR40], R112, gsb0 ;  /* 0x00200000287079f0 */ /* 0x000fe20008000870 */
[----:B------:R-:W-:Y:S01]  /*106d0*/  UMOV UR42, UR48 ;  /* 0x00000030002a7c82 */ /* 0x000fe20008000000 */
[----:B------:R-:W-:Y:S01]  /*106e0*/  UMOV UR43, UR49 ;  /* 0x00000031002b7c82 */ /* 0x000fe20008000000 */
[C---:B------:R-:W-:Y:S02]  /*106f0*/  R2UR UR48, R8.reuse ;  /* 0x00000000083072ca */ /* 0x040fe400000e0000 */
[C---:B------:R-:W-:Y:S02]  /*10700*/  R2UR UR49, R9.reuse ;  /* 0x00000000093172ca */ /* 0x040fe400000e0000 */
[----:B------:R-:W-:Y:S02]  /*10710*/  R2UR UR40, R8 ;  /* 0x00000000082872ca */ /* 0x000fe400000e0000 */
[----:B------:R-:W-:Y:S01]  /*10720*/  R2UR UR41, R9 ;  /* 0x00000000092972ca */ /* 0x000fe200000e0000 */
[----:B------:R-:W-:-:S02]  /*10730*/  WARPGROUP.DEPBAR.LE gsb0, 0x0 ;  /* 0x00008000000079c5 */ /* 0x000fc40000010000 */
        /* <DEDUP_REMOVED lines=68> */
[C---:B------:R-:W-:Y:S01]  /*10b80*/  R2UR UR32, R10.reuse ;  /* 0x000000000a2072ca */ /* 0x040fe200000e0000 */
[----:B------:R-:W-:Y:S01]  /*10b90*/  UMOV UR34, UR12 ;  /* 0x0000000c00227c82 */ /* 0x000fe20008000000 */
[C---:B------:R-:W-:Y:S01]  /*10ba0*/  R2UR UR33, R11.reuse ;  /* 0x000000000b2172ca */ /* 0x040fe200000e0000 */
[----:B------:R-:W-:Y:S01]  /*10bb0*/  UMOV UR35, UR13 ;  /* 0x0000000d00237c82 */ /* 0x000fe20008000000 */
        /* <DEDUP_REMOVED lines=89> */
[----:B------:R-:W-:Y:S02]  /*11150*/  R2UR UR43, R148 ;  /* 0x00000000942b72ca */ /* 0x000fe400000e0000 */
        /* <DEDUP_REMOVED lines=81> */
[----:B------:R-:W-:-:S02]  /*11670*/  IMAD.MOV.U32 R147, RZ, RZ, -0x7fffffe0 ;  /* 0x80000020ff937424 */ /* 0x000fc400078e00ff */
[----:B------:R-:W-:Y:S01]  /*11680*/  VIADD R20, R20, 0x682 ;  /* 0x0000068214147836 */ /* 0x000fe20000000000 */
        /* <DEDUP_REMOVED lines=40> */
[----:B------:R-:W-:Y:S05]  /*11910*/  @P2 BRA `(.L_x_2424) ;  /* 0x0000000000282947 */ /* 0x000fea0003800000 */
[----:B------:R-:W-:Y:S05]  /*11920*/  @!P0 BRA `(.L_x_2425) ;  /* 0x0000000000048947 */ /* 0x000fea0003800000 */
[----:B------:R-:W-:Y:S01]  /*11930*/  BPT.TRAP 0x1 ;  /* 0x000000040000795c */ /* 0x000fe20000300000 */
.L_x_2425:
[----:B------:R-:W-:Y:S01]  /*11940*/  SHF.L.U32 R0, R18, 0x1f, RZ ;  /* 0x0000001f12007819 */ /* 0x000fe200000006ff */
[----:B------:R-:W-:-:S04]  /*11950*/  IMAD R14, R19, 0x8, R22 ;  /* 0x00000008130e7824 */ /* 0x000fc800078e0216 */
[----:B------:R1:W2:Y:S01]  /*11960*/  SYNCS.PHASECHK.TRANS64.TRYWAIT P2, [R14+URZ+0x31c50], R0 ;  /* 0x031c50000e0075a7 */ /* 0x0002a2000804017f */
[----:B------:R-:W-:Y:S05]  /*11970*/  @!P0 BRA `(.L_x_2426) ;  /* 0x0000000000048947 */ /* 0x000fea0003800000 */
[----:B------:R-:W-:Y:S01]  /*11980*/  BPT.TRAP 0x1 ;  /* 0x000000040000795c */ /* 0x000fe20000300000 */
.L_x_2426:
[----:B--2---:R-:W-:Y:S05]  /*11990*/  @P2 BRA `(.L_x_2424) ;  /* 0x0000000000082947 */ /* 0x004fea0003800000 */
[----:B------:R-:W2:Y:S02]  /*119a0*/  SYNCS.PHASECHK.TRANS64.TRYWAIT P2, [R14+URZ+0x31c50], R0 ;  /* 0x031c50000e0075a7 */ /* 0x000ea4000804017f */
[----:B--2---:R-:W-:Y:S05]  /*119b0*/  @!P2 BRA `(.L_x_2427) ;  /* 0x0000011c0078a947 */ /* 0x004fea0003800000 */
.L_x_2424:
[----:B------:R-:W3:Y:S01]  /*119c0*/  LDL R148, [R1+0x58] ;  /* 0x0000580001947983 */ /* 0x000ee20000100800 */
[----:B------:R-:W4:Y:S03]  /*119d0*/  LDC R149, c[0x0][0x448] ;  /* 0x00011200ff957b82 */ /* 0x000f260000000800 */
[----:B------:R-:W3:Y:S04]  /*119e0*/  LDL R18, [R1+0x68] ;  /* 0x0000680001127983 */ /* 0x000ee80000100800 */
[----:B------:R-:W3:Y:S04]  /*119f0*/  LDL R147, [R1+0x64] ;  /* 0x0000640001937983 */ /* 0x000ee80000100800 */
[----:B------:R-:W3:Y:S04]  /*11a00*/  LDL R21, [R1+0x54] ;  /* 0x0000540001157983 */ /* 0x000ee80000100800 */
[----:B------:R-:W3:Y:S04]  /*11a10*/  LDL R20, [R1+0x50] ;  /* 0x0000500001147983 */ /* 0x000ee80000100800 */
[----:B------:R-:W3:Y:S01]  /*11a20*/  LDL.LU R146, [R1] ;  /* 0x0000000001927983 */ /* 0x000ee20000300800 */
[----:B------:R-:W-:Y:S05]  /*11a30*/  WARPSYNC.ALL ;  /* 0x0000000000007948 */ /* 0x000fea0003800000 */
[----:B----4-:R-:W-:Y:S01]  /*11a40*/  ISETP.NE.AND P2, PT, R149, 0x1, PT ;  /* 0x000000019500780c */ /* 0x010fe20003f45270 */
[----:B------:R-:W-:-:S12]  /*11a50*/  ULDC UR4, c[0x0][0x988] ;  /* 0x0002620000047ab9 */ /* 0x000fd80000000800 */
[----:B-12---:R-:W1:Y:S08]  /*11a60*/  @P2 LDC R14, c[0x0][0x44c] ;  /* 0x00011300ff0e2b82 */ /* 0x006e700000000800 */
[----:B------:R-:W2:Y:S01]  /*11a70*/  @P2 LDC R0, c[0x0][0x450] ;  /* 0x00011400ff002b82 */ /* 0x000ea20000000800 */
[----:B---3--:R-:W-:-:S04]  /*11a80*/  IMAD.IADD R18, R18, 0x1, R148 ;  /* 0x0000000112127824 */ /* 0x008fc800078e0294 */
[----:B-1----:R-:W-:-:S05]  /*11a90*/  @P2 IMAD.HI.U32 R14, R18, R14, RZ ;  /* 0x0000000e120e2227 */ /* 0x002fca00078e00ff */
[----:B--2---:R-:W-:Y:S01]  /*11aa0*/  @P2 SHF.R.U32.HI R18, RZ, R0, R14 ;  /* 0x00000000ff122219 */ /* 0x004fe2000001160e */
[----:B------:R-:W-:-:S04]  /*11ab0*/  IMAD.MOV.U32 R14, RZ, RZ, -0x90 ;  /* 0xffffff70ff0e7424 */ /* 0x000fc800078e00ff */
[----:B------:R-:W1:Y:S01]  /*11ac0*/  SHFL.IDX PT, R0, R18, RZ, 0x1c1f ;  /* 0x001c1fff12007589 */ /* 0x000e6200000e0000 */
[----:B------:R-:W-:Y:S01]  /*11ad0*/  IMAD R14, R15, R14, 0x1 ;  /* 0x000000010f0e7424 */ /* 0x000fe200078e020e */
[----:B------:R-:W-:Y:S02]  /*11ae0*/  LOP3.LUT R146, R146, 0xffffffbf, RZ, 0xc0, !PT ;  /* 0xffffffbf92927812 */ /* 0x000fe400078ec0ff */
[----:B------:R-:W2:Y:S01]  /*11af0*/  SHFL.IDX PT, R18, R18, 0x1, 0x1c1f ;  /* 0x003c1f0012127f89 */ /* 0x000ea200000e0000 */
[----:B------:R-:W-:Y:S01]  /*11b00*/  IMAD R14, R147, -0x2, R14 ;  /* 0xfffffffe930e7824 */ /* 0x000fe200078e020e */
[----:B------:R-:W-:-:S04]  /*11b10*/  @P1 LOP3.LUT R146, R146, 0x40, RZ, 0xfc, !PT ;  /* 0x0000004092921812 */ /* 0x000fc800078efcff */
[----:B------:R-:W-:Y:S02]  /*11b20*/  IADD3 R14, -R20, R14, R21 ;  /* 0x0000000e140e7210 */ /* 0x000fe40007ffe115 */
[----:B------:R-:W-:-:S04]  /*11b30*/  LOP3.LUT R146, R146, 0xffffffdf, RZ, 0xc0, !PT ;  /* 0xffffffdf92927812 */ /* 0x000fc800078ec0ff */
[----:B------:R-:W-:-:S05]  /*11b40*/  @P0 LOP3.LUT R146, R146, 0x20, RZ, 0xfc, !PT ;  /* 0x0000002092920812 */ /* 0x000fca00078efcff */
[----:B------:R-:W-:Y:S01]  /*11b50*/  STL [R1], R146 ;  /* 0x0000009201007387 */ /* 0x000fe20000100800 */
[----:B-1----:R-:W-:-:S03]  /*11b60*/  IMAD.IADD R0, R14, 0x1, R0 ;  /* 0x000000010e007824 */ /* 0x002fc600078e0200 */
[----:B------:R-:W3:Y:S01]  /*11b70*/  LDL R153, [R1+0x34] ;  /* 0x0000340001997983 */ /* 0x000ee20000100800 */
[----:B--2---:R-:W-:Y:S01]  /*11b80*/  IMAD.IADD R18, R14, 0x1, R18 ;  /* 0x000000010e127824 */ /* 0x004fe200078e0212 */
[C---:B------:R-:W-:Y:S02]  /*11b90*/  ISETP.GT.AND P2, PT, R0.reuse, RZ, PT ;  /* 0x000000ff0000720c */ /* 0x040fe40003f44270 */
[C---:B------:R-:W-:Y:S02]  /*11ba0*/  ISETP.GT.AND P4, PT, R0.reuse, 0x1, PT ;  /* 0x000000010000780c */ /* 0x040fe40003f84270 */
[----:B------:R-:W-:Y:S02]  /*11bb0*/  ISETP.GT.AND P3, PT, R0, 0x8, PT ;  /* 0x000000080000780c */ /* 0x000fe40003f64270 */
[----:B------:R-:W-:Y:S02]  /*11bc0*/  FSEL R136, R136, -INF , P2 ;  /* 0xff80000088887808 */ /* 0x000fe40001000000 */
[----:B------:R-:W-:-:S02]  /*11bd0*/  FSEL R137, R137, -INF , P4 ;  /* 0xff80000089897808 */ /* 0x000fc40002000000 */
[----:B------:R-:W-:Y:S02]  /*11be0*/  FSEL R140, R140, -INF , P3 ;  /* 0xff8000008c8c7808 */ /* 0x000fe40001800000 */
[C---:B------:R-:W-:Y:S02]  /*11bf0*/  ISETP.GT.AND P2, PT, R0.reuse, 0x9, PT ;  /* 0x000000090000780c */ /* 0x040fe40003f44270 */
        /* <DEDUP_REMOVED lines=62> */
[----:B------:R-:W-:Y:S02]  /*11fe0*/  FMNMX.FTZ R0, R136, R17, !PT ;  /* 0x0000001188007209 */ /* 0x000fe40007810000 */
[----:B------:R-:W-:-:S02]  /*11ff0*/  FSEL R73, R73, -INF , P2 ;  /* 0xff80000049497808 */ /* 0x000fc40001000000 */
[----:B------:R-:W-:Y:S02]  /*12000*/  FMNMX.FTZ R0, R137, R0, !PT ;  /* 0x0000000089007209 */ /* 0x000fe40007810000 */
[----:B------:R-:W-:Y:S02]  /*12010*/  ISETP.GT.AND P2, PT, R18, RZ, PT ;  /* 0x000000ff1200720c */ /* 0x000fe40003f44270 */
[----:B------:R-:W-:Y:S02]  /*12020*/  FMNMX.FTZ R0, R140, R0, !PT ;  /* 0x000000008c007209 */ /* 0x000fe40007810000 */
[----:B------:R-:W-:Y:S02]  /*12030*/  FSEL R138, R138, -INF , P2 ;  /* 0xff8000008a8a7808 */ /* 0x000fe40001000000 */
[----:B------:R-:W-:Y:S02]  /*12040*/  FMNMX.FTZ R0, R141, R0, !PT ;  /* 0x000000008d007209 */ /* 0x000fe40007810000 */
[----:B------:R-:W-:-:S02]  /*12050*/  ISETP.GT.AND P2, PT, R18, 0x1, PT ;  /* 0x000000011200780c */ /* 0x000fc40003f44270 */
[----:B------:R-:W-:Y:S02]  /*12060*/  FMNMX.FTZ R0, R128, R0, !PT ;  /* 0x0000000080007209 */ /* 0x000fe40007810000 */
[----:B------:R-:W-:Y:S02]  /*12070*/  FSEL R139, R139, -INF , P2 ;  /* 0xff8000008b8b7808 */ /* 0x000fe40001000000 */
[----:B------:R-:W-:Y:S02]  /*12080*/  FMNMX.FTZ R0, R129, R0, !PT ;  /* 0x0000000081007209 */ /* 0x000fe40007810000 */
[----:B------:R-:W-:Y:S02]  /*12090*/  ISETP.GT.AND P2, PT, R18, 0x8, PT ;  /* 0x000000081200780c */ /* 0x000fe40003f44270 */
[----:B------:R-:W-:Y:S02]  /*120a0*/  FMNMX.FTZ R0, R132, R0, !PT ;  /* 0x0000000084007209 */ /* 0x000fe40007810000 */
[----:B------:R-:W-:-:S02]  /*120b0*/  FSEL R142, R142, -INF , P2 ;  /* 0xff8000008e8e7808 */ /* 0x000fc40001000000 */
[----:B------:R-:W-:Y:S02]  /*120c0*/  FMNMX.FTZ R0, R133, R0, !PT ;  /* 0x0000000085007209 */ /* 0x000fe40007810000 */
[----:B------:R-:W-:Y:S02]  /*120d0*/  ISETP.GT.AND P2, PT, R18, 0x9, PT ;  /* 0x000000091200780c */ /* 0x000fe40003f44270 */
        /* <DEDUP_REMOVED lines=55> */
[C---:B------:R-:W-:Y:S02]  /*12450*/  ISETP.GT.AND P2, PT, R18.reuse, 0x40, PT ;  /* 0x000000401200780c */ /* 0x040fe40003f44270 */
[----:B------:R-:W-:Y:S01]  /*12460*/  ISETP.GT.AND P1, PT, R18, 0x71, PT ;  /* 0x000000711200780c */ /* 0x000fe20003f24270 */
[----:B------:R-:W1:Y:S01]  /*12470*/  SHFL.BFLY PT, R14, R0, 0x2, 0x1f ;  /* 0x0c401f00000e7f89 */ /* 0x000e6200000e0000 */
[----:B------:R-:W-:-:S02]  /*12480*/  FSEL R106, R106, -INF , P2 ;  /* 0xff8000006a6a7808 */ /* 0x000fc40001000000 */
[C---:B------:R-:W-:Y:S02]  /*12490*/  ISETP.GT.AND P2, PT, R18.reuse, 0x41, PT ;  /* 0x000000411200780c */ /* 0x040fe40003f44270 */
[C---:B------:R-:W-:Y:S02]  /*124a0*/  ISETP.GT.AND P0, PT, R18.reuse, 0x78, PT ;  /* 0x000000781200780c */ /* 0x040fe40003f04270 */
[----:B------:R-:W-:Y:S02]  /*124b0*/  FSEL R107, R107, -INF , P2 ;  /* 0xff8000006b6b7808 */ /* 0x000fe40001000000 */
[C---:B------:R-:W-:Y:S02]  /*124c0*/  ISETP.GT.AND P2, PT, R18.reuse, 0x48, PT ;  /* 0x000000481200780c */ /* 0x040fe40003f44270 */
[----:B------:R-:W-:Y:S02]  /*124d0*/  ISETP.GT.AND P3, PT, R18, 0x81, PT ;  /* 0x000000811200780c */ /* 0x000fe40003f64270 */
[----:B------:R-:W-:-:S02]  /*124e0*/  FSEL R110, R110, -INF , P2 ;  /* 0xff8000006e6e7808 */ /* 0x000fc40001000000 */
[C---:B------:R-:W-:Y:S02]  /*124f0*/  ISETP.GT.AND P2, PT, R18.reuse, 0x49, PT ;  /* 0x000000491200780c */ /* 0x040fe40003f44270 */
[C---:B------:R-:W-:Y:S02]  /*12500*/  ISETP.GT.AND P4, PT, R18.reuse, 0x88, PT ;  /* 0x000000881200780c */ /* 0x040fe40003f84270 */
[----:B------:R-:W-:Y:S02]  /*12510*/  FSEL R111, R111, -INF , P2 ;  /* 0xff8000006f6f7808 */ /* 0x000fe40001000000 */
[C---:B------:R-:W-:Y:S02]  /*12520*/  ISETP.GT.AND P2, PT, R18.reuse, 0x50, PT ;  /* 0x000000501200780c */ /* 0x040fe40003f44270 */
[----:B------:R-:W-:Y:S02]  /*12530*/  ISETP.GT.AND P5, PT, R18, 0x89, PT ;  /* 0x000000891200780c */ /* 0x000fe40003fa4270 */
[----:B-1----:R-:W-:-:S02]  /*12540*/  FMNMX.FTZ R14, R0, R14, !PT ;  /* 0x0000000e000e7209 */ /* 0x002fc40007810000 */
[----:B------:R-:W-:Y:S02]  /*12550*/  FSEL R98, R98, -INF , P2 ;  /* 0xff80000062627808 */ /* 0x000fe40001000000 */
[C---:B------:R-:W-:Y:S01]  /*12560*/  ISETP.GT.AND P2, PT, R18.reuse, 0x51, PT ;  /* 0x000000511200780c */ /* 0x040fe20003f44270 */
[----:B------:R-:W1:Y:S01]  /*12570*/  SHFL.BFLY PT, R0, R14, 0x1, 0x1f ;  /* 0x0c201f000e007f89 */ /* 0x000e6200000e0000 */
[----:B------:R-:W-:Y:S02]  /*12580*/  FSEL R83, R83, -INF , P1 ;  /* 0xff80000053537808 */ /* 0x000fe40000800000 */
[----:B------:R-:W-:Y:S02]  /*12590*/  FSEL R99, R99, -INF , P2 ;  /* 0xff80000063637808 */ /* 0x000fe40001000000 */
[----:B------:R-:W-:Y:S02]  /*125a0*/  ISETP.GT.AND P2, PT, R18, 0x58, PT ;  /* 0x000000581200780c */ /* 0x000fe40003f44270 */
[----:B------:R-:W-:-:S02]  /*125b0*/  FSEL R86, R86, -INF , P0 ;  /* 0xff80000056567808 */ /* 0x000fc40000000000 */
[----:B------:R-:W-:Y:S02]  /*125c0*/  FSEL R102, R102, -INF , P2 ;  /* 0xff80000066667808 */ /* 0x000fe40001000000 */
[----:B------:R-:W-:Y:S02]  /*125d0*/  ISETP.GT.AND P2, PT, R18, 0x59, PT ;  /* 0x000000591200780c */ /* 0x000fe40003f44270 */
[----:B------:R-:W-:Y:S02]  /*125e0*/  LOP3.LUT P1, RZ, R146, 0x40, RZ, 0xc0, !PT ;  /* 0x0000004092ff7812 */ /* 0x000fe4000782c0ff */
[----:B------:R-:W-:Y:S02]  /*125f0*/  FSEL R103, R103, -INF , P2 ;  /* 0xff80000067677808 */ /* 0x000fe40001000000 */
[----:B------:R-:W-:Y:S02]  /*12600*/  ISETP.GT.AND P2, PT, R18, 0x60, PT ;  /* 0x000000601200780c */ /* 0x000fe40003f44270 */
[----:B------:R-:W-:-:S02]  /*12610*/  LOP3.LUT P0, RZ, R146, 0x20, RZ, 0xc0, !PT ;  /* 0x0000002092ff7812 */ /* 0x000fc4000780c0ff */
[----:B------:R-:W-:Y:S02]  /*12620*/  FSEL R90, R90, -INF , P2 ;  /* 0xff8000005a5a7808 */ /* 0x000fe40001000000 */
[----:B------:R-:W-:Y:S02]  /*12630*/  ISETP.GT.AND P2, PT, R18, 0x61, PT ;  /* 0x000000611200780c */ /* 0x000fe40003f44270 */
[----:B-1----:R-:W-:Y:S01]  /*12640*/  FMNMX.FTZ R14, R14, R0, !PT ;  /* 0x000000000e0e7209 */ /* 0x002fe20007810000 */
[----:B------:R-:W-:Y:S01]  /*12650*/  IMAD.U32 R0, RZ, RZ, UR4 ;  /* 0x00000004ff007e24 */ /* 0x000fe2000f8e00ff */
[----:B------:R-:W-:Y:S02]  /*12660*/  FSEL R91, R91, -INF , P2 ;  /* 0xff8000005b5b7808 */ /* 0x000fe40001000000 */
[----:B------:R-:W-:Y:S01]  /*12670*/  ISETP.GT.AND P2, PT, R18, 0x68, PT ;  /* 0x000000681200780c */ /* 0x000fe20003f44270 */
[C---:B------:R-:W-:Y:S01]  /*12680*/  FMUL.FTZ R21, R14.reuse, R0 ;  /* 0x000000000e157220 */ /* 0x040fe20000410000 */
[----:B------:R-:W-:-:S02]  /*12690*/  FSETP.NEU.FTZ.AND P6, PT, R14, -INF , PT ;  /* 0xff8000000e00780b */ /* 0x000fc40003fdd000 */
[----:B------:R-:W-:Y:S02]  /*126a0*/  FSEL R94, R94, -INF , P2 ;  /* 0xff8000005e5e7808 */ /* 0x000fe40001000000 */
[----:B------:R-:W-:Y:S02]  /*126b0*/  ISETP.GT.AND P2, PT, R18, 0x69, PT ;  /* 0x000000691200780c */ /* 0x000fe40003f44270 */
[----:B------:R-:W-:Y:S02]  /*126c0*/  FSEL R20, R14, RZ, P6 ;  /* 0x000000ff0e147208 */ /* 0x000fe40003000000 */
[----:B------:R-:W-:Y:S02]  /*126d0*/  FSEL R95, R95, -INF , P2 ;  /* 0xff8000005f5f7808 */ /* 0x000fe40001000000 */
[----:B------:R-:W-:Y:S01]  /*126e0*/  ISETP.GT.AND P2, PT, R18, 0x70, PT ;  /* 0x000000701200780c */ /* 0x000fe20003f44270 */
[----:B------:R-:W-:Y:S01]  /*126f0*/  FADD.FTZ R20, -R20, R17 ;  /* 0x0000001114147221 */ /* 0x000fe20000010100 */
[----:B------:R-:W-:-:S02]  /*12700*/  FSEL R21, R21, RZ, P6 ;  /* 0x000000ff15157208 */ /* 0x000fc40003000000 */
[----:B------:R-:W-:Y:S02]  /*12710*/  FSEL R82, R82, -INF , P2 ;  /* 0xff80000052527808 */ /* 0x000fe40001000000 */
[C---:B------:R-:W-:Y:S02]  /*12720*/  ISETP.GT.AND P2, PT, R18.reuse, 0x80, PT ;  /* 0x000000801200780c */ /* 0x040fe40003f44270 */
[----:B------:R-:W-:Y:S01]  /*12730*/  ISETP.GT.AND P6, PT, R18, 0x79, PT ;  /* 0x000000791200780c */ /* 0x000fe20003fc4270 */
        /* <DEDUP_REMOVED lines=10> */
[----:B------:R-:W1:Y:S01]  /*127e0*/  MUFU.EX2 R72, R136 ;  /* 0x0000008800487308 */ /* 0x000e620000000800 */
[----:B------:R-:W-:-:S07]  /*127f0*/  FSEL R17, R74, -INF , P2 ;  /* 0xff8000004a117808 */ /* 0x000fce0001000000 */
[----:B------:R-:W2:Y:S08]  /*12800*/  MUFU.EX2 R137, R137 ;  /* 0x0000008900897308 */ /* 0x000eb00000000800 */
[----:B------:R-:W4:Y:S01]  /*12810*/  MUFU.EX2 R74, R140 ;  /* 0x0000008c004a7308 */ /* 0x000f220000000800 */
[----:B-1----:R-:W-:-:S07]  /*12820*/  FFMA.FTZ R20, R18, R155, R72 ;  /* 0x0000009b12147223 */ /* 0x002fce0000010048 */
[----:B------:R-:W1:Y:S01]  /*12830*/  MUFU.EX2 R141, R141 ;  /* 0x0000008d008d7308 */ /* 0x000e620000000800 */
[-CC-:B------:R-:W-:Y:S01]  /*12840*/  FFMA.FTZ R151, R129, R0.reuse, -R21.reuse ;  /* 0x0000000081977223 */ /* 0x180fe20000010815 */
[----:B--2---:R-:W-:Y:S01]  /*12850*/  FADD.FTZ R20, R137, R20 ;  /* 0x0000001489147221 */ /* 0x004fe20000010000 */
        /* <DEDUP_REMOVED lines=9> */
[----:B----4-:R-:W-:Y:S01]  /*128f0*/  FADD.FTZ R20, R74, R20 ;  /* 0x000000144a147221 */ /* 0x010fe20000010000 */
        /* <DEDUP_REMOVED lines=18> */
[----:B-1----:R-:W-:Y:S01]  /*12a20*/  FADD.FTZ R21, R141, R20 ;  /* 0x000000148d157221 */ /* 0x002fe20000010000 */
        /* <DEDUP_REMOVED lines=31> */
[----:B------:R-:W-:-:S04]  /*12c20*/  FMNMX.FTZ R20, R86, R20, !PT ;  /* 0x0000001456147209 */ /* 0x000fc80007810000 */
[----:B------:R-:W-:Y:S02]  /*12c30*/  FMNMX.FTZ R20, R87, R20, !PT ;  /* 0x0000001457147209 */ /* 0x000fe40007810000 */
[----:B------:R-:W-:Y:S02]  /*12c40*/  FSEL R75, R75, -INF , P3 ;  /* 0xff8000004b4b7808 */ /* 0x000fe40001800000 */
[----:B------:R-:W-:Y:S02]  /*12c50*/  FMNMX.FTZ R20, R17, R20, !PT ;  /* 0x0000001411147209 */ /* 0x000fe40007810000 */
[----:B------:R-:W-:Y:S02]  /*12c60*/  FSEL R78, R78, -INF , P4 ;  /* 0xff8000004e4e7808 */ /* 0x000fe40002000000 */
[----:B------:R-:W-:Y:S02]  /*12c70*/  FMNMX.FTZ R20, R75, R20, !PT ;  /* 0x000000144b147209 */ /* 0x000fe40007810000 */
[----:B------:R-:W-:-:S02]  /*12c80*/  FSEL R79, R79, -INF , P5 ;  /* 0xff8000004f4f7808 */ /* 0x000fc40002800000 */
[----:B------:R-:W-:-:S04]  /*12c90*/  FMNMX.FTZ R20, R78, R20, !PT ;  /* 0x000000144e147209 */ /* 0x000fc80007810000 */
[----:B------:R-:W-:-:S05]  /*12ca0*/  FMNMX.FTZ R20, R79, R20, !PT ;  /* 0x000000144f147209 */ /* 0x000fca0007810000 */
[----:B------:R-:W1:Y:S02]  /*12cb0*/  SHFL.BFLY PT, R73, R20, 0x2, 0x1f ;  /* 0x0c401f0014497f89 */ /* 0x000e6400000e0000 */
[----:B-1----:R-:W-:-:S05]  /*12cc0*/  FMNMX.FTZ R20, R20, R73, !PT ;  /* 0x0000004914147209 */ /* 0x002fca0007810000 */
[----:B------:R-:W1:Y:S01]  /*12cd0*/  SHFL.BFLY PT, R73, R20, 0x1, 0x1f ;  /* 0x0c201f0014497f89 */ /* 0x000e6200000e0000 */
[----:B---3--:R-:W-:Y:S02]  /*12ce0*/  LOP3.LUT R76, R153, 0x10000, RZ, 0xfc, !PT ;  /* 0x00010000994c7812 */ /* 0x008fe400078efcff */
[----:B-1----:R-:W-:-:S04]  /*12cf0*/  FMNMX.FTZ R20, R20, R73, !PT ;  /* 0x0000004914147209 */ /* 0x002fc80007810000 */
[----:B------:R-:W-:-:S04]  /*12d00*/  FSETP.NEU.FTZ.AND P2, PT, R20, -INF , PT ;  /* 0xff8000001400780b */ /* 0x000fc80003f5d000 */
[----:B------:R-:W-:-:S05]  /*12d10*/  FSEL R73, R20, RZ, P2 ;  /* 0x000000ff14497208 */ /* 0x000fca0001000000 */
[----:B------:R-:W-:Y:S01]  /*12d20*/  FADD.FTZ R16, -R73, R16 ;  /* 0x0000001049107221 */ /* 0x000fe20000010100 */
[----:B------:R-:W-:-:S05]  /*12d30*/  FMUL.FTZ R73, R20, R0 ;  /* 0x0000000014497220 */ /* 0x000fca0000410000 */
[----:B------:R-:W-:-:S05]  /*12d40*/  FSEL R73, R73, RZ, P2 ;  /* 0x000000ff49497208 */ /* 0x000fca0001000000 */
[----:B------:R-:W-:Y:S01]  /*12d50*/  FFMA.FTZ R81, R78, R0, -R73 ;  /* 0x000000004e517223 */ /* 0x000fe20000010849 */
[----:B------:R-:W-:-:S05]  /*12d60*/  VIADD R78, R76, 0x180 ;  /* 0x000001804c4e7836 */ /* 0x000fca0000000000 */
[----:B------:R-:W-:Y:S01]  /*12d70*/  R2UR UR8, R78 ;  /* 0x000000004e0872ca */ /* 0x000fe200000e0000 */
[----:B------:R-:W-:-:S05]  /*12d80*/  VIADD R78, R76, 0x300 ;  /* 0x000003004c4e7836 */ /* 0x000fca0000000000 */
[----:B------:R-:W-:Y:S01]  /*12d90*/  R2UR UR12, R78 ;  /* 0x000000004e0c72ca */ /* 0x000fe200000e0000 */
[----:B------:R-:W-:-:S05]  /*12da0*/  VIADD R78, R76, 0x480 ;  /* 0x000004804c4e7836 */ /* 0x000fca0000000000 */
[----:B------:R-:W-:Y:S01]  /*12db0*/  R2UR UR16, R78 ;  /* 0x000000004e1072ca */ /* 0x000fe200000e0000 */
[----:B------:R-:W-:Y:S02]  /*12dc0*/  VIADD R78, R76, 0x600 ;  /* 0x000006004c4e7836 */ /* 0x000fe40000000000 */
[-CC-:B------:R-:W-:Y:S01]  /*12dd0*/  FFMA.FTZ R138, R138, R0.reuse, -R73.reuse ;  /* 0x000000008a8a7223 */ /* 0x180fe20000010849 */
[-CC-:B------:R-:W-:Y:S01]  /*12de0*/  FFMA.FTZ R139, R139, R0.reuse, -R73.reuse ;  /* 0x000000008b8b7223 */ /* 0x180fe20000010849 */
[-CC-:B------:R-:W-:Y:S01]  /*12df0*/  FFMA.FTZ R142, R142, R0.reuse, -R73.reuse ;  /* 0x000000008e8e7223 */ /* 0x180fe20000010849 */
[-CC-:B------:R-:W-:Y:S01]  /*12e00*/  FFMA.FTZ R143, R143, R0.reuse, -R73.reuse ;  /* 0x000000008f8f7223 */ /* 0x180fe20000010849 */
[----:B------:R-:W-:Y:S01]  /*12e10*/  R2UR UR20, R78 ;  /* 0x000000004e1472ca */ /* 0x000fe200000e0000 */
        /* <DEDUP_REMOVED lines=31> */
[----:B------:R-:W-:-:S02]  /*13010*/  VIADD R78, R76, 0x780 ;  /* 0x000007804c4e7836 */ /* 0x000fc40000000000 */
[----:B------:R-:W-:-:S03]  /*13020*/  VIADD R73, R22, 0x200 ;  /* 0x0000020016497836 */ /* 0x000fc60000000000 */
[----:B------:R-:W-:Y:S01]  /*13030*/  R2UR UR24, R78 ;  /* 0x000000004e1872ca */ /* 0x000fe200000e0000 */
[C---:B------:R-:W-:Y:S01]  /*13040*/  VIADD R78, R76.reuse, 0x900 ;  /* 0x000009004c4e7836 */ /* 0x040fe20000000000 */
[----:B------:R-:W-:Y:S01]  /*13050*/  SHF.R.U32.HI R73, RZ, 0x4, R73 ;  /* 0x00000004ff497819 */ /* 0x000fe20000011649 */
[----:B------:R-:W-:Y:S01]  /*13060*/  IMAD.MOV.U32 R77, RZ, RZ, -0x3ffffff0 ;  /* 0xc0000010ff4d7424 */ /* 0x000fe200078e00ff */
[----:B------:R-:W-:Y:S02]  /*13070*/  R2UR UR4, R76 ;  /* 0x000000004c0472ca */ /* 0x000fe400000e0000 */
[----:B------:R-:W-:Y:S02]  /*13080*/  LOP3.LUT R73, R73, 0x3fff, RZ, 0xc0, !PT ;  /* 0x00003fff49497812 */ /* 0x000fe400078ec0ff */
[----:B------:R-:W-:Y:S01]  /*13090*/  R2UR UR28, R78 ;  /* 0x000000004e1c72ca */ /* 0x000fe200000e0000 */
[C---:B------:R-:W-:Y:S01]  /*130a0*/  VIADD R78, R76.reuse, 0xa80 ;  /* 0x00000a804c4e7836 */ /* 0x040fe20000000000 */
[----:B------:R-:W-:Y:S01]  /*130b0*/  LOP3.LUT R73, R73, 0x2400000, RZ, 0xfc, !PT ;  /* 0x0240000049497812 */ /* 0x000fe200078efcff */
[----:B------:R-:W-:Y:S01]  /*130c0*/  VIADD R76, R76, 0xc00 ;  /* 0x00000c004c4c7836 */ /* 0x000fe20000000000 */
[----:B------:R-:W-:-:S02]  /*130d0*/  R2UR UR5, R77 ;  /* 0x000000004d0572ca */ /* 0x000fc400000e0000 */
[----:B------:R-:W-:Y:S01]  /*130e0*/  R2UR UR37, R77 ;  /* 0x000000004d2572ca */ /* 0x000fe200000e0000 */
[----:B------:R-:W-:Y:S01]  /*130f0*/  IMAD.MOV.U32 R77, RZ, RZ, -0x7fffffe0 ;  /* 0x80000020ff4d7424 */ /* 0x000fe200078e00ff */
[----:B------:R-:W-:Y:S01]  /*13100*/  R2UR UR36, R76 ;  /* 0x000000004c2472ca */ /* 0x000fe200000e0000 */
[----:B------:R-:W-:-:S03]  /*13110*/  IMAD R76, R19, 0x6c0, R73 ;  /* 0x000006c0134c7824 */ /* 0x000fc600078e0249 */
        /* <DEDUP_REMOVED lines=66> */
[----:B------:R-:W-:Y:S02]  /*13540*/  F2FP.F16.F32.PACK_AB R72, R137, R72 ;  /* 0x000000488948723e */ /* 0x000fe400000000ff */
[----:B------:R-:W2:Y:S01]  /*13550*/  LDL R137, [R1+0x40] ;  /* 0x0000400001897983 */ /* 0x000ea20000100800 */
[----:B------:R-:W-:Y:S02]  /*13560*/  WARPGROUP.DEPBAR.LE gsb0, 0x0 ;  /* 0x00008000000079c5 */ /* 0x000fe40000010000 */
[----:B------:R-:W-:-:S06]  /*13570*/  WARPGROUP.ARRIVE ;  /* 0x00000000000079c5 */ /* 0x000fcc0000000000 */
[----:B------:R-:W-:Y:S03]  /*13580*/  HGMMA.64x96x16.F32 R24, gdesc[UR36].tnspB, R24, gsb0 ;  /* 0x41600000241879f0 */ /* 0x000fe60008000818 */
[----:B------:R-:W1:Y:S01]  /*13590*/  S2R R153, SR_TID.X ;  /* 0x0000000000997919 */ /* 0x000e620000002100 */
[----:B------:R-:W-:Y:S01]  /*135a0*/  FMUL.FTZ R16, R16, R0 ;  /* 0x0000000010107220 */ /* 0x000fe20000410000 */
        /* <DEDUP_REMOVED lines=24> */
[----:B------:R-:W-:-:S02]  /*13730*/  FMUL.FTZ R69, R69, R18 ;  /* 0x0000001245457220 */ /* 0x000fc40000410000 */
[----:B------:R3:W5:Y:S01]  /*13740*/  LDL R18, [R1+0x4] ;  /* 0x0000040001127983 */ /* 0x0007620000100800 */
[----:B------:R-:W-:Y:S01]  /*13750*/  MUFU.EX2 R73, R138 ;  /* 0x0000008a00497308 */ /* 0x000fe20000000800 */
[----:B-1----:R-:W-:-:S07]  /*13760*/  SHF.R.U32.HI R136, RZ, 0x7, R153 ;  /* 0x00000007ff887819 */ /* 0x002fce0000011699 */
[----:B------:R-:W1:Y:S01]  /*13770*/  MUFU.EX2 R16, R16 ;  /* 0x0000001000107308 */ /* 0x000e620000000800 */
[----:B------:R-:W-:-:S07]  /*13780*/  VIADD R76, R136, 0x9 ;  /* 0x00000009884c7836 */ /* 0x000fce0000000000 */
[----:B------:R-:W4:Y:S01]  /*13790*/  MUFU.EX2 R139, R139 ;  /* 0x0000008b008b7308 */ /* 0x000f220000000800 */
[----:B------:R-:W-:-:S07]  /*137a0*/  ISETP.GE.U32.AND P2, PT, R153, 0x180, PT ;  /* 0x000001809900780c */ /* 0x000fce0003f46070 */
[----:B------:R-:W0:Y:S01]  /*137b0*/  MUFU.EX2 R75, R142 ;  /* 0x0000008e004b7308 */ /* 0x000e220000000800 */
[----:B------:R-:W-:-:S07]  /*137c0*/  SEL R76, R76, 0x9, !P2 ;  /* 0x000000094c4c7807 */ /* 0x000fce0005000000 */
[----:B------:R-:W3:Y:S01]  /*137d0*/  MUFU.EX2 R143, R143 ;  /* 0x0000008f008f7308 */ /* 0x000ee20000000800 */
[--C-:B------:R-:W-:Y:S02]  /*137e0*/  @!P1 IMAD R77, R145, 0x8, R22.reuse ;  /* 0x00000008914d9824 */ /* 0x100fe400078e0216 */
[----:B-1----:R-:W-:Y:S01]  /*137f0*/  FFMA.FTZ R157, R16, R157, R73 ;  /* 0x0000009d109d7223 */ /* 0x002fe20000010049 */
[----:B------:R-:W-:Y:S01]  /*13800*/  @!P1 IMAD R19, R19, 0x8, R22 ;  /* 0x0000000813139824 */ /* 0x000fe200078e0216 */
[----:B------:R4:W-:Y:S06]  /*13810*/  BAR.ARV R76, 0x100 ;  /* 0x0004004c0000751d */ /* 0x0009ec0000002000 */
[----:B------:R-:W-:-:S02]  /*13820*/  @!P1 VIADD R77, R77, 0x31c40 ;  /* 0x00031c404d4d9836 */ /* 0x000fc40000000000 */
[----:B----4-:R-:W-:Y:S01]  /*13830*/  FADD.FTZ R76, R139, R157 ;  /* 0x0000009d8b4c7221 */ /* 0x010fe20000010000 */
[----:B------:R-:W-:Y:S01]  /*13840*/  @!P1 VIADD R19, R19, 0x31c60 ;  /* 0x00031c6013139836 */ /* 0x000fe20000000000 */
[----:B------:R-:W-:Y:S02]  /*13850*/  F2FP.F16.F32.PACK_AB R74, R141, R74 ;  /* 0x0000004a8d4a723e */ /* 0x000fe400000000ff */
[----:B------:R-:W-:Y:S01]  /*13860*/  @!P1 PRMT R77, RZ, 0x654, R77 ;  /* 0x00000654ff4d9816 */ /* 0x000fe2000000004d */
[----:B0-----:R-:W-:Y:S01]  /*13870*/  FADD.FTZ R76, R75, R76 ;  /* 0x0000004c4b4c7221 */ /* 0x001fe20000010000 */
[----:B------:R-:W-:Y:S02]  /*13880*/  F2FP.F16.F32.PACK_AB R73, R139, R73 ;  /* 0x000000498b49723e */ /* 0x000fe400000000ff */
[----:B------:R-:W-:Y:S01]  /*13890*/  @!P1 PRMT R19, RZ, 0x654, R19 ;  /* 0x00000654ff139816 */ /* 0x000fe20000000013 */
[----:B------:R0:W-:Y:S01]  /*138a0*/  @!P1 SYNCS.ARRIVE.TRANS64.RED.A1T0 RZ, [R77+URZ], RZ ;  /* 0x000000ff4dff99a7 */ /* 0x0001e2000810043f */
[----:B---3--:R-:W-:-:S02]  /*138b0*/  F2FP.F16.F32.PACK_AB R75, R143, R75 ;  /* 0x0000004b8f4b723e */ /* 0x008fc400000000ff */
[----:B------:R1:W-:Y:S03]  /*138c0*/  @!P1 SYNCS.ARRIVE.TRANS64.RED.A1T0 RZ, [R19+URZ], RZ ;  /* 0x000000ff13ff99a7 */ /* 0x0003e6000810043f */
[----:B------:R3:W-:Y:S01]  /*138d0*/  STSM.16.M88.4 [R23+0x24300], R72 ;  /* 0x0243004817007844 */ /* 0x0007e20000000200 */
[----:B------:R-:W-:Y:S08]  /*138e0*/  MUFU.EX2 R130, R130 ;  /* 0x0000008200827308 */ /* 0x000ff00000000800 */
[----:B---3--:R-:W3:Y:S08]  /*138f0*/  MUFU.EX2 R72, R152 ;  /* 0x0000009800487308 */ /* 0x008ef00000000800 */
[----:B------:R-:W4:Y:S08]  /*13900*/  MUFU.EX2 R73, R151 ;  /* 0x0000009700497308 */ /* 0x000f300000000800 */
[----:B------:R-:W1:Y:S01]  /*13910*/  MUFU.EX2 R74, R150 ;  /* 0x00000096004a7308 */ /* 0x000e620000000800 */
[----:B---3--:R-:W-:-:S07]  /*13920*/  FADD.FTZ R21, R72, R21 ;  /* 0x0000001548157221 */ /* 0x008fce0000010000 */
[----:B------:R-:W3:Y:S01]  /*13930*/  MUFU.EX2 R131, R131 ;  /* 0x0000008300837308 */ /* 0x000ee20000000800 */
[----:B------:R-:W-:-:S07]  /*13940*/  FADD.FTZ R76, R143, R76 ;  /* 0x0000004c8f4c7221 */ /* 0x000fce0000010000 */
[----:B------:R-:W3:Y:S01]  /*13950*/  MUFU.EX2 R75, R149 ;  /* 0x00000095004b7308 */ /* 0x000ee20000000800 */
[----:B----4-:R-:W-:-:S07]  /*13960*/  FADD.FTZ R21, R73, R21 ;  /* 0x0000001549157221 */ /* 0x010fce0000010000 */
[----:B------:R-:W4:Y:S01]  /*13970*/  MUFU.EX2 R134, R134 ;  /* 0x0000008600867308 */ /* 0x000f220000000800 */
[----:B------:R-:W-:-:S07]  /*13980*/  F2FP.F16.F32.PACK_AB R72, R73, R72 ;  /* 0x000000484948723e */ /* 0x000fce00000000ff */
[----:B0-----:R-:W0:Y:S01]  /*13990*/  MUFU.EX2 R77, R148 ;  /* 0x00000094004d7308 */ /* 0x001e220000000800 */
[----:B------:R-:W-:-:S07]  /*139a0*/  FADD.FTZ R73, R130, R76 ;  /* 0x0000004c82497221 */ /* 0x000fce0000010000 */
[----:B------:R-:W0:Y:S01]  /*139b0*/  MUFU.EX2 R135, R135 ;  /* 0x0000008700877308 */ /* 0x000e220000000800 */
[----:B-1----:R-:W-:-:S07]  /*139c0*/  FADD.FTZ R76, R74, R21 ;  /* 0x000000154a4c7221 */ /* 0x002fce0000010000 */
[----:B------:R-:W1:Y:S01]  /*139d0*/  MUFU.EX2 R136, R147 ;  /* 0x0000009300887308 */ /* 0x000e620000000800 */
[----:B---3--:R-:W-:-:S07]  /*139e0*/  FADD.FTZ R21, R131, R73 ;  /* 0x0000004983157221 */ /* 0x008fce0000010000 */
[----:B------:R-:W3:Y:S01]  /*139f0*/  MUFU.EX2 R122, R122 ;  /* 0x0000007a007a7308 */ /* 0x000ee20000000800 */
[----:B------:R-:W-:-:S07]  /*13a00*/  FADD.FTZ R76, R75, R76 ;  /* 0x0000004c4b4c7221 */ /* 0x000fce0000010000 */
[----:B------:R-:W3:Y:S01]  /*13a10*/  MUFU.EX2 R78, R146 ;  /* 0x00000092004e7308 */ /* 0x000ee20000000800 */
[----:B----4-:R-:W-:-:S07]  /*13a20*/  FADD.FTZ R21, R134, R21 ;  /* 0x0000001586157221 */ /* 0x010fce0000010000 */
[----:B------:R-:W4:Y:S01]  /*13a30*/  MUFU.EX2 R123, R123 ;  /* 0x0000007b007b7308 */ /* 0x000f220000000800 */
[----:B0-----:R-:W-:-:S07]  /*13a40*/  FADD.FTZ R76, R77, R76 ;  /* 0x0000004c4d4c7221 */ /* 0x001fce0000010000 */
[----:B------:R-:W0:Y:S08]  /*13a50*/  MUFU.EX2 R79, R129 ;  /* 0x00000081004f7308 */ /* 0x000e300000000800 */
[----:B------:R-:W0:Y:S08]  /*13a60*/  MUFU.EX2 R126, R126 ;  /* 0x0000007e007e7308 */ /* 0x000e300000000800 */
[----:B------:R-:W0:Y:S08]  /*13a70*/  MUFU.EX2 R132, R132 ;  /* 0x0000008400847308 */ /* 0x000e300000000800 */
[----:B------:R-:W-:Y:S08]  /*13a80*/  MUFU.EX2 R19, R128 ;  /* 0x0000008000137308 */ /* 0x000ff00000000800 */
[----:B------:R1:W-:Y:S08]  /*13a90*/  MUFU.EX2 R129, R88 ;  /* 0x0000005800817308 */ /* 0x0003f00000000800 */
[----:B------:R-:W0:Y:S01]  /*13aa0*/  MUFU.EX2 R127, R127 ;  /* 0x0000007f007f7308 */ /* 0x000e220000000800 */
[----:B-1----:R-:W-:-:S07]  /*13ab0*/  FADD.FTZ R88, R135, R21 ;  /* 0x0000001587587221 */ /* 0x002fce0000010000 */
[----:B------:R-:W-:Y:S08]  /*13ac0*/  MUFU.EX2 R128, R89 ;  /* 0x0000005900807308 */ /* 0x000ff00000000800 */
[----:B------:R-:W1:Y:S08]  /*13ad0*/  MUFU.EX2 R133, R133 ;  /* 0x0000008500857308 */ /* 0x000e700000000800 */
[----:B------:R3:W1:Y:S02]  /*13ae0*/  MUFU.EX2 R89, R114 ;  /* 0x0000007200597308 */ /* 0x0006640000000800 */
[C---:B---3--:R-:W-:Y:S01]  /*13af0*/  FADD.FTZ R114, R136.reuse, R76 ;  /* 0x0000004c88727221 */ /* 0x048fe20000010000 */
[----:B------:R-:W-:Y:S01]  /*13b00*/  F2FP.F16.F32.PACK_AB R76, R136, R77 ;  /* 0x0000004d884c723e */ /* 0x000fe200000000ff */
[----:B------:R-:W-:-:S04]  /*13b10*/  FADD.FTZ R77, R122, R88 ;  /* 0x000000587a4d7221 */ /* 0x000fc80000010000 */
[----:B------:R-:W3:Y:S01]  /*13b20*/  MUFU.EX2 R124, R124 ;  /* 0x0000007c007c7308 */ /* 0x000ee20000000800 */
[----:B------:R-:W-:Y:S01]  /*13b30*/  FADD.FTZ R88, R78, R114 ;  /* 0x000000724e587221 */ /* 0x000fe20000010000 */
[----:B----4-:R-:W-:-:S03]  /*13b40*/  FADD.FTZ R77, R123, R77 ;  /* 0x0000004d7b4d7221 */ /* 0x010fc60000010000 */
[----:B0-----:R-:W-:-:S03]  /*13b50*/  FADD.FTZ R88, R79, R88 ;  /* 0x000000584f587221 */ /* 0x001fc60000010000 */
[----:B------:R-:W0:Y:S01]  /*13b60*/  MUFU.EX2 R115, R115 ;  /* 0x0000007300737308 */ /* 0x000e220000000800 */
[----:B------:R-:W-:Y:S01]  /*13b70*/  FADD.FTZ R77, R126, R77 ;  /* 0x0000004d7e4d7221 */ /* 0x000fe20000010000 */
[----:B------:R-:W-:-:S06]  /*13b80*/  FADD.FTZ R88, R132, R88 ;  /* 0x0000005884587221 */ /* 0x000fcc0000010000 */
[----:B------:R-:W4:Y:S01]  /*13b90*/  MUFU.EX2 R125, R125 ;  /* 0x0000007d007d7308 */ /* 0x000f220000000800 */
[----:B------:R-:W-:-:S07]  /*13ba0*/  FADD.FTZ R77, R127, R77 ;  /* 0x0000004d7f4d7221 */ /* 0x000fce0000010000 */
[----:B------:R-:W2:Y:S01]  /*13bb0*/  MUFU.EX2 R118, R118 ;  /* 0x0000007600767308 */ /* 0x000ea20000000800 */
[----:B-1----:R-:W-:Y:S01]  /*13bc0*/  FADD.FTZ R88, R133, R88 ;  /* 0x0000005885587221 */ /* 0x002fe20000010000 */
[----:B------:R-:W-:-:S06]  /*13bd0*/  FADD.FTZ R77, R89, R77 ;  /* 0x0000004d594d7221 */ /* 0x000fcc0000010000 */
[----:B------:R-:W1:Y:S01]  /*13be0*/  MUFU.EX2 R119, R119 ;  /* 0x0000007700777308 */ /* 0x000e620000000800 */
[----:B---3--:R-:W-:-:S07]  /*13bf0*/  FADD.FTZ R88, R124, R88 ;  /* 0x000000587c587221 */ /* 0x008fce0000010000 */
[----:B------:R-:W3:Y:S01]  /*13c00*/  MUFU.EX2 R121, R121 ;  /* 0x0000007900797308 */ /* 0x000ee20000000800 */
[----:B0-----:R-:W-:-:S07]  /*13c10*/  FADD.FTZ R77, R115, R77 ;  /* 0x0000004d734d7221 */ /* 0x001fce0000010000 */
[----:B------:R-:W0:Y:S01]  /*13c20*/  MUFU.EX2 R106, R106 ;  /* 0x0000006a006a7308 */ /* 0x000e220000000800 */
[----:B----4-:R-:W-:-:S07]  /*13c30*/  FADD.FTZ R88, R125, R88 ;  /* 0x000000587d587221 */ /* 0x010fce0000010000 */
[----:B------:R-:W4:Y:S01]  /*13c40*/  MUFU.EX2 R120, R120 ;  /* 0x0000007800787308 */ /* 0x000f220000000800 */
[----:B--2---:R-:W-:-:S07]  /*13c50*/  FADD.FTZ R77, R118, R77 ;  /* 0x0000004d764d7221 */ /* 0x004fce0000010000 */
[----:B------:R-:W2:Y:S08]  /*13c60*/  MUFU.EX2 R107, R107 ;  /* 0x0000006b006b7308 */ /* 0x000eb00000000800 */
[----:B------:R-:W2:Y:S08]  /*13c70*/  MUFU.EX2 R117, R117 ;  /* 0x0000007500757308 */ /* 0x000eb00000000800 */
[----:B------:R-:W-:Y:S08]  /*13c80*/  MUFU.EX2 R110, R110 ;  /* 0x0000006e006e7308 */ /* 0x000ff00000000800 */
[----:B------:R-:W2:Y:S08]  /*13c90*/  MUFU.EX2 R116, R116 ;  /* 0x0000007400747308 */ /* 0x000eb00000000800 */
[----:B------:R1:W-:Y:S01]  /*13ca0*/  MUFU.EX2 R21, R90 ;  /* 0x0000005a00157308 */ /* 0x0003e20000000800 */
[----:B------:R-:W-:-:S07]  /*13cb0*/  F2FP.F16.F32.PACK_AB R74, R75, R74 ;  /* 0x0000004a4b4a723e */ /* 0x000fce00000000ff */
[----:B------:R-:W-:Y:S01]  /*13cc0*/  MUFU.EX2 R111, R111 ;  /* 0x0000006f006f7308 */ /* 0x000fe20000000800 */
[----:B-1----:R-:W-:Y:S01]  /*13cd0*/  FADD.FTZ R90, R19, R88 ;  /* 0x00000058135a7221 */ /* 0x002fe20000010000 */
[----:B------:R-:W-:-:S03]  /*13ce0*/  FADD.FTZ R88, R119, R77 ;  /* 0x0000004d77587221 */ /* 0x000fc60000010000 */
[----:B---3--:R-:W-:-:S03]  /*13cf0*/  FADD.FTZ R90, R121, R90 ;  /* 0x0000005a795a7221 */ /* 0x008fc60000010000 */
[----:B------:R-:W1:Y:S01]  /*13d00*/  MUFU.EX2 R113, R113 ;  /* 0x0000007100717308 */ /* 0x000e620000000800 */
[----:B0-----:R-:W-:Y:S01]  /*13d10*/  FADD.FTZ R88, R106, R88 ;  /* 0x000000586a587221 */ /* 0x001fe20000010000 */
[----:B------:R-:W-:Y:S01]  /*13d20*/  F2FP.F16.F32.PACK_AB R73, R131, R130 ;  /* 0x000000828349723e */ /* 0x000fe200000000ff */
[----:B----4-:R-:W-:Y:S01]  /*13d30*/  FADD.FTZ R90, R120, R90 ;  /* 0x0000005a785a7221 */ /* 0x010fe20000010000 */
[----:B------:R-:W-:-:S04]  /*13d40*/  F2FP.F16.F32.PACK_AB R75, R135, R134 ;  /* 0x00000086874b723e */ /* 0x000fc800000000ff */
[----:B------:R-:W0:Y:S01]  /*13d50*/  MUFU.EX2 R98, R98 ;  /* 0x0000006200627308 */ /* 0x000e220000000800 */
[----:B--2---:R-:W-:Y:S01]  /*13d60*/  FADD.FTZ R88, R107, R88 ;  /* 0x000000586b587221 */ /* 0x004fe20000010000 */
[----:B------:R-:W-:-:S06]  /*13d70*/  FADD.FTZ R90, R117, R90 ;  /* 0x0000005a755a7221 */ /* 0x000fcc0000010000 */
[----:B------:R-:W2:Y:S01]  /*13d80*/  MUFU.EX2 R112, R112 ;  /* 0x0000007000707308 */ /* 0x000ea20000000800 */
[----:B------:R3:W-:Y:S07]  /*13d90*/  STSM.16.M88.4 [R23+0x25b00], R72 ;  /* 0x025b004817007844 */ /* 0x0007ee0000000200 */
[----:B------:R-:W4:Y:S01]  /*13da0*/  MUFU.EX2 R99, R99 ;  /* 0x0000006300637308 */ /* 0x000f220000000800 */
[----:B------:R-:W-:-:S07]  /*13db0*/  FADD.FTZ R90, R116, R90 ;  /* 0x0000005a745a7221 */ /* 0x000fce0000010000 */
[----:B------:R-:W4:Y:S01]  /*13dc0*/  MUFU.EX2 R109, R109 ;  /* 0x0000006d006d7308 */ /* 0x000f220000000800 */
[----:B---3--:R-:W-:Y:S01]  /*13dd0*/  FADD.FTZ R72, R110, R88 ;  /* 0x000000586e487221 */ /* 0x008fe20000010000 */
[----:B-1----:R-:W-:-:S06]  /*13de0*/  FADD.FTZ R73, R113, R90 ;  /* 0x0000005a71497221 */ /* 0x002fcc0000010000 */
[----:B------:R-:W1:Y:S01]  /*13df0*/  MUFU.EX2 R102, R102 ;  /* 0x0000006600667308 */ /* 0x000e620000000800 */
[----:B------:R-:W-:-:S07]  /*13e00*/  FADD.FTZ R72, R111, R72 ;  /* 0x000000486f487221 */ /* 0x000fce0000010000 */
[----:B------:R-:W3:Y:S01]  /*13e10*/  MUFU.EX2 R108, R108 ;  /* 0x0000006c006c7308 */ /* 0x000ee20000000800 */
[----:B0-----:R-:W-:Y:S01]  /*13e20*/  FADD.FTZ R72, R98, R72 ;  /* 0x0000004862487221 */ /* 0x001fe20000010000 */
[----:B--2---:R-:W-:-:S06]  /*13e30*/  FADD.FTZ R73, R112, R73 ;  /* 0x0000004970497221 */ /* 0x004fcc0000010000 */
[----:B------:R-:W-:Y:S01]  /*13e40*/  MUFU.EX2 R103, R103 ;  /* 0x0000006700677308 */ /* 0x000fe20000000800 */
[----:B----4-:R-:W-:-:S07]  /*13e50*/  FADD.FTZ R74, R99, R72 ;  /* 0x00000048634a7221 */ /* 0x010fce0000010000 */
[----:B------:R-:W0:Y:S01]  /*13e60*/  MUFU.EX2 R105, R105 ;  /* 0x0000006900697308 */ /* 0x000e220000000800 */
[----:B------:R-:W-:Y:S01]  /*13e70*/  F2FP.F16.F32.PACK_AB R72, R121, R19 ;  /* 0x000000137948723e */ /* 0x000fe200000000ff */
[----:B------:R-:W-:Y:S01]  /*13e80*/  FADD.FTZ R19, R109, R73 ;  /* 0x000000496d137221 */ /* 0x000fe20000010000 */
[----:B------:R-:W-:-:S05]  /*13e90*/  F2FP.F16.F32.PACK_AB R78, R79, R78 ;  /* 0x0000004e4f4e723e */ /* 0x000fca00000000ff */
[----:B------:R-:W2:Y:S01]  /*13ea0*/  MUFU.EX2 R104, R104 ;  /* 0x0000006800687308 */ /* 0x000ea20000000800 */
[----:B------:R-:W-:Y:S02]  /*13eb0*/  F2FP.F16.F32.PACK_AB R77, R123, R122 ;  /* 0x0000007a7b4d723e */ /* 0x000fe400000000ff */
[----:B------:R-:W-:Y:S01]  /*13ec0*/  F2FP.F16.F32.PACK_AB R79, R127, R126 ;  /* 0x0000007e7f4f723e */ /* 0x000fe200000000ff */
[----:B-1----:R-:W-:-:S04]  /*13ed0*/  FADD.FTZ R75, R102, R74 ;  /* 0x0000004a664b7221 */ /* 0x002fc80000010000 */
[----:B------:R-:W1:Y:S01]  /*13ee0*/  MUFU.EX2 R101, R101 ;  /* 0x0000006500657308 */ /* 0x000e620000000800 */
[----:B---3--:R-:W-:Y:S01]  /*13ef0*/  FADD.FTZ R19, R108, R19 ;  /* 0x000000136c137221 */ /* 0x008fe20000010000 */
[----:B------:R3:W-:Y:S06]  /*13f00*/  STSM.16.M88.4 [R23+0x27300], R76 ;  /* 0x0273004c17007844 */ /* 0x0007ec0000000200 */
[----:B------:R-:W4:Y:S01]  /*13f10*/  MUFU.EX2 R100, R100 ;  /* 0x0000006400647308 */ /* 0x000f220000000800 */
[----:B0-----:R-:W-:-:S07]  /*13f20*/  FADD.FTZ R19, R105, R19 ;  /* 0x0000001369137221 */ /* 0x001fce0000010000 */
[----:B------:R-:W0:Y:S01]  /*13f30*/  MUFU.EX2 R97, R97 ;  /* 0x0000006100617308 */ /* 0x000e220000000800 */
[----:B---3--:R-:W-:-:S04]  /*13f40*/  FADD.FTZ R76, R103, R75 ;  /* 0x0000004b674c7221 */ /* 0x008fc80000010000 */
[----:B------:R-:W-:Y:S01]  /*13f50*/  FADD.FTZ R77, R21, R76 ;  /* 0x0000004c154d7221 */ /* 0x000fe20000010000 */
[----:B--2---:R-:W-:Y:S02]  /*13f60*/  FADD.FTZ R76, R104, R19 ;  /* 0x00000013684c7221 */ /* 0x004fe40000010000 */
[----:B------:R-:W-:Y:S01]  /*13f70*/  MUFU.EX2 R96, R96 ;  /* 0x0000006000607308 */ /* 0x000fe20000000800 */
[----:B------:R-:W-:Y:S01]  /*13f80*/  F2FP.F16.F32.PACK_AB R88, R133, R132 ;  /* 0x000000848558723e */ /* 0x000fe200000000ff */
[----:B-1----:R-:W-:-:S06]  /*13f90*/  FADD.FTZ R19, R101, R76 ;  /* 0x0000004c65137221 */ /* 0x002fcc0000010000 */
[----:B------:R1:W2:Y:S01]  /*13fa0*/  MUFU.EX2 R114, R91 ;  /* 0x0000005b00727308 */ /* 0x0002a20000000800 */
[----:B------:R-:W-:Y:S02]  /*13fb0*/  F2FP.F16.F32.PACK_AB R89, R115, R89 ;  /* 0x000000597359723e */ /* 0x000fe400000000ff */
[----:B------:R-:W-:Y:S02]  /*13fc0*/  F2FP.F16.F32.PACK_AB R90, R125, R124 ;  /* 0x0000007c7d5a723e */ /* 0x000fe400000000ff */
[----:B------:R-:W-:-:S03]  /*13fd0*/  F2FP.F16.F32.PACK_AB R73, R107, R106 ;  /* 0x0000006a6b49723e */ /* 0x000fc600000000ff */
[----:B------:R-:W-:Y:S01]  /*13fe0*/  MUFU.EX2 R93, R93 ;  /* 0x0000005d005d7308 */ /* 0x000fe20000000800 */
[----:B-1----:R-:W-:Y:S02]  /*13ff0*/  F2FP.F16.F32.PACK_AB R91, R119, R118 ;  /* 0x00000076775b723e */ /* 0x002fe400000000ff */
[----:B------:R-:W-:Y:S02]  /*14000*/  F2FP.F16.F32.PACK_AB R74, R117, R120 ;  /* 0x00000078754a723e */ /* 0x000fe400000000ff */
[----:B------:R-:W-:-:S03]  /*14010*/  F2FP.F16.F32.PACK_AB R75, R111, R110 ;  /* 0x0000006e6f4b723e */ /* 0x000fc600000000ff */
[----:B------:R-:W1:Y:S01]  /*14020*/  MUFU.EX2 R94, R94 ;  /* 0x0000005e005e7308 */ /* 0x000e620000000800 */
[----:B----4-:R-:W-:Y:S01]  /*14030*/  FADD.FTZ R78, R100, R19 ;  /* 0x00000013644e7221 */ /* 0x010fe20000010000 */
[----:B------:R-:W-:Y:S06]  /*14040*/  STSM.16.M88.4 [R23+0x28b00], R88 ;  /* 0x028b005817007844 */ /* 0x000fec0000000200 */
[----:B------:R-:W3:Y:S01]  /*14050*/  MUFU.EX2 R95, R95 ;  /* 0x0000005f005f7308 */ /* 0x000ee20000000800 */
[----:B------:R0:W-:Y:S07]  /*14060*/  STSM.16.M88.4 [R23+0x2a300], R72 ;  /* 0x02a3004817007844 */ /* 0x0001ee0000000200 */
[----:B------:R-:W4:Y:S08]  /*14070*/  MUFU.EX2 R92, R92 ;  /* 0x0000005c005c7308 */ /* 0x000f300000000800 */
[----:B------:R-:W-:Y:S01]  /*14080*/  MUFU.EX2 R82, R82 ;  /* 0x0000005200527308 */ /* 0x000fe20000000800 */
[----:B0-----:R-:W-:-:S07]  /*14090*/  FADD.FTZ R73, R97, R78 ;  /* 0x0000004e61497221 */ /* 0x001fce0000010000 */
[----:B------:R-:W0:Y:S08]  /*140a0*/  MUFU.EX2 R83, R83 ;  /* 0x0000005300537308 */ /* 0x000e300000000800 */
[----:B------:R-:W-:Y:S08]  /*140b0*/  MUFU.EX2 R86, R86 ;  /* 0x0000005600567308 */ /* 0x000ff00000000800 */
[----:B------:R-:W0:Y:S08]  /*140c0*/  MUFU.EX2 R87, R87 ;  /* 0x0000005700577308 */ /* 0x000e300000000800 */
[----:B------:R-:W-:Y:S08]  /*140d0*/  MUFU.EX2 R85, R85 ;  /* 0x0000005500557308 */ /* 0x000ff00000000800 */
[----:B------:R-:W-:Y:S08]  /*140e0*/  MUFU.EX2 R17, R17 ;  /* 0x0000001100117308 */ /* 0x000ff00000000800 */
[----:B------:R-:W0:Y:S08]  /*140f0*/  MUFU.EX2 R80, R80 ;  /* 0x0000005000507308 */ /* 0x000e300000000800 */
[----:B------:R-:W-:Y:S08]  /*14100*/  MUFU.EX2 R81, R81 ;  /* 0x0000005100517308 */ /* 0x000ff00000000800 */
[----:B------:R-:W0:Y:S01]  /*14110*/  MUFU.EX2 R84, R84 ;  /* 0x0000005400547308 */ /* 0x000e220000000800 */
[----:B--2---:R-:W-:Y:S01]  /*14120*/  FADD.FTZ R77, R114, R77 ;  /* 0x0000004d724d7221 */ /* 0x004fe20000010000 */
[----:B------:R-:W-:Y:S01]  /*14130*/  FADD.FTZ R74, R96, R73 ;  /* 0x00000049604a7221 */ /* 0x000fe20000010000 */
[----:B------:R-:W-:-:S02]  /*14140*/  F2FP.F16.F32.PACK_AB R118, R109, R112 ;  /* 0x000000706d76723e */ /* 0x000fc400000000ff */
[----:B------:R-:W-:Y:S01]  /*14150*/  F2FP.F16.F32.PACK_AB R109, R114, R21 ;  /* 0x00000015726d723e */ /* 0x000fe200000000ff */
[----:B-1----:R-:W-:Y:S01]  /*14160*/  FADD.FTZ R76, R94, R77 ;  /* 0x0000004d5e4c7221 */ /* 0x002fe20000010000 */
[----:B------:R-:W-:Y:S01]  /*14170*/  FADD.FTZ R21, R93, R74 ;  /* 0x0000004a5d157221 */ /* 0x000fe20000010000 */
[----:B------:R-:W-:Y:S02]  /*14180*/  F2FP.F16.F32.PACK_AB R116, R113, R116 ;  /* 0x000000747174723e */ /* 0x000fe400000000ff */
[----:B------:R-:W-:Y:S02]  /*14190*/  F2FP.F16.F32.PACK_AB R117, R99, R98 ;  /* 0x000000626375723e */ /* 0x000fe400000000ff */
[----:B------:R-:W-:Y:S01]  /*141a0*/  F2FP.F16.F32.PACK_AB R119, R103, R102 ;  /* 0x000000666777723e */ /* 0x000fe200000000ff */
[----:B---3--:R-:W-:Y:S01]  /*141b0*/  FADD.FTZ R19, R95, R76 ;  /* 0x0000004c5f137221 */ /* 0x008fe20000010000 */
[----:B------:R-:W-:Y:S01]  /*141c0*/  F2FP.F16.F32.PACK_AB R108, R105, R108 ;  /* 0x0000006c696c723e */ /* 0x000fe200000000ff */
[----:B----4-:R-:W-:Y:S01]  /*141d0*/  FADD.FTZ R21, R92, R21 ;  /* 0x000000155c157221 */ /* 0x010fe20000010000 */
[----:B------:R-:W-:-:S02]  /*141e0*/  F2FP.F16.F32.PACK_AB R110, R101, R104 ;  /* 0x00000068656e723e */ /* 0x000fc400000000ff */
[----:B------:R-:W-:Y:S02]  /*141f0*/  F2FP.F16.F32.PACK_AB R111, R95, R94 ;  /* 0x0000005e5f6f723e */ /* 0x000fe400000000ff */
[----:B------:R-:W-:Y:S02]  /*14200*/  F2FP.F16.F32.PACK_AB R100, R97, R100 ;  /* 0x000000646164723e */ /* 0x000fe400000000ff */
[----:B0-----:R-:W-:Y:S02]  /*14210*/  F2FP.F16.F32.PACK_AB R101, R83, R82 ;  /* 0x000000525365723e */ /* 0x001fe400000000ff */
[----:B------:R-:W-:Y:S02]  /*14220*/  F2FP.F16.F32.PACK_AB R102, R93, R96 ;  /* 0x000000605d66723e */ /* 0x000fe400000000ff */
[----:B------:R-:W-:Y:S02]  /*14230*/  F2FP.F16.F32.PACK_AB R103, R87, R86 ;  /* 0x000000565767723e */ /* 0x000fe400000000ff */
[----:B------:R-:W-:-:S02]  /*14240*/  F2FP.F16.F32.PACK_AB R92, R128, R92 ;  /* 0x0000005c805c723e */ /* 0x000fc400000000ff */
[----:B------:R-:W-:Y:S02]  /*14250*/  F2FP.F16.F32.PACK_AB R93, R80, R17 ;  /* 0x00000011505d723e */ /* 0x000fe400000000ff */
[----:B------:R-:W-:Y:S02]  /*14260*/  F2FP.F16.F32.PACK_AB R94, R85, R129 ;  /* 0x00000081555e723e */ /* 0x000fe400000000ff */
[----:B------:R-:W-:Y:S01]  /*14270*/  F2FP.F16.F32.PACK_AB R95, R84, R81 ;  /* 0x00000051545f723e */ /* 0x000fe200000000ff */
[----:B------:R1:W-:Y:S01]  /*14280*/  STSM.16.M88.4 [R23+0x2bb00], R116 ;  /* 0x02bb007417007844 */ /* 0x0003e20000000200 */
[----:B------:R-:W-:-:S03]  /*14290*/  FADD.FTZ R72, R82, R19 ;  /* 0x0000001352487221 */ /* 0x000fc60000010000 */
[----:B------:R1:W-:Y:S04]  /*142a0*/  STSM.16.M88.4 [R23+0x2d300], R108 ;  /* 0x02d3006c17007844 */ /* 0x0003e80000000200 */
[----:B------:R1:W-:Y:S04]  /*142b0*/  STSM.16.M88.4 [R23+0x2eb00], R100 ;  /* 0x02eb006417007844 */ /* 0x0003e80000000200 */
[----:B------:R1:W-:Y:S01]  /*142c0*/  STSM.16.M88.4 [R23+0x30300], R92 ;  /* 0x0303005c17007844 */ /* 0x0003e20000000200 */
[----:B------:R-:W-:Y:S01]  /*142d0*/  FADD.FTZ R19, R83, R72 ;  /* 0x0000004853137221 */ /* 0x000fe20000010000 */
[----:B------:R-:W-:Y:S01]  /*142e0*/  @!PT LDS RZ, [RZ] ;  /* 0x00000000fffff984 */ /* 0x000fe20000000800 */
[----:B------:R-:W-:Y:S01]  /*142f0*/  @!PT LDS RZ, [RZ] ;  /* 0x00000000fffff984 */ /* 0x000fe20000000800 */
[----:B------:R-:W-:Y:S01]  /*14300*/  @!PT LDS RZ, [RZ] ;  /* 0x00000000fffff984 */ /* 0x000fe20000000800 */
[----:B------:R-:W-:Y:S01]  /*14310*/  @!PT LDS RZ, [RZ] ;  /* 0x00000000fffff984 */ /* 0x000fe20000000800 */
[----:B------:R0:W-:Y:S06]  /*14320*/  MEMBAR.ALL.CTA ;  /* 0x0000000000007992 */ /* 0x0001ec0000008000 */
[----:B0-----:R-:W0:Y:S01]  /*14330*/  FENCE.VIEW.ASYNC.S ;  /* 0x00000000000073c6 */ /* 0x001e220000000000 */
[----:B------:R-:W-:Y:S01]  /*14340*/  FADD.FTZ R72, R86, R19 ;  /* 0x0000001356487221 */ /* 0x000fe20000010000 */
[----:B------:R-:W-:-:S03]  /*14350*/  ISETP.GT.AND P2, PT, R15, R137, PT ;  /* 0x000000890f00720c */ /* 0x000fc60003f44270 */
[----:B------:R-:W-:-:S04]  /*14360*/  FADD.FTZ R72, R87, R72 ;  /* 0x0000004857487221 */ /* 0x000fc80000010000 */
[----:B------:R-:W-:Y:S01]  /*14370*/  FADD.FTZ R19, R17, R72 ;  /* 0x0000004811137221 */ /* 0x000fe20000010000 */
[----:B------:R-:W-:-:S03]  /*14380*/  FADD.FTZ R74, R128, R21 ;  /* 0x00000015804a7221 */ /* 0x000fc60000010000 */
[----:B------:R-:W-:Y:S01]  /*14390*/  FADD.FTZ R72, R80, R19 ;  /* 0x0000001350487221 */ /* 0x000fe20000010000 */
[----:B------:R-:W-:-:S03]  /*143a0*/  FADD.FTZ R74, R129, R74 ;  /* 0x0000004a814a7221 */ /* 0x000fc60000010000 */
        /* <DEDUP_REMOVED lines=27> */
[----:B------:R-:W-:-:S02]  /*14560*/  VIADD R15, R15, 0xffffffff ;  /* 0xffffffff0f0f7836 */ /* 0x000fc40000000000 */
[----:B------:R-:W-:Y:S02]  /*14570*/  IMAD.MOV.U32 R19, RZ, RZ, R145 ;  /* 0x000000ffff137224 */ /* 0x000fe400078e0091 */
[----:B------:R-:W-:Y:S02]  /*14580*/  IMAD.MOV.U32 R16, RZ, RZ, R20 ;  /* 0x000000ffff107224 */ /* 0x000fe400078e0014 */
[----:B------:R-:W-:Y:S01]  /*14590*/  IMAD.MOV.U32 R17, RZ, RZ, R14 ;  /* 0x000000ffff117224 */ /* 0x000fe200078e000e */
[----:B0-----:R-:W-:Y:S01]  /*145a0*/  NOP ;  /* 0x0000000000007918 */ /* 0x001fe20000000000 */
[----:B-1----:R-:W-:Y:S05]  /*145b0*/  @P2 BRA `(.L_x_2428) ;  /* 0xffffffac00f42947 */ /* 0x002fea000383ffff */
.L_x_2418:
[----:B------:R-:W-:-:S13]  /*145c0*/  ISETP.GE.AND P2, PT, R15, RZ, PT ;  /* 0x000000ff0f00720c */ /* 0x000fda0003f46270 */
[----:B------:R-:W-:Y:S05]  /*145d0*/  @!P2 BRA `(.L_x_2429) ;  /* 0x000000440058a947 */ /* 0x000fea0003800000 */
[----:B-----5:R0:W5:Y:S01]  /*145e0*/  LDL.LU R18, [R1+0x4] ;  /* 0x0000040001127983 */ /* 0x0201620000300800 */
[----:B------:R-:W-:Y:S02]  /*145f0*/  IMAD.MOV.U32 R17, RZ, RZ, R20 ;  /* 0x000000ffff117224 */ /* 0x000fe400078e0014 */
[----:B------:R-:W-:Y:S02]  /*14600*/  IMAD.MOV.U32 R16, RZ, RZ, R14 ;  /* 0x000000ffff107224 */ /* 0x000fe400078e000e */
[----:B------:R-:W-:-:S07]  /*14610*/  IMAD.MOV.U32 R19, RZ, RZ, R145 ;  /* 0x000000ffff137224 */ /* 0x000fce00078e0091 */
.L_x_2440:
[----:B--2---:R-:W2:Y:S01]  /*14620*/  LDL R0, [R1+0x28] ;  /* 0x0000280001007983 */ /* 0x004ea20000100800 */
        /* <DEDUP_REMOVED lines=11> */
.L_x_2431:
[----:B------:R-:W-:Y:S01]  /*146e0*/  IMAD R0, R145, 0x8, R22 ;  /* 0x0000000891007824 */ /* 0x000fe200078e0216 */
[----:B------:R-:W-:-:S04]  /*146f0*/  SHF.L.U32 R21, R14, 0x1f, RZ ;  /* 0x0000001f0e157819 */ /* 0x000fc800000006ff */
[----:B------:R1:W2:Y:S01]  /*14700*/  SYNCS.PHASECHK.TRANS64.TRYWAIT P3, [R0+URZ+0x31c30], R21 ;  /* 0x031c3015000075a7 */ /* 0x0002a2000806017f */
[----:B------:R-:W-:Y:S05]  /*14710*/  @!P0 BRA `(.L_x_2432) ;  /* 0x0000000000048947 */ /* 0x000fea0003800000 */
[----:B------:R-:W-:Y:S01]  /*14720*/  BPT.TRAP 0x1 ;  /* 0x000000040000795c */ /* 0x000fe20000300000 */
.L_x_2432:
[----:B------:R-:W-:Y:S04]  /*14730*/  BSSY B0, `(.L_x_2430) ;  /* 0x0000004000007945 */ /* 0x000fe80003800000 */
[----:B--2---:R-:W-:Y:S05]  /*14740*/  @P3 BRA `(.L_x_2433) ;  /* 0x0000000000083947 */ /* 0x004fea0003800000 */
[----:B------:R-:W2:Y:S02]  /*14750*/  SYNCS.PHASECHK.TRANS64.TRYWAIT P3, [R0+URZ+0x31c30], R21 ;  /* 0x031c3015000075a7 */ /* 0x000ea4000806017f */
[----:B--2---:R-:W-:Y:S05]  /*14760*/  @!P3 BRA `(.L_x_2434) ;  /* 0x000000f00020b947 */ /* 0x004fea0003800000 */
.L_x_2433:
[----:B------:R-:W-:Y:S05]  /*14770*/  BSYNC B0 ;  /* 0x0000000000007941 */ /* 0x000fea0003800000 */
.L_x_2430:
        /* <DEDUP_REMOVED lines=549> */
.L_x_2436:
[----:B------:R-:W-:Y:S01]  /*169d0*/  SHF.L.U32 R0, R18, 0x1f, RZ ;  /* 0x0000001f12007819 */ /* 0x000fe200000006ff */
[----:B------:R-:W-:-:S04]  /*169e0*/  IMAD R14, R19, 0x8, R22 ;  /* 0x00000008130e7824 */ /* 0x000fc800078e0216 */
[----:B------:R1:W2:Y:S01]  /*169f0*/  SYNCS.PHASECHK.TRANS64.TRYWAIT P2, [R14+URZ+0x31c50], R0 ;  /* 0x031c50000e0075a7 */ /* 0x0002a2000804017f */
[----:B------:R-:W-:Y:S05]  /*16a00*/  @!P0 BRA `(.L_x_2437) ;  /* 0x0000000000048947 */ /* 0x000fea0003800000 */
[----:B------:R-:W-:Y:S01]  /*16a10*/  BPT.TRAP 0x1 ;  /* 0x000000040000795c */ /* 0x000fe20000300000 */
.L_x_2437:
[----:B------:R-:W-:Y:S04]  /*16a20*/  BSSY B0, `(.L_x_2435) ;  /* 0x0000004000007945 */ /* 0x000fe80003800000 */
[----:B--2---:R-:W-:Y:S05]  /*16a30*/  @P2 BRA `(.L_x_2438) ;  /* 0x0000000000082947 */ /* 0x004fea0003800000 */
[----:B------:R-:W2:Y:S02]  /*16a40*/  SYNCS.PHASECHK.TRANS64.TRYWAIT P2, [R14+URZ+0x31c50], R0 ;  /* 0x031c50000e0075a7 */ /* 0x000ea4000804017f */
[----:B--2---:R-:W-:Y:S05]  /*16a50*/  @!P2 BRA `(.L_x_2439) ;  /* 0x000000cc0078a947 */ /* 0x004fea0003800000 */
.L_x_2438:
[----:B------:R-:W-:Y:S05]  /*16a60*/  BSYNC B0 ;  /* 0x0000000000007941 */ /* 0x000fea0003800000 */
.L_x_2435:
[----:B-12---:R-:W-:Y:S01]  /*16a70*/  FMNMX.FTZ R0, R136, R16, !PT ;  /* 0x0000001088007209 */ /* 0x006fe20007810000 */
[----:B------:R-:W2:Y:S01]  /*16a80*/  LDL R151, [R1+0x34] ;  /* 0x0000340001977983 */ /* 0x000ea20000100800 */
[----:B------:R-:W-:Y:S01]  /*16a90*/  FMNMX.FTZ R20, R138, R17, !PT ;  /* 0x000000118a147209 */ /* 0x000fe20007810000 */
[----:B------:R-:W-:Y:S05]  /*16aa0*/  WARPSYNC.ALL ;  /* 0x0000000000007948 */ /* 0x000fea0003800000 */
[----:B------:R-:W-:Y:S01]  /*16ab0*/  FMNMX.FTZ R0, R137, R0, !PT ;  /* 0x0000000089007209 */ /* 0x000fe20007810000 */
[----:B------:R-:W-:Y:S01]  /*16ac0*/  ULDC UR4, c[0x0][0x988] ;  /* 0x0002620000047ab9 */ /* 0x000fe20000000800 */
[----:B------:R-:W-:Y:S01]  /*16ad0*/  FMNMX.FTZ R20, R139, R20, !PT ;  /* 0x000000148b147209 */ /* 0x000fe20007810000 */
[----:B------:R-:W-:Y:S01]  /*16ae0*/  WARPGROUP.ARRIVE ;  /* 0x00000000000079c5 */ /* 0x000fe20000000000 */
        /* <DEDUP_REMOVED lines=67> */
[----:B------:R-:W-:-:S03]  /*16f20*/  FMNMX.FTZ R20, R79, R20, !PT ;  /* 0x000000144f147209 */ /* 0x000fc60007810000 */
[----:B------:R-:W1:Y:S02]  /*16f30*/  SHFL.BFLY PT, R14, R0, 0x2, 0x1f ;  /* 0x0c401f00000e7f89 */ /* 0x000e6400000e0000 */
[----:B-1----:R-:W-:-:S05]  /*16f40*/  FMNMX.FTZ R14, R0, R14, !PT ;  /* 0x0000000e000e7209 */ /* 0x002fca0007810000 */
[----:B------:R-:W1:Y:S02]  /*16f50*/  SHFL.BFLY PT, R0, R14, 0x1, 0x1f ;  /* 0x0c201f000e007f89 */ /* 0x000e6400000e0000 */
[----:B-1----:R-:W-:Y:S01]  /*16f60*/  FMNMX.FTZ R14, R14, R0, !PT ;  /* 0x000000000e0e7209 */ /* 0x002fe20007810000 */
[----:B------:R-:W-:-:S04]  /*16f70*/  IMAD.U32 R0, RZ, RZ, UR4 ;  /* 0x00000004ff007e24 */ /* 0x000fc8000f8e00ff */
[C---:B------:R-:W-:Y:S01]  /*16f80*/  FMUL.FTZ R147, R14.reuse, R0 ;  /* 0x000000000e937220 */ /* 0x040fe20000410000 */
[----:B------:R-:W-:-:S03]  /*16f90*/  FADD.FTZ R16, -R14, R16 ;  /* 0x000000100e107221 */ /* 0x000fc60000010100 */
        /* <DEDUP_REMOVED lines=9> */
[----:B------:R-:W1:Y:S01]  /*17030*/  SHFL.BFLY PT, R72, R20, 0x2, 0x1f ;  /* 0x0c401f0014487f89 */ /* 0x000e6200000e0000 */
        /* <DEDUP_REMOVED lines=22> */
[----:B------:R-:W-:Y:S01]  /*171a0*/  FMUL.FTZ R16, R16, R0 ;  /* 0x0000000010107220 */ /* 0x000fe20000410000 */
[----:B-1----:R-:W-:Y:S01]  /*171b0*/  FMNMX.FTZ R20, R20, R72, !PT ;  /* 0x0000004814147209 */ /* 0x002fe20007810000 */
[-CC-:B------:R-:W-:Y:S01]  /*171c0*/  FFMA.FTZ R136, R136, R0.reuse, -R147.reuse ;  /* 0x0000000088887223 */ /* 0x180fe20000010893 */
[-CC-:B------:R-:W-:Y:S01]  /*171d0*/  FFMA.FTZ R137, R137, R0.reuse, -R147.reuse ;  /* 0x0000000089897223 */ /* 0x180fe20000010893 */
[----:B------:R-:W-:Y:S01]  /*171e0*/  MUFU.EX2 R21, R16 ;  /* 0x0000001000157308 */ /* 0x000fe20000000800 */
[-CC-:B------:R-:W-:Y:S01]  /*171f0*/  FFMA.FTZ R140, R140, R0.reuse, -R147.reuse ;  /* 0x000000008c8c7223 */ /* 0x180fe20000010893 */
[----:B------:R-:W1:Y:S01]  /*17200*/  SHFL.BFLY PT, R72, R20, 0x1, 0x1f ;  /* 0x0c201f0014487f89 */ /* 0x000e6200000e0000 */
[-CC-:B------:R-:W-:Y:S01]  /*17210*/  FFMA.FTZ R141, R141, R0.reuse, -R147.reuse ;  /* 0x000000008d8d7223 */ /* 0x180fe20000010893 */
[----:B------:R-:W-:-:S04]  /*17220*/  FFMA.FTZ R77, R77, R0, -R147 ;  /* 0x000000004d4d7223 */ /* 0x000fc80000010893 */
[----:B------:R-:W3:Y:S08]  /*17230*/  MUFU.EX2 R16, R136 ;  /* 0x0000008800107308 */ /* 0x000ef00000000800 */
[----:B------:R-:W4:Y:S08]  /*17240*/  MUFU.EX2 R137, R137 ;  /* 0x0000008900897308 */ /* 0x000f300000000800 */
[----:B------:R-:W0:Y:S01]  /*17250*/  MUFU.EX2 R140, R140 ;  /* 0x0000008c008c7308 */ /* 0x000e220000000800 */
[----:B---3--:R-:W-:Y:S01]  /*17260*/  FFMA.FTZ R18, R21, R155, R16 ;  /* 0x0000009b15127223 */ /* 0x008fe20000010010 */
[----:B-1----:R-:W-:Y:S01]  /*17270*/  FMNMX.FTZ R20, R20, R72, !PT ;  /* 0x0000004814147209 */ /* 0x002fe20007810000 */
[----:B------:R-:W-:-:S04]  /*17280*/  VIADD R72, R22, 0x200 ;  /* 0x0000020016487836 */ /* 0x000fc80000000000 */
[CC--:B------:R-:W-:Y:S01]  /*17290*/  FMUL.FTZ R73, R20.reuse, R0.reuse ;  /* 0x0000000014497220 */ /* 0x0c0fe20000410000 */
[----:B------:R-:W-:Y:S01]  /*172a0*/  SHF.R.U32.HI R72, RZ, 0x4, R72 ;  /* 0x00000004ff487819 */ /* 0x000fe20000011648 */
[----:B------:R-:W1:Y:S01]  /*172b0*/  MUFU.EX2 R141, R141 ;  /* 0x0000008d008d7308 */ /* 0x000e620000000800 */
[----:B------:R-:W-:Y:S01]  /*172c0*/  FADD.FTZ R17, -R20, R17 ;  /* 0x0000001114117221 */ /* 0x000fe20000010100 */
[-CC-:B------:R-:W-:Y:S01]  /*172d0*/  FFMA.FTZ R76, R74, R0.reuse, -R73.reuse ;  /* 0x000000004a4c7223 */ /* 0x180fe20000010849 */
[----:B------:R-:W-:Y:S01]  /*172e0*/  LOP3.LUT R72, R72, 0x3fff, RZ, 0xc0, !PT ;  /* 0x00003fff48487812 */ /* 0x000fe200078ec0ff */
[-CC-:B------:R-:W-:Y:S01]  /*172f0*/  FFMA.FTZ R138, R138, R0.reuse, -R73.reuse ;  /* 0x000000008a8a7223 */ /* 0x180fe20000010849 */
[-CC-:B------:R-:W-:Y:S01]  /*17300*/  FFMA.FTZ R139, R139, R0.reuse, -R73.reuse ;  /* 0x000000008b8b7223 */ /* 0x180fe20000010849 */
[-CC-:B------:R-:W-:Y:S01]  /*17310*/  FFMA.FTZ R142, R142, R0.reuse, -R73.reuse ;  /* 0x000000008e8e7223 */ /* 0x180fe20000010849 */
[----:B------:R-:W-:Y:S01]  /*17320*/  LOP3.LUT R72, R72, 0x2400000, RZ, 0xfc, !PT ;  /* 0x0240000048487812 */ /* 0x000fe200078efcff */
[-CC-:B------:R-:W-:Y:S01]  /*17330*/  FFMA.FTZ R143, R143, R0.reuse, -R73.reuse ;  /* 0x000000008f8f7223 */ /* 0x180fe20000010849 */
[-CC-:B------:R-:W-:Y:S01]  /*17340*/  FFMA.FTZ R130, R130, R0.reuse, -R73.reuse ;  /* 0x0000000082827223 */ /* 0x180fe20000010849 */
[-CC-:B------:R-:W-:Y:S01]  /*17350*/  FFMA.FTZ R131, R131, R0.reuse, -R73.reuse ;  /* 0x0000000083837223 */ /* 0x180fe20000010849 */
[----:B------:R-:W-:Y:S01]  /*17360*/  FFMA.FTZ R134, R134, R0, -R73 ;  /* 0x0000000086867223 */ /* 0x000fe20000010849 */
[----:B------:R-:W-:-:S02]  /*17370*/  IMAD R72, R19, 0x6c0, R72 ;  /* 0x000006c013487824 */ /* 0x000fc400078e0248 */
[-CC-:B------:R-:W-:Y:S01]  /*17380*/  FFMA.FTZ R135, R135, R0.reuse, -R73.reuse ;  /* 0x0000000087877223 */ /* 0x180fe20000010849 */
[-CC-:B------:R-:W-:Y:S01]  /*17390*/  FFMA.FTZ R122, R122, R0.reuse, -R73.reuse ;  /* 0x000000007a7a7223 */ /* 0x180fe20000010849 */
[-CC-:B------:R-:W-:Y:S01]  /*173a0*/  FFMA.FTZ R123, R123, R0.reuse, -R73.reuse ;  /* 0x000000007b7b7223 */ /* 0x180fe20000010849 */
[----:B------:R-:W-:Y:S02]  /*173b0*/  VIADD R74, R72, 0x40 ;  /* 0x00000040484a7836 */ /* 0x000fe40000000000 */
[-CC-:B------:R-:W-:Y:S01]  /*173c0*/  FFMA.FTZ R126, R126, R0.reuse, -R73.reuse ;  /* 0x000000007e7e7223 */ /* 0x180fe20000010849 */
[-CC-:B------:R-:W-:Y:S01]  /*173d0*/  FFMA.FTZ R127, R127, R0.reuse, -R73.reuse ;  /* 0x000000007f7f7223 */ /* 0x180fe20000010849 */
[-CC-:B------:R-:W-:Y:S01]  /*173e0*/  FFMA.FTZ R114, R114, R0.reuse, -R73.reuse ;  /* 0x0000000072727223 */ /* 0x180fe20000010849 */
[----:B------:R-:W-:Y:S01]  /*173f0*/  FFMA.FTZ R115, R115, R0, -R73 ;  /* 0x0000000073737223 */ /* 0x000fe20000010849 */
[----:B------:R-:W-:Y:S01]  /*17400*/  R2UR UR10, R74 ;  /* 0x000000004a0a72ca */ /* 0x000fe200000e0000 */
[----:B------:R-:W-:-:S02]  /*17410*/  VIADD R74, R72, 0x80 ;  /* 0x00000080484a7836 */ /* 0x000fc40000000000 */
[-CC-:B------:R-:W-:Y:S01]  /*17420*/  FFMA.FTZ R118, R118, R0.reuse, -R73.reuse ;  /* 0x0000000076767223 */ /* 0x180fe20000010849 */
[-CC-:B------:R-:W-:Y:S01]  /*17430*/  FFMA.FTZ R119, R119, R0.reuse, -R73.reuse ;  /* 0x0000000077777223 */ /* 0x180fe20000010849 */
[-CC-:B------:R-:W-:Y:S01]  /*17440*/  FFMA.FTZ R106, R106, R0.reuse, -R73.reuse ;  /* 0x000000006a6a7223 */ /* 0x180fe20000010849 */
[-CC-:B------:R-:W-:Y:S01]  /*17450*/  FFMA.FTZ R107, R107, R0.reuse, -R73.reuse ;  /* 0x000000006b6b7223 */ /* 0x180fe20000010849 */
[----:B------:R-:W-:Y:S01]  /*17460*/  R2UR UR14, R74 ;  /* 0x000000004a0e72ca */ /* 0x000fe200000e0000 */
        /* <DEDUP_REMOVED lines=23> */
[-C--:B------:R-:W-:Y:S01]  /*175e0*/  FFMA.FTZ R79, R79, R0.reuse, -R73 ;  /* 0x000000004f4f7223 */ /* 0x080fe20000010849 */
[----:B------:R-:W-:Y:S01]  /*175f0*/  R2UR UR30, R74 ;  /* 0x000000004a1e72ca */ /* 0x000fe200000e0000 */
[----:B------:R-:W-:Y:S01]  /*17600*/  IMAD.MOV.U32 R73, RZ, RZ, -0x7fffffe0 ;  /* 0x80000020ff497424 */ /* 0x000fe200078e00ff */
[C---:B------:R-:W-:Y:S01]  /*17610*/  R2UR UR6, R72.reuse ;  /* 0x00000000480672ca */ /* 0x040fe200000e0000 */
[C---:B------:R-:W-:Y:S02]  /*17620*/  VIADD R74, R72.reuse, 0x1c0 ;  /* 0x000001c0484a7836 */ /* 0x040fe40000000000 */
[----:B------:R-:W-:Y:S01]  /*17630*/  FMUL.FTZ R17, R17, R0 ;  /* 0x0000000011117220 */ /* 0x000fe20000410000 */
[----:B------:R-:W-:Y:S01]  /*17640*/  VIADD R72, R72, 0x200 ;  /* 0x0000020048487836 */ /* 0x000fe20000000000 */
[C---:B------:R-:W-:Y:S01]  /*17650*/  R2UR UR7, R73.reuse ;  /* 0x00000000490772ca */ /* 0x040fe200000e0000 */
[----:B------:R-:W-:Y:S01]  /*17660*/  IMAD.MOV.U32 R75, RZ, RZ, -0x7fffffe0 ;  /* 0x80000020ff4b7424 */ /* 0x000fe200078e00ff */
[----:B------:R-:W-:Y:S01]  /*17670*/  R2UR UR39, R73 ;  /* 0x00000000492772ca */ /* 0x000fe200000e0000 */
[----:B------:R-:W-:Y:S01]  /*17680*/  IMAD.MOV.U32 R73, RZ, RZ, -0x3ffffff0 ;  /* 0xc0000010ff497424 */ /* 0x000fe200078e00ff */
[----:B------:R-:W-:Y:S01]  /*17690*/  R2UR UR38, R72 ;  /* 0x00000000482672ca */ /* 0x000fe200000e0000 */
[----:B----4-:R-:W-:Y:S01]  /*176a0*/  FADD.FTZ R18, R137, R18 ;  /* 0x0000001289127221 */ /* 0x010fe20000010000 */
[----:B--2---:R-:W-:Y:S01]  /*176b0*/  LOP3.LUT R72, R151, 0x10000, RZ, 0xfc, !PT ;  /* 0x0001000097487812 */ /* 0x004fe200078efcff */
[----:B------:R-:W-:Y:S01]  /*176c0*/  MUFU.EX2 R136, R17 ;  /* 0x0000001100887308 */ /* 0x000fe20000000800 */
[----:B------:R-:W-:Y:S01]  /*176d0*/  R2UR UR5, R73 ;  /* 0x00000000490572ca */ /* 0x000fe200000e0000 */
[----:B------:R-:W-:Y:S01]  /*176e0*/  IMAD.MOV.U32 R73, RZ, RZ, -0x3ffffff0 ;  /* 0xc0000010ff497424 */ /* 0x000fe200078e00ff */
[----:B------:R-:W-:Y:S01]  /*176f0*/  R2UR UR4, R72 ;  /* 0x00000000480472ca */ /* 0x000fe200000e0000 */
[----:B------:R-:W2:Y:S01]  /*17700*/  S2R R151, SR_TID.X ;  /* 0x0000000000977919 */ /* 0x000ea20000002100 */
[C---:B------:R-:W-:Y:S01]  /*17710*/  R2UR UR11, R75.reuse ;  /* 0x000000004b0b72ca */ /* 0x040fe200000e0000 */
[----:B0-----:R-:W-:Y:S01]  /*17720*/  FADD.FTZ R18, R140, R18 ;  /* 0x000000128c127221 */ /* 0x001fe20000010000 */
[C---:B------:R-:W-:Y:S01]  /*17730*/  R2UR UR15, R75.reuse ;  /* 0x000000004b0f72ca */ /* 0x040fe200000e0000 */
[----:B------:R-:W0:Y:S01]  /*17740*/  MUFU.EX2 R17, R138 ;  /* 0x0000008a00117308 */ /* 0x000e220000000800 */
[----:B------:R-:W-:-:S02]  /*17750*/  R2UR UR19, R75 ;  /* 0x000000004b1372ca */ /* 0x000fc400000e0000 */
[C---:B------:R-:W-:Y:S02]  /*17760*/  R2UR UR23, R75.reuse ;  /* 0x000000004b1772ca */ /* 0x040fe400000e0000 */
[C---:B------:R-:W-:Y:S02]  /*17770*/  R2UR UR27, R75.reuse ;  /* 0x000000004b1b72ca */ /* 0x040fe400000e0000 */
[C---:B------:R-:W-:Y:S01]  /*17780*/  R2UR UR31, R75.reuse ;  /* 0x000000004b1f72ca */ /* 0x040fe200000e0000 */
[----:B------:R-:W-:Y:S01]  /*17790*/  HGMMA.64x96x16.F32 R24, gdesc[UR4].tnspB, R24, gsb0 ;  /* 0x41600000041879f0 */ /* 0x000fe20008000818 */
[----:B------:R-:W-:Y:S01]  /*177a0*/  R2UR UR34, R74 ;  /* 0x000000004a2272ca */ /* 0x000fe200000e0000 */
[----:B------:R-:W-:Y:S01]  /*177b0*/  VIADD R74, R72, 0x180 ;  /* 0x00000180484a7836 */ /* 0x000fe20000000000 */
[----:B------:R-:W-:Y:S01]  /*177c0*/  R2UR UR35, R75 ;  /* 0x000000004b2372ca */ /* 0x000fe200000e0000 */
[----:B------:R-:W-:Y:S01]  /*177d0*/  IMAD.MOV.U32 R75, RZ, RZ, -0x3ffffff0 ;  /* 0xc0000010ff4b7424 */ /* 0x000fe200078e00ff */
[----:B------:R-:W-:Y:S01]  /*177e0*/  R2UR UR37, R73 ;  /* 0x00000000492572ca */ /* 0x000fe200000e0000 */
[----:B------:R-:W3:Y:S01]  /*177f0*/  MUFU.EX2 R139, R139 ;  /* 0x0000008b008b7308 */ /* 0x000ee20000000800 */
[----:B------:R-:W-:Y:S01]  /*17800*/  R2UR UR8, R74 ;  /* 0x000000004a0872ca */ /* 0x000fe200000e0000 */
[----:B------:R-:W-:Y:S01]  /*17810*/  VIADD R74, R72, 0x300 ;  /* 0x00000300484a7836 */ /* 0x000fe20000000000 */
[----:B------:R-:W-:Y:S01]  /*17820*/  R2UR UR9, R75 ;  /* 0x000000004b0972ca */ /* 0x000fe200000e0000 */
[----:B------:R-:W-:Y:S01]  /*17830*/  IMAD.MOV.U32 R75, RZ, RZ, -0x3ffffff0 ;  /* 0xc0000010ff4b7424 */ /* 0x000fe200078e00ff */
[----:B------:R-:W-:Y:S01]  /*17840*/  F2FP.F16.F32.PACK_AB R16, R137, R16 ;  /* 0x000000108910723e */ /* 0x000fe200000000ff */
[----:B-1----:R-:W-:Y:S01]  /*17850*/  FADD.FTZ R137, R141, R18 ;  /* 0x000000128d897221 */ /* 0x002fe20000010000 */
[----:B------:R-:W-:Y:S01]  /*17860*/  R2UR UR12, R74 ;  /* 0x000000004a0c72ca */ /* 0x000fe200000e0000 */
[----:B------:R-:W-:Y:S01]  /*17870*/  VIADD R74, R72, 0x480 ;  /* 0x00000480484a7836 */ /* 0x000fe20000000000 */
[----:B------:R-:W-:Y:S01]  /*17880*/  R2UR UR13, R75 ;  /* 0x000000004b0d72ca */ /* 0x000fe200000e0000 */
[----:B------:R-:W-:Y:S01]  /*17890*/  IMAD.MOV.U32 R75, RZ, RZ, -0x3ffffff0 ;  /* 0xc0000010ff4b7424 */ /* 0x000fe200078e00ff */
[----:B------:R-:W-:Y:S01]  /*178a0*/  MUFU.EX2 R142, R142 ;  /* 0x0000008e008e7308 */ /* 0x000fe20000000800 */
[----:B------:R-:W-:Y:S01]  /*178b0*/  F2FP.F16.F32.PACK_AB R18, R141, R140 ;  /* 0x0000008c8d12723e */ /* 0x000fe200000000ff */
[----:B------:R-:W-:Y:S01]  /*178c0*/  @!P1 IMAD R73, R19, 0x8, R22 ;  /* 0x0000000813499824 */ /* 0x000fe200078e0216 */
[----:B------:R-:W-:Y:S01]  /*178d0*/  R2UR UR16, R74 ;  /* 0x000000004a1072ca */ /* 0x000fe200000e0000 */
[----:B------:R-:W-:Y:S01]  /*178e0*/  VIADD R74, R72, 0x600 ;  /* 0x00000600484a7836 */ /* 0x000fe20000000000 */
[----:B------:R-:W-:Y:S01]  /*178f0*/  R2UR UR17, R75 ;  /* 0x000000004b1172ca */ /* 0x000fe200000e0000 */
[----:B------:R-:W-:Y:S01]  /*17900*/  IMAD.MOV.U32 R75, RZ, RZ, -0x3ffffff0 ;  /* 0xc0000010ff4b7424 */ /* 0x000fe200078e00ff */
[----:B--2---:R-:W-:Y:S01]  /*17910*/  SHF.R.U32.HI R140, RZ, 0x7, R151 ;  /* 0x00000007ff8c7819 */ /* 0x004fe20000011697 */
[----:B------:R-:W1:Y:S01]  /*17920*/  MUFU.EX2 R143, R143 ;  /* 0x0000008f008f7308 */ /* 0x000e620000000800 */
[----:B------:R-:W-:Y:S01]  /*17930*/  R2UR UR20, R74 ;  /* 0x000000004a1472ca */ /* 0x000fe200000e0000 */
[----:B------:R-:W-:Y:S01]  /*17940*/  VIADD R74, R72, 0x780 ;  /* 0x00000780484a7836 */ /* 0x000fe20000000000 */
[----:B------:R-:W-:Y:S01]  /*17950*/  R2UR UR21, R75 ;  /* 0x000000004b1572ca */ /* 0x000fe200000e0000 */
[----:B------:R-:W-:Y:S01]  /*17960*/  IMAD.MOV.U32 R75, RZ, RZ, -0x3ffffff0 ;  /* 0xc0000010ff4b7424 */ /* 0x000fe200078e00ff */
[----:B------:R-:W-:Y:S01]  /*17970*/  ISETP.GE.U32.AND P2, PT, R151, 0x180, PT ;  /* 0x000001809700780c */ /* 0x000fe20003f46070 */
[----:B------:R-:W-:Y:S01]  /*17980*/  @!P1 VIADD R73, R73, 0x31c60 ;  /* 0x00031c6049499836 */ /* 0x000fe20000000000 */
[----:B------:R-:W-:Y:S01]  /*17990*/  R2UR UR24, R74 ;  /* 0x000000004a1872ca */ /* 0x000fe200000e0000 */
[----:B------:R-:W-:Y:S01]  /*179a0*/  VIADD R74, R72, 0x900 ;  /* 0x00000900484a7836 */ /* 0x000fe20000000000 */
[----:B------:R-:W-:Y:S01]  /*179b0*/  R2UR UR25, R75 ;  /* 0x000000004b1972ca */ /* 0x000fe200000e0000 */
[----:B------:R-:W-:-:S02]  /*179c0*/  IMAD.MOV.U32 R75, RZ, RZ, -0x3ffffff0 ;  /* 0xc0000010ff4b7424 */ /* 0x000fc400078e00ff */
[----:B0-----:R-:W-:Y:S01]  /*179d0*/  FFMA.FTZ R157, R136, R157, R17 ;  /* 0x0000009d889d7223 */ /* 0x001fe20000010011 */
[----:B---3--:R-:W-:Y:S01]  /*179e0*/  F2FP.F16.F32.PACK_AB R17, R139, R17 ;  /* 0x000000118b11723e */ /* 0x008fe200000000ff */
[----:B------:R-:W0:Y:S01]  /*179f0*/  MUFU.EX2 R150, R150 ;  /* 0x0000009600967308 */ /* 0x000e220000000800 */
[----:B------:R-:W-:Y:S01]  /*17a00*/  R2UR UR28, R74 ;  /* 0x000000004a1c72ca */ /* 0x000fe200000e0000 */
[C---:B------:R-:W-:Y:S01]  /*17a10*/  VIADD R74, R72.reuse, 0xa80 ;  /* 0x00000a80484a7836 */ /* 0x040fe20000000000 */
[----:B------:R-:W-:Y:S01]  /*17a20*/  R2UR UR29, R75 ;  /* 0x000000004b1d72ca */ /* 0x000fe200000e0000 */
[----:B------:R-:W-:Y:S01]  /*17a30*/  IMAD.MOV.U32 R75, RZ, RZ, -0x3ffffff0 ;  /* 0xc0000010ff4b7424 */ /* 0x000fe200078e00ff */
[----:B------:R-:W-:Y:S01]  /*17a40*/  @!P1 PRMT R73, RZ, 0x654, R73 ;  /* 0x00000654ff499816 */ /* 0x000fe20000000049 */
[----:B------:R-:W-:Y:S01]  /*17a50*/  VIADD R72, R72, 0xc00 ;  /* 0x00000c0048487836 */ /* 0x000fe20000000000 */
[----:B------:R-:W-:Y:S01]  /*17a60*/  R2UR UR32, R74 ;  /* 0x000000004a2072ca */ /* 0x000fe200000e0000 */
[----:B------:R-:W-:Y:S01]  /*17a70*/  @!P1 IMAD R74, R145, 0x8, R22 ;  /* 0x00000008914a9824 */ /* 0x000fe200078e0216 */
[----:B------:R-:W-:Y:S01]  /*17a80*/  R2UR UR33, R75 ;  /* 0x000000004b2172ca */ /* 0x000fe200000e0000 */
[----:B------:R-:W-:Y:S01]  /*17a90*/  MUFU.EX2 R148, R148 ;  /* 0x0000009400947308 */ /* 0x000fe20000000800 */
[----:B------:R-:W-:Y:S01]  /*17aa0*/  R2UR UR36, R72 ;  /* 0x00000000482472ca */ /* 0x000fe200000e0000 */
[----:B------:R-:W-:Y:S01]  /*17ab0*/  VIADD R72, R140, 0x9 ;  /* 0x000000098c487836 */ /* 0x000fe20000000000 */
[----:B-1----:R-:W-:Y:S01]  /*17ac0*/  F2FP.F16.F32.PACK_AB R19, R143, R142 ;  /* 0x0000008e8f13723e */ /* 0x002fe200000000ff */
[----:B------:R-:W-:-:S03]  /*17ad0*/  @!P1 VIADD R74, R74, 0x31c40 ;  /* 0x00031c404a4a9836 */ /* 0x000fc60000000000 */
[----:B------:R-:W-:Y:S01]  /*17ae0*/  SEL R72, R72, 0x9, !P2 ;  /* 0x0000000948487807 */ /* 0x000fe20005000000 */
[----:B------:R-:W-:Y:S01]  /*17af0*/  MUFU.EX2 R131, R131 ;  /* 0x0000008300837308 */ /* 0x000fe20000000800 */
[----:B------:R-:W-:Y:S01]  /*17b00*/  @!P1 PRMT R74, RZ, 0x654, R74 ;  /* 0x00000654ff4a9816 */ /* 0x000fe2000000004a */
[----:B0-----:R-:W-:Y:S01]  /*17b10*/  FADD.FTZ R137, R150, R137 ;  /* 0x0000008996897221 */ /* 0x001fe20000010000 */
[C---:B------:R-:W-:Y:S01]  /*17b20*/  ISETP.GT.AND P2, PT, R15.reuse, RZ, PT ;  /* 0x000000ff0f00720c */ /* 0x040fe20003f44270 */
[----:B------:R-:W-:-:S04]  /*17b30*/  VIADD R15, R15, 0xffffffff ;  /* 0xffffffff0f0f7836 */ /* 0x000fc80000000000 */
        /* <DEDUP_REMOVED lines=8> */
[----:B------:R-:W-:Y:S07]  /*17bc0*/  HGMMA.64x96x16.F32 R24, gdesc[UR8].tnspB, R24, gsb0 ;  /* 0x41600000081879f0 */ /* 0x000fee0008000818 */
        /* <DEDUP_REMOVED lines=69> */
[-C--:B------:R-:W-:Y:S01]  /*18020*/  FMUL.FTZ R24, R24, R21.reuse ;  /* 0x0000001518187220 */ /* 0x080fe20000410000 */
[----:B0-----:R-:W-:Y:S01]  /*18030*/  FADD.FTZ R72, R139, R157 ;  /* 0x0000009d8b487221 */ /* 0x001fe20000010000 */
[-C--:B------:R-:W-:Y:S01]  /*18040*/  FMUL.FTZ R25, R25, R21.reuse ;  /* 0x0000001519197220 */ /* 0x080fe20000410000 */
[-C--:B------:R-:W-:Y:S01]  /*18050*/  FMUL.FTZ R28, R28, R21.reuse ;  /* 0x000000151c1c7220 */ /* 0x080fe20000410000 */
[-C--:B------:R-:W-:Y:S01]  /*18060*/  FMUL.FTZ R29, R29, R21.reuse ;  /* 0x000000151d1d7220 */ /* 0x080fe20000410000 */
[----:B------:R-:W-:Y:S01]  /*18070*/  FADD.FTZ R72, R142, R72 ;  /* 0x000000488e487221 */ /* 0x000fe20000010000 */
[-C--:B------:R-:W-:Y:S01]  /*18080*/  FMUL.FTZ R32, R32, R21.reuse ;  /* 0x0000001520207220 */ /* 0x080fe20000410000 */
[----:B------:R0:W-:Y:S01]  /*18090*/  @!P1 SYNCS.ARRIVE.TRANS64.RED.A1T0 RZ, [R73+URZ], RZ ;  /* 0x000000ff49ff99a7 */ /* 0x0001e2000810043f */
[----:B------:R2:W-:Y:S01]  /*180a0*/  STSM.16.M88.4 [R23+0x24300], R16 ;  /* 0x0243001017007844 */ /* 0x0005e20000000200 */
[----:B------:R-:W-:Y:S01]  /*180b0*/  FADD.FTZ R72, R143, R72 ;  /* 0x000000488f487221 */ /* 0x000fe20000010000 */
[----:B-1----:R-:W-:Y:S01]  /*180c0*/  MUFU.EX2 R74, R128 ;  /* 0x00000080004a7308 */ /* 0x002fe20000000800 */
[-C--:B------:R-:W-:Y:S01]  /*180d0*/  FMUL.FTZ R33, R33, R21.reuse ;  /* 0x0000001521217220 */ /* 0x080fe20000410000 */
[-C--:B------:R-:W-:Y:S01]  /*180e0*/  FMUL.FTZ R36, R36, R21.reuse ;  /* 0x0000001524247220 */ /* 0x080fe20000410000 */
[-C--:B------:R-:W-:Y:S01]  /*180f0*/  FMUL.FTZ R37, R37, R21.reuse ;  /* 0x0000001525257220 */ /* 0x080fe20000410000 */
[-C--:B------:R-:W-:Y:S01]  /*18100*/  FMUL.FTZ R40, R40, R21.reuse ;  /* 0x0000001528287220 */ /* 0x080fe20000410000 */
[-C--:B------:R-:W-:Y:S01]  /*18110*/  FMUL.FTZ R41, R41, R21.reuse ;  /* 0x0000001529297220 */ /* 0x080fe20000410000 */
[-C--:B------:R-:W-:Y:S01]  /*18120*/  FMUL.FTZ R44, R44, R21.reuse ;  /* 0x000000152c2c7220 */ /* 0x080fe20000410000 */
[-C--:B------:R-:W-:Y:S01]  /*18130*/  FMUL.FTZ R45, R45, R21.reuse ;  /* 0x000000152d2d7220 */ /* 0x080fe20000410000 */
[----:B0-----:R-:W-:Y:S01]  /*18140*/  MUFU.EX2 R73, R122 ;  /* 0x0000007a00497308 */ /* 0x001fe20000000800 */
[-C--:B------:R-:W-:Y:S01]  /*18150*/  FMUL.FTZ R48, R48, R21.reuse ;  /* 0x0000001530307220 */ /* 0x080fe20000410000 */
[-C--:B------:R-:W-:Y:S01]  /*18160*/  FMUL.FTZ R49, R49, R21.reuse ;  /* 0x0000001531317220 */ /* 0x080fe20000410000 */
[-C--:B------:R-:W-:Y:S01]  /*18170*/  FMUL.FTZ R52, R52, R21.reuse ;  /* 0x0000001534347220 */ /* 0x080fe20000410000 */
[-C--:B------:R-:W-:Y:S01]  /*18180*/  FMUL.FTZ R53, R53, R21.reuse ;  /* 0x0000001535357220 */ /* 0x080fe20000410000 */
[-C--:B------:R-:W-:Y:S01]  /*18190*/  FMUL.FTZ R56, R56, R21.reuse ;  /* 0x0000001538387220 */ /* 0x080fe20000410000 */
[-C--:B------:R-:W-:Y:S01]  /*181a0*/  FMUL.FTZ R57, R57, R21.reuse ;  /* 0x0000001539397220 */ /* 0x080fe20000410000 */
[-C--:B------:R-:W-:Y:S01]  /*181b0*/  FMUL.FTZ R60, R60, R21.reuse ;  /* 0x000000153c3c7220 */ /* 0x080fe20000410000 */
[----:B--2---:R-:W0:Y:S01]  /*181c0*/  MUFU.EX2 R16, R149 ;  /* 0x0000009500107308 */ /* 0x004e220000000800 */
[-C--:B------:R-:W-:Y:S01]  /*181d0*/  FMUL.FTZ R61, R61, R21.reuse ;  /* 0x000000153d3d7220 */ /* 0x080fe20000410000 */
[-C--:B------:R-:W-:Y:S01]  /*181e0*/  FMUL.FTZ R64, R64, R21.reuse ;  /* 0x0000001540407220 */ /* 0x080fe20000410000 */
[-C--:B------:R-:W-:Y:S01]  /*181f0*/  FMUL.FTZ R65, R65, R21.reuse ;  /* 0x0000001541417220 */ /* 0x080fe20000410000 */
[-C--:B------:R-:W-:Y:S01]  /*18200*/  FMUL.FTZ R68, R68, R21.reuse ;  /* 0x0000001544447220 */ /* 0x080fe20000410000 */
[----:B------:R-:W-:Y:S01]  /*18210*/  FMUL.FTZ R69, R69, R21 ;  /* 0x0000001545457220 */ /* 0x000fe20000410000 */
[-C--:B------:R-:W-:Y:S01]  /*18220*/  FMUL.FTZ R26, R26, R136.reuse ;  /* 0x000000881a1a7220 */ /* 0x080fe20000410000 */
[-C--:B------:R-:W-:Y:S01]  /*18230*/  FMUL.FTZ R27, R27, R136.reuse ;  /* 0x000000881b1b7220 */ /* 0x080fe20000410000 */
        /* <DEDUP_REMOVED lines=9> */
[C---:B0-----:R-:W-:Y:S01]  /*182d0*/  FADD.FTZ R137, R16.reuse, R137 ;  /* 0x0000008910897221 */ /* 0x041fe20000010000 */
[----:B------:R-:W-:Y:S01]  /*182e0*/  F2FP.F16.F32.PACK_AB R16, R16, R150 ;  /* 0x000000961010723e */ /* 0x000fe200000000ff */
[-C--:B------:R-:W-:Y:S01]  /*182f0*/  FMUL.FTZ R43, R43, R136.reuse ;  /* 0x000000882b2b7220 */ /* 0x080fe20000410000 */
[-C--:B------:R-:W-:Y:S01]  /*18300*/  FMUL.FTZ R46, R46, R136.reuse ;  /* 0x000000882e2e7220 */ /* 0x080fe20000410000 */
[----:B------:R-:W-:Y:S01]  /*18310*/  FADD.FTZ R137, R148, R137 ;  /* 0x0000008994897221 */ /* 0x000fe20000010000 */
[-C--:B------:R-:W-:Y:S01]  /*18320*/  FMUL.FTZ R47, R47, R136.reuse ;  /* 0x000000882f2f7220 */ /* 0x080fe20000410000 */
[-C--:B------:R-:W-:Y:S01]  /*18330*/  FMUL.FTZ R50, R50, R136.reuse ;  /* 0x0000008832327220 */ /* 0x080fe20000410000 */
[----:B------:R-:W0:Y:S01]  /*18340*/  MUFU.EX2 R19, R134 ;  /* 0x0000008600137308 */ /* 0x000e220000000800 */
[----:B-1----:R-:W-:Y:S01]  /*18350*/  FADD.FTZ R72, R17, R72 ;  /* 0x0000004811487221 */ /* 0x002fe20000010000 */
[----:B------:R-:W-:Y:S01]  /*18360*/  F2FP.F16.F32.PACK_AB R17, R131, R17 ;  /* 0x000000118311723e */ /* 0x000fe200000000ff */
[-C--:B------:R-:W-:Y:S01]  /*18370*/  FMUL.FTZ R51, R51, R136.reuse ;  /* 0x0000008833337220 */ /* 0x080fe20000410000 */
[-C--:B------:R-:W-:Y:S01]  /*18380*/  FMUL.FTZ R54, R54, R136.reuse ;  /* 0x0000008836367220 */ /* 0x080fe20000410000 */
[----:B------:R-:W-:Y:S01]  /*18390*/  FADD.FTZ R72, R131, R72 ;  /* 0x0000004883487221 */ /* 0x000fe20000010000 */
[-C--:B------:R-:W-:Y:S01]  /*183a0*/  FMUL.FTZ R55, R55, R136.reuse ;  /* 0x0000008837377220 */ /* 0x080fe20000410000 */
[----:B------:R-:W-:Y:S01]  /*183b0*/  FMUL.FTZ R58, R58, R136 ;  /* 0x000000883a3a7220 */ /* 0x000fe20000410000 */
[----:B------:R-:W1:Y:S01]  /*183c0*/  MUFU.EX2 R128, R121 ;  /* 0x0000007900807308 */ /* 0x000e620000000800 */
[C---:B--2---:R-:W-:Y:S01]  /*183d0*/  FADD.FTZ R137, R18.reuse, R137 ;  /* 0x0000008912897221 */ /* 0x044fe20000010000 */
[----:B------:R-:W-:Y:S01]  /*183e0*/  F2FP.F16.F32.PACK_AB R18, R18, R148 ;  /* 0x000000941212723e */ /* 0x000fe200000000ff */
[-C--:B------:R-:W-:Y:S01]  /*183f0*/  FMUL.FTZ R59, R59, R136.reuse ;  /* 0x000000883b3b7220 */ /* 0x080fe20000410000 */
[-C--:B------:R-:W-:Y:S01]  /*18400*/  FMUL.FTZ R62, R62, R136.reuse ;  /* 0x000000883e3e7220 */ /* 0x080fe20000410000 */
[----:B------:R-:W-:Y:S01]  /*18410*/  FADD.FTZ R137, R133, R137 ;  /* 0x0000008985897221 */ /* 0x000fe20000010000 */
[-C--:B------:R-:W-:Y:S01]  /*18420*/  FMUL.FTZ R63, R63, R136.reuse ;  /* 0x000000883f3f7220 */ /* 0x080fe20000410000 */
[-C--:B------:R-:W-:Y:S01]  /*18430*/  FMUL.FTZ R66, R66, R136.reuse ;  /* 0x0000008842427220 */ /* 0x080fe20000410000 */
[----:B------:R2:W-:Y:S01]  /*18440*/  MUFU.EX2 R121, R88 ;  /* 0x0000005800797308 */ /* 0x0005e20000000800 */
[----:B0-----:R-:W-:Y:S01]  /*18450*/  FADD.FTZ R72, R19, R72 ;  /* 0x0000004813487221 */ /* 0x001fe20000010000 */
[----:B------:R-:W-:Y:S01]  /*18460*/  FADD.FTZ R137, R132, R137 ;  /* 0x0000008984897221 */ /* 0x000fe20000010000 */
[----:B------:R-:W-:Y:S01]  /*18470*/  F2FP.F16.F32.PACK_AB R19, R135, R19 ;  /* 0x000000138713723e */ /* 0x000fe200000000ff */
[-C--:B------:R-:W-:Y:S01]  /*18480*/  FMUL.FTZ R67, R67, R136.reuse ;  /* 0x0000008843437220 */ /* 0x080fe20000410000 */
[-C--:B------:R-:W-:Y:S01]  /*18490*/  FMUL.FTZ R70, R70, R136.reuse ;  /* 0x0000008846467220 */ /* 0x080fe20000410000 */
[----:B------:R-:W-:Y:S01]  /*184a0*/  FADD.FTZ R90, R75, R137 ;  /* 0x000000894b5a7221 */ /* 0x000fe20000010000 */
[----:B------:R-:W-:Y:S01]  /*184b0*/  FMUL.FTZ R71, R71, R136 ;  /* 0x0000008847477220 */ /* 0x000fe20000410000 */
[----:B------:R0:W-:Y:S01]  /*184c0*/  STSM.16.M88.4 [R23+0x25b00], R16 ;  /* 0x025b001017007844 */ /* 0x0001e20000000200 */
[----:B--2---:R-:W-:Y:S01]  /*184d0*/  FADD.FTZ R88, R135, R72 ;  /* 0x0000004887587221 */ /* 0x004fe20000010000 */
[C---:B------:R-:W-:Y:S01]  /*184e0*/  FADD.FTZ R90, R74.reuse, R90 ;  /* 0x0000005a4a5a7221 */ /* 0x040fe20000010000 */
[----:B------:R-:W-:Y:S01]  /*184f0*/  F2FP.F16.F32.PACK_AB R74, R74, R75 ;  /* 0x0000004b4a4a723e */ /* 0x000fe200000000ff */
[----:B------:R2:W3:Y:S01]  /*18500*/  MUFU.EX2 R122, R91 ;  /* 0x0000005b007a7308 */ /* 0x0004e20000000800 */
[----:B------:R-:W-:Y:S01]  /*18510*/  FADD.FTZ R88, R73, R88 ;  /* 0x0000005849587221 */ /* 0x000fe20000010000 */
[----:B------:R-:W-:Y:S01]  /*18520*/  FADD.FTZ R90, R129, R90 ;  /* 0x0000005a815a7221 */ /* 0x000fe20000010000 */
[----:B------:R-:W-:-:S02]  /*18530*/  F2FP.F16.F32.PACK_AB R72, R132, R133 ;  /* 0x000000858448723e */ /* 0x000fc400000000ff */
[C---:B------:R-:W-:Y:S01]  /*18540*/  FADD.FTZ R88, R123.reuse, R88 ;  /* 0x000000587b587221 */ /* 0x040fe20000010000 */
[----:B------:R-:W-:Y:S01]  /*18550*/  FADD.FTZ R90, R124, R90 ;  /* 0x0000005a7c5a7221 */ /* 0x000fe20000010000 */
[----:B------:R-:W-:Y:S02]  /*18560*/  F2FP.F16.F32.PACK_AB R73, R123, R73 ;  /* 0x000000497b49723e */ /* 0x000fe400000000ff */
[----:B------:R-:W-:Y:S01]  /*18570*/  FADD.FTZ R88, R126, R88 ;  /* 0x000000587e587221 */ /* 0x000fe20000010000 */
[----:B-1----:R-:W-:Y:S01]  /*18580*/  FADD.FTZ R90, R128, R90 ;  /* 0x0000005a805a7221 */ /* 0x002fe20000010000 */
[C---:B------:R-:W-:Y:S02]  /*18590*/  F2FP.F16.F32.PACK_AB R75, R127.reuse, R126 ;  /* 0x0000007e7f4b723e */ /* 0x040fe400000000ff */
[----:B------:R-:W-:Y:S01]  /*185a0*/  FADD.FTZ R88, R127, R88 ;  /* 0x000000587f587221 */ /* 0x000fe20000010000 */
[----:B------:R-:W-:Y:S01]  /*185b0*/  FADD.FTZ R90, R120, R90 ;  /* 0x0000005a785a7221 */ /* 0x000fe20000010000 */
[----:B--2---:R-:W-:Y:S01]  /*185c0*/  F2FP.F16.F32.PACK_AB R91, R119, R118 ;  /* 0x00000076775b723e */ /* 0x004fe200000000ff */
[----:B------:R1:W-:Y:S01]  /*185d0*/  STSM.16.M88.4 [R23+0x27300], R72 ;  /* 0x0273004817007844 */ /* 0x0003e20000000200 */
[----:B------:R-:W-:Y:S01]  /*185e0*/  FADD.FTZ R88, R89, R88 ;  /* 0x0000005859587221 */ /* 0x000fe20000010000 */
[----:B------:R-:W-:Y:S01]  /*185f0*/  FADD.FTZ R90, R117, R90 ;  /* 0x0000005a755a7221 */ /* 0x000fe20000010000 */
[----:B------:R-:W-:-:S02]  /*18600*/  F2FP.F16.F32.PACK_AB R89, R115, R89 ;  /* 0x000000597359723e */ /* 0x000fc400000000ff */
[----:B------:R-:W-:Y:S01]  /*18610*/  FADD.FTZ R88, R115, R88 ;  /* 0x0000005873587221 */ /* 0x000fe20000010000 */
[C---:B------:R-:W-:Y:S01]  /*18620*/  FADD.FTZ R90, R116.reuse, R90 ;  /* 0x0000005a745a7221 */ /* 0x040fe20000010000 */
[----:B------:R-:W-:Y:S02]  /*18630*/  F2FP.F16.F32.PACK_AB R116, R116, R117 ;  /* 0x000000757474723e */ /* 0x000fe400000000ff */
[----:B------:R-:W-:Y:S01]  /*18640*/  FADD.FTZ R88, R118, R88 ;  /* 0x0000005876587221 */ /* 0x000fe20000010000 */
[----:B------:R-:W-:Y:S01]  /*18650*/  FADD.FTZ R90, R125, R90 ;  /* 0x0000005a7d5a7221 */ /* 0x000fe20000010000 */
[----:B------:R-:W-:Y:S02]  /*18660*/  F2FP.F16.F32.PACK_AB R117, R107, R106 ;  /* 0x0000006a6b75723e */ /* 0x000fe400000000ff */
[----:B------:R-:W-:Y:S01]  /*18670*/  FADD.FTZ R88, R119, R88 ;  /* 0x0000005877587221 */ /* 0x000fe20000010000 */
[C---:B------:R-:W-:Y:S01]  /*18680*/  FADD.FTZ R90, R112.reuse, R90 ;  /* 0x0000005a705a7221 */ /* 0x040fe20000010000 */
[----:B------:R-:W-:-:S02]  /*18690*/  F2FP.F16.F32.PACK_AB R118, R112, R125 ;  /* 0x0000007d7076723e */ /* 0x000fc400000000ff */
[----:B------:R-:W-:Y:S01]  /*186a0*/  FADD.FTZ R88, R106, R88 ;  /* 0x000000586a587221 */ /* 0x000fe20000010000 */
[----:B------:R-:W-:Y:S01]  /*186b0*/  FADD.FTZ R90, R109, R90 ;  /* 0x0000005a6d5a7221 */ /* 0x000fe20000010000 */
[----:B------:R-:W-:Y:S02]  /*186c0*/  F2FP.F16.F32.PACK_AB R119, R111, R110 ;  /* 0x0000006e6f77723e */ /* 0x000fe400000000ff */
[----:B------:R-:W-:Y:S01]  /*186d0*/  FADD.FTZ R88, R107, R88 ;  /* 0x000000586b587221 */ /* 0x000fe20000010000 */
[----:B0-----:R-:W-:Y:S01]  /*186e0*/  FADD.FTZ R17, R108, R90 ;  /* 0x0000005a6c117221 */ /* 0x001fe20000010000 */
[----:B------:R-:W-:Y:S02]  /*186f0*/  F2FP.F16.F32.PACK_AB R90, R120, R128 ;  /* 0x00000080785a723e */ /* 0x000fe400000000ff */
[----:B------:R-:W-:Y:S01]  /*18700*/  FADD.FTZ R16, R110, R88 ;  /* 0x000000586e107221 */ /* 0x000fe20000010000 */
[----:B------:R-:W-:Y:S01]  /*18710*/  FADD.FTZ R17, R105, R17 ;  /* 0x0000001169117221 */ /* 0x000fe20000010000 */
[----:B------:R-:W-:-:S02]  /*18720*/  F2FP.F16.F32.PACK_AB R88, R124, R129 ;  /* 0x000000817c58723e */ /* 0x000fc400000000ff */
[----:B------:R-:W-:Y:S01]  /*18730*/  FADD.FTZ R16, R111, R16 ;  /* 0x000000106f107221 */ /* 0x000fe20000010000 */
[----:B------:R-:W-:Y:S01]  /*18740*/  FADD.FTZ R18, R104, R17 ;  /* 0x0000001168127221 */ /* 0x000fe20000010000 */
[----:B------:R-:W-:Y:S01]  /*18750*/  F2FP.F16.F32.PACK_AB R108, R108, R109 ;  /* 0x0000006d6c6c723e */ /* 0x000fe200000000ff */
[----:B------:R2:W-:Y:S01]  /*18760*/  STSM.16.M88.4 [R23+0x28b00], R88 ;  /* 0x028b005817007844 */ /* 0x0005e20000000200 */
[----:B------:R-:W-:Y:S01]  /*18770*/  FADD.FTZ R16, R98, R16 ;  /* 0x0000001062107221 */ /* 0x000fe20000010000 */
[----:B------:R-:W-:Y:S01]  /*18780*/  FADD.FTZ R19, R101, R18 ;  /* 0x0000001265137221 */ /* 0x000fe20000010000 */
[C---:B------:R-:W-:Y:S01]  /*18790*/  F2FP.F16.F32.PACK_AB R109, R99.reuse, R98 ;  /* 0x00000062636d723e */ /* 0x040fe200000000ff */
[----:B------:R2:W-:Y:S01]  /*187a0*/  STSM.16.M88.4 [R23+0x2a300], R116 ;  /* 0x02a3007417007844 */ /* 0x0005e20000000200 */
[----:B------:R-:W-:Y:S01]  /*187b0*/  FADD.FTZ R16, R99, R16 ;  /* 0x0000001063107221 */ /* 0x000fe20000010000 */
[----:B------:R-:W-:Y:S02]  /*187c0*/  F2FP.F16.F32.PACK_AB R110, R104, R105 ;  /* 0x00000069686e723e */ /* 0x000fe400000000ff */
[----:B------:R-:W-:Y:S01]  /*187d0*/  F2FP.F16.F32.PACK_AB R111, R103, R102 ;  /* 0x00000066676f723e */ /* 0x000fe200000000ff */
[----:B------:R-:W-:Y:S01]  /*187e0*/  FADD.FTZ R16, R102, R16 ;  /* 0x0000001066107221 */ /* 0x000fe20000010000 */
[----:B------:R-:W-:-:S03]  /*187f0*/  F2FP.F16.F32.PACK_AB R102, R96, R97 ;  /* 0x000000616066723e */ /* 0x000fc600000000ff */
[----:B------:R-:W-:Y:S01]  /*18800*/  FADD.FTZ R17, R103, R16 ;  /* 0x0000001067117221 */ /* 0x000fe20000010000 */
[C---:B------:R-:W-:Y:S01]  /*18810*/  FADD.FTZ R16, R100.reuse, R19 ;  /* 0x0000001364107221 */ /* 0x040fe20000010000 */
[----:B------:R-:W-:Y:S01]  /*18820*/  F2FP.F16.F32.PACK_AB R100, R100, R101 ;  /* 0x000000656464723e */ /* 0x000fe200000000ff */
[----:B------:R2:W-:Y:S01]  /*18830*/  STSM.16.M88.4 [R23+0x2bb00], R108 ;  /* 0x02bb006c17007844 */ /* 0x0005e20000000200 */
[----:B------:R-:W-:Y:S01]  /*18840*/  FADD.FTZ R17, R114, R17 ;  /* 0x0000001172117221 */ /* 0x000fe20000010000 */
[----:B-1----:R-:W-:Y:S01]  /*18850*/  FADD.FTZ R73, R97, R16 ;  /* 0x0000001061497221 */ /* 0x002fe20000010000 */
[C---:B---3--:R-:W-:Y:S02]  /*18860*/  F2FP.F16.F32.PACK_AB R101, R122.reuse, R114 ;  /* 0x000000727a65723e */ /* 0x048fe400000000ff */
[----:B------:R-:W-:Y:S01]  /*18870*/  FADD.FTZ R19, R122, R17 ;  /* 0x000000117a137221 */ /* 0x000fe20000010000 */
[----:B------:R-:W-:Y:S01]  /*18880*/  FADD.FTZ R18, R96, R73 ;  /* 0x0000004960127221 */ /* 0x000fe20000010000 */
[----:B------:R-:W0:Y:S01]  /*18890*/  MUFU.EX2 R17, R80 ;  /* 0x0000005000117308 */ /* 0x000e220000000800 */
[----:B------:R-:W-:Y:S01]  /*188a0*/  F2FP.F16.F32.PACK_AB R103, R95, R94 ;  /* 0x0000005e5f67723e */ /* 0x000fe200000000ff */
[----:B------:R-:W-:Y:S01]  /*188b0*/  FADD.FTZ R16, R94, R19 ;  /* 0x000000135e107221 */ /* 0x000fe20000010000 */
[----:B------:R-:W-:Y:S01]  /*188c0*/  FADD.FTZ R73, R93, R18 ;  /* 0x000000125d497221 */ /* 0x000fe20000010000 */
[----:B------:R-:W-:-:S02]  /*188d0*/  F2FP.F16.F32.PACK_AB R94, R121, R113 ;  /* 0x00000071795e723e */ /* 0x000fc400000000ff */
[----:B------:R-:W-:Y:S01]  /*188e0*/  FADD.FTZ R19, R95, R16 ;  /* 0x000000105f137221 */ /* 0x000fe20000010000 */
[C---:B------:R-:W-:Y:S01]  /*188f0*/  FADD.FTZ R18, R92.reuse, R73 ;  /* 0x000000495c127221 */ /* 0x040fe20000010000 */
[----:B------:R-:W-:Y:S01]  /*18900*/  F2FP.F16.F32.PACK_AB R92, R92, R93 ;  /* 0x0000005d5c5c723e */ /* 0x000fe200000000ff */
[----:B------:R2:W-:Y:S01]  /*18910*/  STSM.16.M88.4 [R23+0x2d300], R100 ;  /* 0x02d3006417007844 */ /* 0x0005e20000000200 */
[----:B------:R-:W-:Y:S01]  /*18920*/  FADD.FTZ R16, R82, R19 ;  /* 0x0000001352107221 */ /* 0x000fe20000010000 */
[----:B------:R-:W-:Y:S01]  /*18930*/  FADD.FTZ R18, R113, R18 ;  /* 0x0000001271127221 */ /* 0x000fe20000010000 */
[C---:B------:R-:W-:Y:S02]  /*18940*/  F2FP.F16.F32.PACK_AB R93, R83.reuse, R82 ;  /* 0x00000052535d723e */ /* 0x040fe400000000ff */
        /* <DEDUP_REMOVED lines=8> */
[C---:B------:R-:W-:Y:S01]  /*189d0*/  FADD.FTZ R18, R84.reuse, R73 ;  /* 0x0000004954127221 */ /* 0x040fe20000010000 */
[----:B------:R-:W-:Y:S02]  /*189e0*/  F2FP.F16.F32.PACK_AB R84, R84, R85 ;  /* 0x000000555454723e */ /* 0x000fe400000000ff */
[----:B0-----:R-:W-:Y:S01]  /*189f0*/  F2FP.F16.F32.PACK_AB R85, R17, R76 ;  /* 0x0000004c1155723e */ /* 0x001fe200000000ff */
[----:B------:R-:W-:Y:S01]  /*18a00*/  FADD.FTZ R18, R81, R18 ;  /* 0x0000001251127221 */ /* 0x000fe20000010000 */
[----:B------:R-:W-:Y:S01]  /*18a10*/  F2FP.F16.F32.PACK_AB R87, R79, R78 ;  /* 0x0000004e4f57723e */ /* 0x000fe200000000ff */
[----:B------:R-:W-:-:S02]  /*18a20*/  FADD.FTZ R16, R76, R19 ;  /* 0x000000134c107221 */ /* 0x000fc40000010000 */
[----:B------:R-:W-:Y:S02]  /*18a30*/  FADD.FTZ R155, R77, R18 ;  /* 0x000000124d9b7221 */ /* 0x000fe40000010000 */
[----:B------:R2:W5:Y:S01]  /*18a40*/  LDL R18, [R1+0x4] ;  /* 0x0000040001127983 */ /* 0x0005620000100800 */
[----:B------:R-:W-:-:S03]  /*18a50*/  FADD.FTZ R19, R17, R16 ;  /* 0x0000001011137221 */ /* 0x000fc60000010000 */
        /* <DEDUP_REMOVED lines=9> */
[----:B------:R-:W-:-:S02]  /*18af0*/  IMAD.MOV.U32 R19, RZ, RZ, R145 ;  /* 0x000000ffff137224 */ /* 0x000fc400078e0091 */
[----:B------:R-:W-:Y:S02]  /*18b00*/  IMAD.MOV.U32 R17, RZ, RZ, R20 ;  /* 0x000000ffff117224 */ /* 0x000fe400078e0014 */
[----:B------:R-:W-:Y:S01]  /*18b10*/  IMAD.MOV.U32 R16, RZ, RZ, R14 ;  /* 0x000000ffff107224 */ /* 0x000fe200078e000e */
[----:B0-----:R-:W-:Y:S01]  /*18b20*/  NOP ;  /* 0x0000000000007918 */ /* 0x001fe20000000000 */
[----:B------:R-:W-:Y:S05]  /*18b30*/  @P2 BRA `(.L_x_2440) ;  /* 0xffffffb800b82947 */ /* 0x000fea000383ffff */
.L_x_2429:
[----:B------:R-:W-:Y:S05]  /*18b40*/  WARPSYNC.ALL ;  /* 0x0000000000007948 */ /* 0x000fea0003800000 */
[----:B------:R-:W-:Y:S06]  /*18b50*/  BAR.ARV 0x8, 0x200 ;  /* 0x0208000000007b1d */ /* 0x000fec0000002000 */
[----:B------:R-:W-:Y:S05]  /*18b60*/  @!P0 BRA `(.L_x_2441) ;  /* 0x0000000000048947 */ /* 0x000fea0003800000 */
[----:B------:R-:W-:Y:S01]  /*18b70*/  BPT.TRAP 0x1 ;  /* 0x000000040000795c */ /* 0x000fe20000300000 */
.L_x_2441:
[----:B------:R-:W3:Y:S01]  /*18b80*/  LDL R2, [R1+0x4] ;  /* 0x0000040001027983 */ /* 0x000ee20000100800 */
[----:B------:R-:W-:Y:S01]  /*18b90*/  IMAD R7, R145, 0x8, R22 ;  /* 0x0000000891077824 */ /* 0x000fe200078e0216 */
[----:B---3--:R-:W-:-:S04]  /*18ba0*/  SHF.L.U32 R4, R2, 0x1f, RZ ;  /* 0x0000001f02047819 */ /* 0x008fc800000006ff */
[----:B------:R0:W1:Y:S01]  /*18bb0*/  SYNCS.PHASECHK.TRANS64.TRYWAIT P2, [R7+URZ+0x31c50], R4 ;  /* 0x031c5004070075a7 */ /* 0x000062000804017f */
[----:B------:R-:W-:Y:S05]  /*18bc0*/  @!P0 BRA `(.L_x_2442) ;  /* 0x0000000000048947 */ /* 0x000fea0003800000 */
[----:B------:R-:W-:Y:S01]  /*18bd0*/  BPT.TRAP 0x1 ;  /* 0x000000040000795c */ /* 0x000fe20000300000 */
.L_x_2442:
[----:B------:R-:W3:Y:S01]  /*18be0*/  LDL.LU R2, [R1+0x34] ;  /* 0x0000340001027983 */ /* 0x000ee20000300800 */
[----:B------:R-:W-:Y:S02]  /*18bf0*/  VIADD R22, R22, 0x200 ;  /* 0x0000020016167836 */ /* 0x000fe40000000000 */
[----:B------:R-:W-:-:S03]  /*18c00*/  IMAD.MOV.U32 R3, RZ, RZ, -0x3ffffff0 ;  /* 0xc0000010ff037424 */ /* 0x000fc600078e00ff */
[----:B------:R-:W-:-:S04]  /*18c10*/  SHF.R.U32.HI R22, RZ, 0x4, R22 ;  /* 0x00000004ff167819 */ /* 0x000fc80000011616 */
[----:B------:R-:W-:-:S04]  /*18c20*/  LOP3.LUT R22, R22, 0x3fff, RZ, 0xc0, !PT ;  /* 0x00003fff16167812 */ /* 0x000fc800078ec0ff */
[----:B------:R-:W-:Y:S02]  /*18c30*/  LOP3.LUT R22, R22, 0x2400000, RZ, 0xfc, !PT ;  /* 0x0240000016167812 */ /* 0x000fe400078efcff */
[----:B---3--:R-:W-:Y:S01]  /*18c40*/  LOP3.LUT R2, R2, 0x10000, RZ, 0xfc, !PT ;  /* 0x0001000002027812 */ /* 0x008fe200078efcff */
[----:B-1----:R-:W-:Y:S06]  /*18c50*/  @P2 BRA `(.L_x_2443) ;  /* 0x0000000000082947 */ /* 0x002fec0003800000 */
[----:B------:R-:W1:Y:S02]  /*18c60*/  SYNCS.PHASECHK.TRANS64.TRYWAIT P0, [R7+URZ+0x31c50], R4 ;  /* 0x031c5004070075a7 */ /* 0x000e64000800017f */
[----:B-1----:R-:W-:Y:S05]  /*18c70*/  @!P0 BRA `(.L_x_2444) ;  /* 0x000000ac00048947 */ /* 0x002fea0003800000 */
.L_x_2443:
[----:B01----:R-:W-:Y:S01]  /*18c80*/  IMAD R4, R145, 0x6c0, R22 ;  /* 0x000006c091047824 */ /* 0x003fe200078e0216 */
[----:B------:R-:W3:Y:S01]  /*18c90*/  LDL.LU R13, [R1+0x4] ;  /* 0x00000400010d7983 */ /* 0x000ee20000300800 */
        /* <DEDUP_REMOVED lines=9> */
[----:B------:R-:W-:-:S02]  /*18d30*/  IMAD.MOV.U32 R11, RZ, RZ, -0x3ffffff0 ;  /* 0xc0000010ff0b7424 */ /* 0x000fc400078e00ff */
[----:B------:R-:W-:Y:S02]  /*18d40*/  IMAD.MOV.U32 R9, RZ, RZ, -0x7fffffe0 ;  /* 0x80000020ff097424 */ /* 0x000fe400078e00ff */
[----:B------:R-:W-:Y:S02]  /*18d50*/  IMAD.MOV.U32 R3, RZ, RZ, -0x3ffffff0 ;  /* 0xc0000010ff037424 */ /* 0x000fe400078e00ff */
[----:B------:R-:W-:Y:S02]  /*18d60*/  IMAD.MOV.U32 R5, RZ, RZ, -0x7fffffe0 ;  /* 0x80000020ff057424 */ /* 0x000fe400078e00ff */
[----:B------:R-:W-:-:S04]  /*18d70*/  VIADD R145, R145, 0x1 ;  /* 0x0000000191917836 */ /* 0x000fc80000000000 */
        /* <DEDUP_REMOVED lines=78> */
[----:B------:R-:W0:Y:S01]  /*19260*/  SHFL.BFLY PT, R2, R155, 0x2, 0x1f ;  /* 0x0c401f009b027f89 */ /* 0x000e2200000e0000 */
[----:B------:R-:W-:Y:S02]  /*19270*/  R2UR UR6, R4 ;  /* 0x00000000040672ca */ /* 0x000fe400000e0000 */
[----:B------:R-:W-:Y:S01]  /*19280*/  R2UR UR5, R3 ;  /* 0x00000000030572ca */ /* 0x000fe200000e0000 */
[----:B------:R-:W1:Y:S01]  /*19290*/  SHFL.BFLY PT, R4, R157, 0x2, 0x1f ;  /* 0x0c401f009d047f89 */ /* 0x000e6200000e0000 */
[----:B------:R-:W-:Y:S01]  /*192a0*/  R2UR UR7, R5 ;  /* 0x00000000050772ca */ /* 0x000fe200000e0000 */
[----:B0-----:R-:W-:Y:S01]  /*192b0*/  FADD.FTZ R2, R2, R155 ;  /* 0x0000009b02027221 */ /* 0x001fe20000010000 */
[----:B-1----:R-:W-:-:S04]  /*192c0*/  FADD.FTZ R4, R4, R157 ;  /* 0x0000009d04047221 */ /* 0x002fc80000010000 */
[----:B------:R-:W0:Y:S04]  /*192d0*/  SHFL.BFLY PT, R3, R2, 0x1, 0x1f ;  /* 0x0c201f0002037f89 */ /* 0x000e2800000e0000 */
[----:B------:R-:W1:Y:S01]  /*192e0*/  SHFL.BFLY PT, R5, R4, 0x1, 0x1f ;  /* 0x0c201f0004057f89 */ /* 0x000e6200000e0000 */
[----:B0-----:R-:W-:Y:S01]  /*192f0*/  FADD.FTZ R11, R2, R3 ;  /* 0x00000003020b7221 */ /* 0x001fe20000010000 */
[----:B------:R-:W-:Y:S01]  /*19300*/  SEL R2, RZ, 0x1, P0 ;  /* 0x00000001ff027807 */ /* 0x000fe20000000000 */
[----:B-1----:R-:W-:-:S03]  /*19310*/  FADD.FTZ R12, R4, R5 ;  /* 0x00000005040c7221 */ /* 0x002fc60000010000 */
[----:B------:R-:W-:Y:S02]  /*19320*/  FSETP.NE.FTZ.AND P2, PT, R11, RZ, PT ;  /* 0x000000ff0b00720b */ /* 0x000fe40003f55000 */
[----:B------:R-:W-:Y:S02]  /*19330*/  CS2R R4, SRZ ;  /* 0x0000000000047805 */ /* 0x000fe4000001ff00 */
[----:B---3--:R-:W-:Y:S02]  /*19340*/  LOP3.LUT R13, R13, R2, RZ, 0x3c, !PT ;  /* 0x000000020d0d7212 */ /* 0x008fe400078e3cff */
[----:B------:R-:W-:-:S07]  /*19350*/  FSETP.NE.FTZ.AND P3, PT, R12, RZ, PT ;  /* 0x000000ff0c00720b */ /* 0x000fce0003f75000 */
[----:B------:R-:W0:Y:S08]  /*19360*/  @P2 MUFU.LG2 R6, R11 ;  /* 0x0000000b00062308 */ /* 0x000e300000000c00 */
[----:B------:R1:W-:Y:S08]  /*19370*/  @P2 MUFU.RCP R5, R11 ;  /* 0x0000000b00052308 */ /* 0x0003f00000001000 */
[----:B------:R-:W3:Y:S01]  /*19380*/  @P3 MUFU.LG2 R8, R12 ;  /* 0x0000000c00083308 */ /* 0x000ee20000000c00 */
[----:B-1----:R-:W4:Y:S01]  /*19390*/  LDL.LU R11, [R1+0x74] ;  /* 0x00007400010b7983 */ /* 0x002f220000300800 */
[----:B------:R-:W-:-:S02]  /*193a0*/  WARPGROUP.DEPBAR.LE gsb0, 0x0 ;  /* 0x00008000000079c5 */ /* 0x000fc40000010000 */
[----:B------:R-:W-:-:S06]  /*193b0*/  WARPGROUP.ARRIVE ;  /* 0x00000000000079c5 */ /* 0x000fcc0000000000 */
[----:B------:R-:W-:Y:S01]  /*193c0*/  HGMMA.64x96x16.F32 R24, gdesc[UR4].tnspB, R24, gsb0 ;  /* 0x41600000041879f0 */ /* 0x000fe20008000818 */
[----:B------:R1:W-:Y:S01]  /*193d0*/  STL [R1+0x4], R13 ;  /* 0x0000040d01007387 */ /* 0x0003e20000100800 */
[----:B------:R-:W2:Y:S01]  /*193e0*/  @P3 MUFU.RCP R4, R12 ;  /* 0x0000000c00043308 */ /* 0x000ea20000001000 */
[----:B------:R-:W-:Y:S02]  /*193f0*/  @!P1 VIADD R10, R7, 0x31c60 ;  /* 0x00031c60070a9836 */ /* 0x000fe40000000000 */
[----:B------:R-:W-:Y:S01]  /*19400*/  @P2 FMUL.FTZ R7, R0, 0.69314718246459960938 ;  /* 0x3f31721800072820 */ /* 0x000fe20000410000 */
[----:B0-----:R-:W-:Y:S01]  /*19410*/  @P2 FMUL.FTZ R6, R6, 0.69314718246459960938 ;  /* 0x3f31721806062820 */ /* 0x001fe20000410000 */
[----:B------:R-:W-:Y:S02]  /*19420*/  IMAD.MOV.U32 R3, RZ, RZ, -0x800000 ;  /* 0xff800000ff037424 */ /* 0x000fe400078e00ff */
[----:B------:R-:W-:Y:S01]  /*19430*/  @P3 FMUL.FTZ R0, R0, 0.69314718246459960938 ;  /* 0x3f31721800003820 */ /* 0x000fe20000410000 */
[----:B------:R-:W-:Y:S01]  /*19440*/  @!P1 PRMT R10, RZ, 0x654, R10 ;  /* 0x00000654ff0a9816 */ /* 0x000fe2000000000a */
[----:B---3--:R-:W-:Y:S01]  /*19450*/  @P3 FMUL.FTZ R9, R8, 0.69314718246459960938 ;  /* 0x3f31721808093820 */ /* 0x008fe20000410000 */
[----:B------:R-:W-:Y:S01]  /*19460*/  @P2 FFMA.FTZ R3, R7, R14, R6 ;  /* 0x0000000e07032223 */ /* 0x000fe20000010006 */
[----:B------:R-:W-:Y:S01]  /*19470*/  IMAD.MOV.U32 R2, RZ, RZ, -0x800000 ;  /* 0xff800000ff027424 */ /* 0x000fe200078e00ff */
[----:B------:R-:W-:Y:S01]  /*19480*/  SEL R145, R145, RZ, P0 ;  /* 0x000000ff91917207 */ /* 0x000fe20000000000 */
[----:B------:R-:W-:Y:S01]  /*19490*/  @P3 FFMA.FTZ R2, R0, R20, R9 ;  /* 0x0000001400023223 */ /* 0x000fe20000010009 */
[----:B------:R-:W-:-:S02]  /*194a0*/  WARPGROUP.DEPBAR.LE gsb0, 0x0 ;  /* 0x00008000000079c5 */ /* 0x000fc40000010000 */
[-C--:B------:R-:W-:Y:S01]  /*194b0*/  FMUL.FTZ R6, R28, R5.reuse ;  /* 0x000000051c067220 */ /* 0x080fe20000410000 */
[----:B------:R1:W-:Y:S01]  /*194c0*/  @!P1 SYNCS.ARRIVE.TRANS64.RED.A1T0 RZ, [R10+URZ], RZ ;  /* 0x000000ff0aff99a7 */ /* 0x0003e2000810043f */
[-C--:B------:R-:W-:Y:S01]  /*194d0*/  FMUL.FTZ R7, R24, R5.reuse ;  /* 0x0000000518077220 */ /* 0x080fe20000410000 */
[-C--:B------:R-:W-:Y:S01]  /*194e0*/  FMUL.FTZ R72, R25, R5.reuse ;  /* 0x0000000519487220 */ /* 0x080fe20000410000 */
[-C--:B------:R-:W-:Y:S01]  /*194f0*/  FMUL.FTZ R28, R37, R5.reuse ;  /* 0x00000005251c7220 */ /* 0x080fe20000410000 */
[-C--:B-----5:R-:W-:Y:S01]  /*19500*/  FMUL.FTZ R18, R44, R5.reuse ;  /* 0x000000052c127220 */ /* 0x0a0fe20000410000 */
        /* <DEDUP_REMOVED lines=44> */
[----:B----4-:R-:W-:-:S05]  /*197d0*/  VIADD R11, R11, 0x1 ;  /* 0x000000010b0b7836 */ /* 0x010fca0000000000 */
[----:B------:R1:W-:Y:S02]  /*197e0*/  STL [R1+0x74], R11 ;  /* 0x0000740b01007387 */ /* 0x0003e40000100800 */
.L_x_2377:
[----:B------:R-:W2:Y:S01]  /*197f0*/  LDL R83, [R1+0x6c] ;  /* 0x00006c0001537983 */ /* 0x000ea20000100800 */
[----:B------:R-:W-:Y:S05]  /*19800*/  WARPSYNC.ALL ;  /* 0x0000000000007948 */ /* 0x000fea0003800000 */
[----:B------:R-:W0:Y:S01]  /*19810*/  S2R R0, SR_TID.X ;  /* 0x0000000000007919 */ /* 0x000e220000002100 */
[----:B------:R-:W3:Y:S01]  /*19820*/  S2UR UR5, SR_CgaCtaId ;  /* 0x00000000000579c3 */ /* 0x000ee20000008800 */
[----:B------:R-:W-:Y:S01]  /*19830*/  UMOV UR4, 0x400 ;  /* 0x0000040000047882 */ /* 0x000fe20000000000 */
[----:B------:R-:W-:Y:S01]  /*19840*/  BSSY B0, `(.L_x_2445) ;  /* 0x00001c2000007945 */ /* 0x000fe20003800000 */
[----:B---3--:R-:W-:-:S06]  /*19850*/  ULEA UR4, UR5, UR4, 0x18 ;  /* 0x0000000405047291 */ /* 0x008fcc000f8ec03f */
[----:B------:R-:W-:Y:S01]  /*19860*/  IMAD.U32 R22, RZ, RZ, UR4 ;  /* 0x00000004ff167e24 */ /* 0x000fe2000f8e00ff */
[----:B------:R-:W-:Y:S01]  /*19870*/  BAR.SYNC.DEFER_BLOCKING 0x5, 0x200 ;  /* 0x0148000000007b1d */ /* 0x000fe20000010000 */
[----:B0-----:R-:W-:-:S05]  /*19880*/  VIADD R82, R0, 0xffffff80 ;  /* 0xffffff8000527836 */ /* 0x001fca0000000000 */
[----:B------:R-:W-:-:S04]  /*19890*/  SHF.R.S32.HI R0, RZ, 0x1f, R82 ;  /* 0x0000001fff007819 */ /* 0x000fc80000011452 */
[----:B------:R-:W-:-:S04]  /*198a0*/  LEA.HI R0, R0, R82, RZ, 0x2 ;  /* 0x0000005200007211 */ /* 0x000fc800078f10ff */
[----:B------:R-:W-:-:S05]  /*198b0*/  LOP3.LUT R0, R0, 0xfffffffc, RZ, 0xc0, !PT ;  /* 0xfffffffc00007812 */ /* 0x000fca00078ec0ff */
[----:B------:R-:W-:-:S04]  /*198c0*/  IMAD.IADD R0, R82, 0x1, -R0 ;  /* 0x0000000152007824 */ /* 0x000fc800078e0a00 */
[----:B-1----:R-:W-:Y:S01]  /*198d0*/  IMAD.SHL.U32 R32, R0, 0x8, RZ ;  /* 0x0000000800207824 */ /* 0x002fe200078e00ff */
[----:B------:R0:W1:Y:S03]  /*198e0*/  LDS.128 R104, [R22+0x31cd0] ;  /* 0x031cd00016687984 */ /* 0x0000660000000c00 */
[C---:B------:R-:W-:Y:S02]  /*198f0*/  VIADD R33, R32.reuse, 0x40 ;  /* 0x0000004020217836 */ /* 0x040fe40000000000 */
[----:B------:R-:W-:-:S03]  /*19900*/  VIADD R34, R32, 0x20 ;  /* 0x0000002020227836 */ /* 0x000fc60000000000 */
[----:B------:R-:W-:Y:S02]  /*19910*/  SHF.R.S32.HI R36, RZ, 0x1f, R33 ;  /* 0x0000001fff247819 */ /* 0x000fe40000011421 */
[----:B------:R-:W-:Y:S01]  /*19920*/  SHF.R.S32.HI R35, RZ, 0x1f, R34 ;  /* 0x0000001fff237819 */ /* 0x000fe20000011422 */
[----:B------:R-:W-:Y:S06]  /*19930*/  BAR.ARV 0x4, 0x200 ;  /* 0x0108000000007b1d */ /* 0x000fec0000002000 */
[----:B--2---:R-:W-:Y:S01]  /*19940*/  SHF.R.S32.HI R26, RZ, 0x1f, R83 ;  /* 0x0000001fff1a7819 */ /* 0x004fe20000011453 */
[----:B------:R-:W-:-:S03]  /*19950*/  IMAD.SHL.U32 R30, R83, 0x4, RZ ;  /* 0x00000004531e7824 */ /* 0x000fc600078e00ff */
[----:B------:R-:W-:Y:S01]  /*19960*/  SHF.L.U64.HI R27, R83, 0x2, R26 ;  /* 0x00000002531b7819 */ /* 0x000fe2000001021a */
[----:B01----:R-:W-:Y:S06]  /*19970*/  @P1 BRA `(.L_x_2446) ;  /* 0x0000001000481947 */ /* 0x003fec0003800000 */
[----:B------:R-:W2:Y:S01]  /*19980*/  LDL R4, [R1+0x80] ;  /* 0x0000800001047983 */ /* 0x000ea20000100800 */
[----:B------:R-:W-:Y:S05]  /*19990*/  WARPSYNC.ALL ;  /* 0x0000000000007948 */ /* 0x000fea0003800000 */
[----:B------:R-:W0:Y:S01]  /*199a0*/  S2R R5, SR_SWINHI ;  /* 0x0000000000057919 */ /* 0x000e220000002f00 */
[----:B------:R-:W-:Y:S01]  /*199b0*/  F2FP.F16.F32.PACK_AB R6, R29, R6 ;  /* 0x000000061d06723e */ /* 0x000fe200000000ff */
[----:B------:R-:W-:Y:S01]  /*199c0*/  ULDC.64 UR4, c[0x0][0xc00] ;  /* 0x0003000000047ab9 */ /* 0x000fe20000000a00 */
[----:B------:R-:W-:Y:S02]  /*199d0*/  F2FP.F16.F32.PACK_AB R18, R45, R18 ;  /* 0x000000122d12723e */ /* 0x000fe400000000ff */
[----:B------:R-:W-:-:S02]  /*199e0*/  MOV R20, R22 ;  /* 0x0000001600147202 */ /* 0x000fc40000000f00 */
[----:B0-----:R-:W-:Y:S01]  /*199f0*/  MOV R21, R5 ;  /* 0x0000000500157202 */ /* 0x001fe20000000f00 */
[----:B------:R-:W-:Y:S02]  /*19a00*/  BAR.SYNC.DEFER_BLOCKING 0x1, 0x180 ;  /* 0x0046000000007b1d */ /* 0x000fe40000010000 */
[----:B--2---:R-:W-:-:S03]  /*19a10*/  IMAD.WIDE R4, R4, 0x2, R20 ;  /* 0x0000000204047825 */ /* 0x004fc600078e0214 */
[C---:B------:R-:W-:Y:S02]  /*19a20*/  IADD3 R75, P4, R4.reuse, 0x20, RZ ;  /* 0x00000020044b7810 */ /* 0x040fe40007f9e0ff */
[C---:B------:R-:W-:Y:S02]  /*19a30*/  IADD3 R77, P3, R4.reuse, 0x3000, RZ ;  /* 0x00003000044d7810 */ /* 0x040fe40007f7e0ff */
[----:B------:R-:W-:Y:S01]  /*19a40*/  LOP3.LUT R8, R75, 0x180, RZ, 0xc0, !PT ;  /* 0x000001804b087812 */ /* 0x000fe200078ec0ff */
[--C-:B------:R-:W-:Y:S01]  /*19a50*/  IMAD.X R13, RZ, RZ, R5.reuse, P4 ;  /* 0x000000ffff0d7224 */ /* 0x100fe200020e0605 */
[----:B------:R-:W-:Y:S01]  /*19a60*/  IADD3 R78, P1, R4, 0x6000, RZ ;  /* 0x00006000044e7810 */ /* 0x000fe20007f3e0ff */
[----:B------:R-:W-:Y:S01]  /*19a70*/  IMAD.X R15, RZ, RZ, R5, P3 ;  /* 0x000000ffff0f7224 */ /* 0x000fe200018e0605 */
[----:B------:R-:W-:Y:S02]  /*19a80*/  SHF.R.U64 R8, R8, 0x3, RZ ;  /* 0x0000000308087819 */ /* 0x000fe400000012ff */
[----:B------:R-:W-:-:S02]  /*19a90*/  LOP3.LUT R9, R4, 0x180, RZ, 0xc0, !PT ;  /* 0x0000018004097812 */ /* 0x000fc400078ec0ff */
[----:B------:R-:W-:Y:S02]  /*19aa0*/  IADD3 R79, P2, R4, 0x3020, RZ ;  /* 0x00003020044f7810 */ /* 0x000fe40007f5e0ff */
[----:B------:R-:W-:Y:S02]  /*19ab0*/  LOP3.LUT R12, R8, R75, RZ, 0x3c, !PT ;  /* 0x0000004b080c7212 */ /* 0x000fe400078e3cff */
[----:B------:R-:W-:Y:S01]  /*19ac0*/  LOP3.LUT R8, R77, 0x180, RZ, 0xc0, !PT ;  /* 0x000001804d087812 */ /* 0x000fe200078ec0ff */
[----:B------:R-:W-:Y:S01]  /*19ad0*/  IMAD.X R17, RZ, RZ, R5, P2 ;  /* 0x000000ffff117224 */ /* 0x000fe200010e0605 */
[----:B------:R-:W-:Y:S02]  /*19ae0*/  LOP3.LUT R75, R78, 0x180, RZ, 0xc0, !PT ;  /* 0x000001804e4b7812 */ /* 0x000fe400078ec0ff */
[----:B------:R-:W-:Y:S02]  /*19af0*/  SHF.R.U64 R9, R9, 0x3, RZ ;  /* 0x0000000309097819 */ /* 0x000fe400000012ff */
[----:B------:R-:W-:-:S02]  /*19b00*/  LOP3.LUT R10, R79, 0x180, RZ, 0xc0, !PT ;  /* 0x000001804f0a7812 */ /* 0x000fc400078ec0ff */
[----:B------:R-:W-:Y:S02]  /*19b10*/  SHF.R.U64 R8, R8, 0x3, RZ ;  /* 0x0000000308087819 */ /* 0x000fe400000012ff */
[----:B------:R-:W-:Y:S02]  /*19b20*/  IADD3 R81, P0, R4, 0x6020, RZ ;  /* 0x0000602004517810 */ /* 0x000fe40007f1e0ff */
[----:B------:R-:W-:Y:S02]  /*19b30*/  SHF.R.U64 R75, R75, 0x3, RZ ;  /* 0x000000034b4b7819 */ /* 0x000fe400000012ff */
[----:B------:R-:W-:Y:S01]  /*19b40*/  LOP3.LUT R4, R9, R4, RZ, 0x3c, !PT ;  /* 0x0000000409047212 */ /* 0x000fe200078e3cff */
[--C-:B------:R-:W-:Y:S01]  /*19b50*/  IMAD.X R9, RZ, RZ, R5.reuse, P1 ;  /* 0x000000ffff097224 */ /* 0x100fe200008e0605 */
[----:B------:R-:W-:Y:S01]  /*19b60*/  SHF.R.U64 R10, R10, 0x3, RZ ;  /* 0x000000030a0a7819 */ /* 0x000fe200000012ff */
[----:B------:R-:W-:Y:S01]  /*19b70*/  IMAD.X R11, RZ, RZ, R5, P0 ;  /* 0x000000ffff0b7224 */ /* 0x000fe200000e0605 */
[----:B------:R-:W-:-:S02]  /*19b80*/  LOP3.LUT R14, R8, R77, RZ, 0x3c, !PT ;  /* 0x0000004d080e7212 */ /* 0x000fc400078e3cff */
[----:B------:R-:W-:Y:S02]  /*19b90*/  LOP3.LUT R8, R75, R78, RZ, 0x3c, !PT ;  /* 0x0000004e4b087212 */ /* 0x000fe400078e3cff */
[----:B------:R-:W-:Y:S02]  /*19ba0*/  LOP3.LUT R80, R81, 0x180, RZ, 0xc0, !PT ;  /* 0x0000018051507812 */ /* 0x000fe400078ec0ff */
[----:B------:R-:W-:Y:S02]  /*19bb0*/  LOP3.LUT R16, R10, R79, RZ, 0x3c, !PT ;  /* 0x0000004f0a107212 */ /* 0x000fe400078e3cff */
[----:B------:R-:W-:Y:S02]  /*19bc0*/  MOV R75, R4 ;  /* 0x00000004004b7202 */ /* 0x000fe40000000f00 */
[----:B------:R-:W-:Y:S02]  /*19bd0*/  F2FP.F16.F32.PACK_AB R4, R72, R7 ;  /* 0x000000074804723e */ /* 0x000fe400000000ff */
[----:B------:R-:W-:-:S02]  /*19be0*/  F2FP.F16.F32.PACK_AB R7, R76, R37 ;  /* 0x000000254c07723e */ /* 0x000fc400000000ff */
[----:B------:R-:W-:Y:S02]  /*19bf0*/  F2FP.F16.F32.PACK_AB R5, R74, R73 ;  /* 0x000000494a05723e */ /* 0x000fe400000000ff */
[----:B------:R-:W-:Y:S02]  /*19c00*/  MOV R72, R12 ;  /* 0x0000000c00487202 */ /* 0x000fe40000000f00 */
[----:B------:R-:W-:Y:S01]  /*19c10*/  MOV R37, R14 ;  /* 0x0000000e00257202 */ /* 0x000fe20000000f00 */
[----:B------:R0:W-:Y:S01]  /*19c20*/  STSM.16.M88.4 [R75], R4 ;  /* 0x000000044b007844 */ /* 0x0001e20000000200 */
[----:B------:R-:W-:Y:S02]  /*19c30*/  SHF.R.U64 R80, R80, 0x3, RZ ;  /* 0x0000000350507819 */ /* 0x000fe400000012ff */
[----:B------:R-:W-:Y:S02]  /*19c40*/  MOV R29, R16 ;  /* 0x00000010001d7202 */ /* 0x000fe40000000f00 */
[----:B------:R-:W-:-:S02]  /*19c50*/  F2FP.F16.F32.PACK_AB R12, R25, R24 ;  /* 0x00000018190c723e */ /* 0x000fc400000000ff */
[----:B------:R-:W-:Y:S02]  /*19c60*/  F2FP.F16.F32.PACK_AB R13, R44, R31 ;  /* 0x0000001f2c0d723e */ /* 0x000fe400000000ff */
[----:B------:R-:W-:Y:S02]  /*19c70*/  F2FP.F16.F32.PACK_AB R14, R28, R19 ;  /* 0x000000131c0e723e */ /* 0x000fe400000000ff */
[----:B------:R-:W-:Y:S01]  /*19c80*/  F2FP.F16.F32.PACK_AB R15, R39, R38 ;  /* 0x00000026270f723e */ /* 0x000fe200000000ff */
[----:B------:R-:W-:Y:S01]  /*19c90*/  IMAD.MOV.U32 R38, RZ, RZ, RZ ;  /* 0x000000ffff267224 */ /* 0x000fe200078e00ff */
[----:B------:R-:W-:Y:S02]  /*19ca0*/  F2FP.F16.F32.PACK_AB R16, R41, R40 ;  /* 0x000000282910723e */ /* 0x000fe400000000ff */
[----:B------:R-:W-:Y:S01]  /*19cb0*/  F2FP.F16.F32.PACK_AB R17, R43, R42 ;  /* 0x0000002a2b11723e */ /* 0x000fe200000000ff */
[----:B------:R-:W-:Y:S01]  /*19cc0*/  STSM.16.M88.4 [R72], R12 ;  /* 0x0000000c48007844 */ /* 0x000fe20000000200 */
[----:B------:R-:W-:-:S02]  /*19cd0*/  F2FP.F16.F32.PACK_AB R19, R47, R46 ;  /* 0x0000002e2f13723e */ /* 0x000fc400000000ff */
[----:B------:R-:W-:Y:S02]  /*19ce0*/  LOP3.LUT R10, R80, R81, RZ, 0x3c, !PT ;  /* 0x00000051500a7212 */ /* 0x000fe400078e3cff */
[----:B------:R-:W-:Y:S01]  /*19cf0*/  ISETP.NE.U32.AND P0, PT, RZ, UR4, PT ;  /* 0x00000004ff007c0c */ /* 0x000fe2000bf05070 */
[----:B------:R1:W-:Y:S01]  /*19d00*/  STSM.16.M88.4 [R37], R16 ;  /* 0x0000001025007844 */ /* 0x0003e20000000200 */
[----:B------:R-:W-:Y:S02]  /*19d10*/  MOV R25, R8 ;  /* 0x0000000800197202 */ /* 0x000fe40000000f00 */
[----:B------:R-:W-:Y:S02]  /*19d20*/  MOV R24, R10 ;  /* 0x0000000a00187202 */ /* 0x000fe40000000f00 */
[----:B0-----:R-:W-:Y:S02]  /*19d30*/  F2FP.F16.F32.PACK_AB R4, R49, R48 ;  /* 0x000000303104723e */ /* 0x001fe400000000ff */
[----:B------:R-:W-:-:S02]  /*19d40*/  F2FP.F16.F32.PACK_AB R5, R51, R50 ;  /* 0x000000323305723e */ /* 0x000fc400000000ff */
[----:B------:R-:W-:Y:S02]  /*19d50*/  F2FP.F16.F32.PACK_AB R6, R53, R52 ;  /* 0x000000343506723e */ /* 0x000fe400000000ff */
[----:B------:R-:W-:Y:S02]  /*19d60*/  F2FP.F16.F32.PACK_AB R7, R55, R54 ;  /* 0x000000363707723e */ /* 0x000fe400000000ff */
[----:B------:R-:W-:Y:S02]  /*19d70*/  F2FP.F16.F32.PACK_AB R8, R57, R56 ;  /* 0x000000383908723e */ /* 0x000fe400000000ff */
[----:B------:R-:W-:Y:S01]  /*19d80*/  F2FP.F16.F32.PACK_AB R9, R59, R58 ;  /* 0x0000003a3b09723e */ /* 0x000fe200000000ff */
[----:B------:R0:W-:Y:S01]  /*19d90*/  STSM.16.M88.4 [R29], R4 ;  /* 0x000000041d007844 */ /* 0x0001e20000000200 */
[----:B-1----:R-:W-:Y:S01]  /*19da0*/  IADD3 R16, P1, R30, UR4, RZ ;  /* 0x000000041e107c10 */ /* 0x002fe2000ff3e0ff */
[----:B------:R-:W1:Y:S01]  /*19db0*/  LDC R37, c[0x0][0xbe8] ;  /* 0x0002fa00ff257b82 */ /* 0x000e620000000800 */
[----:B------:R-:W-:-:S02]  /*19dc0*/  F2FP.F16.F32.PACK_AB R10, R61, R60 ;  /* 0x0000003c3d0a723e */ /* 0x000fc400000000ff */
[----:B------:R-:W-:Y:S02]  /*19dd0*/  F2FP.F16.F32.PACK_AB R11, R63, R62 ;  /* 0x0000003e3f0b723e */ /* 0x000fe400000000ff */
[----:B------:R-:W-:Y:S02]  /*19de0*/  F2FP.F16.F32.PACK_AB R12, R65, R64 ;  /* 0x00000040410c723e */ /* 0x000fe400000000ff */
[----:B------:R-:W-:Y:S01]  /*19df0*/  F2FP.F16.F32.PACK_AB R13, R67, R66 ;  /* 0x00000042430d723e */ /* 0x000fe200000000ff */
[----:B------:R2:W-:Y:S01]  /*19e00*/  STSM.16.M88.4 [R25], R8 ;  /* 0x0000000819007844 */ /* 0x0005e20000000200 */
[----:B------:R-:W-:Y:S02]  /*19e10*/  F2FP.F16.F32.PACK_AB R14, R69, R68 ;  /* 0x00000044450e723e */ /* 0x000fe400000000ff */
[----:B------:R-:W-:Y:S02]  /*19e20*/  F2FP.F16.F32.PACK_AB R15, R71, R70 ;  /* 0x00000046470f723e */ /* 0x000fe400000000ff */
[----:B------:R-:W-:-:S02]  /*19e30*/  ISETP.NE.AND.EX P0, PT, RZ, UR5, PT, P0 ;  /* 0x00000005ff007c0c */ /* 0x000fc4000bf05300 */
        /* <DEDUP_REMOVED lines=20> */
.L_x_2447:
[----:B------:R-:W2:Y:S01]  /*19f80*/  LDL R4, [R1+0x68] ;  /* 0x0000680001047983 */ /* 0x000ea20000100800 */
[----:B------:R-:W-:Y:S01]  /*19f90*/  ULDC.64 UR4, c[0x0][0xb90] ;  /* 0x0002e40000047ab9 */ /* 0x000fe20000000a00 */
[----:B------:R-:W3:Y:S01]  /*19fa0*/  S2R R5, SR_TID.X ;  /* 0x0000000000057919 */ /* 0x000ee20000002100 */
[----:B-----5:R-:W-:Y:S02]  /*19fb0*/  SHF.R.S32.HI R39, RZ, 0x1f, R38 ;  /* 0x0000001fff277819 */ /* 0x020fe40000011426 */
[----:B------:R-:W-:Y:S01]  /*19fc0*/  SEL R40, R26, RZ, !P0 ;  /* 0x000000ff1a287207 */ /* 0x000fe20004000000 */
[----:B------:R-:W4:Y:S01]  /*19fd0*/  LDL.LU R51, [R1+0x70] ;  /* 0x0000700001337983 */ /* 0x000f220000300800 */
[----:B------:R-:W-:Y:S01]  /*19fe0*/  SEL R41, R83, RZ, !P0 ;  /* 0x000000ff53297207 */ /* 0x000fe20004000000 */
[----:B------:R-:W-:Y:S01]  /*19ff0*/  IMAD R42, R42, R37, RZ ;  /* 0x000000252a2a7224 */ /* 0x000fe200078e02ff */
[----:B------:R-:W1:Y:S01]  /*1a000*/  @P1 LDC R49, c[0x0][0xbec] ;  /* 0x0002fb00ff311b82 */ /* 0x000e620000000800 */
[----:B------:R-:W2:Y:S04]  /*1a010*/  LDL.LU R50, [R1+0x58] ;  /* 0x0000580001327983 */ /* 0x000ea80000300800 */
[----:B------:R-:W2:Y:S01]  /*1a020*/  LDL R10, [R1+0x7c] ;  /* 0x00007c00010a7983 */ /* 0x000ea20000100800 */
[----:B---3--:R-:W-:-:S05]  /*1a030*/  VIADD R15, R5, 0xffffff80 ;  /* 0xffffff80050f7836 */ /* 0x008fca0000000000 */
[----:B------:R-:W-:-:S04]  /*1a040*/  SHF.R.S32.HI R48, RZ, 0x1f, R15 ;  /* 0x0000001fff307819 */ /* 0x000fc8000001140f */
[----:B------:R-:W-:-:S04]  /*1a050*/  LEA.HI R48, R48, R15, RZ, 0x2 ;  /* 0x0000000f30307211 */ /* 0x000fc800078f10ff */
[----:B------:R-:W-:-:S05]  /*1a060*/  SHF.R.S32.HI R48, RZ, 0x2, R48 ;  /* 0x00000002ff307819 */ /* 0x000fca0000011430 */
[----:B------:R-:W-:-:S04]  /*1a070*/  IMAD R9, R48, 0x20, R32 ;  /* 0x0000002030097824 */ /* 0x000fc800078e0220 */
[----:B------:R-:W-:Y:S01]  /*1a080*/  IMAD.WIDE R20, R9, 0x2, R20 ;  /* 0x0000000209147825 */ /* 0x000fe200078e0214 */
[----:B------:R-:W-:-:S04]  /*1a090*/  SHF.R.S32.HI R14, RZ, 0x1f, R15 ;  /* 0x0000001fff0e7819 */ /* 0x000fc8000001140f */
[----:B------:R-:W-:-:S04]  /*1a0a0*/  LEA.HI R14, R14, R15, RZ, 0x7 ;  /* 0x0000000f0e0e7211 */ /* 0x000fc800078f38ff */
[----:B------:R-:W-:-:S05]  /*1a0b0*/  LOP3.LUT R14, R14, 0xffffff80, RZ, 0xc0, !PT ;  /* 0xffffff800e0e7812 */ /* 0x000fca00078ec0ff */
[----:B------:R-:W-:Y:S01]  /*1a0c0*/  IMAD.IADD R14, R15, 0x1, -R14 ;  /* 0x000000010f0e7824 */ /* 0x000fe200078e0a0e */
[C---:B------:R-:W-:Y:S02]  /*1a0d0*/  IADD3 R17, P5, R20.reuse, 0x4800, RZ ;  /* 0x0000480014117810 */ /* 0x040fe40007fbe0ff */
[----:B------:R-:W-:Y:S01]  /*1a0e0*/  IADD3 R25, P4, R20, 0x6000, RZ ;  /* 0x0000600014197810 */ /* 0x000fe20007f9e0ff */
[----:B------:R-:W-:Y:S01]  /*1a0f0*/  IMAD R0, R0, 0x60, R48 ;  /* 0x0000006000007824 */ /* 0x000fe200078e0230 */
[----:B------:R-:W-:Y:S02]  /*1a100*/  LOP3.LUT R16, R17, 0x180, RZ, 0xc0, !PT ;  /* 0x0000018011107812 */ /* 0x000fe400078ec0ff */
[----:B------:R-:W-:Y:S02]  /*1a110*/  LOP3.LUT R24, R25, 0x180, RZ, 0xc0, !PT ;  /* 0x0000018019187812 */ /* 0x000fe400078ec0ff */
[----:B------:R-:W-:Y:S02]  /*1a120*/  SHF.R.U64 R16, R16, 0x3, RZ ;  /* 0x0000000310107819 */ /* 0x000fe400000012ff */
[----:B------:R-:W-:-:S02]  /*1a130*/  SHF.R.U64 R24, R24, 0x3, RZ ;  /* 0x0000000318187819 */ /* 0x000fc400000012ff */
[----:B------:R-:W-:Y:S01]  /*1a140*/  LOP3.LUT R16, R16, R17, RZ, 0x3c, !PT ;  /* 0x0000001110107212 */ /* 0x000fe200078e3cff */
[--C-:B------:R-:W-:Y:S01]  /*1a150*/  IMAD.X R17, RZ, RZ, R21.reuse, P5 ;  /* 0x000000ffff117224 */ /* 0x100fe200028e0615 */
[----:B------:R-:W-:Y:S01]  /*1a160*/  LOP3.LUT R24, R24, R25, RZ, 0x3c, !PT ;  /* 0x0000001918187212 */ /* 0x000fe200078e3cff */
[----:B------:R-:W-:Y:S01]  /*1a170*/  IMAD.X R25, RZ, RZ, R21, P4 ;  /* 0x000000ffff197224 */ /* 0x000fe200020e0615 */
[----:B------:R-:W-:Y:S01]  /*1a180*/  BSSY B1, `(.L_x_2448) ;  /* 0x000007e000017945 */ /* 0x000fe20003800000 */
[----:B----4-:R-:W-:Y:S01]  /*1a190*/  SHF.R.S32.HI R43, RZ, 0x1f, R51 ;  /* 0x0000001fff2b7819 */ /* 0x010fe20000011433 */
[----:B--2---:R-:W-:-:S04]  /*1a1a0*/  IMAD.IADD R13, R4, 0x1, R50 ;  /* 0x00000001040d7824 */ /* 0x004fc800078e0232 */
[----:B------:R-:W-:Y:S02]  /*1a1b0*/  IMAD R4, R43, UR4, RZ ;  /* 0x000000042b047c24 */ /* 0x000fe4000f8e02ff */
[----:B0-----:R-:W-:-:S04]  /*1a1c0*/  @P1 IMAD.HI.U32 R6, R13, R6, RZ ;  /* 0x000000060d061227 */ /* 0x001fc800078e00ff */
[----:B------:R-:W-:Y:S01]  /*1a1d0*/  IMAD.MOV.U32 R7, RZ, RZ, R13 ;  /* 0x000000ffff077224 */ /* 0x000fe200078e000d */
[----:B-1----:R-:W-:Y:S01]  /*1a1e0*/  @P1 SHF.R.U32.HI R7, RZ, R19, R6 ;  /* 0x00000013ff071219 */ /* 0x002fe20000011606 */
[C---:B------:R-:W-:Y:S02]  /*1a1f0*/  IMAD R11, R51.reuse, UR5, R4 ;  /* 0x00000005330b7c24 */ /* 0x040fe4000f8e0204 */
[----:B------:R-:W-:Y:S01]  /*1a200*/  IMAD.WIDE.U32 R4, R51, UR4, R38 ;  /* 0x0000000433047c25 */ /* 0x000fe2000f8e0026 */
[----:B------:R-:W-:-:S03]  /*1a210*/  ULDC.64 UR4, c[0x0][0xb98] ;  /* 0x0002e60000047ab9 */ /* 0x000fc60000000a00 */
[----:B------:R-:W-:Y:S02]  /*1a220*/  IMAD.IADD R5, R5, 0x1, R11 ;  /* 0x0000000105057824 */ /* 0x000fe400078e020b */
[----:B------:R-:W-:Y:S02]  /*1a230*/  IMAD.MOV R8, RZ, RZ, -R7 ;  /* 0x000000ffff087224 */ /* 0x000fe400078e0a07 */
[----:B------:R-:W-:Y:S02]  /*1a240*/  IMAD R6, R40, UR4, RZ ;  /* 0x0000000428067c24 */ /* 0x000fe4000f8e02ff */
[----:B------:R-:W-:-:S04]  /*1a250*/  IMAD.WIDE.U32 R4, R41, UR4, R4 ;  /* 0x0000000429047c25 */ /* 0x000fc8000f8e0004 */
[----:B------:R-:W-:Y:S01]  /*1a260*/  IMAD R9, R37, R8, R13 ;  /* 0x0000000825097224 */ /* 0x000fe200078e020d */
[----:B------:R-:W-:Y:S01]  /*1a270*/  SHF.R.S32.HI R11, RZ, 0x1f, R7 ;  /* 0x0000001fff0b7819 */ /* 0x000fe20000011407 */
[----:B------:R-:W-:Y:S01]  /*1a280*/  IMAD R8, R41, UR5, R6 ;  /* 0x0000000529087c24 */ /* 0x000fe2000f8e0206 */
[----:B------:R-:W-:Y:S01]  /*1a290*/  IADD3 R4, P0, R7, R4, RZ ;  /* 0x0000000407047210 */ /* 0x000fe20007f1e0ff */
        /* <DEDUP_REMOVED lines=14> */
[----:B------:R-:W-:Y:S01]  /*1a380*/  IMAD.IADD R5, R10, 0x1, R50 ;  /* 0x000000010a057824 */ /* 0x000fe200078e0232 */
[----:B------:R-:W-:Y:S01]  /*1a390*/  LOP3.LUT P0, RZ, R14, 0x3, RZ, 0xc0, !PT ;  /* 0x000000030eff7812 */ /* 0x000fe2000780c0ff */
[----:B------:R-:W-:-:S03]  /*1a3a0*/  IMAD.X R9, RZ, RZ, R21, P2 ;  /* 0x000000ffff097224 */ /* 0x000fc600010e0615 */
[C---:B------:R-:W-:Y:S01]  /*1a3b0*/  ISETP.GE.OR P2, PT, R5.reuse, R42, P0 ;  /* 0x0000002a0500720c */ /* 0x040fe20000746670 */
[----:B------:R-:W-:Y:S04]  /*1a3c0*/  SHFL.IDX PT, R46, R6, 0x1, 0x1c1f ;  /* 0x003c1f00062e7f89 */ /* 0x000fe800000e0000 */
[----:B------:R-:W1:Y:S01]  /*1a3d0*/  SHFL.IDX PT, R47, R4, 0x1, 0x1c1f ;  /* 0x003c1f00042f7f89 */ /* 0x000e6200000e0000 */
[----:B------:R-:W-:Y:S01]  /*1a3e0*/  IADD3 R13, P3, R20, 0x3000, RZ ;  /* 0x00003000140d7810 */ /* 0x000fe20007f7e0ff */
[----:B------:R-:W-:Y:S01]  /*1a3f0*/  VIADD R5, R5, 0x8 ;  /* 0x0000000805057836 */ /* 0x000fe20000000000 */
[----:B------:R-:W-:Y:S02]  /*1a400*/  LOP3.LUT R8, R7, 0x180, RZ, 0xc0, !PT ;  /* 0x0000018007087812 */ /* 0x000fe400078ec0ff */
[----:B------:R-:W-:-:S02]  /*1a410*/  LOP3.LUT R12, R13, 0x180, RZ, 0xc0, !PT ;  /* 0x000001800d0c7812 */ /* 0x000fc400078ec0ff */
[----:B------:R-:W-:Y:S02]  /*1a420*/  ISETP.GE.OR P0, PT, R5, R42, P0 ;  /* 0x0000002a0500720c */ /* 0x000fe40000706670 */
[----:B------:R-:W-:Y:S01]  /*1a430*/  SHF.R.U64 R12, R12, 0x3, RZ ;  /* 0x000000030c0c7819 */ /* 0x000fe200000012ff */
[----:B0-----:R0:W-:Y:S01]  /*1a440*/  @!P2 ST.E desc[UR60][R44.64], R3 ;  /* 0x000000032c00a985 */ /* 0x0011e2000c10193c */
[----:B------:R-:W-:Y:S02]  /*1a450*/  SHF.R.U64 R8, R8, 0x3, RZ ;  /* 0x0000000308087819 */ /* 0x000fe400000012ff */
[----:B------:R-:W-:Y:S01]  /*1a460*/  LOP3.LUT R12, R12, R13, RZ, 0x3c, !PT ;  /* 0x0000000d0c0c7212 */ /* 0x000fe200078e3cff */
[----:B------:R-:W-:Y:S01]  /*1a470*/  IMAD.X R13, RZ, RZ, R21, P3 ;  /* 0x000000ffff0d7224 */ /* 0x000fe200018e0615 */
[----:B------:R-:W-:Y:S01]  /*1a480*/  LOP3.LUT R8, R8, R7, RZ, 0x3c, !PT ;  /* 0x0000000708087212 */ /* 0x000fe200078e3cff */
[----:B0-----:R-:W0:Y:S01]  /*1a490*/  @P1 LDC R45, c[0x0][0xbf0] ;  /* 0x0002fc00ff2d1b82 */ /* 0x001e220000000800 */
[C---:B------:R-:W-:Y:S01]  /*1a4a0*/  IADD3 R7, P3, R20.reuse, 0x7800, RZ ;  /* 0x0000780014077810 */ /* 0x040fe20007f7e0ff */
[----:B------:R-:W-:Y:S01]  /*1a4b0*/  IMAD R39, R39, UR4, RZ ;  /* 0x0000000427277c24 */ /* 0x000fe2000f8e02ff */
[----:B------:R-:W-:Y:S01]  /*1a4c0*/  LOP3.LUT R11, R20, 0x180, RZ, 0xc0, !PT ;  /* 0x00000180140b7812 */ /* 0x000fe200078ec0ff */
[----:B-1----:R1:W-:Y:S01]  /*1a4d0*/  @!P0 ST.E desc[UR60][R46.64], R2 ;  /* 0x000000022e008985 */ /* 0x0023e2000c10193c */
[----:B------:R-:W-:Y:S01]  /*1a4e0*/  LOP3.LUT R4, R7, 0x180, RZ, 0xc0, !PT ;  /* 0x0000018007047812 */ /* 0x000fe200078ec0ff */
[----:B------:R-:W-:Y:S01]  /*1a4f0*/  IMAD R39, R38, UR5, R39 ;  /* 0x0000000526277c24 */ /* 0x000fe2000f8e0227 */
[----:B------:R-:W-:Y:S01]  /*1a500*/  SHF.R.U64 R11, R11, 0x3, RZ ;  /* 0x000000030b0b7819 */ /* 0x000fe200000012ff */
[----:B------:R-:W-:Y:S01]  /*1a510*/  IMAD.X R29, RZ, RZ, R21, P3 ;  /* 0x000000ffff1d7224 */ /* 0x000fe200018e0615 */
[----:B------:R-:W-:Y:S01]  /*1a520*/  SHF.R.U64 R4, R4, 0x3, RZ ;  /* 0x0000000304047819 */ /* 0x000fe200000012ff */
[----:B------:R-:W5:Y:S01]  /*1a530*/  LD.E.128 R12, desc[UR60][R12.64] ;  /* 0x0000003c0c0c7980 */ /* 0x000f62000c101d00 */
[----:B------:R-:W-:Y:S01]  /*1a540*/  LOP3.LUT R20, R11, R20, RZ, 0x3c, !PT ;  /* 0x000000140b147212 */ /* 0x000fe200078e3cff */
[----:B-1----:R-:W-:Y:S01]  /*1a550*/  IMAD.WIDE.U32 R2, R38, UR4, RZ ;  /* 0x0000000426027c25 */ /* 0x002fe2000f8e00ff */
[----:B------:R-:W-:Y:S01]  /*1a560*/  ULDC.64 UR4, c[0x0][0xae8] ;  /* 0x0002ba0000047ab9 */ /* 0x000fe20000000a00 */
[----:B------:R-:W-:Y:S01]  /*1a570*/  LOP3.LUT R28, R4, R7, RZ, 0x3c, !PT ;  /* 0x00000007041c7212 */ /* 0x000fe200078e3cff */
[----:B------:R-:W5:Y:S01]  /*1a580*/  LD.E.128 R8, desc[UR60][R8.64] ;  /* 0x0000003c08087980 */ /* 0x000f62000c101d00 */
[----:B------:R-:W-:-:S02]  /*1a590*/  IMAD.IADD R38, R50, 0x1, R0 ;  /* 0x0000000132267824 */ /* 0x000fc400078e0200 */
[----:B------:R-:W-:Y:S01]  /*1a5a0*/  IMAD.IADD R3, R3, 0x1, R39 ;  /* 0x0000000103037824 */ /* 0x000fe200078e0227 */
[----:B------:R1:W5:Y:S01]  /*1a5b0*/  LD.E.128 R4, desc[UR60][R20.64] ;  /* 0x0000003c14047980 */ /* 0x000362000c101d00 */
[----:B------:R-:W-:Y:S02]  /*1a5c0*/  IMAD R43, R43, UR4, RZ ;  /* 0x000000042b2b7c24 */ /* 0x000fe4000f8e02ff */
[----:B------:R-:W-:Y:S01]  /*1a5d0*/  @P1 IMAD.HI.U32 R0, R38, R49, RZ ;  /* 0x0000003126001227 */ /* 0x000fe200078e00ff */
[----:B------:R-:W5:Y:S03]  /*1a5e0*/  LD.E.128 R16, desc[UR60][R16.64] ;  /* 0x0000003c10107980 */ /* 0x000f66000c101d00 */
[C---:B------:R-:W-:Y:S01]  /*1a5f0*/  IMAD R43, R51.reuse, UR5, R43 ;  /* 0x00000005332b7c24 */ /* 0x040fe2000f8e022b */
[----:B------:R-:W5:Y:S01]  /*1a600*/  LD.E.128 R24, desc[UR60][R24.64] ;  /* 0x0000003c18187980 */ /* 0x000f62000c101d00 */
[----:B------:R-:W-:Y:S01]  /*1a610*/  IMAD.WIDE.U32 R2, R51, UR4, R2 ;  /* 0x0000000433027c25 */ /* 0x000fe2000f8e0002 */
[----:B------:R-:W-:-:S02]  /*1a620*/  ULDC.64 UR4, c[0x0][0xaf0] ;  /* 0x0002bc0000047ab9 */ /* 0x000fc40000000a00 */
[----:B------:R-:W5:Y:S01]  /*1a630*/  LD.E.128 R28, desc[UR60][R28.64] ;  /* 0x0000003c1c1c7980 */ /* 0x000f62000c101d00 */
[----:B-1----:R-:W-:Y:S01]  /*1a640*/  IMAD.MOV.U32 R21, RZ, RZ, R38 ;  /* 0x000000ffff157224 */ /* 0x002fe200078e0026 */
[----:B0-----:R-:W-:Y:S01]  /*1a650*/  @P1 SHF.R.U32.HI R21, RZ, R45, R0 ;  /* 0x0000002dff151219 */ /* 0x001fe20000011600 */
[----:B------:R-:W-:Y:S01]  /*1a660*/  IMAD.IADD R3, R3, 0x1, R43 ;  /* 0x0000000103037824 */ /* 0x000fe200078e022b */
[----:B------:R-:W-:Y:S01]  /*1a670*/  @!PT LDS RZ, [RZ] ;  /* 0x00000000fffff984 */ /* 0x000fe20000000800 */
[----:B------:R-:W-:Y:S01]  /*1a680*/  @!PT LDS RZ, [RZ] ;  /* 0x00000000fffff984 */ /* 0x000fe20000000800 */
[----:B------:R-:W-:Y:S01]  /*1a690*/  @!PT LDS RZ, [RZ] ;  /* 0x00000000fffff984 */ /* 0x000fe20000000800 */
[----:B------:R-:W-:Y:S01]  /*1a6a0*/  @!PT LDS RZ, [RZ] ;  /* 0x00000000fffff984 */ /* 0x000fe20000000800 */
[----:B------:R0:W-:Y:S06]  /*1a6b0*/  MEMBAR.ALL.CTA ;  /* 0x0000000000007992 */ /* 0x0001ec0000008000 */
[----:B0-----:R-:W0:Y:S01]  /*1a6c0*/  FENCE.VIEW.ASYNC.S ;  /* 0x00000000000073c6 */ /* 0x001e220000000000 */
[----:B------:R-:W-:Y:S01]  /*1a6d0*/  IMAD R40, R40, UR4, RZ ;  /* 0x0000000428287c24 */ /* 0x000fe2000f8e02ff */
[--C-:B------:R-:W-:Y:S01]  /*1a6e0*/  SHF.R.S32.HI R0, RZ, 0x1f, R21.reuse ;  /* 0x0000001fff007819 */ /* 0x100fe20000011415 */
[----:B------:R-:W-:-:S02]  /*1a6f0*/  IMAD.MOV R20, RZ, RZ, -R21 ;  /* 0x000000ffff147224 */ /* 0x000fc400078e0a15 */
[C---:B------:R-:W-:Y:S02]  /*1a700*/  IMAD R39, R41.reuse, UR5, R40 ;  /* 0x0000000529277c24 */ /* 0x040fe4000f8e0228 */
[----:B------:R-:W-:Y:S01]  /*1a710*/  IMAD.WIDE.U32 R2, R41, UR4, R2 ;  /* 0x0000000429027c25 */ /* 0x000fe2000f8e0002 */
[----:B------:R-:W-:-:S03]  /*1a720*/  ULDC.64 UR4, c[0x0][0xae0] ;  /* 0x0002b80000047ab9 */ /* 0x000fc60000000a00 */
        /* <DEDUP_REMOVED lines=9> */
[----:B------:R-:W-:Y:S02]  /*1a7c0*/  IMAD.IADD R45, R48, 0x1, R50 ;  /* 0x00000001302d7824 */ /* 0x000fe400078e0232 */
[C---:B------:R-:W-:Y:S02]  /*1a7d0*/  IMAD R21, R37.reuse, UR5, R0 ;  /* 0x0000000525157c24 */ /* 0x040fe4000f8e0200 */
[----:B------:R-:W-:Y:S01]  /*1a7e0*/  IMAD.WIDE.U32 R2, R37, UR4, R2 ;  /* 0x0000000425027c25 */ /* 0x000fe2000f8e0002 */
[----:B------:R-:W-:Y:S01]  /*1a7f0*/  ISETP.GE.AND P0, PT, R45, R42, PT ;  /* 0x0000002a2d00720c */ /* 0x000fe20003f06270 */
[----:B------:R-:W-:-:S02]  /*1a800*/  ULDC.64 UR4, c[0x0][0xa80] ;  /* 0x0002a00000047ab9 */ /* 0x000fc40000000a00 */
        /* <DEDUP_REMOVED lines=21> */
.L_x_2449:
[----:B------:R-:W-:Y:S05]  /*1a960*/  BSYNC B1 ;  /* 0x0000000000017941 */ /* 0x000fea0003800000 */
.L_x_2448:
        /* <DEDUP_REMOVED lines=19> */
.L_x_2446:
[----:B------:R-:W-:Y:S01]  /*1aaa0*/  ULDC.64 UR4, c[0x0][0xc00] ;  /* 0x0003000000047ab9 */ /* 0x000fe20000000a00 */
[----:B------:R-:W-:Y:S01]  /*1aab0*/  IMAD.MOV.U32 R7, RZ, RZ, RZ ;  /* 0x000000ffff077224 */ /* 0x000fe200078e00ff */
[----:B------:R-:W-:Y:S01]  /*1aac0*/  ISETP.NE.U32.AND P0, PT, RZ, UR4, PT ;  /* 0x00000004ff007c0c */ /* 0x000fe2000bf05070 */
[----:B------:R-:W0:Y:S01]  /*1aad0*/  LDC R17, c[0x0][0xbe8] ;  /* 0x0002fa00ff117b82 */ /* 0x000e220000000800 */
[----:B------:R-:W-:Y:S02]  /*1aae0*/  IADD3 R2, P1, R30, UR4, RZ ;  /* 0x000000041e027c10 */ /* 0x000fe4000ff3e0ff */
[----:B------:R-:W-:Y:S02]  /*1aaf0*/  ISETP.NE.AND.EX P0, PT, RZ, UR5, PT, P0 ;  /* 0x00000005ff007c0c */ /* 0x000fe4000bf05300 */
[----:B------:R-:W-:Y:S01]  /*1ab00*/  IADD3.X R3, R27, UR5, RZ, P1, !PT ;  /* 0x000000051b037c10 */ /* 0x000fe20008ffe4ff */
[----:B------:R-:W-:Y:S02]  /*1ab10*/  ULDC.64 UR4, c[0x0][0xc08] ;  /* 0x0003020000047ab9 */ /* 0x000fe40000000a00 */
[----:B------:R-:W-:-:S04]  /*1ab20*/  ISETP.NE.U32.AND P1, PT, RZ, UR4, PT ;  /* 0x00000004ff007c0c */ /* 0x000fc8000bf25070 */
[----:B------:R-:W-:-:S04]  /*1ab30*/  ISETP.NE.AND.EX P1, PT, RZ, UR5, PT, P1 ;  /* 0x00000005ff007c0c */ /* 0x000fc8000bf25310 */
[----:B------:R1:W5:Y:S09]  /*1ab40*/  @P0 LDG.E R7, desc[UR60][R2.64] ;  /* 0x0000003c02070981 */ /* 0x000372000c1e1900 */
[----:B------:R-:W-:Y:S01]  /*1ab50*/  @P1 IADD3 R30, P2, R30, UR4, RZ ;  /* 0x000000041e1e1c10 */ /* 0x000fe2000ff5e0ff */
[----:B------:R-:W-:-:S02]  /*1ab60*/  ULDC UR4, c[0x0][0xa88] ;  /* 0x0002a20000047ab9 */ /* 0x000fc40000000800 */
[----:B------:R-:W-:Y:S01]  /*1ab70*/  IMAD.U32 R6, RZ, RZ, UR4 ;  /* 0x00000004ff067e24 */ /* 0x000fe2000f8e00ff */
[----:B------:R-:W-:-:S05]  /*1ab80*/  @P1 IADD3.X R31, R27, UR5, RZ, P2, !PT ;  /* 0x000000051b1f1c10 */ /* 0x000fca00097fe4ff */
[----:B------:R1:W5:Y:S01]  /*1ab90*/  @P1 LDG.E R6, desc[UR60][R30.64] ;  /* 0x0000003c1e061981 */ /* 0x000362000c1e1900 */
[----:B0-----:R-:W-:Y:S02]  /*1aba0*/  ISETP.NE.AND P2, PT, R17, 0x1, PT ;  /* 0x000000011100780c */ /* 0x001fe40003f45270 */
[----:B------:R-:W-:-:S11]  /*1abb0*/  ISETP.GE.AND P3, PT, R82, 0xc0, PT ;  /* 0x000000c05200780c */ /* 0x000fd60003f66270 */
[----:B------:R-:W0:Y:S08]  /*1abc0*/  @P2 LDC R16, c[0x0][0xbec] ;  /* 0x0002fb00ff102b82 */ /* 0x000e300000000800 */
[----:B------:R-:W2:Y:S01]  /*1abd0*/  @P2 LDC R19, c[0x0][0xbf0] ;  /* 0x0002fc00ff132b82 */ /* 0x000ea20000000800 */
[----:B-1----:R-:W-:Y:S05]  /*1abe0*/  @P1 BRA `(.L_x_2451) ;  /* 0x0000000000101947 */ /* 0x002fea0003800000 */
[----:B------:R-:W-:Y:S05]  /*1abf0*/  @!P0 BRA `(.L_x_2451) ;  /* 0x00000000000c8947 */ /* 0x000fea0003800000 */
[----:B------:R-:W3:Y:S04]  /*1ac00*/  LDG.E R5, desc[UR60][R2.64] ;  /* 0x0000003c02057981 */ /* 0x000ee8000c1e1900 */
[----:B-----5:R-:W3:Y:S02]  /*1ac10*/  LDG.E R6, desc[UR60][R2.64+0x4] ;  /* 0x0000043c02067981 */ /* 0x020ee4000c1e1900 */
[----:B---3--:R-:W-:-:S07]  /*1ac20*/  IMAD.IADD R6, R6, 0x1, -R5 ;  /* 0x0000000106067824 */ /* 0x008fce00078e0a05 */
.L_x_2451:
[----:B------:R-:W3:Y:S04]  /*1ac30*/  LDL R20, [R1+0x70] ;  /* 0x0000700001147983 */ /* 0x000ee80000100800 */
[----:B------:R1:W5:Y:S01]  /*1ac40*/  LDL R18, [R1+0x58] ;  /* 0x0000580001127983 */ /* 0x0003620000100800 */
[----:B------:R-:W-:Y:S01]  /*1ac50*/  BSSY B1, `(.L_x_2452) ;  /* 0x000002d000017945 */ /* 0x000fe20003800000 */
[----:B------:R-:W-:Y:S02]  /*1ac60*/  SEL R13, R83, RZ, !P0 ;  /* 0x000000ff530d7207 */ /* 0x000fe40004000000 */
[----:B------:R-:W-:Y:S02]  /*1ac70*/  SEL R26, R26, RZ, !P0 ;  /* 0x000000ff1a1a7207 */ /* 0x000fe40004000000 */
[----:B-----5:R-:W-:-:S02]  /*1ac80*/  SHF.R.S32.HI R10, RZ, 0x1f, R7 ;  /* 0x0000001fff0a7819 */ /* 0x020fc40000011407 */
[----:B---3--:R-:W-:Y:S01]  /*1ac90*/  SHF.R.S32.HI R12, RZ, 0x1f, R20 ;  /* 0x0000001fff0c7819 */ /* 0x008fe20000011414 */
[----:B-1----:R-:W-:Y:S06]  /*1aca0*/  @P3 BRA `(.L_x_2453) ;  /* 0x00000000009c3947 */ /* 0x002fec0003800000 */
[----:B------:R-:W1:Y:S01]  /*1acb0*/  S2R R3, SR_TID.X ;  /* 0x0000000000037919 */ /* 0x000e620000002100 */
[----:B------:R-:W3:Y:S02]  /*1acc0*/  LDC R14, c[0x0][0xbe8] ;  /* 0x0002fa00ff0e7b82 */ /* 0x000ee40000000800 */
[----:B---3--:R-:W-:Y:S01]  /*1acd0*/  IMAD R2, R6, R14, RZ ;  /* 0x0000000e06027224 */ /* 0x008fe200078e02ff */
[----:B-1----:R-:W-:-:S04]  /*1ace0*/  IADD3 R11, R18, -0x80, R3 ;  /* 0xffffff80120b7810 */ /* 0x002fc80007ffe003 */
        /* <DEDUP_REMOVED lines=13> */
[----:B------:R-:W3:Y:S01]  /*1adc0*/  @P0 LDC R15, c[0x0][0xbf0] ;  /* 0x0002fc00ff0f0b82 */ /* 0x000ee20000000800 */
[----:B------:R-:W-:-:S04]  /*1add0*/  IMAD.WIDE.U32 R2, R13, UR4, R2 ;  /* 0x000000040d027c25 */ /* 0x000fc8000f8e0002 */
[----:B-1----:R-:W-:-:S05]  /*1ade0*/  @P0 IMAD.HI.U32 R4, R11, R4, RZ ;  /* 0x000000040b040227 */ /* 0x002fca00078e00ff */
[----:B---3--:R-:W-:Y:S01]  /*1adf0*/  @P0 SHF.R.U32.HI R5, RZ, R15, R4 ;  /* 0x0000000fff050219 */ /* 0x008fe20000011604 */
[----:B------:R-:W-:-:S03]  /*1ae00*/  IMAD R4, R26, UR4, RZ ;  /* 0x000000041a047c24 */ /* 0x000fc6000f8e02ff */
[----:B------:R-:W-:Y:S01]  /*1ae10*/  IADD3 R2, P0, R5, R2, RZ ;  /* 0x0000000205027210 */ /* 0x000fe20007f1e0ff */
[----:B------:R-:W-:Y:S02]  /*1ae20*/  IMAD.MOV R9, RZ, RZ, -R5 ;  /* 0x000000ffff097224 */ /* 0x000fe400078e0a05 */
[----:B------:R-:W-:Y:S01]  /*1ae30*/  IMAD R8, R13, UR5, R4 ;  /* 0x000000050d087c24 */ /* 0x000fe2000f8e0204 */
[----:B------:R-:W-:Y:S01]  /*1ae40*/  ULDC.64 UR4, c[0x0][0xb88] ;  /* 0x0002e20000047ab9 */ /* 0x000fe20000000a00 */
[----:B------:R-:W-:Y:S01]  /*1ae50*/  IMAD R9, R14, R9, R11 ;  /* 0x000000090e097224 */ /* 0x000fe200078e020b */
[----:B------:R-:W-:-:S04]  /*1ae60*/  SHF.R.S32.HI R11, RZ, 0x1f, R5 ;  /* 0x0000001fff0b7819 */ /* 0x000fc80000011405 */
        /* <DEDUP_REMOVED lines=11> */
.L_x_2453:
[----:B------:R-:W-:Y:S05]  /*1af20*/  BSYNC B1 ;  /* 0x0000000000017941 */ /* 0x000fea0003800000 */
.L_x_2452:
[----:B------:R-:W-:Y:S01]  /*1af30*/  SHF.R.S32.HI R8, RZ, 0x1f, R82 ;  /* 0x0000001fff087819 */ /* 0x000fe20000011452 */
[----:B------:R-:W-:Y:S02]  /*1af40*/  ULDC.64 UR4, c[0x0][0xaa0] ;  /* 0x0002a80000047ab9 */ /* 0x000fe40000000a00 */
[----:B------:R-:W-:Y:S01]  /*1af50*/  IMAD R2, R10, UR4, RZ ;  /* 0x000000040a027c24 */ /* 0x000fe2000f8e02ff */
[----:B------:R-:W-:-:S03]  /*1af60*/  LEA.HI R8, R8, R82, RZ, 0x2 ;  /* 0x0000005208087211 */ /* 0x000fc600078f10ff */
[C---:B-1----:R-:W-:Y:S01]  /*1af70*/  IMAD R5, R7.reuse, UR5, R2 ;  /* 0x0000000507057c24 */ /* 0x042fe2000f8e0202 */
[----:B------:R-:W-:Y:S01]  /*1af80*/  SHF.R.S32.HI R8, RZ, 0x2, R8 ;  /* 0x00000002ff087819 */ /* 0x000fe20000011408 */
[----:B------:R-:W-:Y:S01]  /*1af90*/  IMAD.WIDE.U32 R2, R7, UR4, RZ ;  /* 0x0000000407027c25 */ /* 0x000fe2000f8e00ff */
[----:B------:R-:W-:-:S03]  /*1afa0*/  ULDC.64 UR4, c[0x0][0xae8] ;  /* 0x0002ba0000047ab9 */ /* 0x000fc60000000a00 */
[----:B------:R-:W-:Y:S02]  /*1afb0*/  IMAD R0, R0, 0x60, R8 ;  /* 0x0000006000007824 */ /* 0x000fe400078e0208 */
        /* <DEDUP_REMOVED lines=8> */
[----:B--2---:R-:W-:Y:S01]  /*1b040*/  @P2 SHF.R.U32.HI R5, RZ, R19, R0 ;  /* 0x00000013ff052219 */ /* 0x004fe20000011600 */
        /* <DEDUP_REMOVED lines=24> */
[----:B------:R0:W1:Y:S04]  /*1b1d0*/  SHFL.IDX PT, R3, R2, RZ, 0x1c1f ;  /* 0x001c1fff02037589 */ /* 0x00006800000e0000 */
[----:B------:R0:W2:Y:S02]  /*1b1e0*/  SHFL.IDX PT, R14, R0, RZ, 0x1c1f ;  /* 0x001c1fff000e7589 */ /* 0x0000a400000e0000 */
.L_x_2646:
        /* <DEDUP_REMOVED lines=9> */
[----:B-1----:R-:W-:Y:S02]  /*1b280*/  @!P2 IMAD.MOV.U32 R15, RZ, RZ, R3 ;  /* 0x000000ffff0fa224 */ /* 0x002fe400078e0003 */
[-C--:B--2---:R-:W-:Y:S02]  /*1b290*/  @!P3 LEA R8, P0, R34, R14.reuse, 0x1 ;  /* 0x0000000e2208b211 */ /* 0x084fe400078008ff */
[C---:B------:R-:W-:Y:S01]  /*1b2a0*/  @!P4 LEA R10, P1, R33.reuse, R14, 0x1 ;  /* 0x0000000e210ac211 */ /* 0x040fe200078208ff */
[----:B------:R-:W-:Y:S01]  /*1b2b0*/  @!P2 IMAD.WIDE R6, R32, 0x2, R14 ;  /* 0x000000022006a825 */ /* 0x000fe200078e020e */
[-C--:B------:R-:W-:Y:S02]  /*1b2c0*/  @!P3 LEA.HI.X R9, R34, R3.reuse, R35, 0x1, P0 ;  /* 0x000000032209b211 */ /* 0x080fe400000f0c23 */
[----:B------:R-:W-:Y:S02]  /*1b2d0*/  @!P4 LEA.HI.X R11, R33, R3, R36, 0x1, P1 ;  /* 0x00000003210bc211 */ /* 0x000fe400008f0c24 */
[----:B------:R3:W-:Y:S04]  /*1b2e0*/  @!P2 ST.E.128 desc[UR60][R6.64], RZ ;  /* 0x000000ff0600a985 */ /* 0x0007e8000c101d3c */
[----:B------:R3:W-:Y:S04]  /*1b2f0*/  @!P3 ST.E.128 desc[UR60][R8.64], RZ ;  /* 0x000000ff0800b985 */ /* 0x0007e8000c101d3c */
[----:B------:R3:W-:Y:S02]  /*1b300*/  @!P4 ST.E.128 desc[UR60][R10.64], RZ ;  /* 0x000000ff0a00c985 */ /* 0x0007e4000c101d3c */
.L_x_2456:
[----:B------:R-:W-:Y:S05]  /*1b310*/  BSYNC B1 ;  /* 0x0000000000017941 */ /* 0x000fea0003800000 */
.L_x_2455:
[----:B------:R-:W-:-:S03]  /*1b320*/  UMOV UR4, 0xffffffff ;  /* 0xffffffff00047882 */ /* 0x000fc60000000000 */
[----:B------:R-:W-:Y:S05]  /*1b330*/  BRA.DIV UR4, `(.L_x_2457) ;  /* 0x00000086049c7947 */ /* 0x000fea000b800000 */
[----:B-1----:R1:W4:Y:S04]  /*1b340*/  SHFL.IDX PT, R3, R2, 0x1, 0x1c1f ;  /* 0x003c1f0002037f89 */ /* 0x00232800000e0000 */
[----:B--2---:R1:W2:Y:S02]  /*1b350*/  SHFL.IDX PT, R14, R0, 0x1, 0x1c1f ;  /* 0x003c1f00000e7f89 */ /* 0x0042a400000e0000 */
.L_x_2650:
[----:B01----:R-:W-:-:S05]  /*1b360*/  VIADD R0, R4, 0x60 ;  /* 0x0000006004007836 */ /* 0x003fca0000000000 */
[----:B------:R-:W-:-:S13]  /*1b370*/  ISETP.GE.AND P0, PT, R0, R17, PT ;  /* 0x000000110000720c */ /* 0x000fda0003f06270 */
[----:B------:R-:W-:Y:S05]  /*1b380*/  @P0 BRA `(.L_x_2450) ;  /* 0x0000000000340947 */ /* 0x000fea0003800000 */
[----:B------:R-:W-:Y:S02]  /*1b390*/  ULDC UR4, c[0x0][0xac8] ;  /* 0x0002b20000047ab9 */ /* 0x000fe40000000800 */
[----:B------:R-:W-:Y:S02]  /*1b3a0*/  ISETP.GE.AND P2, PT, R32, UR4, PT ;  /* 0x0000000420007c0c */ /* 0x000fe4000bf46270 */
[----:B------:R-:W-:Y:S02]  /*1b3b0*/  ISETP.GE.AND P3, PT, R34, UR4, PT ;  /* 0x0000000422007c0c */ /* 0x000fe4000bf66270 */
[----:B------:R-:W-:-:S09]  /*1b3c0*/  ISETP.GE.AND P4, PT, R33, UR4, PT ;  /* 0x0000000421007c0c */ /* 0x000fd2000bf86270 */
[----:B----4-:R-:W-:Y:S02]  /*1b3d0*/  @!P2 IMAD.MOV.U32 R15, RZ, RZ, R3 ;  /* 0x000000ffff0fa224 */ /* 0x010fe400078e0003 */
[-C--:B--23--:R-:W-:Y:S02]  /*1b3e0*/  @!P3 LEA R6, P0, R34, R14.reuse, 0x1 ;  /* 0x0000000e2206b211 */ /* 0x08cfe400078008ff */
[C---:B------:R-:W-:Y:S01]  /*1b3f0*/  @!P4 LEA R2, P1, R33.reuse, R14, 0x1 ;  /* 0x0000000e2102c211 */ /* 0x040fe200078208ff */
[----:B------:R-:W-:Y:S01]  /*1b400*/  @!P2 IMAD.WIDE R4, R32, 0x2, R14 ;  /* 0x000000022004a825 */ /* 0x000fe200078e020e */
[-C--:B------:R-:W-:Y:S02]  /*1b410*/  @!P3 LEA.HI.X R7, R34, R3.reuse, R35, 0x1, P0 ;  /* 0x000000032207b211 */ /* 0x080fe400000f0c23 */
[----:B------:R-:W-:Y:S02]  /*1b420*/  @!P4 LEA.HI.X R3, R33, R3, R36, 0x1, P1 ;  /* 0x000000032103c211 */ /* 0x000fe400008f0c24 */
[----:B------:R0:W-:Y:S04]  /*1b430*/  @!P2 ST.E.128 desc[UR60][R4.64], RZ ;  /* 0x000000ff0400a985 */ /* 0x0001e8000c101d3c */
[----:B------:R0:W-:Y:S04]  /*1b440*/  @!P3 ST.E.128 desc[UR60][R6.64], RZ ;  /* 0x000000ff0600b985 */ /* 0x0001e8000c101d3c */
[----:B------:R0:W-:Y:S02]  /*1b450*/  @!P4 ST.E.128 desc[UR60][R2.64], RZ ;  /* 0x000000ff0200c985 */ /* 0x0001e4000c101d3c */
.L_x_2450:
[----:B------:R-:W-:Y:S05]  /*1b460*/  BSYNC B0 ;  /* 0x0000000000007941 */ /* 0x000fea0003800000 */
.L_x_2445:
[----:B------:R-:W-:Y:S02]  /*1b470*/  ULDC UR4, c[0x0][0xc3c] ;  /* 0x00030f0000047ab9 */ /* 0x000fe40000000800 */
[----:B------:R-:W-:-:S13]  /*1b480*/  ISETP.GE.AND P0, PT, R107, UR4, PT ;  /* 0x000000046b007c0c */ /* 0x000fda000bf06270 */
[----:B------:R-:W-:Y:S05]  /*1b490*/  @!P0 BRA `(.L_x_2458) ;  /* 0xfffffe5c00848947 */ /* 0x000fea000383ffff */
[----:B------:R-:W-:Y:S05]  /*1b4a0*/  BRA `(.L_x_2311) ;  /* 0x0000007800f47947 */ /* 0x000fea0003800000 */
.L_x_2309:
[----:B------:R-:W-:-:S08]  /*1b4b0*/  NOP ;  /* 0x0000000000007918 */ /* 0x000fd00000000000 */
[----:B0-----:R-:W0:-:S00]  /*1b4c0*/  USETMAXREG.DEALLOC.CTAPOOL 0x20 ;  /* 0x00000020000079c8 */ /* 0x001e0000080e0500 */
        /* <DEDUP_REMOVED lines=16> */
.L_x_2459:
        /* <DEDUP_REMOVED lines=42> */
.L_x_2465:
        /* <DEDUP_REMOVED lines=12> */
.L_x_2464:
[----:B------:R-:W-:Y:S05]  /*1b930*/  BSYNC B0 ;  /* 0x0000000000007941 */ /* 0x000fea0003800000 */
.L_x_2463:
        /* <DEDUP_REMOVED lines=22> */
.L_x_2461:
        /* <DEDUP_REMOVED lines=21> */
.L_x_2466:
        /* <DEDUP_REMOVED lines=59> */
.L_x_2462:
[----:B------:R-:W-:Y:S02]  /*1bfa0*/  IMAD.MOV.U32 R17, RZ, RZ, RZ ;  /* 0x000000ffff117224 */ /* 0x000fe400078e00ff */
[----:B------:R-:W-:Y:S02]  /*1bfb0*/  IMAD.U32 R16, RZ, RZ, UR6 ;  /* 0x00000006ff107e24 */ /* 0x000fe4000f8e00ff */
[----:B------:R-:W-:-:S07]  /*1bfc0*/  IMAD.MOV.U32 R18, RZ, RZ, RZ ;  /* 0x000000ffff127224 */ /* 0x000fce00078e00ff */
.L_x_2467:
[----:B------:R-:W-:-:S13]  /*1bfd0*/  ISETP.NE.AND P0, PT, R5, RZ, PT ;  /* 0x000000ff0500720c */ /* 0x000fda0003f05270 */
[----:B------:R-:W0:Y:S01]  /*1bfe0*/  @!P0 S2R R3, SR_CgaCtaId ;  /* 0x0000000000038919 */ /* 0x000e220000008800 */
[----:B------:R-:W-:-:S04]  /*1bff0*/  @!P0 MOV R0, 0x400 ;  /* 0x0000040000008802 */ /* 0x000fc80000000f00 */
[----:B0-----:R-:W-:-:S05]  /*1c000*/  @!P0 LEA R0, R3, R0, 0x18 ;  /* 0x0000000003008211 */ /* 0x001fca00078ec0ff */
[----:B------:R2:W-:Y:S01]  /*1c010*/  @!P0 STS.128 [R0+0x31cd0], R16 ;  /* 0x031cd01000008388 */ /* 0x0005e20000000c00 */
[----:B------:R-:W-:Y:S06]  /*1c020*/  BAR.ARV 0x5, 0x200 ;  /* 0x0148000000007b1d */ /* 0x000fec0000002000 */
.L_x_2460:
        /* <DEDUP_REMOVED lines=31> */
[C---:B------:R-:W-:Y:S01]  /*1c220*/  LOP3.LUT R2, R0.reuse, 0x20, RZ, 0xfc, !PT ;  /* 0x0000002000027812 */ /* 0x040fe200078efcff */
[----:B------:R-:W-:Y:S01]  /*1c230*/  IMAD.MOV.U32 R3, RZ, RZ, 0x1 ;  /* 0x00000001ff037424 */ /* 0x000fe200078e00ff */
[----:B------:R-:W-:Y:S02]  /*1c240*/  LOP3.LUT R0, R0, 0x40, RZ, 0xfc, !PT ;  /* 0x0000004000007812 */ /* 0x000fe400078efcff */
[----:B------:R4:W-:Y:S04]  /*1c250*/  STL [R1+0xc], R4 ;  /* 0x00000c0401007387 */ /* 0x0009e80000100800 */
[----:B------:R4:W-:Y:S02]  /*1c260*/  STL [R1+0x4], R3 ;  /* 0x0000040301007387 */ /* 0x0009e40000100800 */
.L_x_2612:
[----:B0---4-:R-:W0:Y:S02]  /*1c270*/  LDC.64 R2, c[0x0][0xc88] ;  /* 0x00032200ff027b82 */ /* 0x011e240000000a00 */
        /* <DEDUP_REMOVED lines=18> */
[C---:B------:R-:W-:Y:S01]  /*1c3a0*/  IADD3 R2, P2, R24.reuse, UR6, RZ ;  /* 0x0000000618027c10 */ /* 0x040fe2000ff5e0ff */
[----:B------:R0:W-:Y:S03]  /*1c3b0*/  STL [R1+0x24], R0 ;  /* 0x0000240001007387 */ /* 0x0001e60000100800 */
[C---:B------:R-:W-:Y:S01]  /*1c3c0*/  IADD3.X R3, R25.reuse, UR7, RZ, P2, !PT ;  /* 0x0000000719037c10 */ /* 0x040fe200097fe4ff */
[----:B------:R-:W-:Y:S01]  /*1c3d0*/  ULDC.64 UR6, c[0x0][0xa10] ;  /* 0x0002840000067ab9 */ /* 0x000fe20000000a00 */
[----:B------:R-:W-:Y:S01]  /*1c3e0*/  ISETP.NE.U32.AND P3, PT, RZ, UR8, PT ;  /* 0x00000008ff007c0c */ /* 0x000fe2000bf65070 */
[----:B-1----:R1:W5:Y:S01]  /*1c3f0*/  @P1 LDG.E R8, desc[UR60][R4.64] ;  /* 0x0000003c04081981 */ /* 0x002362000c1e1900 */
[----:B------:R-:W-:Y:S01]  /*1c400*/  IADD3 R6, P4, R24, UR4, RZ ;  /* 0x0000000418067c10 */ /* 0x000fe2000ff9e0ff */
[----:B------:R-:W-:Y:S01]  /*1c410*/  IMAD.MOV.U32 R28, RZ, RZ, RZ ;  /* 0x000000ffff1c7224 */ /* 0x000fe200078e00ff */
[----:B------:R-:W-:Y:S01]  /*1c420*/  ISETP.NE.AND.EX P3, PT, RZ, UR9, PT, P3 ;  /* 0x00000009ff007c0c */ /* 0x000fe2000bf65330 */
[----:B------:R-:W2:Y:S01]  /*1c430*/  @P0 LDG.E R9, desc[UR60][R2.64] ;  /* 0x0000003c02090981 */ /* 0x000ea2000c1e1900 */
[----:B------:R-:W-:Y:S01]  /*1c440*/  IADD3.X R7, R25, UR5, RZ, P4, !PT ;  /* 0x0000000519077c10 */ /* 0x000fe2000a7fe4ff */
[----:B0-----:R-:W-:Y:S01]  /*1c450*/  IMAD.MOV.U32 R0, RZ, RZ, RZ ;  /* 0x000000ffff007224 */ /* 0x001fe200078e00ff */
[----:B------:R-:W-:-:S02]  /*1c460*/  ISETP.NE.U32.AND P1, PT, RZ, UR4, PT ;  /* 0x00000004ff007c0c */ /* 0x000fc4000bf25070 */
[----:B------:R-:W-:Y:S02]  /*1c470*/  ISETP.NE.U32.AND P2, PT, RZ, UR6, PT ;  /* 0x00000006ff007c0c */ /* 0x000fe4000bf45070 */
[C---:B-1----:R-:W-:Y:S01]  /*1c480*/  IADD3 R4, P4, R24.reuse, UR6, RZ ;  /* 0x0000000618047c10 */ /* 0x042fe2000ff9e0ff */
[----:B------:R-:W-:Y:S01]  /*1c490*/  ULDC UR4, c[0x0][0x288] ;  /* 0x0000a20000047ab9 */ /* 0x000fe20000000800 */
[----:B------:R-:W-:Y:S02]  /*1c4a0*/  ISETP.NE.AND.EX P1, PT, RZ, UR5, PT, P1 ;  /* 0x00000005ff007c0c */ /* 0x000fe4000bf25310 */
[----:B------:R-:W-:Y:S02]  /*1c4b0*/  IADD3.X R5, R25, UR7, RZ, P4, !PT ;  /* 0x0000000719057c10 */ /* 0x000fe4000a7fe4ff */
[----:B------:R-:W-:Y:S02]  /*1c4c0*/  @P3 IADD3 R10, P4, R24, UR8, RZ ;  /* 0x00000008180a3c10 */ /* 0x000fe4000ff9e0ff */
[----:B------:R-:W-:-:S02]  /*1c4d0*/  ISETP.NE.AND.EX P2, PT, RZ, UR7, PT, P2 ;  /* 0x00000007ff007c0c */ /* 0x000fc4000bf45320 */
[----:B------:R-:W-:-:S05]  /*1c4e0*/  @P3 IADD3.X R11, R25, UR9, RZ, P4, !PT ;  /* 0x00000009190b3c10 */ /* 0x000fca000a7fe4ff */
[----:B------:R-:W5:Y:S06]  /*1c4f0*/  @P1 LDG.E R28, desc[UR60][R6.64] ;  /* 0x0000003c061c1981 */ /* 0x000f6c000c1e1900 */
        /* <DEDUP_REMOVED lines=16> */
[----:B------:R-:W-:Y:S06]  /*1c600*/  @P3 BRA `(.L_x_2469) ;  /* 0x0000000000143947 */ /* 0x000fec0003800000 */
[----:B------:R-:W-:Y:S05]  /*1c610*/  @!P0 BRA `(.L_x_2469) ;  /* 0x0000000000108947 */ /* 0x000fea0003800000 */
[----:B------:R-:W2:Y:S04]  /*1c620*/  LDG.E R11, desc[UR60][R2.64] ;  /* 0x0000003c020b7981 */ /* 0x000ea8000c1e1900 */
[----:B------:R-:W2:Y:S02]  /*1c630*/  LDG.E R2, desc[UR60][R2.64+0x4] ;  /* 0x0000043c02027981 */ /* 0x000ea4000c1e1900 */
[----:B--2---:R-:W-:-:S05]  /*1c640*/  IMAD.IADD R12, R2, 0x1, -R11 ;  /* 0x00000001020c7824 */ /* 0x004fca00078e0a0b */
[----:B------:R0:W-:Y:S02]  /*1c650*/  STL [R1+0x20], R12 ;  /* 0x0000200c01007387 */ /* 0x0001e40000100800 */
.L_x_2469:
[----:B------:R-:W-:Y:S01]  /*1c660*/  ULDC.64 UR4, c[0x0][0xa20] ;  /* 0x0002880000047ab9 */ /* 0x000fe20000000a00 */
[----:B-----5:R-:W-:Y:S01]  /*1c670*/  IMAD.IADD R28, R28, 0x1, R8 ;  /* 0x000000011c1c7824 */ /* 0x020fe200078e0208 */
[----:B------:R-:W-:Y:S01]  /*1c680*/  ISETP.NE.U32.AND P0, PT, RZ, UR4, PT ;  /* 0x00000004ff007c0c */ /* 0x000fe2000bf05070 */
[----:B------:R-:W-:-:S03]  /*1c690*/  IMAD.MOV.U32 R26, RZ, RZ, R13 ;  /* 0x000000ffff1a7224 */ /* 0x000fc600078e000d */
[----:B------:R-:W-:-:S13]  /*1c6a0*/  ISETP.NE.AND.EX P0, PT, RZ, UR5, PT, P0 ;  /* 0x00000005ff007c0c */ /* 0x000fda000bf05300 */
[----:B------:R-:W-:Y:S05]  /*1c6b0*/  @!P0 BRA `(.L_x_2470) ;  /* 0x0000000000108947 */ /* 0x000fea0003800000 */
[----:B------:R-:W-:-:S04]  /*1c6c0*/  IADD3 R2, P0, R24, UR4, RZ ;  /* 0x0000000418027c10 */ /* 0x000fc8000ff1e0ff */
[----:B------:R-:W-:-:S05]  /*1c6d0*/  IADD3.X R3, R25, UR5, RZ, P0, !PT ;  /* 0x0000000519037c10 */ /* 0x000fca00087fe4ff */
[----:B------:R1:W5:Y:S01]  /*1c6e0*/  LDG.E R10, desc[UR60][R2.64] ;  /* 0x0000003c020a7981 */ /* 0x000362000c1e1900 */
[----:B------:R-:W-:Y:S05]  /*1c6f0*/  BRA `(.L_x_2471) ;  /* 0x0000000000107947 */ /* 0x000fea0003800000 */
.L_x_2470:
[----:B------:R-:W-:Y:S05]  /*1c700*/  @!P1 BRA `(.L_x_2471) ;  /* 0x00000000000c9947 */ /* 0x000fea0003800000 */
[----:B------:R-:W2:Y:S04]  /*1c710*/  LDG.E R10, desc[UR60][R6.64] ;  /* 0x0000003c060a7981 */ /* 0x000ea8000c1e1900 */
[----:B------:R-:W2:Y:S02]  /*1c720*/  LDG.E R6, desc[UR60][R6.64+0x4] ;  /* 0x0000043c06067981 */ /* 0x000ea4000c1e1900 */
[----:B--2---:R-:W-:-:S07]  /*1c730*/  IMAD.IADD R10, R6, 0x1, -R10 ;  /* 0x00000001060a7824 */ /* 0x004fce00078e0a0a */
.L_x_2471:
[----:B-1----:R-:W2:Y:S01]  /*1c740*/  @P2 LDG.E R2, desc[UR60][R4.64] ;  /* 0x0000003c04022981 */ /* 0x002ea2000c1e1900 */
[----:B------:R-:W1:Y:S01]  /*1c750*/  LDC R3, c[0x0][0x448] ;  /* 0x00011200ff037b82 */ /* 0x000e620000000800 */
[----:B-----5:R-:W-:Y:S02]  /*1c760*/  IMAD.IADD R10, R10, 0x1, -R8 ;  /* 0x000000010a0a7824 */ /* 0x020fe400078e0a08 */
[----:B------:R-:W2:Y:S01]  /*1c770*/  @P2 LDG.E R4, desc[UR60][R4.64+0x4] ;  /* 0x0000043c04042981 */ /* 0x000ea2000c1e1900 */
[----:B-1----:R-:W-:-:S13]  /*1c780*/  ISETP.NE.AND P0, PT, R3, 0x1, PT ;  /* 0x000000010300780c */ /* 0x002fda0003f05270 */
[----:B------:R-:W1:Y:S01]  /*1c790*/  @P0 LDC R3, c[0x0][0x450] ;  /* 0x00011400ff030b82 */ /* 0x000e620000000800 */
[----:B------:R-:W-:Y:S01]  /*1c7a0*/  BSSY B0, `(.L_x_2472) ;  /* 0x0000167000007945 */ /* 0x000fe20003800000 */
[----:B--2---:R-:W-:-:S06]  /*1c7b0*/  @P2 IMAD.IADD R9, R4, 0x1, -R2 ;  /* 0x0000000104092824 */ /* 0x004fcc00078e0a02 */
[----:B------:R-:W2:Y:S01]  /*1c7c0*/  @P0 LDC R4, c[0x0][0x44c] ;  /* 0x00011300ff040b82 */ /* 0x000ea20000000800 */
[----:B------:R-:W-:-:S04]  /*1c7d0*/  IMAD R2, R17, 0xc0, RZ ;  /* 0x000000c011027824 */ /* 0x000fc800078e02ff */
[----:B------:R-:W-:Y:S02]  /*1c7e0*/  VIADD R2, R2, 0xbf ;  /* 0x000000bf02027836 */ /* 0x000fe40000000000 */
[----:B------:R-:W-:-:S04]  /*1c7f0*/  IMAD.IADD R20, R10, 0x1, R9 ;  /* 0x000000010a147824 */ /* 0x000fc800078e0209 */
[C---:B------:R-:W-:Y:S01]  /*1c800*/  VIADD R21, R20.reuse, 0x8f ;  /* 0x0000008f14157836 */ /* 0x040fe20000000000 */
[----:B------:R-:W-:-:S03]  /*1c810*/  IADD3 R20, R20, 0x90, -R12 ;  /* 0x0000009014147810 */ /* 0x000fc60007ffe80c */
[----:B------:R-:W-:-:S04]  /*1c820*/  IMAD.HI R21, R21, 0x38e38e39, RZ ;  /* 0x38e38e3915157827 */ /* 0x000fc800078e02ff */
[----:B--2---:R-:W-:-:S05]  /*1c830*/  @P0 IMAD.HI.U32 R4, R2, R4, RZ ;  /* 0x0000000402040227 */ /* 0x004fca00078e00ff */
[----:B-1----:R-:W-:-:S05]  /*1c840*/  @P0 SHF.R.U32.HI R2, RZ, R3, R4 ;  /* 0x00000003ff020219 */ /* 0x002fca0000011604 */
[----:B------:R-:W-:Y:S01]  /*1c850*/  IMAD.IADD R2, R20, 0x1, R2 ;  /* 0x0000000114027824 */ /* 0x000fe200078e0202 */
[----:B------:R-:W-:-:S03]  /*1c860*/  SHF.R.U32.HI R3, RZ, 0x1f, R21 ;  /* 0x0000001fff037819 */ /* 0x000fc60000011615 */
[----:B------:R-:W-:Y:S01]  /*1c870*/  IMAD.HI R2, R2, 0x38e38e39, RZ ;  /* 0x38e38e3902027827 */ /* 0x000fe200078e02ff */
[----:B------:R-:W-:-:S04]  /*1c880*/  LEA.HI.SX32 R21, R21, R3, 0x1b ;  /* 0x0000000315157211 */ /* 0x000fc800078fdaff */
[----:B------:R-:W-:-:S04]  /*1c890*/  SHF.R.U32.HI R3, RZ, 0x1f, R2 ;  /* 0x0000001fff037819 */ /* 0x000fc80000011602 */
[----:B------:R-:W-:-:S04]  /*1c8a0*/  LEA.HI.SX32 R3, R2, R3, 0x1b ;  /* 0x0000000302037211 */ /* 0x000fc800078fdaff */
[----:B------:R-:W-:-:S05]  /*1c8b0*/  VIMNMX R2, R21, R3, PT ;  /* 0x0000000315027248 */ /* 0x000fca0003fe0100 */
[--C-:B------:R-:W-:Y:S02]  /*1c8c0*/  IMAD R2, R2, 0x90, -R10.reuse ;  /* 0x0000009002027824 */ /* 0x100fe400078e0a0a */
[----:B------:R-:W-:-:S03]  /*1c8d0*/  IMAD.MOV R10, RZ, RZ, -R10 ;  /* 0x000000ffff0a7224 */ /* 0x000fc600078e0a0a */
[----:B------:R-:W-:Y:S02]  /*1c8e0*/  VIMNMX R2, R2, R9, PT ;  /* 0x0000000902027248 */ /* 0x000fe40003fe0100 */
[----:B------:R-:W-:-:S04]  /*1c8f0*/  VIMNMX R10, RZ, R10, !PT ;  /* 0x0000000aff0a7248 */ /* 0x000fc80007fe0100 */
[----:B------:R-:W-:Y:S01]  /*1c900*/  ISETP.GT.AND P0, PT, R2, R10, PT ;  /* 0x0000000a0200720c */ /* 0x000fe20003f04270 */
[----:B------:R-:W-:-:S05]  /*1c910*/  IMAD.WIDE.U32 R4, R10, 0x38e38e39, RZ ;  /* 0x38e38e390a047825 */ /* 0x000fca00078e00ff */
[----:B------:R-:W-:-:S07]  /*1c920*/  SHF.R.U32.HI R4, RZ, 0x5, R5 ;  /* 0x00000005ff047819 */ /* 0x000fce0000011605 */
[----:B------:R-:W-:-:S04]  /*1c930*/  @P0 VIADD R2, R2, 0x8f ;  /* 0x0000008f02020836 */ /* 0x000fc80000000000 */
[----:B------:R-:W-:-:S05]  /*1c940*/  @P0 IMAD.HI R2, R2, 0x38e38e39, RZ ;  /* 0x38e38e3902020827 */ /* 0x000fca00078e02ff */
        /* <DEDUP_REMOVED lines=13> */
.L_x_2653:
[----:B--2---:R-:W-:Y:S02]  /*1ca20*/  ISETP.NE.AND P0, PT, R14, RZ, PT ;  /* 0x000000ff0e00720c */ /* 0x004fe40003f05270 */
[----:B------:R-:W-:-:S11]  /*1ca30*/  PLOP3.LUT P6, PT, PT, PT, PT, 0x8, 0x0 ;  /* 0x000000000000781c */ /* 0x000fd60003fce170 */
[----:B------:R-:W-:Y:S05]  /*1ca40*/  @P0 BRA `(.L_x_2475) ;  /* 0x00000000000c0947 */ /* 0x000fea0003800000 */
[----:B------:R-:W-:-:S03]  /*1ca50*/  UMOV UR4, 0xffffffff ;  /* 0xffffffff00047882 */ /* 0x000fc60000000000 */
[----:B------:R-:W-:Y:S05]  /*1ca60*/  BRA.DIV UR4, `(.L_x_2476) ;  /* 0x00000072044c7947 */ /* 0x000fea000b800000 */
[----:B------:R-:W-:-:S13]  /*1ca70*/  ELECT P6, URZ, PT ;  /* 0x00000000003f782f */ /* 0x000fda00038c0000 */
.L_x_2475:
        /* <DEDUP_REMOVED lines=9> */
.L_x_2656:
[----:B------:R-:W-:Y:S05]  /*1cb10*/  BSYNC B1 ;  /* 0x0000000000017941 */ /* 0x000fea0003800000 */
.L_x_2477:
[----:B------:R-:W-:Y:S04]  /*1cb20*/  BSSY B1, `(.L_x_2479) ;  /* 0x000008c000017945 */ /* 0x000fe80003800000 */
[----:B------:R-:W-:Y:S05]  /*1cb30*/  @!P6 BRA `(.L_x_2480) ;  /* 0x000000080028e947 */ /* 0x000fea0003800000 */
[----:B------:R-:W2:Y:S01]  /*1cb40*/  LDL R7, [R1+0x4] ;  /* 0x0000040001077983 */ /* 0x000ea20000100800 */
[----:B------:R-:W-:Y:S01]  /*1cb50*/  IMAD R9, R29, 0x8, R22 ;  /* 0x000000081d097824 */ /* 0x000fe200078e0216 */
[----:B------:R-:W3:Y:S01]  /*1cb60*/  S2R R6, SR_TID.X ;  /* 0x0000000000067919 */ /* 0x000ee20000002100 */
[----:B------:R-:W-:Y:S01]  /*1cb70*/  BSSY B2, `(.L_x_2481) ;  /* 0x0000006000027945 */ /* 0x000fe20003800000 */
[----:B---3--:R-:W-:-:S04]  /*1cb80*/  LOP3.LUT R6, R6, 0x7f, RZ, 0xc0, !PT ;  /* 0x0000007f06067812 */ /* 0x008fc800078ec0ff */
[----:B------:R-:W-:Y:S02]  /*1cb90*/  ISETP.NE.AND P1, PT, R6, RZ, PT ;  /* 0x000000ff0600720c */ /* 0x000fe40003f25270 */
[----:B--2---:R-:W-:-:S04]  /*1cba0*/  SHF.L.U32 R8, R7, 0x1f, RZ ;  /* 0x0000001f07087819 */ /* 0x004fc800000006ff */
[----:B------:R-:W2:Y:S02]  /*1cbb0*/  SYNCS.PHASECHK.TRANS64.TRYWAIT P0, [R9+URZ+0x31ca0], R8 ;  /* 0x031ca008090075a7 */ /* 0x000ea4000800017f */
[----:B--2---:R-:W-:Y:S05]  /*1cbc0*/  @!P0 BRA `(.L_x_2482) ;  /* 0x0000007000288947 */ /* 0x004fea0003800000 */
.L_x_2657:
[----:B------:R-:W-:Y:S05]  /*1cbd0*/  BSYNC B2 ;  /* 0x0000000000027941 */ /* 0x000fea0003800000 */
.L_x_2481:
        /* <DEDUP_REMOVED lines=9> */
.L_x_2484:
[----:B------:R-:W-:Y:S05]  /*1cc70*/  BSYNC B2 ;  /* 0x0000000000027941 */ /* 0x000fea0003800000 */
.L_x_2483:
        /* <DEDUP_REMOVED lines=10> */
[----:B------:R-:W-:Y:S01]  /*1cd20*/  VIADD R10, R7, 0x16a00 ;  /* 0x00016a00070a7836 */ /* 0x000fe20000000000 */
[----:B------:R-:W-:-:S09]  /*1cd30*/  UMOV UR7, 0x12f00000 ;  /* 0x12f0000000077882 */ /* 0x000fd20000000000 */
.L_x_2485:
        /* <DEDUP_REMOVED lines=16> */
.L_x_2486:
        /* <DEDUP_REMOVED lines=10> */
[----:B0-----:R-:W-:Y:S01]  /*1cee0*/  IMAD.MOV.U32 R12, RZ, RZ, 0x40 ;  /* 0x00000040ff0c7424 */ /* 0x001fe200078e00ff */
[----:B------:R-:W-:Y:S01]  /*1cef0*/  PLOP3.LUT P0, PT, PT, PT, PT, 0x80, 0x0 ;  /* 0x000000000000781c */ /* 0x000fe20003f0f070 */
[----:B------:R-:W-:Y:S01]  /*1cf00*/  VIADD R10, R7, 0x1b200 ;  /* 0x0001b200070a7836 */ /* 0x000fe20000000000 */
[----:B------:R-:W-:Y:S01]  /*1cf10*/  UMOV UR6, 0x0 ;  /* 0x0000000000067882 */ /* 0x000fe20000000000 */
[----:B------:R-:W-:Y:S01]  /*1cf20*/  UMOV UR7, 0x12f00000 ;  /* 0x12f0000000077882 */ /* 0x000fe20000000000 */
[----:B------:R-:W-:-:S15]  /*1cf30*/  R2UR UR10, R12 ;  /* 0x000000000c0a72ca */ /* 0x000fde00000e0000 */
.L_x_2487:
        /* <DEDUP_REMOVED lines=13> */
.L_x_2658:
[----:B------:R-:W-:Y:S05]  /*1d010*/  BSYNC B2 ;  /* 0x0000000000027941 */ /* 0x000fea0003800000 */
.L_x_2488:
        /* <DEDUP_REMOVED lines=11> */
.L_x_2491:
[----:B------:R-:W-:Y:S05]  /*1d0d0*/  BSYNC B2 ;  /* 0x0000000000027941 */ /* 0x000fea0003800000 */
.L_x_2490:
        /* <DEDUP_REMOVED lines=8> */
.L_x_2492:
        /* <DEDUP_REMOVED lines=15> */
.L_x_2493:
        /* <DEDUP_REMOVED lines=15> */
.L_x_2494:
        /* <DEDUP_REMOVED lines=10> */
.L_x_2480:
[----:B------:R-:W-:Y:S05]  /*1d3e0*/  BSYNC B1 ;  /* 0x0000000000017941 */ /* 0x000fea0003800000 */
.L_x_2479:
[----:B-1----:R-:W2:Y:S01]  /*1d3f0*/  LDL.LU R5, [R1+0x4] ;  /* 0x0000040001057983 */ /* 0x002ea20000300800 */
        /* <DEDUP_REMOVED lines=8> */
[----:B------:R1:W-:Y:S02]  /*1d480*/  STL [R1+0x4], R5 ;  /* 0x0000040501007387 */ /* 0x0003e40000100800 */
[----:B------:R-:W-:Y:S05]  /*1d490*/  @!P2 BRA `(.L_x_2473) ;  /* 0x00000008005ca947 */ /* 0x000fea0003800000 */
.L_x_2511:
[----:B------:R-:W-:Y:S05]  /*1d4a0*/  YIELD ;  /* 0x0000000000007946 */ /* 0x000fea0003800000 */
[----:B------:R-:W-:Y:S04]  /*1d4b0*/  BSSY B1, `(.L_x_2495) ;  /* 0x000008b000017945 */ /* 0x000fe80003800000 */
[----:B--2---:R-:W-:Y:S05]  /*1d4c0*/  @!P6 BRA `(.L_x_2496) ;  /* 0x000000080024e947 */ /* 0x004fea0003800000 */
[----:B-1----:R-:W2:Y:S01]  /*1d4d0*/  LDL R5, [R1+0x4] ;  /* 0x0000040001057983 */ /* 0x002ea20000100800 */
        /* <DEDUP_REMOVED lines=8> */
.L_x_2659:
[----:B------:R-:W-:Y:S05]  /*1d560*/  BSYNC B2 ;  /* 0x0000000000027941 */ /* 0x000fea0003800000 */
.L_x_2497:
        /* <DEDUP_REMOVED lines=9> */
.L_x_2500:
[----:B------:R-:W-:Y:S05]  /*1d600*/  BSYNC B2 ;  /* 0x0000000000027941 */ /* 0x000fea0003800000 */
.L_x_2499:
[----:B0-----:R-:W-:Y:S01]  /*1d610*/  IMAD.MOV.U32 R12, RZ, RZ, RZ ;  /* 0x000000ffff0c7224 */ /* 0x001fe200078e00ff */
        /* <DEDUP_REMOVED lines=10> */
.L_x_2501:
        /* <DEDUP_REMOVED lines=16> */
.L_x_2502:
        /* <DEDUP_REMOVED lines=16> */
.L_x_2503:
        /* <DEDUP_REMOVED lines=13> */
.L_x_2660:
[----:B------:R-:W-:Y:S05]  /*1d990*/  BSYNC B2 ;  /* 0x0000000000027941 */ /* 0x000fea0003800000 */
.L_x_2504:
        /* <DEDUP_REMOVED lines=11> */
.L_x_2507:
[----:B------:R-:W-:Y:S05]  /*1da50*/  BSYNC B2 ;  /* 0x0000000000027941 */ /* 0x000fea0003800000 */
.L_x_2506:
        /* <DEDUP_REMOVED lines=8> */
.L_x_2508:
        /* <DEDUP_REMOVED lines=15> */
.L_x_2509:
        /* <DEDUP_REMOVED lines=15> */
.L_x_2510:
        /* <DEDUP_REMOVED lines=10> */
.L_x_2496:
[----:B------:R-:W-:Y:S05]  /*1dd60*/  BSYNC B1 ;  /* 0x0000000000017941 */ /* 0x000fea0003800000 */
.L_x_2495:
[----:B------:R-:W2:Y:S01]  /*1dd70*/  LDL.LU R7, [R1+0x4] ;  /* 0x0000040001077983 */ /* 0x000ea20000300800 */
[----:B------:R-:W-:Y:S01]  /*1dd80*/  VIADD R29, R29, 0x1 ;  /* 0x000000011d1d7836 */ /* 0x000fe20000000000 */
[C---:B------:R-:W-:Y:S01]  /*1dd90*/  ISETP.GT.AND P2, PT, R9.reuse, R4, PT ;  /* 0x000000040900720c */ /* 0x040fe20003f44270 */
[----:B------:R-:W-:-:S03]  /*1dda0*/  VIADD R9, R9, 0xffffffff ;  /* 0xffffffff09097836 */ /* 0x000fc60000000000 */
[----:B------:R-:W-:-:S04]  /*1ddb0*/  ISETP.NE.AND P1, PT, R29, 0x2, PT ;  /* 0x000000021d00780c */ /* 0x000fc80003f25270 */
[----:B------:R-:W-:Y:S02]  /*1ddc0*/  SEL R3, RZ, 0x1, P1 ;  /* 0x00000001ff037807 */ /* 0x000fe40000800000 */
[----:B------:R-:W-:Y:S02]  /*1ddd0*/  SEL R29, R29, RZ, P1 ;  /* 0x000000ff1d1d7207 */ /* 0x000fe40000800000 */
[----:B--2---:R-:W-:-:S05]  /*1dde0*/  LOP3.LUT R7, R7, R3, RZ, 0x3c, !PT ;  /* 0x0000000307077212 */ /* 0x004fca00078e3cff */
[----:B------:R2:W-:Y:S01]  /*1ddf0*/  STL [R1+0x4], R7 ;  /* 0x0000040701007387 */ /* 0x0005e20000100800 */
[----:B------:R-:W-:Y:S05]  /*1de00*/  @P2 BRA `(.L_x_2511) ;  /* 0xfffffff400a42947 */ /* 0x000fea000383ffff */
.L_x_2473:
[----:B------:R-:W-:Y:S05]  /*1de10*/  BSYNC B0 ;  /* 0x0000000000007941 */ /* 0x000fea0003800000 */
.L_x_2472:
[----:B------:R-:W3:Y:S01]  /*1de20*/  LDC R0, c[0x0][0x448] ;  /* 0x00011200ff007b82 */ /* 0x000ee20000000800 */
[----:B------:R-:W-:Y:S01]  /*1de30*/  IMAD.MOV.U32 R2, RZ, RZ, 0xc0 ;  /* 0x000000c0ff027424 */ /* 0x000fe200078e00ff */
[----:B------:R-:W-:Y:S05]  /*1de40*/  @!P0 WARPSYNC.ALL ;  /* 0x0000000000008948 */ /* 0x000fea0003800000 */
[----:B------:R-:W-:Y:S01]  /*1de50*/  IMAD R2, R17, R2, 0xbf ;  /* 0x000000bf11027424 */ /* 0x000fe200078e0202 */
[----:B------:R-:W-:Y:S01]  /*1de60*/  BSSY B7, `(.L_x_2512) ;  /* 0x0000425000077945 */ /* 0x000fe20003800000 */
[----:B------:R-:W-:Y:S01]  /*1de70*/  @!P0 BAR.SYNC.DEFER_BLOCKING 0xc, 0x200 ;  /* 0x0308000000008b1d */ /* 0x000fe20000010000 */
[----:B---3--:R-:W-:-:S13]  /*1de80*/  ISETP.NE.AND P1, PT, R0, 0x1, PT ;  /* 0x000000010000780c */ /* 0x008fda0003f25270 */
[----:B------:R-:W3:Y:S08]  /*1de90*/  @P1 LDC R3, c[0x0][0x44c] ;  /* 0x00011300ff031b82 */ /* 0x000ef00000000800 */
[----:B------:R-:W4:Y:S01]  /*1dea0*/  @P1 LDC R0, c[0x0][0x450] ;  /* 0x00011400ff001b82 */ /* 0x000f220000000800 */
[----:B---3--:R-:W-:-:S05]  /*1deb0*/  @P1 IMAD.HI.U32 R3, R2, R3, RZ ;  /* 0x0000000302031227 */ /* 0x008fca00078e00ff */
[----:B----4-:R-:W-:-:S05]  /*1dec0*/  @P1 SHF.R.U32.HI R2, RZ, R0, R3 ;  /* 0x00000000ff021219 */ /* 0x010fca0000011603 */
[----:B------:R-:W-:-:S04]  /*1ded0*/  IMAD.IADD R0, R20, 0x1, R2 ;  /* 0x0000000114007824 */ /* 0x000fc800078e0202 */
[----:B------:R-:W-:-:S05]  /*1dee0*/  IMAD.HI R0, R0, 0x38e38e39, RZ ;  /* 0x38e38e3900007827 */ /* 0x000fca00078e02ff */
[----:B------:R-:W-:-:S04]  /*1def0*/  SHF.R.U32.HI R2, RZ, 0x1f, R0 ;  /* 0x0000001fff027819 */ /* 0x000fc80000011600 */
[----:B------:R-:W-:-:S04]  /*1df00*/  LEA.HI.SX32 R2, R0, R2, 0x1b ;  /* 0x0000000200027211 */ /* 0x000fc800078fdaff */
[----:B------:R-:W-:-:S04]  /*1df10*/  VIMNMX R4, R21, R2, PT ;  /* 0x0000000215047248 */ /* 0x000fc80003fe0100 */
[----:B------:R-:W-:Y:S01]  /*1df20*/  ISETP.GT.AND P0, PT, R4, RZ, PT ;  /* 0x000000ff0400720c */ /* 0x000fe20003f04270 */
[----:B------:R3:W-:-:S12]  /*1df30*/  STL [R1+0x18], R4 ;  /* 0x0000180401007387 */ /* 0x0007d80000100800 */
[----:B---3--:R-:W-:Y:S05]  /*1df40*/  @P0 BRA `(.L_x_2513) ;  /* 0x0000000000440947 */ /* 0x008fea0003800000 */
[----:B-1----:R-:W1:Y:S02]  /*1df50*/  S2R R5, SR_TID.X ;  /* 0x0000000000057919 */ /* 0x002e640000002100 */
[----:B-1----:R-:W-:-:S04]  /*1df60*/  LOP3.LUT R5, R5, 0x7f, RZ, 0xc0, !PT ;  /* 0x0000007f05057812 */ /* 0x002fc800078ec0ff */
[----:B------:R-:W-:-:S13]  /*1df70*/  ISETP.NE.AND P0, PT, R5, RZ, PT ;  /* 0x000000ff0500720c */ /* 0x000fda0003f05270 */
[----:B------:R-:W-:Y:S05]  /*1df80*/  @P0 BRA `(.L_x_2514) ;  /* 0x0000004000480947 */ /* 0x000fea0003800000 */
[----:B------:R-:W1:Y:S01]  /*1df90*/  S2R R5, SR_LANEID ;  /* 0x0000000000057919 */ /* 0x000e620000000000 */
[----:B------:R-:W-:Y:S01]  /*1dfa0*/  VOTEU.ANY UR4, UPT, PT ;  /* 0x0000000000047886 */ /* 0x000fe200038e0100 */
[----:B------:R-:W3:Y:S01]  /*1dfb0*/  LDC.64 R2, c[0x0][0xc60] ;  /* 0x00031800ff027b82 */ /* 0x000ee20000000a00 */
[----:B------:R-:W1:Y:S02]  /*1dfc0*/  FLO.U32 R0, UR4 ;  /* 0x0000000400007d00 */ /* 0x000e6400080e0000 */
[----:B-1----:R-:W-:-:S06]  /*1dfd0*/  ISETP.EQ.U32.AND P0, PT, R0, R5, PT ;  /* 0x000000050000720c */ /* 0x002fcc0003f02070 */
[----:B------:R-:W3:Y:S07]  /*1dfe0*/  POPC R5, UR4 ;  /* 0x0000000400057d09 */ /* 0x000eee0008000000 */
[----:B---3--:R-:W3:Y:S01]  /*1dff0*/  @P0 ATOMG.E.ADD.STRONG.GPU PT, R3, desc[UR60][R2.64], R5 ;  /* 0x00000005020309a8 */ /* 0x008ee200081ee1fc */
[----:B------:R-:W1:Y:S02]  /*1e000*/  S2R R4, SR_LTMASK ;  /* 0x0000000000047919 */ /* 0x000e640000003900 */
[----:B-1----:R-:W-:-:S04]  /*1e010*/  LOP3.LUT R4, R4, UR4, RZ, 0xc0, !PT ;  /* 0x0000000404047c12 */ /* 0x002fc8000f8ec0ff */
[----:B--2---:R-:W1:Y:S01]  /*1e020*/  POPC R7, R4 ;  /* 0x0000000400077309 */ /* 0x004e620000000000 */
[----:B---3--:R-:W1:Y:S02]  /*1e030*/  SHFL.IDX PT, R0, R3, R0, 0x1f ;  /* 0x00001f0003007589 */ /* 0x008e6400000e0000 */
[----:B-1----:R-:W-:Y:S01]  /*1e040*/  IADD3 R16, R0, UR38, R7 ;  /* 0x0000002600107c10 */ /* 0x002fe2000fffe007 */
[----:B------:R-:W-:Y:S06]  /*1e050*/  BRA `(.L_x_2514) ;  /* 0x0000004000147947 */ /* 0x000fec0003800000 */
.L_x_2513:
        /* <DEDUP_REMOVED lines=9> */
[----:B------:R-:W3:Y:S01]  /*1e0f0*/  LDC.64 R2, c[0x4][R2] ;  /* 0x0100000002027b82 */ /* 0x000ee20000000a00 */
[----:B-1----:R-:W-:Y:S02]  /*1e100*/  IMAD.U32 R5, RZ, RZ, UR7 ;  /* 0x00000007ff057e24 */ /* 0x002fe4000f8e00ff */
[----:B------:R-:W-:Y:S02]  /*1e110*/  IMAD.U32 R6, RZ, RZ, UR8 ;  /* 0x00000008ff067e24 */ /* 0x000fe4000f8e00ff */
[----:B--2---:R-:W-:-:S02]  /*1e120*/  IMAD.U32 R7, RZ, RZ, UR9 ;  /* 0x00000009ff077e24 */ /* 0x004fc4000f8e00ff */
[----:B------:R-:W-:Y:S02]  /*1e130*/  IMAD.U32 R10, RZ, RZ, UR4 ;  /* 0x00000004ff0a7e24 */ /* 0x000fe4000f8e00ff */
[----:B------:R-:W-:Y:S02]  /*1e140*/  IMAD.U32 R11, RZ, RZ, UR5 ;  /* 0x00000005ff0b7e24 */ /* 0x000fe4000f8e00ff */
[----:B------:R-:W-:Y:S02]  /*1e150*/  IMAD.MOV.U32 R8, RZ, RZ, 0x70 ;  /* 0x00000070ff087424 */ /* 0x000fe400078e00ff */
[----:B0-----:R-:W-:Y:S02]  /*1e160*/  IMAD.MOV.U32 R12, RZ, RZ, 0x1 ;  /* 0x00000001ff0c7424 */ /* 0x001fe400078e00ff */
[----:B------:R-:W-:-:S07]  /*1e170*/  IMAD.MOV.U32 R13, RZ, RZ, RZ ;  /* 0x000000ffff0d7224 */ /* 0x000fce00078e00ff */
[----:B------:R-:W-:-:S07]  /*1e180*/  LEPC R20, `(.L_x_2516) ;  /* 0x000000001014794e */ /* 0x000fce0000000000 */
[----:B---3--:R-:W-:Y:S05]  /*1e190*/  CALL.ABS.NOINC R2 ;  /* 0x0000000002007343 */ /* 0x008fea0003c00000 */
.L_x_2516:
[----:B------:R-:W-:Y:S05]  /*1e1a0*/  BSYNC B6 ;  /* 0x0000000000067941 */ /* 0x000fea0003800000 */
.L_x_2515:
        /* <DEDUP_REMOVED lines=8> */
[----:B------:R3:W4:Y:S01]  /*1e230*/  LDC.64 R2, c[0x4][R0] ;  /* 0x0100000000027b82 */ /* 0x0007220000000a00 */
[----:B------:R-:W-:Y:S02]  /*1e240*/  IMAD.U32 R4, RZ, RZ, UR6 ;  /* 0x00000006ff047e24 */ /* 0x000fe4000f8e00ff */
[----:B-1----:R-:W-:Y:S02]  /*1e250*/  IMAD.U32 R5, RZ, RZ, UR7 ;  /* 0x00000007ff057e24 */ /* 0x002fe4000f8e00ff */
[----:B------:R-:W-:Y:S02]  /*1e260*/  IMAD.U32 R6, RZ, RZ, UR8 ;  /* 0x00000008ff067e24 */ /* 0x000fe4000f8e00ff */
[----:B--2---:R-:W-:-:S02]  /*1e270*/  IMAD.U32 R7, RZ, RZ, UR9 ;  /* 0x00000009ff077e24 */ /* 0x004fc4000f8e00ff */
[----:B------:R-:W-:Y:S02]  /*1e280*/  IMAD.U32 R10, RZ, RZ, UR4 ;  /* 0x00000004ff0a7e24 */ /* 0x000fe4000f8e00ff */
[----:B------:R-:W-:Y:S02]  /*1e290*/  IMAD.U32 R11, RZ, RZ, UR5 ;  /* 0x00000005ff0b7e24 */ /* 0x000fe4000f8e00ff */
[----:B------:R-:W-:Y:S02]  /*1e2a0*/  IMAD.MOV.U32 R8, RZ, RZ, 0x70 ;  /* 0x00000070ff087424 */ /* 0x000fe400078e00ff */
[----:B0-----:R-:W-:Y:S02]  /*1e2b0*/  IMAD.MOV.U32 R12, RZ, RZ, 0x1 ;  /* 0x00000001ff0c7424 */ /* 0x001fe400078e00ff */
[----:B---3--:R-:W-:-:S07]  /*1e2c0*/  IMAD.MOV.U32 R13, RZ, RZ, RZ ;  /* 0x000000ffff0d7224 */ /* 0x008fce00078e00ff */
[----:B------:R-:W-:-:S07]  /*1e2d0*/  LEPC R20, `(.L_x_2519) ;  /* 0x000000001014794e */ /* 0x000fce0000000000 */
[----:B----4-:R-:W-:Y:S05]  /*1e2e0*/  CALL.ABS.NOINC R2 ;  /* 0x0000000002007343 */ /* 0x010fea0003c00000 */
.L_x_2519:
        /* <DEDUP_REMOVED lines=16> */
.L_x_2518:
[----:B------:R-:W-:Y:S05]  /*1e3f0*/  BSYNC B6 ;  /* 0x0000000000067941 */ /* 0x000fea0003800000 */
.L_x_2517:
[----:B------:R-:W-:Y:S01]  /*1e400*/  ULDC.64 UR4, c[0x0][0x9f8] ;  /* 0x00027e0000047ab9 */ /* 0x000fe20000000a00 */
[----:B------:R-:W3:Y:S01]  /*1e410*/  LDL R20, [R1+0x18] ;  /* 0x0000180001147983 */ /* 0x000ee20000100800 */
[----:B------:R-:W-:Y:S01]  /*1e420*/  ISETP.NE.U32.AND P0, PT, RZ, UR4, PT ;  /* 0x00000004ff007c0c */ /* 0x000fe2000bf05070 */
[----:B------:R-:W4:Y:S03]  /*1e430*/  LDC.64 R2, c[0x0][0x418] ;  /* 0x00010600ff027b82 */ /* 0x000f260000000a00 */
[----:B------:R-:W-:-:S13]  /*1e440*/  ISETP.NE.AND.EX P0, PT, RZ, UR5, PT, P0 ;  /* 0x00000005ff007c0c */ /* 0x000fda000bf05300 */
[----:B------:R-:W-:-:S04]  /*1e450*/  @P0 IADD3 R24, P1, R24, UR4, RZ ;  /* 0x0000000418180c10 */ /* 0x000fc8000ff3e0ff */
[----:B------:R-:W-:Y:S01]  /*1e460*/  @P0 IADD3.X R25, R25, UR5, RZ, P1, !PT ;  /* 0x0000000519190c10 */ /* 0x000fe20008ffe4ff */
[----:B------:R-:W-:-:S04]  /*1e470*/  ULDC.64 UR4, c[0x0][0xa08] ;  /* 0x0002820000047ab9 */ /* 0x000fc80000000a00 */
[----:B------:R3:W2:Y:S01]  /*1e480*/  @P0 LDG.E R26, desc[UR60][R24.64] ;  /* 0x0000003c181a0981 */ /* 0x0006a2000c1e1900 */
[----:B----4-:R-:W-:Y:S01]  /*1e490*/  LOP3.LUT P0, RZ, R2, UR4, RZ, 0xfc, !PT ;  /* 0x0000000402ff7c12 */ /* 0x010fe2000f80fcff */
[----:B------:R-:W-:-:S03]  /*1e4a0*/  UMOV UR4, 0xffffffff ;  /* 0xffffffff00047882 */ /* 0x000fc60000000000 */
[----:B------:R-:W-:Y:S01]  /*1e4b0*/  LOP3.LUT P0, RZ, R3, UR5, RZ, 0xfc, P0 ;  /* 0x0000000503ff7c12 */ /* 0x000fe2000800fcff */
[----:B---3--:R-:W-:Y:S01]  /*1e4c0*/  VIADD R25, R20, 0xffffffff ;  /* 0xffffffff14197836 */ /* 0x008fe20000000000 */
[----:B--2---:R-:W-:Y:S02]  /*1e4d0*/  SHF.R.S32.HI R7, RZ, 0x1f, R26 ;  /* 0x0000001fff077819 */ /* 0x004fe4000001141a */
[----:B------:R-:W-:-:S03]  /*1e4e0*/  SEL R24, R26, RZ, !P0 ;  /* 0x000000ff1a187207 */ /* 0x000fc60004000000 */
[----:B------:R2:W-:Y:S01]  /*1e4f0*/  STL [R1+0x8], R7 ;  /* 0x0000080701007387 */ /* 0x0005e20000100800 */
[----:B------:R-:W-:Y:S05]  /*1e500*/  BRA.DIV UR4, `(.L_x_2520) ;  /* 0x0000005a04287947 */ /* 0x000fea000b800000 */
[----:B------:R-:W3:Y:S02]  /*1e510*/  S2R R0, SR_TID.X ;  /* 0x0000000000007919 */ /* 0x000ee40000002100 */
[----:B---3--:R-:W-:-:S04]  /*1e520*/  SHF.R.U32.HI R0, RZ, 0x5, R0 ;  /* 0x00000005ff007819 */ /* 0x008fc80000011600 */
[----:B------:R-:W-:-:S05]  /*1e530*/  LOP3.LUT R0, R0, 0x3, RZ, 0xc0, !PT ;  /* 0x0000000300007812 */ /* 0x000fca00078ec0ff */
[----:B------:R3:W4:Y:S02]  /*1e540*/  SHFL.IDX PT, R14, R0, RZ, 0x1f ;  /* 0x00001fff000e7589 */ /* 0x00072400000e0000 */
.L_x_2663:
[----:B---3--:R-:W3:Y:S01]  /*1e550*/  LDL.LU R0, [R1] ;  /* 0x0000000001007983 */ /* 0x008ee20000300800 */
[----:B------:R-:W-:Y:S02]  /*1e560*/  PLOP3.LUT P1, PT, PT, PT, PT, 0x8, 0x0 ;  /* 0x000000000000781c */ /* 0x000fe40003f2e170 */
[----:B----4-:R-:W-:Y:S02]  /*1e570*/  ISETP.NE.AND P0, PT, R14, RZ, PT ;  /* 0x000000ff0e00720c */ /* 0x010fe40003f05270 */
[----:B---3--:R-:W-:-:S09]  /*1e580*/  LOP3.LUT R0, R0, 0xfffffffe, RZ, 0xc0, !PT ;  /* 0xfffffffe00007812 */ /* 0x008fd200078ec0ff */
[----:B------:R-:W-:-:S05]  /*1e590*/  @P1 LOP3.LUT R0, R0, 0x1, RZ, 0xfc, !PT ;  /* 0x0000000100001812 */ /* 0x000fca00078efcff */
[----:B------:R3:W-:Y:S01]  /*1e5a0*/  STL [R1], R0 ;  /* 0x0000000001007387 */ /* 0x0007e20000100800 */
[----:B------:R-:W-:Y:S05]  /*1e5b0*/  @P0 BRA `(.L_x_2521) ;  /* 0x0000000400200947 */ /* 0x000fea0003800000 */
[----:B------:R-:W-:-:S03]  /*1e5c0*/  UMOV UR4, 0xffffffff ;  /* 0xffffffff00047882 */ /* 0x000fc60000000000 */
[----:B------:R-:W-:Y:S05]  /*1e5d0*/  BRA.DIV UR4, `(.L_x_2522) ;  /* 0x0000005a04287947 */ /* 0x000fea000b800000 */
[----:B------:R-:W-:-:S13]  /*1e5e0*/  ELECT P6, URZ, PT ;  /* 0x00000000003f782f */ /* 0x000fda00038c0000 */
.L_x_2666:
[----:B------:R-:W-:Y:S05]  /*1e5f0*/  @!P6 BRA `(.L_x_2521) ;  /* 0x000000040010e947 */ /* 0x000fea0003800000 */
[----:B------:R-:W-:-:S04]  /*1e600*/  ISETP.NE.U32.AND P0, PT, R2, RZ, PT ;  /* 0x000000ff0200720c */ /* 0x000fc80003f05070 */
[----:B------:R-:W-:-:S13]  /*1e610*/  ISETP.NE.AND.EX P0, PT, R3, RZ, PT, P0 ;  /* 0x000000ff0300720c */ /* 0x000fda0003f05300 */
[----:B------:R-:W-:Y:S05]  /*1e620*/  @!P0 BRA `(.L_x_2523) ;  /* 0x0000000000448947 */ /* 0x000fea0003800000 */
[----:B------:R-:W4:Y:S01]  /*1e630*/  LDC R6, c[0x0][0x43c] ;  /* 0x00010f00ff067b82 */ /* 0x000f220000000800 */
[----:B------:R-:W-:Y:S01]  /*1e640*/  ULDC.64 UR4, c[0x0][0x428] ;  /* 0x00010a0000047ab9 */ /* 0x000fe20000000a00 */
[----:B----4-:R-:W-:-:S13]  /*1e650*/  ISETP.NE.AND P0, PT, R6, 0x1, PT ;  /* 0x000000010600780c */ /* 0x010fda0003f05270 */
[----:B-1----:R-:W3:Y:S02]  /*1e660*/  @P0 LDC.64 R4, c[0x0][0x440] ;  /* 0x00011000ff040b82 */ /* 0x002ee40000000a00 */
[----:B---3--:R-:W-:-:S04]  /*1e670*/  @P0 IMAD.HI.U32 R0, R25, R4, RZ ;  /* 0x0000000419000227 */ /* 0x008fc800078e00ff */
        /* <DEDUP_REMOVED lines=12> */
.L_x_2523:
[----:B---3--:R-:W-:Y:S01]  /*1e740*/  IMAD R0, R23, 0x8, R22 ;  /* 0x0000000817007824 */ /* 0x008fe200078e0216 */
[----:B----4-:R-:W-:-:S04]  /*1e750*/  SHF.L.U32 R2, R27, 0x1f, RZ ;  /* 0x0000001f1b027819 */ /* 0x010fc800000006ff */
[----:B------:R-:W3:Y:S02]  /*1e760*/  SYNCS.PHASECHK.TRANS64.TRYWAIT P0, [R0+URZ+0x31c40], R2 ;  /* 0x031c4002000075a7 */ /* 0x000ee4000800017f */
[----:B---3--:R-:W-:Y:S05]  /*1e770*/  @!P0 BRA `(.L_x_2524) ;  /* 0x0000005400e08947 */ /* 0x008fea0003800000 */
.L_x_2667:
[----:B------:R-:W4:Y:S02]  /*1e780*/  S2R R3, SR_TID.X ;  /* 0x0000000000037919 */ /* 0x000f240000002100 */
[----:B----4-:R-:W-:-:S04]  /*1e790*/  LOP3.LUT R3, R3, 0x7f, RZ, 0xc0, !PT ;  /* 0x0000007f03037812 */ /* 0x010fc800078ec0ff */
[----:B------:R-:W-:-:S13]  /*1e7a0*/  ISETP.NE.AND P0, PT, R3, RZ, PT ;  /* 0x000000ff0300720c */ /* 0x000fda0003f05270 */
[----:B------:R-:W-:Y:S05]  /*1e7b0*/  @P0 BRA `(.L_x_2525) ;  /* 0x00000000001c0947 */ /* 0x000fea0003800000 */
[----:B------:R-:W4:Y:S01]  /*1e7c0*/  S2R R3, SR_TID.X ;  /* 0x0000000000037919 */ /* 0x000f220000002100 */
[----:B---3--:R-:W-:-:S04]  /*1e7d0*/  IMAD.MOV.U32 R2, RZ, RZ, 0x6c00 ;  /* 0x00006c00ff027424 */ /* 0x008fc800078e00ff */
[----:B------:R3:W-:Y:S01]  /*1e7e0*/  SYNCS.ARRIVE.TRANS64 RZ, [R0+URZ+0x31c30], R2 ;  /* 0x031c300200ff79a7 */ /* 0x0007e2000800003f */
[----:B----4-:R-:W-:-:S04]  /*1e7f0*/  LOP3.LUT R3, R3, 0x1f, RZ, 0xc0, !PT ;  /* 0x0000001f03037812 */ /* 0x010fc800078ec0ff */
[----:B------:R-:W-:-:S13]  /*1e800*/  ISETP.NE.AND P0, PT, R3, RZ, PT ;  /* 0x000000ff0300720c */ /* 0x000fda0003f05270 */
[----:B---3--:R-:W-:Y:S05]  /*1e810*/  @!P0 BRA `(.L_x_2525) ;  /* 0x0000000000048947 */ /* 0x008fea0003800000 */
[----:B------:R-:W-:Y:S01]  /*1e820*/  BPT.TRAP 0x1 ;  /* 0x000000040000795c */ /* 0x000fe20000300000 */
.L_x_2525:
[----:B---3--:R-:W3:Y:S01]  /*1e830*/  LDL.LU R2, [R1] ;  /* 0x0000000001027983 */ /* 0x008ee20000300800 */
        /* <DEDUP_REMOVED lines=22> */
[----:B----4-:R-:W-:Y:S01]  /*1e9a0*/  UMOV UR8, UR15 ;  /* 0x0000000f00087c82 */ /* 0x010fe20008000000 */
[----:B------:R-:W-:Y:S02]  /*1e9b0*/  UMOV UR10, UR17 ;  /* 0x00000011000a7c82 */ /* 0x000fe40008000000 */
[----:B------:R4:W-:Y:S02]  /*1e9c0*/  UTMALDG.4D [UR8], [UR4], desc[UR6] ;  /* 0x00000608040075b4 */ /* 0x0009e40008019000 */
[----:B----4-:R-:W-:Y:S01]  /*1e9d0*/  UMOV UR8, UR16 ;  /* 0x0000001000087c82 */ /* 0x010fe20008000000 */
[----:B------:R-:W-:-:S02]  /*1e9e0*/  UMOV UR10, UR14 ;  /* 0x0000000e000a7c82 */ /* 0x000fc40008000000 */
[----:B------:R4:W-:Y:S01]  /*1e9f0*/  UTMALDG.4D [UR8], [UR4], desc[UR6] ;  /* 0x00000608040075b4 */ /* 0x0009e20008019000 */
[----:B---3--:R-:W-:-:S04]  /*1ea00*/  LOP3.LUT R2, R2, 0xfffffffe, RZ, 0xc0, !PT ;  /* 0xfffffffe02027812 */ /* 0x008fc800078ec0ff */
[----:B------:R-:W-:-:S05]  /*1ea10*/  @P0 LOP3.LUT R2, R2, 0x1, RZ, 0xfc, !PT ;  /* 0x0000000102020812 */ /* 0x000fca00078efcff */
[----:B------:R4:W-:Y:S01]  /*1ea20*/  STL [R1], R2 ;  /* 0x0000000201007387 */ /* 0x0009e20000100800 */
[----:B------:R-:W-:Y:S01]  /*1ea30*/  NOP ;  /* 0x0000000000007918 */ /* 0x000fe20000000000 */
.L_x_2521:
[----:B------:R-:W5:Y:S04]  /*1ea40*/  LDL.LU R4, [R1+0x1c] ;  /* 0x00001c0001047983 */ /* 0x000f680000300800 */
[----:B------:R-:W2:Y:S04]  /*1ea50*/  LDL.LU R6, [R1+0x10] ;  /* 0x0000100001067983 */ /* 0x000ea80000300800 */
[----:B------:R-:W2:Y:S01]  /*1ea60*/  LDL.LU R3, [R1+0x24] ;  /* 0x0000240001037983 */ /* 0x000ea20000300800 */
[----:B------:R-:W-:Y:S05]  /*1ea70*/  WARPSYNC.ALL ;  /* 0x0000000000007948 */ /* 0x000fea0003800000 */
[----:B----4-:R-:W-:Y:S01]  /*1ea80*/  ULDC.64 UR6, c[0x0][0xa00] ;  /* 0x0002800000067ab9 */ /* 0x010fe20000000a00 */
[----:B------:R-:W-:Y:S01]  /*1ea90*/  ULDC.64 UR4, c[0x0][0x298] ;  /* 0x0000a60000047ab9 */ /* 0x000fe20000000a00 */
[----:B------:R-:W-:Y:S01]  /*1eaa0*/  BAR.SYNC.DEFER_BLOCKING 0x8, 0x200 ;  /* 0x0208000000007b1d */ /* 0x000fe20000010000 */
[----:B------:R-:W-:Y:S01]  /*1eab0*/  ISETP.NE.U32.AND P0, PT, RZ, UR6, PT ;  /* 0x00000006ff007c0c */ /* 0x000fe2000bf05070 */
[----:B---3--:R-:W-:-:S03]  /*1eac0*/  VIADD R0, R22, 0xda00 ;  /* 0x0000da0016007836 */ /* 0x008fc60000000000 */
[----:B------:R-:W-:Y:S01]  /*1ead0*/  ISETP.NE.AND.EX P0, PT, RZ, UR7, PT, P0 ;  /* 0x00000007ff007c0c */ /* 0x000fe2000bf05300 */
[----:B------:R-:W-:Y:S01]  /*1eae0*/  BSSY B6, `(.L_x_2526) ;  /* 0x0000020000067945 */ /* 0x000fe20003800000 */
[----:B------:R-:W-:Y:S02]  /*1eaf0*/  LOP3.LUT P1, RZ, R0, 0x1bf, RZ, 0xc0, !PT ;  /* 0x000001bf00ff7812 */ /* 0x000fe4000782c0ff */
[----:B-----5:R-:W-:-:S05]  /*1eb00*/  SHF.R.S32.HI R2, RZ, 0x1f, R4 ;  /* 0x0000001fff027819 */ /* 0x020fca0000011404 */
[----:B------:R-:W-:Y:S01]  /*1eb10*/  IMAD R2, R2, UR4, RZ ;  /* 0x0000000402027c24 */ /* 0x000fe2000f8e02ff */
[----:B--2---:R-:W-:-:S03]  /*1eb20*/  SEL R3, R3, RZ, !P0 ;  /* 0x000000ff03037207 */ /* 0x004fc60004000000 */
[----:B------:R-:W-:Y:S01]  /*1eb30*/  IMAD R0, R4, UR5, R2 ;  /* 0x0000000504007c24 */ /* 0x000fe2000f8e0202 */
[----:B------:R-:W-:Y:S01]  /*1eb40*/  SEL R2, R6, RZ, !P0 ;  /* 0x000000ff06027207 */ /* 0x000fe20004000000 */
[----:B-1----:R-:W-:-:S05]  /*1eb50*/  IMAD.WIDE.U32 R4, R4, UR4, RZ ;  /* 0x0000000404047c25 */ /* 0x002fca000f8e00ff */
        /* <DEDUP_REMOVED lines=24> */
.L_x_2527:
[----:B------:R-:W-:Y:S05]  /*1ece0*/  BSYNC B6 ;  /* 0x0000000000067941 */ /* 0x000fea0003800000 */
.L_x_2526:
[----:B--2---:R-:W2:Y:S01]  /*1ecf0*/  LDL.LU R0, [R1+0x1c] ;  /* 0x00001c0001007983 */ /* 0x004ea20000300800 */
[----:B------:R-:W-:Y:S01]  /*1ed00*/  ULDC.64 UR4, c[0x0][0x2d8] ;  /* 0x0000b60000047ab9 */ /* 0x000fe20000000a00 */
[----:B------:R-:W1:Y:S01]  /*1ed10*/  LDC R10, c[0x0][0x448] ;  /* 0x00011200ff0a7b82 */ /* 0x000e620000000800 */
[----:B------:R-:W-:Y:S01]  /*1ed20*/  ULDC.64 UR6, c[0x0][0x2c8] ;  /* 0x0000b20000067ab9 */ /* 0x000fe20000000a00 */
[----:B------:R-:W2:Y:S01]  /*1ed30*/  LDL.LU.64 R2, [R1+0x28] ;  /* 0x0000280001027983 */ /* 0x000ea20000300a00 */
[----:B------:R-:W-:-:S03]  /*1ed40*/  ULDC.64 UR8, c[0x0][0x280] ;  /* 0x0000a00000087ab9 */ /* 0x000fc60000000a00 */
[----:B------:R-:W3:Y:S04]  /*1ed50*/  LDL.LU R20, [R1+0x24] ;  /* 0x0000240001147983 */ /* 0x000ee80000300800 */
[----:B------:R-:W4:Y:S04]  /*1ed60*/  LDL.LU R21, [R1+0x34] ;  /* 0x0000340001157983 */ /* 0x000f280000300800 */
[----:B------:R-:W4:Y:S01]  /*1ed70*/  LDL.LU R4, [R1+0x10] ;  /* 0x0000100001047983 */ /* 0x000f220000300800 */
[----:B------:R-:W0:Y:S01]  /*1ed80*/  S2R R11, SR_TID.X ;  /* 0x00000000000b7919 */ /* 0x000e220000002100 */
[----:B-1----:R-:W-:-:S13]  /*1ed90*/  ISETP.NE.AND P1, PT, R10, 0x1, PT ;  /* 0x000000010a00780c */ /* 0x002fda0003f25270 */
[----:B------:R-:W1:Y:S01]  /*1eda0*/  @P1 LDC R5, c[0x0][0x450] ;  /* 0x00011400ff051b82 */ /* 0x000e620000000800 */
        /* <DEDUP_REMOVED lines=17> */
[----:B------:R-:W-:Y:S01]  /*1eec0*/  LOP3.LUT R6, R20, 0x60, R6, 0xf8, !PT ;  /* 0x0000006014067812 */ /* 0x000fe200078ef806 */
[----:B0-----:R-:W-:-:S04]  /*1eed0*/  IMAD.SHL.U32 R20, R11, 0x8, RZ ;  /* 0x000000080b147824 */ /* 0x001fc800078e00ff */
[----:B------:R-:W-:Y:S01]  /*1eee0*/  IMAD R0, R17, 0xc0, R6 ;  /* 0x000000c011007824 */ /* 0x000fe200078e0206 */
[----:B------:R-:W-:-:S03]  /*1eef0*/  LOP3.LUT R20, R20, 0x18, RZ, 0xc0, !PT ;  /* 0x0000001814147812 */ /* 0x000fc600078ec0ff */
[----:B----4-:R-:W-:Y:S01]  /*1ef00*/  @P1 IMAD.HI.U32 R6, R0, R4, RZ ;  /* 0x0000000400061227 */ /* 0x010fe200078e00ff */
[C---:B------:R-:W-:Y:S02]  /*1ef10*/  LOP3.LUT R12, R20.reuse, 0x20, RZ, 0xfc, !PT ;  /* 0x00000020140c7812 */ /* 0x040fe400078efcff */
[----:B------:R-:W-:Y:S01]  /*1ef20*/  LOP3.LUT R11, R20, 0x40, RZ, 0xfc, !PT ;  /* 0x00000040140b7812 */ /* 0x000fe200078efcff */
[----:B------:R-:W-:Y:S01]  /*1ef30*/  IMAD.MOV.U32 R4, RZ, RZ, R0 ;  /* 0x000000ffff047224 */ /* 0x000fe200078e0000 */
[----:B------:R0:W5:Y:S01]  /*1ef40*/  LDL R20, [R1+0xc] ;  /* 0x00000c0001147983 */ /* 0x0001620000100800 */
[----:B-1----:R-:W-:-:S04]  /*1ef50*/  @P1 SHF.R.U32.HI R4, RZ, R5, R6 ;  /* 0x00000005ff041219 */ /* 0x002fc80000011606 */
[--C-:B------:R-:W-:Y:S01]  /*1ef60*/  SHF.R.S32.HI R5, RZ, 0x1f, R4.reuse ;  /* 0x0000001fff057819 */ /* 0x100fe20000011404 */
[----:B------:R-:W-:-:S04]  /*1ef70*/  IMAD.MOV R8, RZ, RZ, -R4 ;  /* 0x000000ffff087224 */ /* 0x000fc800078e0a04 */
[----:B------:R-:W-:Y:S02]  /*1ef80*/  IMAD R5, R5, UR4, RZ ;  /* 0x0000000405057c24 */ /* 0x000fe4000f8e02ff */
[----:B------:R-:W-:Y:S02]  /*1ef90*/  IMAD R8, R10, R8, R0 ;  /* 0x000000080a087224 */ /* 0x000fe400078e0200 */
[C---:B------:R-:W-:Y:S02]  /*1efa0*/  IMAD R6, R4.reuse, UR5, R5 ;  /* 0x0000000504067c24 */ /* 0x040fe4000f8e0205 */
[----:B------:R-:W-:Y:S01]  /*1efb0*/  IMAD.WIDE.U32 R4, R4, UR4, R2 ;  /* 0x0000000404047c25 */ /* 0x000fe2000f8e0002 */
[----:B------:R-:W-:-:S03]  /*1efc0*/  SHF.R.S32.HI R9, RZ, 0x1f, R8 ;  /* 0x0000001fff097819 */ /* 0x000fc60000011408 */
[----:B------:R-:W-:Y:S02]  /*1efd0*/  IMAD.IADD R5, R5, 0x1, R6 ;  /* 0x0000000105057824 */ /* 0x000fe400078e0206 */
[----:B------:R-:W-:Y:S02]  /*1efe0*/  IMAD R9, R9, UR6, RZ ;  /* 0x0000000609097c24 */ /* 0x000fe4000f8e02ff */
[----:B------:R-:W-:-:S04]  /*1eff0*/  IMAD.WIDE.U32 R6, R8, UR6, R4 ;  /* 0x0000000608067c25 */ /* 0x000fc8000f8e0004 */
[----:B------:R-:W-:Y:S01]  /*1f000*/  IMAD R5, R8, UR7, R9 ;  /* 0x0000000708057c24 */ /* 0x000fe2000f8e0209 */
[----:B------:R-:W-:Y:S01]  /*1f010*/  LEA R4, P0, R6, UR8, 0x1 ;  /* 0x0000000806047c11 */ /* 0x000fe2000f8008ff */
[----:B------:R-:W-:Y:S01]  /*1f020*/  VIADD R0, R0, 0x80 ;  /* 0x0000008000007836 */ /* 0x000fe20000000000 */
[----:B------:R-:W1:Y:S01]  /*1f030*/  S2R R9, SR_TID.X ;  /* 0x0000000000097919 */ /* 0x000e620000002100 */
[----:B------:R-:W-:Y:S02]  /*1f040*/  IMAD.IADD R5, R7, 0x1, R5 ;  /* 0x0000000107057824 */ /* 0x000fe400078e0205 */
[----:B------:R-:W2:Y:S03]  /*1f050*/  @P1 LDC R7, c[0x0][0x450] ;  /* 0x00011400ff071b82 */ /* 0x000ea60000000800 */
[----:B------:R-:W-:-:S05]  /*1f060*/  LEA.HI.X R5, R6, UR9, R5, 0x1, P0 ;  /* 0x0000000906057c11 */ /* 0x000fca00080f0c05 */
[----:B------:R-:W3:Y:S01]  /*1f070*/  @P1 LDC R6, c[0x0][0x44c] ;  /* 0x00011300ff061b82 */ /* 0x000ee20000000800 */
[----:B-1----:R-:W-:Y:S02]  /*1f080*/  IMAD.SHL.U32 R21, R9, 0x8, RZ ;  /* 0x0000000809157824 */ /* 0x002fe400078e00ff */
[----:B---3--:R-:W-:-:S03]  /*1f090*/  @P1 IMAD.HI.U32 R8, R0, R6, RZ ;  /* 0x0000000600081227 */ /* 0x008fc600078e00ff */
[----:B------:R-:W-:Y:S01]  /*1f0a0*/  LOP3.LUT R21, R21, 0x18, RZ, 0xc0, !PT ;  /* 0x0000001815157812 */ /* 0x000fe200078ec0ff */
[----:B------:R-:W-:Y:S01]  /*1f0b0*/  IMAD.MOV.U32 R6, RZ, RZ, R0 ;  /* 0x000000ffff067224 */ /* 0x000fe200078e0000 */
[----:B--2---:R-:W-:-:S05]  /*1f0c0*/  @P1 SHF.R.U32.HI R6, RZ, R7, R8 ;  /* 0x00000007ff061219 */ /* 0x004fca0000011608 */
        /* <DEDUP_REMOVED lines=17> */
[----:B------:R-:W-:-:S04]  /*1f1e0*/  UMOV UR4, 0xffffffff ;  /* 0xffffffff00047882 */ /* 0x000fc80000000000 */
[----:B------:R-:W-:Y:S01]  /*1f1f0*/  LEA.HI.X R6, R2, UR9, R6, 0x1, P3 ;  /* 0x0000000902067c11 */ /* 0x000fe200098f0c06 */
[----:B0-----:R-:W-:Y:S06]  /*1f200*/  BRA.DIV UR4, `(.L_x_2528) ;  /* 0x0000004e04507947 */ /* 0x001fec000b800000 */
[----:B------:R-:W0:Y:S02]  /*1f210*/  S2R R3, SR_TID.X ;  /* 0x0000000000037919 */ /* 0x000e240000002100 */
[----:B0-----:R-:W-:Y:S02]  /*1f220*/  LOP3.LUT R8, R3, 0x7f, RZ, 0xc0, !PT ;  /* 0x0000007f03087812 */ /* 0x001fe400078ec0ff */
[----:B------:R-:W2:Y:S02]  /*1f230*/  LDL.LU R3, [R1+0x20] ;  /* 0x0000200001037983 */ /* 0x000ea40000300800 */
[----:B------:R-:W-:Y:S02]  /*1f240*/  SHF.R.U32.HI R8, RZ, 0x2, R8 ;  /* 0x00000002ff087819 */ /* 0x000fe40000011608 */
[----:B------:R-:W-:Y:S03]  /*1f250*/  SHFL.IDX PT, R2, R5, RZ, 0x1c1f ;  /* 0x001c1fff05027589 */ /* 0x000fe600000e0000 */
[----:B------:R-:W-:-:S02]  /*1f260*/  IMAD R17, R17, 0xc0, R8 ;  /* 0x000000c011117824 */ /* 0x000fc400078e0208 */
[----:B--2---:R-:W-:Y:S02]  /*1f270*/  IMAD R0, R3, R10, RZ ;  /* 0x0000000a03007224 */ /* 0x004fe400078e02ff */
[----:B------:R-:W0:Y:S03]  /*1f280*/  SHFL.IDX PT, R3, R4, RZ, 0x1c1f ;  /* 0x001c1fff04037589 */ /* 0x000e2600000e0000 */
        /* <DEDUP_REMOVED lines=37> */
[-C--:B------:R-:W-:Y:S01]  /*1f4e0*/  ISETP.GE.AND P3, PT, R2, R0.reuse, PT ;  /* 0x000000000200720c */ /* 0x080fe20003f66270 */
[----:B------:R-:W-:Y:S01]  /*1f4f0*/  VIADD R2, R17, 0x60 ;  /* 0x0000006011027836 */ /* 0x000fe20000000000 */
[----:B------:R-:W1:Y:S04]  /*1f500*/  SHFL.IDX PT, R4, R7, RZ, 0x1c1f ;  /* 0x001c1fff07047589 */ /* 0x000e6800000e0000 */
[----:B------:R-:W-:Y:S02]  /*1f510*/  ISETP.GE.AND P4, PT, R2, R0, PT ;  /* 0x000000000200720c */ /* 0x000fe40003f86270 */
[----:B------:R-:W2:Y:S04]  /*1f520*/  SHFL.IDX PT, R2, R6, RZ, 0x1c1f ;  /* 0x001c1fff06027589 */ /* 0x000ea800000e0000 */
[----:B------:R-:W3:Y:S07]  /*1f530*/  SHFL.IDX PT, R6, R6, 0x1, 0x1c1f ;  /* 0x003c1f0006067f89 */ /* 0x000eee00000e0000 */
[----:B0-----:R-:W-:-:S05]  /*1f540*/  @!P4 LEA R3, P5, R21, R3, 0x1 ;  /* 0x000000031503c211 */ /* 0x001fca00078a08ff */
[----:B------:R-:W-:Y:S01]  /*1f550*/  @!P4 IMAD.X R8, RZ, RZ, R5, P5 ;  /* 0x000000ffff08c224 */ /* 0x000fe200028e0605 */
[----:B-1----:R-:W-:-:S05]  /*1f560*/  @!P3 LEA R4, P5, R21, R4, 0x1 ;  /* 0x000000041504b211 */ /* 0x002fca00078a08ff */
[----:B--2---:R-:W-:Y:S02]  /*1f570*/  @!P3 IMAD.X R5, RZ, RZ, R2, P5 ;  /* 0x000000ffff05b224 */ /* 0x004fe400028e0602 */
[----:B------:R-:W-:Y:S02]  /*1f580*/  @!P4 IMAD.MOV.U32 R2, RZ, RZ, R3 ;  /* 0x000000ffff02c224 */ /* 0x000fe400078e0003 */
[----:B------:R-:W-:-:S05]  /*1f590*/  @!P4 IMAD.MOV.U32 R3, RZ, RZ, R8 ;  /* 0x000000ffff03c224 */ /* 0x000fca00078e0008 */
[----:B------:R-:W-:Y:S04]  /*1f5a0*/  @!P4 LDGSTS.E.BYPASS.LTC128B.128 [R20+0xf200], desc[UR60][R2.64], !P2 ;  /* 0x0f2000000214cfae */ /* 0x000fe8000d101d7c */
[----:B------:R-:W-:Y:S04]  /*1f5b0*/  @!P4 LDGSTS.E.BYPASS.LTC128B.128 [R20+0x12200], desc[UR60][R2.64+0x40], !P1 ;  /* 0x122000400214cfae */ /* 0x000fe8000c901d7c */
[----:B------:R0:W-:Y:S02]  /*1f5c0*/  @!P4 LDGSTS.E.BYPASS.LTC128B.128 [R20+0x15200], desc[UR60][R2.64+0x80], !P0 ;  /* 0x152000800214cfae */ /* 0x0001e4000c101d7c */
[----:B0-----:R-:W-:-:S02]  /*1f5d0*/  @!P3 IMAD.MOV.U32 R2, RZ, RZ, R4 ;  /* 0x000000ffff02b224 */ /* 0x001fc400078e0004 */
[----:B------:R-:W-:-:S05]  /*1f5e0*/  @!P3 IMAD.MOV.U32 R3, RZ, RZ, R5 ;  /* 0x000000ffff03b224 */ /* 0x000fca00078e0005 */
[----:B------:R-:W-:Y:S04]  /*1f5f0*/  @!P3 LDGSTS.E.BYPASS.LTC128B.128 [R20+0xfa00], desc[UR60][R2.64], !P2 ;  /* 0x0fa000000214bfae */ /* 0x000fe8000d101d7c */
[----:B------:R-:W-:Y:S04]  /*1f600*/  @!P3 LDGSTS.E.BYPASS.LTC128B.128 [R20+0x12a00], desc[UR60][R2.64+0x40], !P1 ;  /* 0x12a000400214bfae */ /* 0x000fe8000c901d7c */
[----:B------:R0:W-:Y:S04]  /*1f610*/  @!P3 LDGSTS.E.BYPASS.LTC128B.128 [R20+0x15a00], desc[UR60][R2.64+0x80], !P0 ;  /* 0x15a000800214bfae */ /* 0x0001e8000c101d7c */
[----:B0--3--:R0:W1:Y:S02]  /*1f620*/  SHFL.IDX PT, R2, R7, 0x1, 0x1c1f ;  /* 0x003c1f0007027f89 */ /* 0x00906400000e0000 */
.L_x_2680:
        /* <DEDUP_REMOVED lines=13> */
.L_x_2529:
        /* <DEDUP_REMOVED lines=14> */
[----:B-1----:R-:W2:Y:S01]  /*1f7e0*/  LDL R2, [R1+0x18] ;  /* 0x0000180001027983 */ /* 0x002ea20000100800 */
[----:B------:R1:W-:Y:S01]  /*1f7f0*/  SYNCS.ARRIVE.TRANS64.A1T0 RZ, [R22+URZ+0x31c00], RZ ;  /* 0x031c00ff16ff79a7 */ /* 0x0003e2000810003f */
[----:B------:R-:W-:Y:S01]  /*1f800*/  BSSY B0, `(.L_x_2530) ;  /* 0x0000004000007945 */ /* 0x000fe20003800000 */
[----:B------:R-:W3:Y:S01]  /*1f810*/  SYNCS.PHASECHK.TRANS64.TRYWAIT P0, [R22+URZ+0x31c20], R3 ;  /* 0x031c2003160075a7 */ /* 0x000ee2000800017f */
[----:B--2---:R-:W-:Y:S02]  /*1f820*/  ISETP.GE.AND P1, PT, R2, 0x2, PT ;  /* 0x000000020200780c */ /* 0x004fe40003f26270 */
[----:B-1-3--:R-:W-:Y:S11]  /*1f830*/  @!P0 BRA `(.L_x_2531) ;  /* 0x0000004c00e48947 */ /* 0x00aff60003800000 */
.L_x_2681:
[----:B------:R-:W-:Y:S05]  /*1f840*/  BSYNC B0 ;  /* 0x0000000000007941 */ /* 0x000fea0003800000 */
.L_x_2530:
[----:B------:R-:W-:Y:S04]  /*1f850*/  BSSY B0, `(.L_x_2532) ;  /* 0x0000226000007945 */ /* 0x000fe80003800000 */
[----:B------:R-:W-:Y:S05]  /*1f860*/  @!P1 BRA `(.L_x_2533) ;  /* 0x0000002000909947 */ /* 0x000fea0003800000 */
[----:B------:R-:W2:Y:S01]  /*1f870*/  LDL R2, [R1+0x18] ;  /* 0x0000180001027983 */ /* 0x000ea20000100800 */
[----:B------:R-:W-:Y:S01]  /*1f880*/  BSSY B2, `(.L_x_2534) ;  /* 0x00000bc000027945 */ /* 0x000fe20003800000 */
[C---:B--2---:R-:W-:Y:S01]  /*1f890*/  LOP3.LUT R0, R2.reuse, 0x1, RZ, 0xc0, !PT ;  /* 0x0000000102007812 */ /* 0x044fe200078ec0ff */
[----:B0-----:R-:W-:-:S03]  /*1f8a0*/  VIADD R7, R2, 0xfffffffe ;  /* 0xfffffffe02077836 */ /* 0x001fc60000000000 */
        /* <DEDUP_REMOVED lines=14> */
[----:B------:R-:W-:Y:S01]  /*1f990*/  ISETP.NE.U32.AND P0, PT, RZ, UR4, PT ;  /* 0x00000004ff007c0c */ /* 0x000fe2000bf05070 */
[----:B------:R-:W-:-:S03]  /*1f9a0*/  IMAD.MOV.U32 R0, RZ, RZ, R7 ;  /* 0x000000ffff007224 */ /* 0x000fc600078e0007 */
[----:B------:R-:W-:-:S13]  /*1f9b0*/  ISETP.NE.AND.EX P0, PT, RZ, UR5, PT, P0 ;  /* 0x00000005ff007c0c */ /* 0x000fda000bf05300 */
[----:B------:R-:W-:Y:S05]  /*1f9c0*/  @!P0 BRA `(.L_x_2538) ;  /* 0x0000000000488947 */ /* 0x000fea0003800000 */
[----:B------:R-:W2:Y:S01]  /*1f9d0*/  LDL R10, [R1+0x8] ;  /* 0x00000800010a7983 */ /* 0x000ea20000100800 */
[----:B------:R-:W0:Y:S01]  /*1f9e0*/  LDC R4, c[0x0][0x43c] ;  /* 0x00010f00ff047b82 */ /* 0x000e220000000800 */
[----:B------:R-:W-:Y:S01]  /*1f9f0*/  ULDC.64 UR6, c[0x0][0x428] ;  /* 0x00010a0000067ab9 */ /* 0x000fe20000000a00 */
[----:B0-----:R-:W-:-:S13]  /*1fa00*/  ISETP.NE.AND P0, PT, R4, 0x1, PT ;  /* 0x000000010400780c */ /* 0x001fda0003f05270 */
[----:B-1----:R-:W0:Y:S02]  /*1fa10*/  @P0 LDC.64 R2, c[0x0][0x440] ;  /* 0x00011000ff020b82 */ /* 0x002e240000000a00 */
[----:B0-----:R-:W-:-:S04]  /*1fa20*/  @P0 IMAD.HI.U32 R0, R7, R2, RZ ;  /* 0x0000000207000227 */ /* 0x001fc800078e00ff */
[----:B------:R-:W-:Y:S01]  /*1fa30*/  IMAD.MOV.U32 R2, RZ, RZ, R7 ;  /* 0x000000ffff027224 */ /* 0x000fe200078e0007 */
[----:B------:R-:W-:-:S04]  /*1fa40*/  @P0 SHF.R.U32.HI R2, RZ, R3, R0 ;  /* 0x00000003ff020219 */ /* 0x000fc80000011600 */
[--C-:B------:R-:W-:Y:S01]  /*1fa50*/  SHF.R.S32.HI R3, RZ, 0x1f, R2.reuse ;  /* 0x0000001fff037819 */ /* 0x100fe20000011402 */
[----:B------:R-:W-:-:S04]  /*1fa60*/  IMAD.MOV R0, RZ, RZ, -R2 ;  /* 0x000000ffff007224 */ /* 0x000fc800078e0a02 */
[----:B------:R-:W-:Y:S02]  /*1fa70*/  IMAD R0, R4, R0, R7 ;  /* 0x0000000004007224 */ /* 0x000fe400078e0207 */
[----:B------:R-:W-:-:S04]  /*1fa80*/  IMAD.WIDE.U32 R2, R26, UR6, R2 ;  /* 0x000000061a027c25 */ /* 0x000fc8000f8e0002 */
[----:B--2---:R-:W-:-:S04]  /*1fa90*/  IMAD R4, R10, UR6, RZ ;  /* 0x000000060a047c24 */ /* 0x004fc8000f8e02ff */
[----:B------:R-:W-:-:S04]  /*1faa0*/  IMAD R4, R26, UR7, R4 ;  /* 0x000000071a047c24 */ /* 0x000fc8000f8e0204 */
[----:B------:R-:W-:Y:S01]  /*1fab0*/  IMAD.IADD R3, R4, 0x1, R3 ;  /* 0x0000000104037824 */ /* 0x000fe200078e0203 */
[----:B------:R-:W-:-:S04]  /*1fac0*/  LEA R4, P0, R2, UR4, 0x2 ;  /* 0x0000000402047c11 */ /* 0x000fc8000f8010ff */
[----:B------:R-:W-:-:S06]  /*1fad0*/  LEA.HI.X R5, R2, UR5, R3, 0x2, P0 ;  /* 0x0000000502057c11 */ /* 0x000fcc00080f1403 */
[----:B------:R0:W5:Y:S03]  /*1fae0*/  LDG.E R5, desc[UR60][R4.64] ;  /* 0x0000003c04057981 */ /* 0x000166000c1e1900 */
.L_x_2538:
[----:B-1----:R-:W-:Y:S01]  /*1faf0*/  IMAD R3, R6, 0x8, R22 ;  /* 0x0000000806037824 */ /* 0x002fe200078e0216 */
[----:B------:R-:W-:Y:S01]  /*1fb00*/  SHF.L.U32 R2, R9, 0x1f, RZ ;  /* 0x0000001f09027819 */ /* 0x000fe200000006ff */
[----:B------:R-:W-:Y:S03]  /*1fb10*/  BSSY B3, `(.L_x_2539) ;  /* 0x0000003000037945 */ /* 0x000fe60003800000 */
[----:B------:R-:W1:Y:S02]  /*1fb20*/  SYNCS.PHASECHK.TRANS64.TRYWAIT P0, [R3+URZ+0x31c40], R2 ;  /* 0x031c4002030075a7 */ /* 0x000e64000800017f */
[----:B-1----:R-:W-:Y:S05]  /*1fb30*/  @!P0 BRA `(.L_x_2540) ;  /* 0x0000004c00388947 */ /* 0x002fea0003800000 */
.L_x_2682:
[----:B------:R-:W-:Y:S05]  /*1fb40*/  BSYNC B3 ;  /* 0x0000000000037941 */ /* 0x000fea0003800000 */
.L_x_2539:
        /* <DEDUP_REMOVED lines=12> */
.L_x_2542:
[----:B------:R-:W-:Y:S05]  /*1fc10*/  BSYNC B3 ;  /* 0x0000000000037941 */ /* 0x000fea0003800000 */
.L_x_2541:
        /* <DEDUP_REMOVED lines=11> */
.L_x_2543:
        /* <DEDUP_REMOVED lines=16> */
.L_x_2544:
        /* <DEDUP_REMOVED lines=16> */
.L_x_2545:
        /* <DEDUP_REMOVED lines=15> */
.L_x_2683:
[----:B------:R-:W-:Y:S05]  /*1ffc0*/  BSYNC B3 ;  /* 0x0000000000037941 */ /* 0x000fea0003800000 */
.L_x_2546:
        /* <DEDUP_REMOVED lines=12> */
.L_x_2549:
[----:B------:R-:W-:Y:S05]  /*20090*/  BSYNC B3 ;  /* 0x0000000000037941 */ /* 0x000fea0003800000 */
.L_x_2548:
        /* <DEDUP_REMOVED lines=11> */
.L_x_2550:
        /* <DEDUP_REMOVED lines=15> */
.L_x_2551:
        /* <DEDUP_REMOVED lines=15> */
.L_x_2552:
        /* <DEDUP_REMOVED lines=12> */
.L_x_2537:
[----:B------:R-:W-:Y:S05]  /*203f0*/  BSYNC B1 ;  /* 0x0000000000017941 */ /* 0x000fea0003800000 */
.L_x_2536:
[----:B------:R-:W2:Y:S01]  /*20400*/  LDL.LU R0, [R1+0x18] ;  /* 0x0000180001007983 */ /* 0x000ea20000300800 */
[----:B------:R-:W-:Y:S02]  /*20410*/  IMAD.MOV.U32 R23, RZ, RZ, R6 ;  /* 0x000000ffff177224 */ /* 0x000fe400078e0006 */
[----:B------:R-:W-:Y:S02]  /*20420*/  IMAD.MOV.U32 R27, RZ, RZ, R9 ;  /* 0x000000ffff1b7224 */ /* 0x000fe400078e0009 */
[----:B--2---:R-:W-:-:S07]  /*20430*/  VIADD R0, R0, 0xfffffffd ;  /* 0xfffffffd00007836 */ /* 0x004fce0000000000 */
.L_x_2535:
[----:B------:R-:W-:Y:S05]  /*20440*/  BSYNC B2 ;  /* 0x0000000000027941 */ /* 0x000fea0003800000 */
.L_x_2534:
[----:B------:R-:W-:-:S13]  /*20450*/  ISETP.NE.AND P0, PT, R7, RZ, PT ;  /* 0x000000ff0700720c */ /* 0x000fda0003f05270 */
[----:B------:R-:W-:Y:S05]  /*20460*/  @!P0 BRA `(.L_x_2533) ;  /* 0x0000001400908947 */ /* 0x000fea0003800000 */
[----:B------:R-:W-:-:S07]  /*20470*/  IMAD.MOV.U32 R4, RZ, RZ, R24 ;  /* 0x000000ffff047224 */ /* 0x000fce00078e0018 */
.L_x_2587:
        /* <DEDUP_REMOVED lines=33> */
.L_x_2555:
[----:B-1----:R-:W-:Y:S01]  /*20690*/  IMAD R3, R6, 0x8, R22 ;  /* 0x0000000806037824 */ /* 0x002fe200078e0216 */
[----:B------:R-:W-:Y:S01]  /*206a0*/  SHF.L.U32 R2, R7, 0x1f, RZ ;  /* 0x0000001f07027819 */ /* 0x000fe200000006ff */
[----:B------:R-:W-:Y:S03]  /*206b0*/  BSSY B2, `(.L_x_2556) ;  /* 0x0000003000027945 */ /* 0x000fe60003800000 */
[----:B------:R-:W1:Y:S02]  /*206c0*/  SYNCS.PHASECHK.TRANS64.TRYWAIT P0, [R3+URZ+0x31c40], R2 ;  /* 0x031c4002030075a7 */ /* 0x000e64000800017f */
[----:B-1----:R-:W-:Y:S05]  /*206d0*/  @!P0 BRA `(.L_x_2557) ;  /* 0x0000004000788947 */ /* 0x002fea0003800000 */
.L_x_2684:
[----:B------:R-:W-:Y:S05]  /*206e0*/  BSYNC B2 ;  /* 0x0000000000027941 */ /* 0x000fea0003800000 */
.L_x_2556:
        /* <DEDUP_REMOVED lines=12> */
.L_x_2559:
[----:B------:R-:W-:Y:S05]  /*207b0*/  BSYNC B2 ;  /* 0x0000000000027941 */ /* 0x000fea0003800000 */
.L_x_2558:
        /* <DEDUP_REMOVED lines=11> */
.L_x_2560:
        /* <DEDUP_REMOVED lines=16> */
.L_x_2561:
        /* <DEDUP_REMOVED lines=16> */
.L_x_2562:
        /* <DEDUP_REMOVED lines=15> */
.L_x_2685:
[----:B------:R-:W-:Y:S05]  /*20b60*/  BSYNC B2 ;  /* 0x0000000000027941 */ /* 0x000fea0003800000 */
.L_x_2563:
        /* <DEDUP_REMOVED lines=11> */
.L_x_2566:
[----:B------:R-:W-:Y:S05]  /*20c20*/  BSYNC B2 ;  /* 0x0000000000027941 */ /* 0x000fea0003800000 */
.L_x_2565:
        /* <DEDUP_REMOVED lines=10> */
.L_x_2567:
        /* <DEDUP_REMOVED lines=15> */
.L_x_2568:
        /* <DEDUP_REMOVED lines=15> */
.L_x_2569:
        /* <DEDUP_REMOVED lines=12> */
.L_x_2554:
[----:B------:R-:W-:Y:S05]  /*20f70*/  BSYNC B1 ;  /* 0x0000000000017941 */ /* 0x000fea0003800000 */
.L_x_2553:
        /* <DEDUP_REMOVED lines=32> */
.L_x_2572:
[----:B------:R-:W-:Y:S01]  /*21180*/  IMAD R2, R23, 0x8, R22 ;  /* 0x0000000817027824 */ /* 0x000fe200078e0216 */
[----:B-1----:R-:W-:Y:S01]  /*21190*/  SHF.L.U32 R3, R27, 0x1f, RZ ;  /* 0x0000001f1b037819 */ /* 0x002fe200000006ff */
[----:B------:R-:W-:Y:S03]  /*211a0*/  BSSY B2, `(.L_x_2573) ;  /* 0x0000003000027945 */ /* 0x000fe60003800000 */
[----:B------:R-:W1:Y:S02]  /*211b0*/  SYNCS.PHASECHK.TRANS64.TRYWAIT P0, [R2+URZ+0x31c40], R3 ;  /* 0x031c4003020075a7 */ /* 0x000e64000800017f */
[----:B-1----:R-:W-:Y:S05]  /*211c0*/  @!P0 BRA `(.L_x_2574) ;  /* 0x0000003400e48947 */ /* 0x002fea0003800000 */
.L_x_2686:
[----:B------:R-:W-:Y:S05]  /*211d0*/  BSYNC B2 ;  /* 0x0000000000027941 */ /* 0x000fea0003800000 */
.L_x_2573:
        /* <DEDUP_REMOVED lines=12> */
.L_x_2576:
[----:B------:R-:W-:Y:S05]  /*212a0*/  BSYNC B2 ;  /* 0x0000000000027941 */ /* 0x000fea0003800000 */
.L_x_2575:
        /* <DEDUP_REMOVED lines=12> */
.L_x_2577:
        /* <DEDUP_REMOVED lines=16> */
.L_x_2578:
        /* <DEDUP_REMOVED lines=16> */
.L_x_2579:
        /* <DEDUP_REMOVED lines=15> */
.L_x_2687:
[----:B------:R-:W-:Y:S05]  /*21660*/  BSYNC B2 ;  /* 0x0000000000027941 */ /* 0x000fea0003800000 */
.L_x_2580:
        /* <DEDUP_REMOVED lines=11> */
.L_x_2583:
[----:B------:R-:W-:Y:S05]  /*21720*/  BSYNC B2 ;  /* 0x0000000000027941 */ /* 0x000fea0003800000 */
.L_x_2582:
        /* <DEDUP_REMOVED lines=10> */
.L_x_2584:
        /* <DEDUP_REMOVED lines=15> */
.L_x_2585:
        /* <DEDUP_REMOVED lines=15> */
.L_x_2586:
        /* <DEDUP_REMOVED lines=12> */
.L_x_2571:
[----:B------:R-:W-:Y:S05]  /*21a70*/  BSYNC B1 ;  /* 0x0000000000017941 */ /* 0x000fea0003800000 */
.L_x_2570:
[C---:B------:R-:W-:Y:S01]  /*21a80*/  ISETP.GT.AND P0, PT, R0.reuse, 0x1, PT ;  /* 0x000000010000780c */ /* 0x040fe20003f04270 */
[----:B------:R-:W-:-:S12]  /*21a90*/  VIADD R0, R0, 0xfffffffe ;  /* 0xfffffffe00007836 */ /* 0x000fd80000000000 */
[----:B------:R-:W-:Y:S05]  /*21aa0*/  @P0 BRA `(.L_x_2587) ;  /* 0xffffffe800740947 */ /* 0x000fea000383ffff */
.L_x_2533:
[----:B------:R-:W-:Y:S05]  /*21ab0*/  BSYNC B0 ;  /* 0x0000000000007941 */ /* 0x000fea0003800000 */
.L_x_2532:
        /* <DEDUP_REMOVED lines=17> */
.L_x_2589:
[----:B------:R-:W-:Y:S05]  /*21bd0*/  BSYNC B0 ;  /* 0x0000000000007941 */ /* 0x000fea0003800000 */
.L_x_2588:
[----:B------:R-:W2:Y:S01]  /*21be0*/  LDL R0, [R1] ;  /* 0x0000000001007983 */ /* 0x000ea20000100800 */
[----:B------:R-:W-:Y:S01]  /*21bf0*/  BSSY B0, `(.L_x_2590) ;  /* 0x0000046000007945 */ /* 0x000fe20003800000 */
[----:B--2---:R-:W-:-:S13]  /*21c00*/  LOP3.LUT P0, RZ, R0, 0x1, RZ, 0xc0, !PT ;  /* 0x0000000100ff7812 */ /* 0x004fda000780c0ff */
[----:B------:R-:W-:Y:S05]  /*21c10*/  @!P0 BRA `(.L_x_2591) ;  /* 0x00000004000c8947 */ /* 0x000fea0003800000 */
[----:B-1----:R-:W-:Y:S01]  /*21c20*/  IMAD R3, R23, 0x8, R22 ;  /* 0x0000000817037824 */ /* 0x002fe200078e0216 */
[----:B------:R-:W-:Y:S01]  /*21c30*/  SHF.L.U32 R0, R27, 0x1f, RZ ;  /* 0x0000001f1b007819 */ /* 0x000fe200000006ff */
[----:B------:R-:W-:Y:S01]  /*21c40*/  BSSY B1, `(.L_x_2592) ;  /* 0x0000004000017945 */ /* 0x000fe20003800000 */
[----:B------:R-:W-:Y:S02]  /*21c50*/  ISETP.NE.AND P1, PT, R6, RZ, PT ;  /* 0x000000ff0600720c */ /* 0x000fe40003f25270 */
[----:B------:R-:W1:Y:S02]  /*21c60*/  SYNCS.PHASECHK.TRANS64.TRYWAIT P0, [R3+URZ+0x31c60], R0 ;  /* 0x031c6000030075a7 */ /* 0x000e64000800017f */
[----:B-1----:R-:W-:Y:S09]  /*21c70*/  @!P0 BRA `(.L_x_2593) ;  /* 0x0000002c00608947 */ /* 0x002ff20003800000 */
.L_x_2688:
[----:B------:R-:W-:Y:S05]  /*21c80*/  BSYNC B1 ;  /* 0x0000000000017941 */ /* 0x000fea0003800000 */
.L_x_2592:
        /* <DEDUP_REMOVED lines=9> */
.L_x_2595:
[----:B------:R-:W-:Y:S05]  /*21d20*/  BSYNC B1 ;  /* 0x0000000000017941 */ /* 0x000fea0003800000 */
.L_x_2594:
        /* <DEDUP_REMOVED lines=10> */
.L_x_2596:
        /* <DEDUP_REMOVED lines=15> */
.L_x_2597:
        /* <DEDUP_REMOVED lines=15> */
.L_x_2598:
        /* <DEDUP_REMOVED lines=10> */
.L_x_2591:
[----:B------:R-:W-:Y:S05]  /*22050*/  BSYNC B0 ;  /* 0x0000000000007941 */ /* 0x000fea0003800000 */
.L_x_2590:
[----:B------:R-:W-:-:S05]  /*22060*/  VIADD R23, R23, 0x1 ;  /* 0x0000000117177836 */ /* 0x000fca0000000000 */
[----:B------:R-:W-:-:S04]  /*22070*/  ISETP.NE.AND P0, PT, R23, 0x2, PT ;  /* 0x000000021700780c */ /* 0x000fc80003f05270 */
[----:B------:R-:W-:Y:S02]  /*22080*/  SEL R0, RZ, 0x1, P0 ;  /* 0x00000001ff007807 */ /* 0x000fe40000000000 */
[----:B------:R-:W-:Y:S02]  /*22090*/  SEL R23, R23, RZ, P0 ;  /* 0x000000ff17177207 */ /* 0x000fe40000000000 */
[----:B------:R-:W-:-:S07]  /*220a0*/  LOP3.LUT R27, R27, R0, RZ, 0x3c, !PT ;  /* 0x000000001b1b7212 */ /* 0x000fce00078e3cff */
.L_x_2514:
[----:B------:R-:W-:Y:S05]  /*220b0*/  BSYNC B7 ;  /* 0x0000000000077941 */ /* 0x000fea0003800000 */
.L_x_2512:
[----:B------:R-:W3:Y:S02]  /*220c0*/  LDL R0, [R1] ;  /* 0x0000000001007983 */ /* 0x000ee40000100800 */
[----:B---3--:R-:W-:-:S13]  /*220d0*/  LOP3.LUT P0, RZ, R0, 0x2, RZ, 0xc0, !PT ;  /* 0x0000000200ff7812 */ /* 0x008fda000780c0ff */
[----:B------:R-:W-:Y:S05]  /*220e0*/  @!P0 BRA `(.L_x_2599) ;  /* 0x0000000000248947 */ /* 0x000fea0003800000 */
[----:B------:R-:W-:Y:S05]  /*220f0*/  WARPSYNC.ALL ;  /* 0x0000000000007948 */ /* 0x000fea0003800000 */
[----:B------:R-:W3:Y:S08]  /*22100*/  S2UR UR5, SR_CgaCtaId ;  /* 0x00000000000579c3 */ /* 0x000ef00000008800 */
[----:B------:R-:W-:Y:S06]  /*22110*/  BAR.SYNC.DEFER_BLOCKING 0x5, 0x200 ;  /* 0x0148000000007b1d */ /* 0x000fec0000010000 */
[----:B------:R-:W-:-:S02]  /*22120*/  UMOV UR4, 0x400 ;  /* 0x0000040000047882 */ /* 0x000fc40000000000 */
[----:B---3--:R-:W-:-:S06]  /*22130*/  ULEA UR4, UR5, UR4, 0x18 ;  /* 0x0000000405047291 */ /* 0x008fcc000f8ec03f */
[----:B-1----:R-:W-:-:S05]  /*22140*/  IMAD.U32 R22, RZ, RZ, UR4 ;  /* 0x00000004ff167e24 */ /* 0x002fca000f8e00ff */
[----:B------:R1:W3:Y:S01]  /*22150*/  LDS.128 R16, [R22+0x31cd0] ;  /* 0x031cd00016107984 */ /* 0x0002e20000000c00 */
[----:B------:R-:W-:Y:S06]  /*22160*/  BAR.ARV 0x4, 0x200 ;  /* 0x0108000000007b1d */ /* 0x000fec0000002000 */
[----:B------:R-:W-:Y:S05]  /*22170*/  BRA `(.L_x_2600) ;  /* 0x0000000800cc7947 */ /* 0x000fea0003800000 */
.L_x_2599:
[----:B------:R-:W0:Y:S01]  /*22180*/  S2R R0, SR_TID.X ;  /* 0x0000000000007919 */ /* 0x000e220000002100 */
[----:B------:R-:W-:Y:S01]  /*22190*/  UMOV UR4, 0xffffffff ;  /* 0xffffffff00047882 */ /* 0x000fe20000000000 */
[----:B0-2---:R-:W-:-:S04]  /*221a0*/  LOP3.LUT R7, R0, 0x1f, RZ, 0xc0, !PT ;  /* 0x0000001f00077812 */ /* 0x005fc800078ec0ff */
[----:B------:R-:W-:Y:S01]  /*221b0*/  ISETP.NE.AND P0, PT, R7, 0x1f, PT ;  /* 0x0000001f0700780c */ /* 0x000fe20003f05270 */
[----:B------:R-:W-:-:S12]  /*221c0*/  BRA.DIV UR4, `(.L_x_2601) ;  /* 0x0000002a04207947 */ /* 0x000fd8000b800000 */
[----:B------:R-:W-:Y:S01]  /*221d0*/  IMAD.IADD R5, R19, 0x1, R7 ;  /* 0x0000000113057824 */ /* 0x000fe200078e0207 */
[----:B------:R-:W-:-:S04]  /*221e0*/  ULDC UR4, c[0x0][0xc3c] ;  /* 0x00030f0000047ab9 */ /* 0x000fc80000000800 */
[----:B------:R-:W-:-:S13]  /*221f0*/  ISETP.GE.OR P1, PT, R5, UR4, !P0 ;  /* 0x0000000405007c0c */ /* 0x000fda000c726670 */
[----:B-1----:R-:W0:Y:S02]  /*22200*/  @!P1 LDC.64 R2, c[0x0][0xc80] ;  /* 0x00032000ff029b82 */ /* 0x002e240000000a00 */
        /* <DEDUP_REMOVED lines=27> */
.L_x_2698:
[----:B------:R-:W-:Y:S02]  /*223c0*/  ULDC UR4, c[0x0][0xc38] ;  /* 0x00030e0000047ab9 */ /* 0x000fe40000000800 */
[----:B------:R-:W-:-:S04]  /*223d0*/  IMAD.U32 R4, RZ, RZ, UR4 ;  /* 0x00000004ff047e24 */ /* 0x000fc8000f8e00ff */
[----:B-1----:R-:W-:-:S04]  /*223e0*/  IMAD R5, R14, R4, RZ ;  /* 0x000000040e057224 */ /* 0x002fc800078e02ff */
[----:B------:R-:W-:-:S05]  /*223f0*/  IMAD.IADD R16, R16, 0x1, R5 ;  /* 0x0000000110107824 */ /* 0x000fca00078e0205 */
[----:B------:R-:W-:-:S13]  /*22400*/  ISETP.GT.AND P6, PT, R16, R0, PT ;  /* 0x000000001000720c */ /* 0x000fda0003fc4270 */
[----:B------:R-:W-:Y:S05]  /*22410*/  @P6 BRA `(.L_x_2602) ;  /* 0x00000000009c6947 */ /* 0x000fea0003800000 */
.L_x_2607:
        /* <DEDUP_REMOVED lines=14> */
.L_x_2605:
[----:B------:R-:W-:Y:S05]  /*22500*/  BSYNC B0 ;  /* 0x0000000000007941 */ /* 0x000fea0003800000 */
.L_x_2604:
        /* <DEDUP_REMOVED lines=18> */
.L_x_2706:
[----:B------:R-:W-:Y:S02]  /*22630*/  ULDC UR4, c[0x0][0xc38] ;  /* 0x00030e0000047ab9 */ /* 0x000fe40000000800 */
[----:B------:R-:W-:-:S04]  /*22640*/  IMAD.U32 R4, RZ, RZ, UR4 ;  /* 0x00000004ff047e24 */ /* 0x000fc8000f8e00ff */
[----:B-1----:R-:W-:-:S04]  /*22650*/  IMAD R5, R14, R4, RZ ;  /* 0x000000040e057224 */ /* 0x002fc800078e02ff */
[----:B------:R-:W-:-:S05]  /*22660*/  IMAD.IADD R16, R5, 0x1, R16 ;  /* 0x0000000105107824 */ /* 0x000fca00078e0210 */
[----:B------:R-:W-:-:S13]  /*22670*/  ISETP.GT.AND P6, PT, R16, R0, PT ;  /* 0x000000001000720c */ /* 0x000fda0003fc4270 */
[----:B------:R-:W-:Y:S05]  /*22680*/  @!P6 BRA `(.L_x_2607) ;  /* 0xfffffffc0064e947 */ /* 0x000fea000383ffff */
.L_x_2602:
        /* <DEDUP_REMOVED lines=8> */
.L_x_2710:
[----:B------:R-:W-:Y:S01]  /*22710*/  ISETP.NE.AND P0, PT, R5, RZ, PT ;  /* 0x000000ff0500720c */ /* 0x000fe20003f05270 */
[----:B------:R-:W-:-:S12]  /*22720*/  IMAD.MOV.U32 R5, RZ, RZ, RZ ;  /* 0x000000ffff057224 */ /* 0x000fd800078e00ff */
[----:B------:R-:W-:Y:S05]  /*22730*/  @!P0 BRA `(.L_x_2609) ;  /* 0x0000000000108947 */ /* 0x000fea0003800000 */
[----:B------:R-:W-:Y:S01]  /*22740*/  UMOV UR4, 0xffffffff ;  /* 0xffffffff00047882 */ /* 0x000fe20000000000 */
[----:B------:R-:W-:Y:S02]  /*22750*/  VIADD R12, R6, 0xffffffff ;  /* 0xffffffff060c7836 */ /* 0x000fe40000000000 */
[----:B------:R-:W-:Y:S05]  /*22760*/  BRA.DIV UR4, `(.L_x_2610) ;  /* 0x0000002a04e07947 */ /* 0x000fea000b800000 */
[----:B------:R3:W4:Y:S02]  /*22770*/  SHFL.IDX PT, R5, R3, R12, 0x1f ;  /* 0x00001f0c03057589 */ /* 0x00072400000e0000 */
.L_x_2609:
[----:B01-3--:R-:W0:Y:S01]  /*22780*/  LDC.64 R2, c[0x0][0xc90] ;  /* 0x00032400ff027b82 */ /* 0x00be220000000a00 */
[----:B------:R-:W-:-:S04]  /*22790*/  IMAD.IADD R19, R6, 0x1, R19 ;  /* 0x0000000106137824 */ /* 0x000fc800078e0213 */
[----:B0-----:R-:W-:-:S05]  /*227a0*/  IMAD.WIDE R2, R19, 0x4, R2 ;  /* 0x0000000413027825 */ /* 0x001fca00078e0202 */
[----:B------:R-:W2:Y:S01]  /*227b0*/  LDG.E R7, desc[UR60][R2.64] ;  /* 0x0000003c02077981 */ /* 0x000ea2000c1e1900 */
[----:B----4-:R-:W-:Y:S02]  /*227c0*/  IMAD R16, R5, R4, R16 ;  /* 0x0000000405107224 */ /* 0x010fe400078e0210 */
[----:B--2---:R-:W-:-:S05]  /*227d0*/  IMAD R6, R17, R7, RZ ;  /* 0x0000000711067224 */ /* 0x004fca00078e02ff */
[----:B------:R-:W-:-:S04]  /*227e0*/  IABS R8, R6 ;  /* 0x0000000600087213 */ /* 0x000fc80000000000 */
[----:B------:R-:W0:Y:S08]  /*227f0*/  I2F.RP R9, R8 ;  /* 0x0000000800097306 */ /* 0x000e300000209400 */
[----:B0-----:R-:W0:Y:S02]  /*22800*/  MUFU.RCP R9, R9 ;  /* 0x0000000900097308 */ /* 0x001e240000001000 */
[----:B0-----:R-:W-:-:S06]  /*22810*/  VIADD R10, R9, 0xffffffe ;  /* 0x0ffffffe090a7836 */ /* 0x001fcc0000000000 */
[----:B------:R-:W0:Y:S02]  /*22820*/  F2I.FTZ.U32.TRUNC.NTZ R3, R10 ;  /* 0x0000000a00037305 */ /* 0x000e24000021f000 */
[----:B0-----:R-:W-:-:S04]  /*22830*/  IMAD.MOV R2, RZ, RZ, -R3 ;  /* 0x000000ffff027224 */ /* 0x001fc800078e0a03 */
[----:B------:R-:W-:Y:S02]  /*22840*/  IMAD R5, R2, R8, RZ ;  /* 0x0000000802057224 */ /* 0x000fe400078e02ff */
[----:B------:R-:W-:-:S04]  /*22850*/  IMAD.MOV.U32 R2, RZ, RZ, RZ ;  /* 0x000000ffff027224 */ /* 0x000fc800078e00ff */
        /* <DEDUP_REMOVED lines=21> */
[----:B------:R-:W-:Y:S01]  /*229b0*/  VIADDMNMX R4, R3, R4, R7, PT ;  /* 0x0000000403047246 */ /* 0x000fe20003800107 */
[----:B------:R-:W-:-:S03]  /*229c0*/  IMAD.IADD R0, R5, 0x1, R0 ;  /* 0x0000000105007824 */ /* 0x000fc600078e0200 */
        /* <DEDUP_REMOVED lines=23> */
[----:B------:R-:W-:Y:S01]  /*22b40*/  @!P1 LOP3.LUT R3, RZ, R4, RZ, 0x33, !PT ;  /* 0x00000004ff039212 */ /* 0x000fe200078e33ff */
[----:B------:R-:W-:-:S04]  /*22b50*/  IMAD.MOV R4, RZ, RZ, -R4 ;  /* 0x000000ffff047224 */ /* 0x000fc800078e0a04 */
[----:B------:R-:W-:Y:S01]  /*22b60*/  IMAD R18, R3, R4, R0 ;  /* 0x0000000403127224 */ /* 0x000fe200078e0200 */
[----:B------:R-:W-:-:S05]  /*22b70*/  LOP3.LUT R0, RZ, R3, RZ, 0x33, !PT ;  /* 0x00000003ff007212 */ /* 0x000fca00078e33ff */
[----:B------:R-:W-:Y:S01]  /*22b80*/  IMAD.IADD R17, R17, 0x1, R0 ;  /* 0x0000000111117824 */ /* 0x000fe200078e0200 */
[----:B------:R-:W-:Y:S06]  /*22b90*/  BRA `(.L_x_2611) ;  /* 0x00000000001c7947 */ /* 0x000fec0003800000 */
.L_x_2603:
[----:B------:R-:W-:Y:S01]  /*22ba0*/  UMOV UR4, URZ ;  /* 0x0000003f00047c82 */ /* 0x000fe20008000000 */
[----:B------:R-:W-:Y:S01]  /*22bb0*/  UMOV UR5, URZ ;  /* 0x0000003f00057c82 */ /* 0x000fe20008000000 */
[----:B------:R-:W-:Y:S01]  /*22bc0*/  ULDC UR6, c[0x0][0xc3c] ;  /* 0x00030f0000067ab9 */ /* 0x000fe20000000800 */
[----:B------:R-:W-:Y:S02]  /*22bd0*/  IMAD.MOV.U32 R16, RZ, RZ, R0 ;  /* 0x000000ffff107224 */ /* 0x000fe400078e0000 */
[----:B------:R-:W-:Y:S02]  /*22be0*/  IMAD.U32 R17, RZ, RZ, UR4 ;  /* 0x00000004ff117e24 */ /* 0x000fe4000f8e00ff */
[----:B------:R-:W-:Y:S02]  /*22bf0*/  IMAD.U32 R18, RZ, RZ, UR5 ;  /* 0x00000005ff127e24 */ /* 0x000fe4000f8e00ff */
[----:B------:R-:W-:-:S07]  /*22c00*/  IMAD.U32 R19, RZ, RZ, UR6 ;  /* 0x00000006ff137e24 */ /* 0x000fce000f8e00ff */
.L_x_2611:
        /* <DEDUP_REMOVED lines=10> */
.L_x_2600:
[----:B------:R-:W-:Y:S02]  /*22cb0*/  ULDC UR4, c[0x0][0xc3c] ;  /* 0x00030f0000047ab9 */ /* 0x000fe40000000800 */
[----:B---3--:R-:W-:-:S13]  /*22cc0*/  ISETP.GE.AND P0, PT, R19, UR4, PT ;  /* 0x0000000413007c0c */ /* 0x008fda000bf06270 */
[----:B------:R-:W-:Y:S05]  /*22cd0*/  @!P0 BRA `(.L_x_2612) ;  /* 0xffffff9400648947 */ /* 0x000fea000383ffff */
[----:B------:R-:W-:Y:S05]  /*22ce0*/  BSYNC B8 ;  /* 0x0000000000087941 */ /* 0x000fea0003800000 */
.L_x_2468:
[----:B--2---:R-:W2:Y:S01]  /*22cf0*/  LDL.LU R0, [R1+0x30] ;  /* 0x0000300001007983 */ /* 0x004ea20000300800 */
[----:B------:R-:W-:Y:S01]  /*22d00*/  BSSY B0, `(.L_x_2613) ;  /* 0x000000b000007945 */ /* 0x000fe20003800000 */
[----:B------:R-:W3:Y:S01]  /*22d10*/  S2R R5, SR_CgaCtaId ;  /* 0x0000000000057919 */ /* 0x000ee20000008800 */
[----:B--2---:R-:W-:-:S05]  /*22d20*/  VIADD R0, R0, 0x1 ;  /* 0x0000000100007836 */ /* 0x004fca0000000000 */
[----:B0-----:R-:W-:-:S04]  /*22d30*/  LEA.HI R2, R0, R0, RZ, 0x1 ;  /* 0x0000000000027211 */ /* 0x001fc800078f08ff */
[----:B------:R-:W-:Y:S02]  /*22d40*/  LOP3.LUT R3, R2, 0xfffffffe, RZ, 0xc0, !PT ;  /* 0xfffffffe02037812 */ /* 0x000fe400078ec0ff */
[----:B------:R-:W-:-:S03]  /*22d50*/  MOV R2, 0x400 ;  /* 0x0000040000027802 */ /* 0x000fc60000000f00 */
[----:B------:R-:W-:Y:S01]  /*22d60*/  IMAD.IADD R0, R0, 0x1, -R3 ;  /* 0x0000000100007824 */ /* 0x000fe200078e0a03 */
[----:B---3--:R-:W-:-:S04]  /*22d70*/  LEA R9, R5, R2, 0x18 ;  /* 0x0000000205097211 */ /* 0x008fc800078ec0ff */
[----:B------:R-:W-:-:S04]  /*22d80*/  SHF.L.U32 R0, R0, 0x1f, RZ ;  /* 0x0000001f00007819 */ /* 0x000fc800000006ff */
[----:B------:R-:W0:Y:S02]  /*22d90*/  SYNCS.PHASECHK.TRANS64.TRYWAIT P0, [R9+URZ+0x31c20], R0 ;  /* 0x031c2000090075a7 */ /* 0x000e24000800017f */
[----:B0-----:R-:W-:Y:S05]  /*22da0*/  @!P0 BRA `(.L_x_2614) ;  /* 0x0000002400788947 */ /* 0x001fea0003800000 */
.L_x_2713:
[----:B------:R-:W-:Y:S05]  /*22db0*/  BSYNC B0 ;  /* 0x0000000000007941 */ /* 0x000fea0003800000 */
.L_x_2613:
[----:B------:R-:W-:-:S03]  /*22dc0*/  UMOV UR4, 0xffffffff ;  /* 0xffffffff00047882 */ /* 0x000fc60000000000 */
[----:B------:R-:W-:Y:S05]  /*22dd0*/  BRA.DIV UR4, `(.L_x_2615) ;  /* 0x0000002604807947 */ /* 0x000fea000b800000 */
[----:B0-----:R-:W0:Y:S02]  /*22de0*/  S2R R0, SR_TID.X ;  /* 0x0000000000007919 */ /* 0x001e240000002100 */
[----:B0-----:R-:W-:-:S04]  /*22df0*/  SHF.R.U32.HI R0, RZ, 0x5, R0 ;  /* 0x00000005ff007819 */ /* 0x001fc80000011600 */
[----:B------:R-:W-:-:S05]  /*22e00*/  LOP3.LUT R0, R0, 0x3, RZ, 0xc0, !PT ;  /* 0x0000000300007812 */ /* 0x000fca00078ec0ff */
[----:B------:R0:W2:Y:S02]  /*22e10*/  SHFL.IDX PT, R14, R0, RZ, 0x1f ;  /* 0x00001fff000e7589 */ /* 0x0000a400000e0000 */
.L_x_2716:
[----:B--2---:R-:W-:-:S13]  /*22e20*/  ISETP.NE.AND P0, PT, R14, RZ, PT ;  /* 0x000000ff0e00720c */ /* 0x004fda0003f05270 */
[----:B------:R-:W-:Y:S05]  /*22e30*/  @P0 BRA `(.L_x_2311) ;  /* 0x0000000000900947 */ /* 0x000fea0003800000 */
[----:B------:R-:W-:-:S03]  /*22e40*/  UMOV UR4, 0xffffffff ;  /* 0xffffffff00047882 */ /* 0x000fc60000000000 */
[----:B------:R-:W-:Y:S05]  /*22e50*/  BRA.DIV UR4, `(.L_x_2616) ;  /* 0x0000002604947947 */ /* 0x000fea000b800000 */
[----:B------:R-:W-:-:S13]  /*22e60*/  ELECT P6, URZ, PT ;  /* 0x00000000003f782f */ /* 0x000fda00038c0000 */
.L_x_2719:
        /* <DEDUP_REMOVED lines=8> */
.L_x_2617:
        /* <DEDUP_REMOVED lines=12> */
.L_x_2720:
[----:B------:R-:W2:Y:S02]  /*22fb0*/  SYNCS.PHASECHK.TRANS64.TRYWAIT P0, [R7+URZ], R2 ;  /* 0x00000002070075a7 */ /* 0x000ea4000800017f */
[----:B--2---:R-:W-:Y:S05]  /*22fc0*/  @!P0 BRA `(.L_x_2619) ;  /* 0x00000024006c8947 */ /* 0x004fea0003800000 */
.L_x_2721:
[----:B------:R-:W-:Y:S05]  /*22fd0*/  @!P2 BRA `(.L_x_2620) ;  /* 0x000000000004a947 */ /* 0x000fea0003800000 */
[----:B------:R-:W-:Y:S01]  /*22fe0*/  BPT.TRAP 0x1 ;  /* 0x000000040000795c */ /* 0x000fe20000300000 */
.L_x_2620:
[----:B------:R-:W-:-:S04]  /*22ff0*/  VIADD R0, R9, 0x31c60 ;  /* 0x00031c6009007836 */ /* 0x000fc80000000000 */
[----:B------:R-:W-:-:S04]  /*23000*/  IMAD R4, R23, 0x8, R0 ;  /* 0x0000000817047824 */ /* 0x000fc800078e0200 */
[----:B------:R-:W3:Y:S02]  /*23010*/  SYNCS.PHASECHK.TRANS64.TRYWAIT P0, [R4+URZ], R3 ;  /* 0x00000003040075a7 */ /* 0x000ee4000800017f */
[----:B---3--:R-:W-:Y:S05]  /*23020*/  @!P0 BRA `(.L_x_2621) ;  /* 0x0000002400688947 */ /* 0x008fea0003800000 */
.L_x_2722:
[----:B------:R-:W-:-:S07]  /*23030*/  IMAD R5, R5, 0x8, R0 ;  /* 0x0000000805057824 */ /* 0x000fce00078e0200 */
.L_x_2622:
[----:B----4-:R4:W0:Y:S02]  /*23040*/  SYNCS.PHASECHK.TRANS64.TRYWAIT P0, [R5+URZ], R2 ;  /* 0x00000002050075a7 */ /* 0x010824000800017f */
[----:B0-----:R-:W-:Y:S05]  /*23050*/  @!P0 NANOSLEEP.SYNCS 0x989680 ;  /* 0x009896800000895d */ /* 0x001fea0003900000 */
[----:B------:R-:W0:Y:S02]  /*23060*/  @!P0 SYNCS.PHASECHK.TRANS64 P0, [R5+URZ], R2 ;  /* 0x00000002050085a7 */ /* 0x000e24000800007f */
[----:B0-----:R-:W-:Y:S05]  /*23070*/  @!P0 BRA `(.L_x_2622) ;  /* 0xfffffffc00f08947 */ /* 0x001fea000383ffff */
.L_x_2311:
[----:B------:R-:W-:Y:S05]  /*23080*/  BSYNC B9 ;  /* 0x0000000000097941 */ /* 0x000fea0003800000 */
.L_x_2308:
[----:B------:R-:W-:Y:S05]  /*23090*/  EXIT ;  /* 0x000000000000794d */ /* 0x000fea0003800000 */
.L_x_2327:
[----:B0-----:R0:W1:Y:S02]  /*230a0*/  SYNCS.PHASECHK.TRANS64.TRYWAIT P5, [R21+URZ+0x31c90], R87 ;  /* 0x031c9057150075a7 */ /* 0x00106400080a017f */
[----:B-1----:R-:W-:Y:S05]  /*230b0*/  @!P5 NANOSLEEP.SYNCS 0x989680 ;  /* 0x009896800000d95d */ /* 0x002fea0003900000 */
[----:B------:R-:W1:Y:S02]  /*230c0*/  @!P5 SYNCS.PHASECHK.TRANS64 P5, [R21+URZ+0x31c90], R87 ;  /* 0x031c90571500d5a7 */ /* 0x000e6400080a007f */
[----:B-1----:R-:W-:Y:S05]  /*230d0*/  @!P5 BRA `(.L_x_2327) ;  /* 0xfffffffc00f0d947 */ /* 0x002fea000383ffff */
[----:B------:R-:W-:Y:S05]  /*230e0*/  BRA `(.L_x_2623) ;  /* 0xfffffe0000207947 */ /* 0x000fea000383ffff */
.L_x_2355:
[----:B0-----:R0:W1:Y:S02]  /*230f0*/  SYNCS.PHASECHK.TRANS64.TRYWAIT P5, [R21+URZ+0x31c90], R87 ;  /* 0x031c9057150075a7 */ /* 0x00106400080a017f */
[----:B-1----:R-:W-:Y:S05]  /*23100*/  @!P5 NANOSLEEP.SYNCS 0x989680 ;  /* 0x009896800000d95d */ /* 0x002fea0003900000 */
[----:B------:R-:W1:Y:S02]  /*23110*/  @!P5 SYNCS.PHASECHK.TRANS64 P5, [R21+URZ+0x31c90], R87 ;  /* 0x031c90571500d5a7 */ /* 0x000e6400080a007f */
[----:B-1----:R-:W-:Y:S05]  /*23120*/  @!P5 BRA `(.L_x_2355) ;  /* 0xfffffffc00f0d947 */ /* 0x002fea000383ffff */
[----:B------:R-:W-:Y:S05]  /*23130*/  BRA `(.L_x_2624) ;  /* 0xfffffe1800a47947 */ /* 0x000fea000383ffff */
.L_x_2368:
[----:B0-----:R0:W1:Y:S02]  /*23140*/  SYNCS.PHASECHK.TRANS64.TRYWAIT P4, [R21+URZ+0x31c90], R87 ;  /* 0x031c9057150075a7 */ /* 0x001064000808017f */
[----:B-1----:R-:W-:Y:S05]  /*23150*/  @!P4 NANOSLEEP.SYNCS 0x989680 ;  /* 0x009896800000c95d */ /* 0x002fea0003900000 */
[----:B------:R-:W1:Y:S02]  /*23160*/  @!P4 SYNCS.PHASECHK.TRANS64 P4, [R21+URZ+0x31c90], R87 ;  /* 0x031c90571500c5a7 */ /* 0x000e64000808007f */
[----:B-1----:R-:W-:Y:S05]  /*23170*/  @!P4 BRA `(.L_x_2368) ;  /* 0xfffffffc00f0c947 */ /* 0x002fea000383ffff */
[----:B------:R-:W-:Y:S05]  /*23180*/  BRA `(.L_x_2625) ;  /* 0xfffffe3400287947 */ /* 0x000fea000383ffff */
.L_x_2372:
[----:B--2---:R2:W3:Y:S02]  /*23190*/  SYNCS.PHASECHK.TRANS64.TRYWAIT P3, [R21+URZ+0x31cb0], R87 ;  /* 0x031cb057150075a7 */ /* 0x0044e4000806017f */
[----:B---3--:R-:W-:Y:S05]  /*231a0*/  @!P3 NANOSLEEP.SYNCS 0x989680 ;  /* 0x009896800000b95d */ /* 0x008fea0003900000 */
[----:B------:R-:W3:Y:S02]  /*231b0*/  @!P3 SYNCS.PHASECHK.TRANS64 P3, [R21+URZ+0x31cb0], R87 ;  /* 0x031cb0571500b5a7 */ /* 0x000ee4000806007f */
[----:B---3--:R-:W-:Y:S05]  /*231c0*/  @!P3 BRA `(.L_x_2372) ;  /* 0xfffffffc00f0b947 */ /* 0x008fea000383ffff */
[----:B------:R-:W-:Y:S05]  /*231d0*/  BRA `(.L_x_2626) ;  /* 0xfffffe3400c07947 */ /* 0x000fea000383ffff */
.L_x_2378:
        /* <DEDUP_REMOVED lines=10> */
[----:B-1---5:R-:W-:Y:S05]  /*23280*/  WARPSYNC.COLLECTIVE R15, `(.L_x_2628) ;  /* 0x000000000f087348 */ /* 0x022fea0003c00000 */
[----:B------:R0:W2:Y:S02]  /*23290*/  SHFL.IDX P6, R14, R13, R12, R11 ;  /* 0x0000000c0d0e7389 */ /* 0x0000a400000c000b */
[----:B012--5:R-:W-:Y:S01]  /*232a0*/  ENDCOLLECTIVE ;  /* 0x000000000000791b */ /* 0x027fe20003800000 */
.L_x_2628:
[----:B------:R-:W-:Y:S05]  /*232b0*/  BSYNC B0 ;  /* 0x0000000000007941 */ /* 0x000fea0003800000 */
.L_x_2627:
[----:B------:R2:W-:Y:S01]  /*232c0*/  STL [R1+0x28], R14 ;  /* 0x0000280e01007387 */ /* 0x0005e20000100800 */
[----:B------:R-:W-:Y:S05]  /*232d0*/  BRA `(.L_x_2629) ;  /* 0xfffffe3c00547947 */ /* 0x000fea000383ffff */
.L_x_2389:
[----:B------:R-:W-:Y:S01]  /*232e0*/  BSSY B1, `(.L_x_2630) ;  /* 0x0000007000017945 */ /* 0x000fe20003800000 */
[----:B------:R-:W-:Y:S02]  /*232f0*/  IMAD.MOV.U32 R12, RZ, RZ, RZ ;  /* 0x000000ffff0c7224 */ /* 0x000fe400078e00ff */
[----:B------:R-:W-:Y:S02]  /*23300*/  IMAD.MOV.U32 R11, RZ, RZ, 0x1e1f ;  /* 0x00001e1fff0b7424 */ /* 0x000fe400078e00ff */
[----:B------:R-:W-:-:S07]  /*23310*/  IMAD.MOV.U32 R15, RZ, RZ, -0x1 ;  /* 0xffffffffff0f7424 */ /* 0x000fce00078e00ff */
[----:B-12---:R-:W-:Y:S05]  /*23320*/  WARPSYNC.COLLECTIVE R15, `(.L_x_2631) ;  /* 0x000000000f087348 */ /* 0x006fea0003c00000 */
[----:B--2---:R0:W2:Y:S02]  /*23330*/  SHFL.IDX P6, R14, R13, R12, R11 ;  /* 0x0000000c0d0e7389 */ /* 0x0040a400000c000b */
[----:B012---:R-:W-:Y:S01]  /*23340*/  ENDCOLLECTIVE ;  /* 0x000000000000791b */ /* 0x007fe20003800000 */
.L_x_2631:
[----:B------:R-:W-:Y:S05]  /*23350*/  BSYNC B1 ;  /* 0x0000000000017941 */ /* 0x000fea0003800000 */
.L_x_2630:
        /* <DEDUP_REMOVED lines=8> */
.L_x_2632:
[----:B------:R-:W-:Y:S02]  /*233e0*/  IMAD.MOV.U32 R13, RZ, RZ, R5 ;  /* 0x000000ffff0d7224 */ /* 0x000fe400078e0005 */
[----:B------:R-:W-:-:S07]  /*233f0*/  IMAD.MOV.U32 R0, RZ, RZ, R14 ;  /* 0x000000ffff007224 */ /* 0x000fce00078e000e */
[----:B------:R-:W-:Y:S05]  /*23400*/  WARPSYNC.COLLECTIVE R15, `(.L_x_2633) ;  /* 0x000000000f087348 */ /* 0x000fea0003c00000 */
[----:B------:R0:W1:Y:S02]  /*23410*/  SHFL.IDX P6, R14, R13, R12, R11 ;  /* 0x0000000c0d0e7389 */ /* 0x00006400000c000b */
[----:B01----:R-:W-:Y:S01]  /*23420*/  ENDCOLLECTIVE ;  /* 0x000000000000791b */ /* 0x003fe20003800000 */
.L_x_2633:
[----:B------:R-:W-:Y:S02]  /*23430*/  IMAD.MOV.U32 R13, RZ, RZ, R4 ;  /* 0x000000ffff0d7224 */ /* 0x000fe400078e0004 */
[----:B------:R-:W-:-:S07]  /*23440*/  IMAD.MOV.U32 R5, RZ, RZ, R14 ;  /* 0x000000ffff057224 */ /* 0x000fce00078e000e */
[----:B------:R-:W-:Y:S05]  /*23450*/  WARPSYNC.COLLECTIVE R15, `(.L_x_2634) ;  /* 0x000000000f087348 */ /* 0x000fea0003c00000 */
[----:B------:R0:W1:Y:S02]  /*23460*/  SHFL.IDX P6, R14, R13, R12, R11 ;  /* 0x0000000c0d0e7389 */ /* 0x00006400000c000b */
[----:B01----:R-:W-:Y:S01]  /*23470*/  ENDCOLLECTIVE ;  /* 0x000000000000791b */ /* 0x003fe20003800000 */
.L_x_2634:
[----:B------:R-:W-:Y:S05]  /*23480*/  BRA `(.L_x_2635) ;  /* 0xfffffe4000c87947 */ /* 0x000fea000383ffff */
.L_x_2393:
[----:B0-----:R0:W1:Y:S02]  /*23490*/  SYNCS.PHASECHK.TRANS64.TRYWAIT P1, [R22+URZ+0x31c00], R3 ;  /* 0x031c0003160075a7 */ /* 0x001064000802017f */
[----:B-1----:R-:W-:Y:S05]  /*234a0*/  @!P1 NANOSLEEP.SYNCS 0x989680 ;  /* 0x009896800000995d */ /* 0x002fea0003900000 */
[----:B------:R-:W1:Y:S02]  /*234b0*/  @!P1 SYNCS.PHASECHK.TRANS64 P1, [R22+URZ+0x31c00], R3 ;  /* 0x031c0003160095a7 */ /* 0x000e64000802007f */
[----:B-1----:R-:W-:Y:S05]  /*234c0*/  @!P1 BRA `(.L_x_2393) ;  /* 0xfffffffc00f09947 */ /* 0x002fea000383ffff */
[----:B------:R-:W-:Y:S05]  /*234d0*/  BRA `(.L_x_2636) ;  /* 0xfffffe4800f87947 */ /* 0x000fea000383ffff */
.L_x_2405:
[----:B------:R-:W-:Y:S01]  /*234e0*/  BSSY B1, `(.L_x_2637) ;  /* 0x0000007000017945 */ /* 0x000fe20003800000 */
[----:B------:R-:W-:Y:S02]  /*234f0*/  IMAD.MOV.U32 R12, RZ, RZ, RZ ;  /* 0x000000ffff0c7224 */ /* 0x000fe400078e00ff */
[----:B------:R-:W-:Y:S02]  /*23500*/  IMAD.MOV.U32 R11, RZ, RZ, 0x1e1f ;  /* 0x00001e1fff0b7424 */ /* 0x000fe400078e00ff */
[----:B------:R-:W-:-:S07]  /*23510*/  IMAD.MOV.U32 R15, RZ, RZ, -0x1 ;  /* 0xffffffffff0f7424 */ /* 0x000fce00078e00ff */
[----:B-1----:R-:W-:Y:S05]  /*23520*/  WARPSYNC.COLLECTIVE R15, `(.L_x_2638) ;  /* 0x000000000f087348 */ /* 0x002fea0003c00000 */
[----:B------:R0:W2:Y:S02]  /*23530*/  SHFL.IDX P6, R14, R13, R12, R11 ;  /* 0x0000000c0d0e7389 */ /* 0x0000a400000c000b */
[----:B012---:R-:W-:Y:S01]  /*23540*/  ENDCOLLECTIVE ;  /* 0x000000000000791b */ /* 0x007fe20003800000 */
.L_x_2638:
[----:B------:R-:W-:Y:S05]  /*23550*/  BSYNC B1 ;  /* 0x0000000000017941 */ /* 0x000fea0003800000 */
.L_x_2637:
        /* <DEDUP_REMOVED lines=8> */
.L_x_2639:
[----:B------:R-:W-:Y:S02]  /*235e0*/  IMAD.MOV.U32 R33, RZ, RZ, R3 ;  /* 0x000000ffff217224 */ /* 0x000fe400078e0003 */
[----:B------:R-:W-:Y:S02]  /*235f0*/  IMAD.MOV.U32 R13, RZ, RZ, R5 ;  /* 0x000000ffff0d7224 */ /* 0x000fe400078e0005 */
[----:B------:R-:W-:-:S07]  /*23600*/  IMAD.MOV.U32 R0, RZ, RZ, R14 ;  /* 0x000000ffff007224 */ /* 0x000fce00078e000e */
[----:B------:R-:W-:Y:S05]  /*23610*/  WARPSYNC.COLLECTIVE R15, `(.L_x_2640) ;  /* 0x000000000f087348 */ /* 0x000fea0003c00000 */
[----:B------:R0:W1:Y:S02]  /*23620*/  SHFL.IDX P6, R14, R13, R12, R11 ;  /* 0x0000000c0d0e7389 */ /* 0x00006400000c000b */
[----:B01----:R-:W-:Y:S01]  /*23630*/  ENDCOLLECTIVE ;  /* 0x000000000000791b */ /* 0x003fe20003800000 */
.L_x_2640:
[----:B------:R-:W-:Y:S02]  /*23640*/  IMAD.MOV.U32 R32, RZ, RZ, R0 ;  /* 0x000000ffff207224 */ /* 0x000fe400078e0000 */
[----:B------:R-:W-:Y:S02]  /*23650*/  IMAD.MOV.U32 R13, RZ, RZ, R4 ;  /* 0x000000ffff0d7224 */ /* 0x000fe400078e0004 */
[----:B------:R-:W-:-:S07]  /*23660*/  IMAD.MOV.U32 R5, RZ, RZ, R14 ;  /* 0x000000ffff057224 */ /* 0x000fce00078e000e */
[----:B------:R-:W-:Y:S05]  /*23670*/  WARPSYNC.COLLECTIVE R15, `(.L_x_2641) ;  /* 0x000000000f087348 */ /* 0x000fea0003c00000 */
[----:B------:R0:W1:Y:S02]  /*23680*/  SHFL.IDX P6, R14, R13, R12, R11 ;  /* 0x0000000c0d0e7389 */ /* 0x00006400000c000b */
[----:B01----:R-:W-:Y:S01]  /*23690*/  ENDCOLLECTIVE ;  /* 0x000000000000791b */ /* 0x003fe20003800000 */
.L_x_2641:
[----:B------:R-:W-:Y:S05]  /*236a0*/  BRA `(.L_x_2642) ;  /* 0xfffffe5c00cc7947 */ /* 0x000fea000383ffff */
.L_x_2409:
[----:B0-----:R0:W1:Y:S02]  /*236b0*/  SYNCS.PHASECHK.TRANS64.TRYWAIT P1, [R22+URZ+0x31c00], R3 ;  /* 0x031c0003160075a7 */ /* 0x001064000802017f */
[----:B-1----:R-:W-:Y:S05]  /*236c0*/  @!P1 NANOSLEEP.SYNCS 0x989680 ;  /* 0x009896800000995d */ /* 0x002fea0003900000 */
[----:B------:R-:W1:Y:S02]  /*236d0*/  @!P1 SYNCS.PHASECHK.TRANS64 P1, [R22+URZ+0x31c00], R3 ;  /* 0x031c0003160095a7 */ /* 0x000e64000802007f */
[----:B-1----:R-:W-:Y:S05]  /*236e0*/  @!P1 BRA `(.L_x_2409) ;  /* 0xfffffffc00f09947 */ /* 0x002fea000383ffff */
[----:B------:R-:W-:Y:S05]  /*236f0*/  BRA `(.L_x_2643) ;  /* 0xfffffe6400507947 */ /* 0x000fea000383ffff */
.L_x_2417:
[----:B--2---:R2:W3:Y:S02]  /*23700*/  SYNCS.PHASECHK.TRANS64.TRYWAIT P2, [R21+URZ+0x31c30], R0 ;  /* 0x031c3000150075a7 */ /* 0x0044e4000804017f */
[----:B---3--:R-:W-:Y:S05]  /*23710*/  @!P2 NANOSLEEP.SYNCS 0x989680 ;  /* 0x009896800000a95d */ /* 0x008fea0003900000 */
[----:B------:R-:W3:Y:S02]  /*23720*/  @!P2 SYNCS.PHASECHK.TRANS64 P2, [R21+URZ+0x31c30], R0 ;  /* 0x031c30001500a5a7 */ /* 0x000ee4000804007f */
[----:B---3--:R-:W-:Y:S05]  /*23730*/  @!P2 BRA `(.L_x_2417) ;  /* 0xfffffffc00f0a947 */ /* 0x008fea000383ffff */
[----:B------:R-:W-:Y:S05]  /*23740*/  BRA `(.L_x_2416) ;  /* 0xfffffe7800cc7947 */ /* 0x000fea000383ffff */
.L_x_2423:
[----:B--2---:R2:W3:Y:S02]  /*23750*/  SYNCS.PHASECHK.TRANS64.TRYWAIT P3, [R0+URZ+0x31c30], R21 ;  /* 0x031c3015000075a7 */ /* 0x0044e4000806017f */
[----:B---3--:R-:W-:Y:S05]  /*23760*/  @!P3 NANOSLEEP.SYNCS 0x989680 ;  /* 0x009896800000b95d */ /* 0x008fea0003900000 */
[----:B------:R-:W3:Y:S02]  /*23770*/  @!P3 SYNCS.PHASECHK.TRANS64 P3, [R0+URZ+0x31c30], R21 ;  /* 0x031c30150000b5a7 */ /* 0x000ee4000806007f */
[----:B---3--:R-:W-:Y:S05]  /*23780*/  @!P3 BRA `(.L_x_2423) ;  /* 0xfffffffc00f0b947 */ /* 0x008fea000383ffff */
[----:B------:R-:W-:Y:S05]  /*23790*/  BRA `(.L_x_2422) ;  /* 0xfffffebc00d07947 */ /* 0x000fea000383ffff */
.L_x_2427:
[----:B--2---:R2:W3:Y:S02]  /*237a0*/  SYNCS.PHASECHK.TRANS64.TRYWAIT P2, [R14+URZ+0x31c50], R0 ;  /* 0x031c50000e0075a7 */ /* 0x0044e4000804017f */
[----:B---3--:R-:W-:Y:S05]  /*237b0*/  @!P2 NANOSLEEP.SYNCS 0x989680 ;  /* 0x009896800000a95d */ /* 0x008fea0003900000 */
[----:B------:R-:W3:Y:S02]  /*237c0*/  @!P2 SYNCS.PHASECHK.TRANS64 P2, [R14+URZ+0x31c50], R0 ;  /* 0x031c50000e00a5a7 */ /* 0x000ee4000804007f */
[----:B---3--:R-:W-:Y:S05]  /*237d0*/  @!P2 BRA `(.L_x_2427) ;  /* 0xfffffffc00f0a947 */ /* 0x008fea000383ffff */
[----:B------:R-:W-:Y:S05]  /*237e0*/  BRA `(.L_x_2424) ;  /* 0xfffffee000747947 */ /* 0x000fea000383ffff */
.L_x_2434:
[----:B--2---:R2:W3:Y:S02]  /*237f0*/  SYNCS.PHASECHK.TRANS64.TRYWAIT P3, [R0+URZ+0x31c30], R21 ;  /* 0x031c3015000075a7 */ /* 0x0044e4000806017f */
[----:B---3--:R-:W-:Y:S05]  /*23800*/  @!P3 NANOSLEEP.SYNCS 0x989680 ;  /* 0x009896800000b95d */ /* 0x008fea0003900000 */
[----:B------:R-:W3:Y:S02]  /*23810*/  @!P3 SYNCS.PHASECHK.TRANS64 P3, [R0+URZ+0x31c30], R21 ;  /* 0x031c30150000b5a7 */ /* 0x000ee4000806007f */
[----:B---3--:R-:W-:Y:S05]  /*23820*/  @!P3 BRA `(.L_x_2434) ;  /* 0xfffffffc00f0b947 */ /* 0x008fea000383ffff */
[----:B------:R-:W-:Y:S05]  /*23830*/  BRA `(.L_x_2433) ;  /* 0xffffff0c00cc7947 */ /* 0x000fea000383ffff */
.L_x_2439:
[----:B--2---:R2:W3:Y:S02]  /*23840*/  SYNCS.PHASECHK.TRANS64.TRYWAIT P2, [R14+URZ+0x31c50], R0 ;  /* 0x031c50000e0075a7 */ /* 0x0044e4000804017f */
[----:B---3--:R-:W-:Y:S05]  /*23850*/  @!P2 NANOSLEEP.SYNCS 0x989680 ;  /* 0x009896800000a95d */ /* 0x008fea0003900000 */
[----:B------:R-:W3:Y:S02]  /*23860*/  @!P2 SYNCS.PHASECHK.TRANS64 P2, [R14+URZ+0x31c50], R0 ;  /* 0x031c50000e00a5a7 */ /* 0x000ee4000804007f */
[----:B---3--:R-:W-:Y:S05]  /*23870*/  @!P2 BRA `(.L_x_2439) ;  /* 0xfffffffc00f0a947 */ /* 0x008fea000383ffff */
[----:B------:R-:W-:Y:S05]  /*23880*/  BRA `(.L_x_2438) ;  /* 0xffffff3000747947 */ /* 0x000fea000383ffff */
.L_x_2444:
[----:B-1----:R1:W3:Y:S02]  /*23890*/  SYNCS.PHASECHK.TRANS64.TRYWAIT P0, [R7+URZ+0x31c50], R4 ;  /* 0x031c5004070075a7 */ /* 0x0022e4000800017f */
[----:B---3--:R-:W-:Y:S05]  /*238a0*/  @!P0 NANOSLEEP.SYNCS 0x989680 ;  /* 0x009896800000895d */ /* 0x008fea0003900000 */
[----:B------:R-:W3:Y:S02]  /*238b0*/  @!P0 SYNCS.PHASECHK.TRANS64 P0, [R7+URZ+0x31c50], R4 ;  /* 0x031c5004070085a7 */ /* 0x000ee4000800007f */
[----:B---3--:R-:W-:Y:S05]  /*238c0*/  @!P0 BRA `(.L_x_2444) ;  /* 0xfffffffc00f08947 */ /* 0x008fea000383ffff */
[----:B------:R-:W-:Y:S05]  /*238d0*/  BRA `(.L_x_2443) ;  /* 0xffffff5000e87947 */ /* 0x000fea000383ffff */
.L_x_2454:
[----:B------:R-:W-:Y:S02]  /*238e0*/  IMAD.MOV.U32 R13, RZ, RZ, R2 ;  /* 0x000000ffff0d7224 */ /* 0x000fe400078e0002 */
[----:B------:R-:W-:Y:S02]  /*238f0*/  IMAD.MOV.U32 R12, RZ, RZ, RZ ;  /* 0x000000ffff0c7224 */ /* 0x000fe400078e00ff */
[----:B------:R-:W-:Y:S02]  /*23900*/  IMAD.MOV.U32 R11, RZ, RZ, 0x1c1f ;  /* 0x00001c1fff0b7424 */ /* 0x000fe400078e00ff */
[----:B------:R-:W-:-:S07]  /*23910*/  IMAD.MOV.U32 R15, RZ, RZ, -0x1 ;  /* 0xffffffffff0f7424 */ /* 0x000fce00078e00ff */
[----:B------:R-:W-:Y:S05]  /*23920*/  WARPSYNC.COLLECTIVE R15, `(.L_x_2644) ;  /* 0x000000000f087348 */ /* 0x000fea0003c00000 */
[----:B------:R0:W1:Y:S02]  /*23930*/  SHFL.IDX P6, R14, R13, R12, R11 ;  /* 0x0000000c0d0e7389 */ /* 0x00006400000c000b */
[----:B01----:R-:W-:Y:S01]  /*23940*/  ENDCOLLECTIVE ;  /* 0x000000000000791b */ /* 0x003fe20003800000 */
.L_x_2644:
[----:B------:R-:W-:Y:S02]  /*23950*/  IMAD.MOV.U32 R13, RZ, RZ, R0 ;  /* 0x000000ffff0d7224 */ /* 0x000fe400078e0000 */
[----:B------:R-:W-:-:S07]  /*23960*/  IMAD.MOV.U32 R3, RZ, RZ, R14 ;  /* 0x000000ffff037224 */ /* 0x000fce00078e000e */
[----:B------:R-:W-:Y:S05]  /*23970*/  WARPSYNC.COLLECTIVE R15, `(.L_x_2645) ;  /* 0x000000000f087348 */ /* 0x000fea0003c00000 */
[----:B------:R0:W1:Y:S02]  /*23980*/  SHFL.IDX P6, R14, R13, R12, R11 ;  /* 0x0000000c0d0e7389 */ /* 0x00006400000c000b */
[----:B01----:R-:W-:Y:S01]  /*23990*/  ENDCOLLECTIVE ;  /* 0x000000000000791b */ /* 0x003fe20003800000 */
.L_x_2645:
[----:B------:R-:W-:Y:S05]  /*239a0*/  BRA `(.L_x_2646) ;  /* 0xffffff7800107947 */ /* 0x000fea000383ffff */
.L_x_2457:
[----:B------:R-:W-:Y:S01]  /*239b0*/  BSSY B1, `(.L_x_2647) ;  /* 0x0000008000017945 */ /* 0x000fe20003800000 */
[----:B------:R-:W-:Y:S02]  /*239c0*/  IMAD.MOV.U32 R13, RZ, RZ, R2 ;  /* 0x000000ffff0d7224 */ /* 0x000fe400078e0002 */
[----:B------:R-:W-:Y:S02]  /*239d0*/  IMAD.MOV.U32 R12, RZ, RZ, 0x1 ;  /* 0x00000001ff0c7424 */ /* 0x000fe400078e00ff */
[----:B---3--:R-:W-:Y:S02]  /*239e0*/  IMAD.MOV.U32 R11, RZ, RZ, 0x1c1f ;  /* 0x00001c1fff0b7424 */ /* 0x008fe400078e00ff */
[----:B------:R-:W-:-:S07]  /*239f0*/  IMAD.MOV.U32 R15, RZ, RZ, -0x1 ;  /* 0xffffffffff0f7424 */ /* 0x000fce00078e00ff */
[----:B012---:R-:W-:Y:S05]  /*23a00*/  WARPSYNC.COLLECTIVE R15, `(.L_x_2648) ;  /* 0x000000000f087348 */ /* 0x007fea0003c00000 */
[----:B--2---:R2:W3:Y:S02]  /*23a10*/  SHFL.IDX P6, R14, R13, R12, R11 ;  /* 0x0000000c0d0e7389 */ /* 0x0044e400000c000b */
[----:B0123--:R-:W-:Y:S01]  /*23a20*/  ENDCOLLECTIVE ;  /* 0x000000000000791b */ /* 0x00ffe20003800000 */
.L_x_2648:
[----:B------:R-:W-:Y:S05]  /*23a30*/  BSYNC B1 ;  /* 0x0000000000017941 */ /* 0x000fea0003800000 */
.L_x_2647:
        /* <DEDUP_REMOVED lines=8> */
.L_x_2649:
[----:B------:R-:W-:Y:S05]  /*23ac0*/  BRA `(.L_x_2650) ;  /* 0xffffff7800247947 */ /* 0x000fea000383ffff */
.L_x_2474:
[----:B------:R-:W1:Y:S01]  /*23ad0*/  S2R R6, SR_TID.X ;  /* 0x0000000000067919 */ /* 0x000e620000002100 */
[----:B------:R-:W-:Y:S01]  /*23ae0*/  BSSY B1, `(.L_x_2651) ;  /* 0x000000a000017945 */ /* 0x000fe20003800000 */
[----:B0-----:R-:W-:Y:S02]  /*23af0*/  IMAD.MOV.U32 R12, RZ, RZ, RZ ;  /* 0x000000ffff0c7224 */ /* 0x001fe400078e00ff */
[----:B------:R-:W-:Y:S02]  /*23b00*/  IMAD.MOV.U32 R11, RZ, RZ, 0x1f ;  /* 0x0000001fff0b7424 */ /* 0x000fe400078e00ff */
[----:B------:R-:W-:Y:S01]  /*23b10*/  IMAD.MOV.U32 R15, RZ, RZ, -0x1 ;  /* 0xffffffffff0f7424 */ /* 0x000fe200078e00ff */
[----:B-1----:R-:W-:-:S04]  /*23b20*/  SHF.R.U32.HI R6, RZ, 0x5, R6 ;  /* 0x00000005ff067819 */ /* 0x002fc80000011606 */
[----:B------:R-:W-:-:S05]  /*23b30*/  LOP3.LUT R6, R6, 0x3, RZ, 0xc0, !PT ;  /* 0x0000000306067812 */ /* 0x000fca00078ec0ff */
[----:B------:R-:W-:-:S07]  /*23b40*/  IMAD.MOV.U32 R13, RZ, RZ, R6 ;  /* 0x000000ffff0d7224 */ /* 0x000fce00078e0006 */
[----:B------:R-:W-:Y:S05]  /*23b50*/  WARPSYNC.COLLECTIVE R15, `(.L_x_2652) ;  /* 0x000000000f087348 */ /* 0x000fea0003c00000 */
[----:B------:R0:W1:Y:S02]  /*23b60*/  SHFL.IDX P6, R14, R13, R12, R11 ;  /* 0x0000000c0d0e7389 */ /* 0x00006400000c000b */
[----:B01----:R-:W-:Y:S01]  /*23b70*/  ENDCOLLECTIVE ;  /* 0x000000000000791b */ /* 0x003fe20003800000 */
.L_x_2652:
[----:B------:R-:W-:Y:S05]  /*23b80*/  BSYNC B1 ;  /* 0x0000000000017941 */ /* 0x000fea0003800000 */
.L_x_2651:
[----:B------:R-:W-:Y:S05]  /*23b90*/  BRA `(.L_x_2653) ;  /* 0xffffff8c00a07947 */ /* 0x000fea000383ffff */
.L_x_2476:
[----:B------:R-:W-:Y:S01]  /*23ba0*/  BSSY B1, `(.L_x_2654) ;  /* 0x0000006000017945 */ /* 0x000fe20003800000 */
[----:B------:R-:W-:-:S07]  /*23bb0*/  IMAD.MOV.U32 R15, RZ, RZ, -0x1 ;  /* 0xffffffffff0f7424 */ /* 0x000fce00078e00ff */
[----:B01----:R-:W-:Y:S05]  /*23bc0*/  WARPSYNC.COLLECTIVE R15, `(.L_x_2655) ;  /* 0x000000000f0c7348 */ /* 0x003fea0003c00000 */
[----:B------:R-:W-:Y:S02]  /*23bd0*/  ELECT P6, UR62, PT ;  /* 0x00000000003e782f */ /* 0x000fe400038c0000 */
[----:B------:R-:W-:Y:S01]  /*23be0*/  MOV R14, UR62 ;  /* 0x0000003e000e7c02 */ /* 0x000fe20008000f00 */
[----:B01----:R-:W-:Y:S10]  /*23bf0*/  ENDCOLLECTIVE ;  /* 0x000000000000791b */ /* 0x003ff40003800000 */
.L_x_2655:
[----:B------:R-:W-:Y:S05]  /*23c00*/  BSYNC B1 ;  /* 0x0000000000017941 */ /* 0x000fea0003800000 */
.L_x_2654:
[----:B------:R-:W-:Y:S05]  /*23c10*/  BRA `(.L_x_2475) ;  /* 0xffffff8c00987947 */ /* 0x000fea000383ffff */
.L_x_2478:
[----:B-1----:R1:W2:Y:S02]  /*23c20*/  SYNCS.PHASECHK.TRANS64.TRYWAIT P0, [R22+URZ+0x31c20], R5 ;  /* 0x031c2005160075a7 */ /* 0x0022a4000800017f */
[----:B--2---:R-:W-:Y:S05]  /*23c30*/  @!P0 NANOSLEEP.SYNCS 0x989680 ;  /* 0x009896800000895d */ /* 0x004fea0003900000 */
[----:B------:R-:W2:Y:S02]  /*23c40*/  @!P0 SYNCS.PHASECHK.TRANS64 P0, [R22+URZ+0x31c20], R5 ;  /* 0x031c2005160085a7 */ /* 0x000ea4000800007f */
[----:B--2---:R-:W-:Y:S05]  /*23c50*/  @!P0 BRA `(.L_x_2478) ;  /* 0xfffffffc00f08947 */ /* 0x004fea000383ffff */
[----:B------:R-:W-:Y:S05]  /*23c60*/  BRA `(.L_x_2656) ;  /* 0xffffff8c00a87947 */ /* 0x000fea000383ffff */
.L_x_2482:
[----:B--2---:R2:W3:Y:S02]  /*23c70*/  SYNCS.PHASECHK.TRANS64.TRYWAIT P0, [R9+URZ+0x31ca0], R8 ;  /* 0x031ca008090075a7 */ /* 0x0044e4000800017f */
[----:B---3--:R-:W-:Y:S05]  /*23c80*/  @!P0 NANOSLEEP.SYNCS 0x989680 ;  /* 0x009896800000895d */ /* 0x008fea0003900000 */
[----:B------:R-:W3:Y:S02]  /*23c90*/  @!P0 SYNCS.PHASECHK.TRANS64 P0, [R9+URZ+0x31ca0], R8 ;  /* 0x031ca008090085a7 */ /* 0x000ee4000800007f */
[----:B---3--:R-:W-:Y:S05]  /*23ca0*/  @!P0 BRA `(.L_x_2482) ;  /* 0xfffffffc00f08947 */ /* 0x008fea000383ffff */
[----:B------:R-:W-:Y:S05]  /*23cb0*/  BRA `(.L_x_2657) ;  /* 0xffffff8c00c47947 */ /* 0x000fea000383ffff */
.L_x_2489:
[----:B0-----:R0:W1:Y:S02]  /*23cc0*/  SYNCS.PHASECHK.TRANS64.TRYWAIT P0, [R9+URZ+0x31cc0], R8 ;  /* 0x031cc008090075a7 */ /* 0x001064000800017f */
[----:B-1----:R-:W-:Y:S05]  /*23cd0*/  @!P0 NANOSLEEP.SYNCS 0x989680 ;  /* 0x009896800000895d */ /* 0x002fea0003900000 */
[----:B------:R-:W1:Y:S02]  /*23ce0*/  @!P0 SYNCS.PHASECHK.TRANS64 P0, [R9+URZ+0x31cc0], R8 ;  /* 0x031cc008090085a7 */ /* 0x000e64000800007f */
[----:B-1----:R-:W-:Y:S05]  /*23cf0*/  @!P0 BRA `(.L_x_2489) ;  /* 0xfffffffc00f08947 */ /* 0x002fea000383ffff */
[----:B------:R-:W-:Y:S05]  /*23d00*/  BRA `(.L_x_2658) ;  /* 0xffffff9000c07947 */ /* 0x000fea000383ffff */
.L_x_2498:
[----:B-1----:R1:W2:Y:S02]  /*23d10*/  SYNCS.PHASECHK.TRANS64.TRYWAIT P1, [R8+URZ+0x31ca0], R7 ;  /* 0x031ca007080075a7 */ /* 0x0022a4000802017f */
[----:B--2---:R-:W-:Y:S05]  /*23d20*/  @!P1 NANOSLEEP.SYNCS 0x989680 ;  /* 0x009896800000995d */ /* 0x004fea0003900000 */
[----:B------:R-:W2:Y:S02]  /*23d30*/  @!P1 SYNCS.PHASECHK.TRANS64 P1, [R8+URZ+0x31ca0], R7 ;  /* 0x031ca007080095a7 */ /* 0x000ea4000802007f */
[----:B--2---:R-:W-:Y:S05]  /*23d40*/  @!P1 BRA `(.L_x_2498) ;  /* 0xfffffffc00f09947 */ /* 0x004fea000383ffff */
[----:B------:R-:W-:Y:S05]  /*23d50*/  BRA `(.L_x_2659) ;  /* 0xffffff9800007947 */ /* 0x000fea000383ffff */
.L_x_2505:
[----:B0-----:R0:W2:Y:S02]  /*23d60*/  SYNCS.PHASECHK.TRANS64.TRYWAIT P1, [R8+URZ+0x31cc0], R7 ;  /* 0x031cc007080075a7 */ /* 0x0010a4000802017f */
[----:B--2---:R-:W-:Y:S05]  /*23d70*/  @!P1 NANOSLEEP.SYNCS 0x989680 ;  /* 0x009896800000995d */ /* 0x004fea0003900000 */
[----:B------:R-:W2:Y:S02]  /*23d80*/  @!P1 SYNCS.PHASECHK.TRANS64 P1, [R8+URZ+0x31cc0], R7 ;  /* 0x031cc007080095a7 */ /* 0x000ea4000802007f */
[----:B--2---:R-:W-:Y:S05]  /*23d90*/  @!P1 BRA `(.L_x_2505) ;  /* 0xfffffffc00f09947 */ /* 0x004fea000383ffff */
[----:B------:R-:W-:Y:S05]  /*23da0*/  BRA `(.L_x_2660) ;  /* 0xffffff9800f87947 */ /* 0x000fea000383ffff */
.L_x_2520:
[----:B------:R-:W3:Y:S01]  /*23db0*/  S2R R20, SR_TID.X ;  /* 0x0000000000147919 */ /* 0x000ee20000002100 */
[----:B------:R-:W-:Y:S01]  /*23dc0*/  BSSY B0, `(.L_x_2661) ;  /* 0x000000a000007945 */ /* 0x000fe20003800000 */
[----:B0-----:R-:W-:Y:S02]  /*23dd0*/  IMAD.MOV.U32 R12, RZ, RZ, RZ ;  /* 0x000000ffff0c7224 */ /* 0x001fe400078e00ff */
[----:B------:R-:W-:Y:S02]  /*23de0*/  IMAD.MOV.U32 R11, RZ, RZ, 0x1f ;  /* 0x0000001fff0b7424 */ /* 0x000fe400078e00ff */
[----:B------:R-:W-:Y:S01]  /*23df0*/  IMAD.MOV.U32 R15, RZ, RZ, -0x1 ;  /* 0xffffffffff0f7424 */ /* 0x000fe200078e00ff */
[----:B---3--:R-:W-:-:S04]  /*23e00*/  SHF.R.U32.HI R20, RZ, 0x5, R20 ;  /* 0x00000005ff147819 */ /* 0x008fc80000011614 */
[----:B------:R-:W-:-:S05]  /*23e10*/  LOP3.LUT R20, R20, 0x3, RZ, 0xc0, !PT ;  /* 0x0000000314147812 */ /* 0x000fca00078ec0ff */
[----:B------:R-:W-:-:S07]  /*23e20*/  IMAD.MOV.U32 R13, RZ, RZ, R20 ;  /* 0x000000ffff0d7224 */ /* 0x000fce00078e0014 */
[----:B-12---:R-:W-:Y:S05]  /*23e30*/  WARPSYNC.COLLECTIVE R15, `(.L_x_2662) ;  /* 0x000000000f087348 */ /* 0x006fea0003c00000 */
[----:B------:R0:W3:Y:S02]  /*23e40*/  SHFL.IDX P6, R14, R13, R12, R11 ;  /* 0x0000000c0d0e7389 */ /* 0x0000e400000c000b */
[----:B0123--:R-:W-:Y:S01]  /*23e50*/  ENDCOLLECTIVE ;  /* 0x000000000000791b */ /* 0x00ffe20003800000 */
.L_x_2662:
[----:B------:R-:W-:Y:S05]  /*23e60*/  BSYNC B0 ;  /* 0x0000000000007941 */ /* 0x000fea0003800000 */
.L_x_2661:
[----:B------:R-:W-:Y:S05]  /*23e70*/  BRA `(.L_x_2663) ;  /* 0xffffffa400b47947 */ /* 0x000fea000383ffff */
.L_x_2522:
[----:B------:R-:W-:Y:S01]  /*23e80*/  BSSY B0, `(.L_x_2664) ;  /* 0x0000006000007945 */ /* 0x000fe20003800000 */
[----:B------:R-:W-:-:S07]  /*23e90*/  IMAD.MOV.U32 R15, RZ, RZ, -0x1 ;  /* 0xffffffffff0f7424 */ /* 0x000fce00078e00ff */
[----:B0123--:R-:W-:Y:S05]  /*23ea0*/  WARPSYNC.COLLECTIVE R15, `(.L_x_2665) ;  /* 0x000000000f0c7348 */ /* 0x00ffea0003c00000 */
[----:B------:R-:W-:Y:S02]  /*23eb0*/  ELECT P6, UR62, PT ;  /* 0x00000000003e782f */ /* 0x000fe400038c0000 */
[----:B------:R-:W-:Y:S01]  /*23ec0*/  MOV R14, UR62 ;  /* 0x0000003e000e7c02 */ /* 0x000fe20008000f00 */
[----:B0123--:R-:W-:Y:S10]  /*23ed0*/  ENDCOLLECTIVE ;  /* 0x000000000000791b */ /* 0x00fff40003800000 */
.L_x_2665:
[----:B------:R-:W-:Y:S05]  /*23ee0*/  BSYNC B0 ;  /* 0x0000000000007941 */ /* 0x000fea0003800000 */
.L_x_2664:
[----:B------:R-:W-:Y:S05]  /*23ef0*/  BRA `(.L_x_2666) ;  /* 0xffffffa400bc7947 */ /* 0x000fea000383ffff */
.L_x_2524:
[----:B---3--:R3:W4:Y:S02]  /*23f00*/  SYNCS.PHASECHK.TRANS64.TRYWAIT P0, [R0+URZ+0x31c40], R2 ;  /* 0x031c4002000075a7 */ /* 0x008724000800017f */
[----:B----4-:R-:W-:Y:S05]  /*23f10*/  @!P0 NANOSLEEP.SYNCS 0x989680 ;  /* 0x009896800000895d */ /* 0x010fea0003900000 */
[----:B------:R-:W4:Y:S02]  /*23f20*/  @!P0 SYNCS.PHASECHK.TRANS64 P0, [R0+URZ+0x31c40], R2 ;  /* 0x031c4002000085a7 */ /* 0x000f24000800007f */
[----:B----4-:R-:W-:Y:S05]  /*23f30*/  @!P0 BRA `(.L_x_2524) ;  /* 0xfffffffc00f08947 */ /* 0x010fea000383ffff */
[----:B------:R-:W-:Y:S05]  /*23f40*/  BRA `(.L_x_2667) ;  /* 0xffffffa8000c7947 */ /* 0x000fea000383ffff */
.L_x_2528:
[----:B------:R-:W2:Y:S01]  /*23f50*/  LDL.LU R11, [R1+0x20] ;  /* 0x00002000010b7983 */ /* 0x000ea20000300800 */
[----:B------:R-:W-:Y:S01]  /*23f60*/  IMAD.MOV.U32 R13, RZ, RZ, R5 ;  /* 0x000000ffff0d7224 */ /* 0x000fe200078e0005 */
[----:B------:R-:W-:Y:S01]  /*23f70*/  LOP3.LUT R9, R9, 0x7f, RZ, 0xc0, !PT ;  /* 0x0000007f09097812 */ /* 0x000fe200078ec0ff */
[----:B------:R-:W-:Y:S02]  /*23f80*/  IMAD.MOV.U32 R12, RZ, RZ, RZ ;  /* 0x000000ffff0c7224 */ /* 0x000fe400078e00ff */
[----:B------:R-:W-:Y:S01]  /*23f90*/  IMAD.MOV.U32 R15, RZ, RZ, -0x1 ;  /* 0xffffffffff0f7424 */ /* 0x000fe200078e00ff */
[----:B------:R-:W-:-:S05]  /*23fa0*/  SHF.R.U32.HI R8, RZ, 0x2, R9 ;  /* 0x00000002ff087819 */ /* 0x000fca0000011609 */
        /* <DEDUP_REMOVED lines=8> */
.L_x_2668:
[----:B------:R-:W-:Y:S02]  /*24030*/  IMAD.MOV.U32 R13, RZ, RZ, R4 ;  /* 0x000000ffff0d7224 */ /* 0x000fe400078e0004 */
[----:B------:R-:W-:-:S07]  /*24040*/  IMAD.MOV.U32 R2, RZ, RZ, R14 ;  /* 0x000000ffff027224 */ /* 0x000fce00078e000e */
[----:B------:R-:W-:Y:S05]  /*24050*/  WARPSYNC.COLLECTIVE R15, `(.L_x_2669) ;  /* 0x000000000f087348 */ /* 0x000fea0003c00000 */
[----:B------:R0:W1:Y:S02]  /*24060*/  SHFL.IDX P6, R14, R13, R12, R11 ;  /* 0x0000000c0d0e7389 */ /* 0x00006400000c000b */
[----:B01----:R-:W-:Y:S01]  /*24070*/  ENDCOLLECTIVE ;  /* 0x000000000000791b */ /* 0x003fe20003800000 */
.L_x_2669:
[----:B------:R-:W-:Y:S02]  /*24080*/  IMAD.MOV.U32 R13, RZ, RZ, R5 ;  /* 0x000000ffff0d7224 */ /* 0x000fe400078e0005 */
[----:B------:R-:W-:Y:S02]  /*24090*/  IMAD.MOV.U32 R12, RZ, RZ, 0x1 ;  /* 0x00000001ff0c7424 */ /* 0x000fe400078e00ff */
[----:B------:R-:W-:-:S07]  /*240a0*/  IMAD.MOV.U32 R3, RZ, RZ, R14 ;  /* 0x000000ffff037224 */ /* 0x000fce00078e000e */
[----:B------:R-:W-:Y:S05]  /*240b0*/  WARPSYNC.COLLECTIVE R15, `(.L_x_2670) ;  /* 0x000000000f087348 */ /* 0x000fea0003c00000 */
[----:B------:R0:W1:Y:S02]  /*240c0*/  SHFL.IDX P6, R14, R13, R12, R11 ;  /* 0x0000000c0d0e7389 */ /* 0x00006400000c000b */
[----:B01----:R-:W-:Y:S01]  /*240d0*/  ENDCOLLECTIVE ;  /* 0x000000000000791b */ /* 0x003fe20003800000 */
.L_x_2670:
        /* <DEDUP_REMOVED lines=17> */
.L_x_2671:
[----:B------:R-:W-:Y:S02]  /*241f0*/  IMAD.MOV.U32 R13, RZ, RZ, R5 ;  /* 0x000000ffff0d7224 */ /* 0x000fe400078e0005 */
[----:B------:R-:W-:Y:S02]  /*24200*/  IMAD.MOV.U32 R12, RZ, RZ, 0x2 ;  /* 0x00000002ff0c7424 */ /* 0x000fe400078e00ff */
[----:B------:R-:W-:-:S07]  /*24210*/  IMAD.MOV.U32 R3, RZ, RZ, R14 ;  /* 0x000000ffff037224 */ /* 0x000fce00078e000e */
[----:B------:R-:W-:Y:S05]  /*24220*/  WARPSYNC.COLLECTIVE R15, `(.L_x_2672) ;  /* 0x000000000f087348 */ /* 0x000fea0003c00000 */
[----:B------:R0:W1:Y:S02]  /*24230*/  SHFL.IDX P6, R14, R13, R12, R11 ;  /* 0x0000000c0d0e7389 */ /* 0x00006400000c000b */
[----:B01----:R-:W-:Y:S01]  /*24240*/  ENDCOLLECTIVE ;  /* 0x000000000000791b */ /* 0x003fe20003800000 */
.L_x_2672:
        /* <DEDUP_REMOVED lines=18> */
.L_x_2673:
[----:B------:R-:W-:Y:S02]  /*24370*/  IMAD.MOV.U32 R13, RZ, RZ, R5 ;  /* 0x000000ffff0d7224 */ /* 0x000fe400078e0005 */
[----:B------:R-:W-:Y:S02]  /*24380*/  IMAD.MOV.U32 R12, RZ, RZ, 0x3 ;  /* 0x00000003ff0c7424 */ /* 0x000fe400078e00ff */
[----:B------:R-:W-:-:S07]  /*24390*/  IMAD.MOV.U32 R3, RZ, RZ, R14 ;  /* 0x000000ffff037224 */ /* 0x000fce00078e000e */
[----:B------:R-:W-:Y:S05]  /*243a0*/  WARPSYNC.COLLECTIVE R15, `(.L_x_2674) ;  /* 0x000000000f087348 */ /* 0x000fea0003c00000 */
[----:B------:R0:W1:Y:S02]  /*243b0*/  SHFL.IDX P6, R14, R13, R12, R11 ;  /* 0x0000000c0d0e7389 */ /* 0x00006400000c000b */
[----:B01----:R-:W-:Y:S01]  /*243c0*/  ENDCOLLECTIVE ;  /* 0x000000000000791b */ /* 0x003fe20003800000 */
.L_x_2674:
        /* <DEDUP_REMOVED lines=10> */
.L_x_2675:
        /* <DEDUP_REMOVED lines=13> */
.L_x_2676:
        /* <DEDUP_REMOVED lines=16> */
.L_x_2677:
        /* <DEDUP_REMOVED lines=8> */
.L_x_2678:
        /* <DEDUP_REMOVED lines=15> */
.L_x_2679:
[----:B------:R-:W-:Y:S01]  /*247b0*/  IMAD.MOV.U32 R2, RZ, RZ, R14 ;  /* 0x000000ffff027224 */ /* 0x000fe200078e000e */
[----:B------:R-:W-:Y:S06]  /*247c0*/  BRA `(.L_x_2680) ;  /* 0xffffffac00987947 */ /* 0x000fec000383ffff */
.L_x_2531:
[----:B-1----:R1:W2:Y:S02]  /*247d0*/  SYNCS.PHASECHK.TRANS64.TRYWAIT P0, [R22+URZ+0x31c20], R3 ;  /* 0x031c2003160075a7 */ /* 0x0022a4000800017f */
[----:B--2---:R-:W-:Y:S05]  /*247e0*/  @!P0 NANOSLEEP.SYNCS 0x989680 ;  /* 0x009896800000895d */ /* 0x004fea0003900000 */
[----:B------:R-:W2:Y:S02]  /*247f0*/  @!P0 SYNCS.PHASECHK.TRANS64 P0, [R22+URZ+0x31c20], R3 ;  /* 0x031c2003160085a7 */ /* 0x000ea4000800007f */
[----:B--2---:R-:W-:Y:S05]  /*24800*/  @!P0 BRA `(.L_x_2531) ;  /* 0xfffffffc00f08947 */ /* 0x004fea000383ffff */
[----:B------:R-:W-:Y:S05]  /*24810*/  BRA `(.L_x_2681) ;  /* 0xffffffb000087947 */ /* 0x000fea000383ffff */
.L_x_2540:
[----:B-1----:R1:W2:Y:S02]  /*24820*/  SYNCS.PHASECHK.TRANS64.TRYWAIT P0, [R3+URZ+0x31c40], R2 ;  /* 0x031c4002030075a7 */ /* 0x0022a4000800017f */
[----:B--2---:R-:W-:Y:S05]  /*24830*/  @!P0 NANOSLEEP.SYNCS 0x989680 ;  /* 0x009896800000895d */ /* 0x004fea0003900000 */
[----:B------:R-:W2:Y:S02]  /*24840*/  @!P0 SYNCS.PHASECHK.TRANS64 P0, [R3+URZ+0x31c40], R2 ;  /* 0x031c4002030085a7 */ /* 0x000ea4000800007f */
[----:B--2---:R-:W-:Y:S05]  /*24850*/  @!P0 BRA `(.L_x_2540) ;  /* 0xfffffffc00f08947 */ /* 0x004fea000383ffff */
[----:B------:R-:W-:Y:S05]  /*24860*/  BRA `(.L_x_2682) ;  /* 0xffffffb000b47947 */ /* 0x000fea000383ffff */
.L_x_2547:
[----:B0-----:R0:W1:Y:S02]  /*24870*/  SYNCS.PHASECHK.TRANS64.TRYWAIT P0, [R3+URZ+0x60], R2 ;  /* 0x00006002030075a7 */ /* 0x001064000800017f */
[----:B-1----:R-:W-:Y:S05]  /*24880*/  @!P0 NANOSLEEP.SYNCS 0x989680 ;  /* 0x009896800000895d */ /* 0x002fea0003900000 */
[----:B------:R-:W1:Y:S02]  /*24890*/  @!P0 SYNCS.PHASECHK.TRANS64 P0, [R3+URZ+0x60], R2 ;  /* 0x00006002030085a7 */ /* 0x000e64000800007f */
[----:B-1----:R-:W-:Y:S05]  /*248a0*/  @!P0 BRA `(.L_x_2547) ;  /* 0xfffffffc00f08947 */ /* 0x002fea000383ffff */
[----:B------:R-:W-:Y:S05]  /*248b0*/  BRA `(.L_x_2683) ;  /* 0xffffffb400c07947 */ /* 0x000fea000383ffff */
.L_x_2557:
[----:B-1----:R1:W2:Y:S02]  /*248c0*/  SYNCS.PHASECHK.TRANS64.TRYWAIT P0, [R3+URZ+0x31c40], R2 ;  /* 0x031c4002030075a7 */ /* 0x0022a4000800017f */
[----:B--2---:R-:W-:Y:S05]  /*248d0*/  @!P0 NANOSLEEP.SYNCS 0x989680 ;  /* 0x009896800000895d */ /* 0x004fea0003900000 */
[----:B------:R-:W2:Y:S02]  /*248e0*/  @!P0 SYNCS.PHASECHK.TRANS64 P0, [R3+URZ+0x31c40], R2 ;  /* 0x031c4002030085a7 */ /* 0x000ea4000800007f */
[----:B--2---:R-:W-:Y:S05]  /*248f0*/  @!P0 BRA `(.L_x_2557) ;  /* 0xfffffffc00f08947 */ /* 0x004fea000383ffff */
[----:B------:R-:W-:Y:S05]  /*24900*/  BRA `(.L_x_2684) ;  /* 0xffffffbc00747947 */ /* 0x000fea000383ffff */
.L_x_2564:
[----:B0-----:R0:W1:Y:S02]  /*24910*/  SYNCS.PHASECHK.TRANS64.TRYWAIT P0, [R12+URZ+0x60], R27 ;  /* 0x0000601b0c0075a7 */ /* 0x001064000800017f */
[----:B-1----:R-:W-:Y:S05]  /*24920*/  @!P0 NANOSLEEP.SYNCS 0x989680 ;  /* 0x009896800000895d */ /* 0x002fea0003900000 */
[----:B------:R-:W1:Y:S02]  /*24930*/  @!P0 SYNCS.PHASECHK.TRANS64 P0, [R12+URZ+0x60], R27 ;  /* 0x0000601b0c0085a7 */ /* 0x000e64000800007f */
[----:B-1----:R-:W-:Y:S05]  /*24940*/  @!P0 BRA `(.L_x_2564) ;  /* 0xfffffffc00f08947 */ /* 0x002fea000383ffff */
[----:B------:R-:W-:Y:S05]  /*24950*/  BRA `(.L_x_2685) ;  /* 0xffffffc000807947 */ /* 0x000fea000383ffff */
.L_x_2574:
[----:B-1----:R1:W2:Y:S02]  /*24960*/  SYNCS.PHASECHK.TRANS64.TRYWAIT P0, [R2+URZ+0x31c40], R3 ;  /* 0x031c4003020075a7 */ /* 0x0022a4000800017f */
[----:B--2---:R-:W-:Y:S05]  /*24970*/  @!P0 NANOSLEEP.SYNCS 0x989680 ;  /* 0x009896800000895d */ /* 0x004fea0003900000 */
[----:B------:R-:W2:Y:S02]  /*24980*/  @!P0 SYNCS.PHASECHK.TRANS64 P0, [R2+URZ+0x31c40], R3 ;  /* 0x031c4003020085a7 */ /* 0x000ea4000800007f */
[----:B--2---:R-:W-:Y:S05]  /*24990*/  @!P0 BRA `(.L_x_2574) ;  /* 0xfffffffc00f08947 */ /* 0x004fea000383ffff */
[----:B------:R-:W-:Y:S05]  /*249a0*/  BRA `(.L_x_2686) ;  /* 0xffffffc800087947 */ /* 0x000fea000383ffff */
.L_x_2581:
[----:B0-----:R0:W1:Y:S02]  /*249b0*/  SYNCS.PHASECHK.TRANS64.TRYWAIT P0, [R7+URZ+0x60], R2 ;  /* 0x00006002070075a7 */ /* 0x001064000800017f */
[----:B-1----:R-:W-:Y:S05]  /*249c0*/  @!P0 NANOSLEEP.SYNCS 0x989680 ;  /* 0x009896800000895d */ /* 0x002fea0003900000 */
[----:B------:R-:W1:Y:S02]  /*249d0*/  @!P0 SYNCS.PHASECHK.TRANS64 P0, [R7+URZ+0x60], R2 ;  /* 0x00006002070085a7 */ /* 0x000e64000800007f */
[----:B-1----:R-:W-:Y:S05]  /*249e0*/  @!P0 BRA `(.L_x_2581) ;  /* 0xfffffffc00f08947 */ /* 0x002fea000383ffff */
[----:B------:R-:W-:Y:S05]  /*249f0*/  BRA `(.L_x_2687) ;  /* 0xffffffcc00187947 */ /* 0x000fea000383ffff */
.L_x_2593:
[----:B-1----:R1:W2:Y:S02]  /*24a00*/  SYNCS.PHASECHK.TRANS64.TRYWAIT P0, [R3+URZ+0x31c60], R0 ;  /* 0x031c6000030075a7 */ /* 0x0022a4000800017f */
[----:B--2---:R-:W-:Y:S05]  /*24a10*/  @!P0 NANOSLEEP.SYNCS 0x989680 ;  /* 0x009896800000895d */ /* 0x004fea0003900000 */
[----:B------:R-:W2:Y:S02]  /*24a20*/  @!P0 SYNCS.PHASECHK.TRANS64 P0, [R3+URZ+0x31c60], R0 ;  /* 0x031c6000030085a7 */ /* 0x000ea4000800007f */
[----:B--2---:R-:W-:Y:S05]  /*24a30*/  @!P0 BRA `(.L_x_2593) ;  /* 0xfffffffc00f08947 */ /* 0x004fea000383ffff */
[----:B------:R-:W-:Y:S05]  /*24a40*/  BRA `(.L_x_2688) ;  /* 0xffffffd0008c7947 */ /* 0x000fea000383ffff */
.L_x_2601:
[----:B------:R-:W-:Y:S01]  /*24a50*/  BSSY B0, `(.L_x_2689) ;  /* 0x0000008000007945 */ /* 0x000fe20003800000 */
[----:B------:R-:W-:Y:S02]  /*24a60*/  IMAD.MOV.U32 R13, RZ, RZ, R16 ;  /* 0x000000ffff0d7224 */ /* 0x000fe400078e0010 */
[----:B------:R-:W-:Y:S02]  /*24a70*/  IMAD.MOV.U32 R12, RZ, RZ, RZ ;  /* 0x000000ffff0c7224 */ /* 0x000fe400078e00ff */
[----:B------:R-:W-:Y:S02]  /*24a80*/  IMAD.MOV.U32 R11, RZ, RZ, 0x1f ;  /* 0x0000001fff0b7424 */ /* 0x000fe400078e00ff */
[----:B------:R-:W-:-:S07]  /*24a90*/  IMAD.MOV.U32 R15, RZ, RZ, -0x1 ;  /* 0xffffffffff0f7424 */ /* 0x000fce00078e00ff */
[----:B-1----:R-:W-:Y:S05]  /*24aa0*/  WARPSYNC.COLLECTIVE R15, `(.L_x_2690) ;  /* 0x000000000f087348 */ /* 0x002fea0003c00000 */
[----:B------:R0:W2:Y:S02]  /*24ab0*/  SHFL.IDX P6, R14, R13, R12, R11 ;  /* 0x0000000c0d0e7389 */ /* 0x0000a400000c000b */
[----:B012---:R-:W-:Y:S01]  /*24ac0*/  ENDCOLLECTIVE ;  /* 0x000000000000791b */ /* 0x007fe20003800000 */
.L_x_2690:
[----:B------:R-:W-:Y:S05]  /*24ad0*/  BSYNC B0 ;  /* 0x0000000000007941 */ /* 0x000fea0003800000 */
.L_x_2689:
        /* <DEDUP_REMOVED lines=9> */
.L_x_2691:
        /* <DEDUP_REMOVED lines=18> */
.L_x_2692:
[----:B------:R-:W-:Y:S01]  /*24c90*/  IMAD.MOV.U32 R12, RZ, RZ, 0x2 ;  /* 0x00000002ff0c7424 */ /* 0x000fe200078e00ff */
[----:B------:R-:W-:-:S05]  /*24ca0*/  SEL R5, R14, RZ, P1 ;  /* 0x000000ff0e057207 */ /* 0x000fca0000800000 */
[----:B------:R-:W-:-:S04]  /*24cb0*/  IMAD.IADD R4, R2, 0x1, R5 ;  /* 0x0000000102047824 */ /* 0x000fc800078e0205 */
[----:B------:R-:W-:-:S07]  /*24cc0*/  IMAD.MOV.U32 R13, RZ, RZ, R4 ;  /* 0x000000ffff0d7224 */ /* 0x000fce00078e0004 */
[----:B------:R-:W-:Y:S05]  /*24cd0*/  WARPSYNC.COLLECTIVE R15, `(.L_x_2693) ;  /* 0x000000000f087348 */ /* 0x000fea0003c00000 */
[----:B------:R0:W1:Y:S02]  /*24ce0*/  SHFL.UP P6, R14, R13, R12, R11 ;  /* 0x0400000c0d0e7389 */ /* 0x00006400000c000b */
[----:B01----:R-:W-:Y:S01]  /*24cf0*/  ENDCOLLECTIVE ;  /* 0x000000000000791b */ /* 0x003fe20003800000 */
.L_x_2693:
[----:B------:R-:W-:Y:S01]  /*24d00*/  IMAD.MOV.U32 R12, RZ, RZ, 0x4 ;  /* 0x00000004ff0c7424 */ /* 0x000fe200078e00ff */
[----:B------:R-:W-:-:S05]  /*24d10*/  SEL R5, R14, RZ, P2 ;  /* 0x000000ff0e057207 */ /* 0x000fca0001000000 */
[----:B------:R-:W-:-:S04]  /*24d20*/  IMAD.IADD R5, R4, 0x1, R5 ;  /* 0x0000000104057824 */ /* 0x000fc800078e0205 */
[----:B------:R-:W-:-:S07]  /*24d30*/  IMAD.MOV.U32 R13, RZ, RZ, R5 ;  /* 0x000000ffff0d7224 */ /* 0x000fce00078e0005 */
[----:B------:R-:W-:Y:S05]  /*24d40*/  WARPSYNC.COLLECTIVE R15, `(.L_x_2694) ;  /* 0x000000000f087348 */ /* 0x000fea0003c00000 */
[----:B------:R0:W1:Y:S02]  /*24d50*/  SHFL.UP P6, R14, R13, R12, R11 ;  /* 0x0400000c0d0e7389 */ /* 0x00006400000c000b */
[----:B01----:R-:W-:Y:S01]  /*24d60*/  ENDCOLLECTIVE ;  /* 0x000000000000791b */ /* 0x003fe20003800000 */
.L_x_2694:
[----:B------:R-:W-:Y:S01]  /*24d70*/  IMAD.MOV.U32 R12, RZ, RZ, 0x8 ;  /* 0x00000008ff0c7424 */ /* 0x000fe200078e00ff */
[----:B------:R-:W-:-:S05]  /*24d80*/  SEL R6, R14, RZ, P3 ;  /* 0x000000ff0e067207 */ /* 0x000fca0001800000 */
[----:B------:R-:W-:-:S04]  /*24d90*/  IMAD.IADD R6, R5, 0x1, R6 ;  /* 0x0000000105067824 */ /* 0x000fc800078e0206 */
[----:B------:R-:W-:-:S07]  /*24da0*/  IMAD.MOV.U32 R13, RZ, RZ, R6 ;  /* 0x000000ffff0d7224 */ /* 0x000fce00078e0006 */
[----:B------:R-:W-:Y:S05]  /*24db0*/  WARPSYNC.COLLECTIVE R15, `(.L_x_2695) ;  /* 0x000000000f087348 */ /* 0x000fea0003c00000 */
[----:B------:R0:W1:Y:S02]  /*24dc0*/  SHFL.UP P6, R14, R13, R12, R11 ;  /* 0x0400000c0d0e7389 */ /* 0x00006400000c000b */
[----:B01----:R-:W-:Y:S01]  /*24dd0*/  ENDCOLLECTIVE ;  /* 0x000000000000791b */ /* 0x003fe20003800000 */
.L_x_2695:
[----:B------:R-:W-:Y:S01]  /*24de0*/  IMAD.MOV.U32 R12, RZ, RZ, 0x10 ;  /* 0x00000010ff0c7424 */ /* 0x000fe200078e00ff */
[----:B------:R-:W-:-:S05]  /*24df0*/  SEL R3, R14, RZ, P4 ;  /* 0x000000ff0e037207 */ /* 0x000fca0002000000 */
[----:B------:R-:W-:-:S04]  /*24e00*/  IMAD.IADD R4, R6, 0x1, R3 ;  /* 0x0000000106047824 */ /* 0x000fc800078e0203 */
[----:B------:R-:W-:-:S07]  /*24e10*/  IMAD.MOV.U32 R13, RZ, RZ, R4 ;  /* 0x000000ffff0d7224 */ /* 0x000fce00078e0004 */
[----:B------:R-:W-:Y:S05]  /*24e20*/  WARPSYNC.COLLECTIVE R15, `(.L_x_2696) ;  /* 0x000000000f087348 */ /* 0x000fea0003c00000 */
[----:B------:R0:W1:Y:S02]  /*24e30*/  SHFL.UP P6, R14, R13, R12, R11 ;  /* 0x0400000c0d0e7389 */ /* 0x00006400000c000b */
[----:B01----:R-:W-:Y:S01]  /*24e40*/  ENDCOLLECTIVE ;  /* 0x000000000000791b */ /* 0x003fe20003800000 */
.L_x_2696:
        /* <DEDUP_REMOVED lines=8> */
.L_x_2697:
[----:B------:R-:W-:Y:S05]  /*24ed0*/  BRA `(.L_x_2698) ;  /* 0xffffffd400387947 */ /* 0x000fea000383ffff */
.L_x_2606:
        /* <DEDUP_REMOVED lines=8> */
.L_x_2700:
[----:B------:R-:W-:Y:S05]  /*24f60*/  BSYNC B0 ;  /* 0x0000000000007941 */ /* 0x000fea0003800000 */
.L_x_2699:
        /* <DEDUP_REMOVED lines=8> */
.L_x_2701:
[----:B------:R-:W-:Y:S01]  /*24ff0*/  IMAD.MOV.U32 R12, RZ, RZ, 0x4 ;  /* 0x00000004ff0c7424 */ /* 0x000fe200078e00ff */
[----:B------:R-:W-:-:S05]  /*25000*/  SEL R14, R14, RZ, P2 ;  /* 0x000000ff0e0e7207 */ /* 0x000fca0001000000 */
[----:B------:R-:W-:-:S04]  /*25010*/  IMAD.IADD R3, R13, 0x1, R14 ;  /* 0x000000010d037824 */ /* 0x000fc800078e020e */
[----:B------:R-:W-:-:S07]  /*25020*/  IMAD.MOV.U32 R13, RZ, RZ, R3 ;  /* 0x000000ffff0d7224 */ /* 0x000fce00078e0003 */
[----:B------:R-:W-:Y:S05]  /*25030*/  WARPSYNC.COLLECTIVE R15, `(.L_x_2702) ;  /* 0x000000000f087348 */ /* 0x000fea0003c00000 */
[----:B------:R0:W1:Y:S02]  /*25040*/  SHFL.UP P6, R14, R13, R12, R11 ;  /* 0x0400000c0d0e7389 */ /* 0x00006400000c000b */
[----:B01----:R-:W-:Y:S01]  /*25050*/  ENDCOLLECTIVE ;  /* 0x000000000000791b */ /* 0x003fe20003800000 */
.L_x_2702:
[----:B------:R-:W-:Y:S01]  /*25060*/  IMAD.MOV.U32 R12, RZ, RZ, 0x8 ;  /* 0x00000008ff0c7424 */ /* 0x000fe200078e00ff */
[----:B------:R-:W-:-:S05]  /*25070*/  SEL R4, R14, RZ, P3 ;  /* 0x000000ff0e047207 */ /* 0x000fca0001800000 */
[----:B------:R-:W-:-:S04]  /*25080*/  IMAD.IADD R4, R3, 0x1, R4 ;  /* 0x0000000103047824 */ /* 0x000fc800078e0204 */
[----:B------:R-:W-:-:S07]  /*25090*/  IMAD.MOV.U32 R13, RZ, RZ, R4 ;  /* 0x000000ffff0d7224 */ /* 0x000fce00078e0004 */
[----:B------:R-:W-:Y:S05]  /*250a0*/  WARPSYNC.COLLECTIVE R15, `(.L_x_2703) ;  /* 0x000000000f087348 */ /* 0x000fea0003c00000 */
[----:B------:R0:W1:Y:S02]  /*250b0*/  SHFL.UP P6, R14, R13, R12, R11 ;  /* 0x0400000c0d0e7389 */ /* 0x00006400000c000b */
[----:B01----:R-:W-:Y:S01]  /*250c0*/  ENDCOLLECTIVE ;  /* 0x000000000000791b */ /* 0x003fe20003800000 */
.L_x_2703:
[----:B------:R-:W-:Y:S01]  /*250d0*/  IMAD.MOV.U32 R12, RZ, RZ, 0x10 ;  /* 0x00000010ff0c7424 */ /* 0x000fe200078e00ff */
[----:B------:R-:W-:-:S05]  /*250e0*/  SEL R5, R14, RZ, P4 ;  /* 0x000000ff0e057207 */ /* 0x000fca0002000000 */
[----:B------:R-:W-:-:S04]  /*250f0*/  IMAD.IADD R5, R4, 0x1, R5 ;  /* 0x0000000104057824 */ /* 0x000fc800078e0205 */
[----:B------:R-:W-:-:S07]  /*25100*/  IMAD.MOV.U32 R13, RZ, RZ, R5 ;  /* 0x000000ffff0d7224 */ /* 0x000fce00078e0005 */
[----:B------:R-:W-:Y:S05]  /*25110*/  WARPSYNC.COLLECTIVE R15, `(.L_x_2704) ;  /* 0x000000000f087348 */ /* 0x000fea0003c00000 */
[----:B------:R0:W1:Y:S02]  /*25120*/  SHFL.UP P6, R14, R13, R12, R11 ;  /* 0x0400000c0d0e7389 */ /* 0x00006400000c000b */
[----:B01----:R-:W-:Y:S01]  /*25130*/  ENDCOLLECTIVE ;  /* 0x000000000000791b */ /* 0x003fe20003800000 */
.L_x_2704:
        /* <DEDUP_REMOVED lines=8> */
.L_x_2705:
[----:B------:R-:W-:Y:S05]  /*251c0*/  BRA `(.L_x_2706) ;  /* 0xffffffd400187947 */ /* 0x000fea000383ffff */
.L_x_2608:
[----:B------:R-:W-:Y:S01]  /*251d0*/  BSSY B0, `(.L_x_2707) ;  /* 0x0000006000007945 */ /* 0x000fe20003800000 */
[----:B------:R-:W-:Y:S01]  /*251e0*/  PLOP3.LUT P6, PT, P6, PT, PT, 0x8, 0x0 ;  /* 0x000000000000781c */ /* 0x000fe200037ce170 */
[----:B------:R-:W-:-:S12]  /*251f0*/  IMAD.MOV.U32 R15, RZ, RZ, -0x1 ;  /* 0xffffffffff0f7424 */ /* 0x000fd800078e00ff */
[----:B0-----:R-:W-:Y:S05]  /*25200*/  WARPSYNC.COLLECTIVE R15, `(.L_x_2708) ;  /* 0x000000000f087348 */ /* 0x001fea0003c00000 */
[----:B------:R-:W-:Y:S01]  /*25210*/  VOTE.ANY R14, PT, P6 ;  /* 0x00000000000e7806 */ /* 0x000fe200030e0100 */
[----:B0-----:R-:W-:Y:S06]  /*25220*/  ENDCOLLECTIVE ;  /* 0x000000000000791b */ /* 0x001fec0003800000 */
.L_x_2708:
[----:B------:R-:W-:Y:S05]  /*25230*/  BSYNC B0 ;  /* 0x0000000000007941 */ /* 0x000fea0003800000 */
.L_x_2707:
        /* <DEDUP_REMOVED lines=9> */
.L_x_2709:
[----:B------:R-:W-:Y:S01]  /*252d0*/  IMAD.MOV.U32 R17, RZ, RZ, R14 ;  /* 0x000000ffff117224 */ /* 0x000fe200078e000e */
[----:B------:R-:W-:Y:S06]  /*252e0*/  BRA `(.L_x_2710) ;  /* 0xffffffd400087947 */ /* 0x000fec000383ffff */
.L_x_2610:
[----:B------:R-:W-:Y:S01]  /*252f0*/  BSSY B0, `(.L_x_2711) ;  /* 0x0000007000007945 */ /* 0x000fe20003800000 */
[----:B------:R-:W-:Y:S02]  /*25300*/  IMAD.MOV.U32 R13, RZ, RZ, R3 ;  /* 0x000000ffff0d7224 */ /* 0x000fe400078e0003 */
[----:B------:R-:W-:Y:S02]  /*25310*/  IMAD.MOV.U32 R11, RZ, RZ, 0x1f ;  /* 0x0000001fff0b7424 */ /* 0x000fe400078e00ff */
[----:B------:R-:W-:-:S07]  /*25320*/  IMAD.MOV.U32 R15, RZ, RZ, -0x1 ;  /* 0xffffffffff0f7424 */ /* 0x000fce00078e00ff */
[----:B012---:R-:W-:Y:S05]  /*25330*/  WARPSYNC.COLLECTIVE R15, `(.L_x_2712) ;  /* 0x000000000f087348 */ /* 0x007fea0003c00000 */
[----:B------:R3:W4:Y:S02]  /*25340*/  SHFL.IDX P6, R14, R13, R12, R11 ;  /* 0x0000000c0d0e7389 */ /* 0x00072400000c000b */
[----:B01234-:R-:W-:Y:S01]  /*25350*/  ENDCOLLECTIVE ;  /* 0x000000000000791b */ /* 0x01ffe20003800000 */
.L_x_2712:
[----:B------:R-:W-:Y:S05]  /*25360*/  BSYNC B0 ;  /* 0x0000000000007941 */ /* 0x000fea0003800000 */
.L_x_2711:
[----:B------:R-:W-:Y:S01]  /*25370*/  IMAD.MOV.U32 R5, RZ, RZ, R14 ;  /* 0x000000ffff057224 */ /* 0x000fe200078e000e */
[----:B------:R-:W-:Y:S06]  /*25380*/  BRA `(.L_x_2609) ;  /* 0xffffffd000fc7947 */ /* 0x000fec000383ffff */
.L_x_2614:
[----:B0-----:R0:W2:Y:S02]  /*25390*/  SYNCS.PHASECHK.TRANS64.TRYWAIT P0, [R9+URZ+0x31c20], R0 ;  /* 0x031c2000090075a7 */ /* 0x0010a4000800017f */
[----:B--2---:R-:W-:Y:S05]  /*253a0*/  @!P0 NANOSLEEP.SYNCS 0x989680 ;  /* 0x009896800000895d */ /* 0x004fea0003900000 */
[----:B------:R-:W2:Y:S02]  /*253b0*/  @!P0 SYNCS.PHASECHK.TRANS64 P0, [R9+URZ+0x31c20], R0 ;  /* 0x031c2000090085a7 */ /* 0x000ea4000800007f */
[----:B--2---:R-:W-:Y:S05]  /*253c0*/  @!P0 BRA `(.L_x_2614) ;  /* 0xfffffffc00f08947 */ /* 0x004fea000383ffff */
[----:B------:R-:W-:Y:S05]  /*253d0*/  BRA `(.L_x_2713) ;  /* 0xffffffd800747947 */ /* 0x000fea000383ffff */
.L_x_2615:
        /* <DEDUP_REMOVED lines=11> */
.L_x_2715:
[----:B------:R-:W-:Y:S05]  /*25490*/  BSYNC B0 ;  /* 0x0000000000007941 */ /* 0x000fea0003800000 */
.L_x_2714:
[----:B------:R-:W-:Y:S05]  /*254a0*/  BRA `(.L_x_2716) ;  /* 0xffffffd8005c7947 */ /* 0x000fea000383ffff */
.L_x_2616:
[----:B------:R-:W-:Y:S01]  /*254b0*/  BSSY B0, `(.L_x_2717) ;  /* 0x0000006000007945 */ /* 0x000fe20003800000 */
[----:B------:R-:W-:-:S07]  /*254c0*/  IMAD.MOV.U32 R15, RZ, RZ, -0x1 ;  /* 0xffffffffff0f7424 */ /* 0x000fce00078e00ff */
[----:B01----:R-:W-:Y:S05]  /*254d0*/  WARPSYNC.COLLECTIVE R15, `(.L_x_2718) ;  /* 0x000000000f0c7348 */ /* 0x003fea0003c00000 */
[----:B------:R-:W-:Y:S02]  /*254e0*/  ELECT P6, UR62, PT ;  /* 0x00000000003e782f */ /* 0x000fe400038c0000 */
[----:B------:R-:W-:Y:S01]  /*254f0*/  MOV R14, UR62 ;  /* 0x0000003e000e7c02 */ /* 0x000fe20008000f00 */
[----:B01----:R-:W-:Y:S10]  /*25500*/  ENDCOLLECTIVE ;  /* 0x000000000000791b */ /* 0x003ff40003800000 */
.L_x_2718:
[----:B------:R-:W-:Y:S05]  /*25510*/  BSYNC B0 ;  /* 0x0000000000007941 */ /* 0x000fea0003800000 */
.L_x_2717:
[----:B------:R-:W-:Y:S05]  /*25520*/  BRA `(.L_x_2719) ;  /* 0xffffffd800507947 */ /* 0x000fea000383ffff */
.L_x_2618:
[----:B0-----:R0:W2:Y:S02]  /*25530*/  SYNCS.PHASECHK.TRANS64.TRYWAIT P0, [R6+URZ], R3 ;  /* 0x00000003060075a7 */ /* 0x0010a4000800017f */
[----:B--2---:R-:W-:Y:S05]  /*25540*/  @!P0 NANOSLEEP.SYNCS 0x989680 ;  /* 0x009896800000895d */ /* 0x004fea0003900000 */
[----:B------:R-:W2:Y:S02]  /*25550*/  @!P0 SYNCS.PHASECHK.TRANS64 P0, [R6+URZ], R3 ;  /* 0x00000003060085a7 */ /* 0x000ea4000800007f */
[----:B--2---:R-:W-:Y:S05]  /*25560*/  @!P0 BRA `(.L_x_2618) ;  /* 0xfffffffc00f08947 */ /* 0x004fea000383ffff */
[----:B------:R-:W-:Y:S05]  /*25570*/  BRA `(.L_x_2720) ;  /* 0xffffffd8008c7947 */ /* 0x000fea000383ffff */
.L_x_2619:
[----:B--2---:R2:W3:Y:S02]  /*25580*/  SYNCS.PHASECHK.TRANS64.TRYWAIT P0, [R7+URZ], R2 ;  /* 0x00000002070075a7 */ /* 0x0044e4000800017f */
[----:B---3--:R-:W-:Y:S05]  /*25590*/  @!P0 NANOSLEEP.SYNCS 0x989680 ;  /* 0x009896800000895d */ /* 0x008fea0003900000 */
[----:B------:R-:W3:Y:S02]  /*255a0*/  @!P0 SYNCS.PHASECHK.TRANS64 P0, [R7+URZ], R2 ;  /* 0x00000002070085a7 */ /* 0x000ee4000800007f */
[----:B---3--:R-:W-:Y:S05]  /*255b0*/  @!P0 BRA `(.L_x_2619) ;  /* 0xfffffffc00f08947 */ /* 0x008fea000383ffff */
[----:B------:R-:W-:Y:S05]  /*255c0*/  BRA `(.L_x_2721) ;  /* 0xffffffd800807947 */ /* 0x000fea000383ffff */
.L_x_2621:
[----:B---3--:R3:W4:Y:S02]  /*255d0*/  SYNCS.PHASECHK.TRANS64.TRYWAIT P0, [R4+URZ], R3 ;  /* 0x00000003040075a7 */ /* 0x008724000800017f */
[----:B----4-:R-:W-:Y:S05]  /*255e0*/  @!P0 NANOSLEEP.SYNCS 0x989680 ;  /* 0x009896800000895d */ /* 0x010fea0003900000 */
[----:B------:R-:W4:Y:S02]  /*255f0*/  @!P0 SYNCS.PHASECHK.TRANS64 P0, [R4+URZ], R3 ;  /* 0x00000003040085a7 */ /* 0x000f24000800007f */
[----:B----4-:R-:W-:Y:S05]  /*25600*/  @!P0 BRA `(.L_x_2621) ;  /* 0xfffffffc00f08947 */ /* 0x010fea000383ffff */
[----:B------:R-:W-:Y:S05]  /*25610*/  BRA `(.L_x_2722) ;  /* 0xffffffd800847947 */ /* 0x000fea000383ffff */
.L_x_2723:
        /* <DEDUP_REMOVED lines=14> */
.L_x_2732:


//--------------------- .nv.global.init           --------------------------
	.section	.nv.global.init,"aw",@progbits
.nv.global.init:
	.type		$str$20,@object
	.size		$str$20,($str$21 - $str$20)
$str$20:
        /*0000*/ 	.byte	0x28, 0x61, 0x64, 0x64, 0x72, 0x65, 0x73, 0x73, 0x20, 0x26, 0x20, 0x6d, 0x61, 0x73, 0x6b, 0x29
        /*0010*/ 	.byte	0x20, 0x3d, 0x3d, 0x20, 0x30, 0x00
	.type		$str$21,@object
	.size		$str$21,(__unnamed_5 - $str$21)
$str$21:
        /*0016*/ 	.byte	0x2f, 0x74, 0x6d, 0x70, 0x2f, 0x6f, 0x73, 0x73, 0x5f, 0x6b, 0x65, 0x72, 0x6e, 0x65, 0x6c, 0x73
        /*0026*/ 	.byte	0x5f, 0x73, 0x72, 0x63, 0x2f, 0x66, 0x6c, 0x61, 0x73, 0x68, 0x5f, 0x61, 0x74, 0x74, 0x65, 0x6e
        /*0036*/ 	.byte	0x74, 0x69, 0x6f, 0x6e, 0x2f, 0x63, 0x73, 0x72, 0x63, 0x2f, 0x63, 0x75, 0x74, 0x6c, 0x61, 0x73
        /*0046*/ 	.byte	0x73, 0x2f, 0x69, 0x6e, 0x63, 0x6c, 0x75, 0x64, 0x65, 0x2f, 0x63, 0x75, 0x74, 0x65, 0x2f, 0x70
        /*0056*/ 	.byte	0x6f, 0x69, 0x6e, 0x74, 0x65, 0x72, 0x5f, 0x66, 0x6c, 0x61, 0x67, 0x67, 0x65, 0x64, 0x2e, 0x68
        /*0066*/ 	.byte	0x70, 0x70, 0x00
	.type		__unnamed_5,@object
	.size		__unnamed_5,(__unnamed_4 - __unnamed_5)
__unnamed_5:
        /* <DEDUP_REMOVED lines=24> */
	.type		__unnamed_4,@object
	.size		__unnamed_4,(__unnamed_9 - __unnamed_4)
__unnamed_4:
        /* <DEDUP_REMOVED lines=24> */
	.type		__unnamed_9,@object
	.size		__unnamed_9,(__unnamed_3 - __unnamed_9)
__unnamed_9:
        /* <DEDUP_REMOVED lines=24> */
        /*04e9*/ 	.byte	0x00
	.type		__unnamed_3,@object
	.size		__unnamed_3,(__unnamed_7 - __unnamed_3)
__unnamed_3:
        /* <DEDUP_REMOVED lines=29> */
	.type		__unnamed_7,@object
	.size		__unnamed_7,(__unnamed_2 - __unnamed_7)
__unnamed_7:
        /* <DEDUP_REMOVED lines=29> */
	.type		__unnamed_2,@object
	.size		__unnamed_2,(__unnamed_8 - __unnamed_2)
__unnamed_2:
        /* <DEDUP_REMOVED lines=29> */
	.type		__unnamed_8,@object
	.size		__unnamed_8,(__unnamed_1 - __unnamed_8)
__unnamed_8:
        /* <DEDUP_REMOVED lines=29> */
	.type		__unnamed_1,@object
	.size		__unnamed_1,(__unnamed_6 - __unnamed_1)
__unnamed_1:
        /* <DEDUP_REMOVED lines=28> */
        /*0dda*/ 	.byte	0x31, 0x33, 0x38, 0x32, 0x34, 0x3e, 0x3e, 0x3e, 0x3e, 0x3e, 0x20, 0x26, 0x5d, 0x00
	.type		__unnamed_6,@object
	.size		__unnamed_6,(.L_5 - __unnamed_6)
__unnamed_6:
        /* <DEDUP_REMOVED lines=29> */
.L_5:


//--------------------- .nv.shared._ZN7cutlass13device_kernelIN5flash11enable_sm90INS1_16FlashAttnFwdSm90INS1_25CollectiveMainloopFwdSm90ILi2EN4cute5tupleIJNS5_1CILi1EEES8_S8_EEENS6_IJNS7_ILi192EEENS7_ILi144EEENS7_ILi96EEEEEELi96ENS_6half_tEfNS_4arch4Sm90ELb0ELb0ELb0ELb0ELb0ELb0ELb0ELb0ELb1ELb1ELb0ELb0EEENS1_21CollectiveEpilogueFwdINS6_IJSA_SC_SB_EEES9_SE_SG_Li384ELb0ELb1ELb0ELb0EEENS1_29StaticPersistentTileSchedulerILb0EEEEEEEEEvNT_6ParamsE --------------------------
	.section	.nv.shared._ZN7cutlass13device_kernelIN5flash11enable_sm90INS1_16FlashAttnFwdSm90INS1_25CollectiveMainloopFwdSm90ILi2EN4cute5tupleIJNS5_1CILi1EEES8_S8_EEENS6_IJNS7_ILi192EEENS7_ILi144EEENS7_ILi96EEEEEELi96ENS_6half_tEfNS_4arch4Sm90ELb0ELb0ELb0ELb0ELb0ELb0ELb0ELb0ELb1ELb1ELb0ELb0EEENS1_21CollectiveEpilogueFwdINS6_IJSA_SC_SB_EEES9_SE_SG_Li384ELb0ELb1ELb0ELb0EEENS1_29StaticPersistentTileSchedulerILb0EEEEEEEEEvNT_6ParamsE,"aw",@nobits
	.sectionflags	@""
	.align	16
	.zero		1024


//--------------------- .nv.shared.reserved.0     --------------------------
	.section	.nv.shared.reserved.0,"aw",@nobits
	.weak		__nv_reservedSMEM_offset_0_alias
	.size		__nv_reservedSMEM_offset_0_alias, 0, 0
	.other		__nv_reservedSMEM_offset_0_alias,@"STO_CUDA_RESERVED_SHARED STV_DEFAULT"
__nv_reservedSMEM_offset_0_alias:
	.zero		0


//--------------------- .nv.global                --------------------------
	.section	.nv.global,"aw",@nobits
.nv.global:
	.type		_ZN73_INTERNAL_2fa88d85_37_flash_fwd_hdim96_fp16_packgqa_sm90_cu_9949e2e8_46394cute1_E,@object
	.size		_ZN73_INTERNAL_2fa88d85_37_flash_fwd_hdim96_fp16_packgqa_sm90_cu_9949e2e8_46394cute1_E,(_ZN73_INTERNAL_2fa88d85_37_flash_fwd_hdim96_fp16_packgqa_sm90_cu_9949e2e8_46394cuda3std3__45__cpo6cbeginE - _ZN73_INTERNAL_2fa88d85_37_flash_fwd_hdim96_fp16_packgqa_sm90_cu_9949e2e8_46394cute1_E)
_ZN73_INTERNAL_2fa88d85_37_flash_fwd_hdim96_fp16_packgqa_sm90_cu_9949e2e8_46394cute1_E:
	.zero		1
	.type		_ZN73_INTERNAL_2fa88d85_37_flash_fwd_hdim96_fp16_packgqa_sm90_cu_9949e2e8_46394cuda3std3__45__cpo6cbeginE,@object
	.size		_ZN73_INTERNAL_2fa88d85_37_flash_fwd_hdim96_fp16_packgqa_sm90_cu_9949e2e8_46394cuda3std3__45__cpo6cbeginE,(_ZN73_INTERNAL_2fa88d85_37_flash_fwd_hdim96_fp16_packgqa_sm90_cu_9949e2e8_46394cuda3std3__48in_placeE - _ZN73_INTERNAL_2fa88d85_37_flash_fwd_hdim96_fp16_packgqa_sm90_cu_9949e2e8_46394cuda3std3__45__cpo6cbeginE)
_ZN73_INTERNAL_2fa88d85_37_flash_fwd_hdim96_fp16_packgqa_sm90_cu_9949e2e8_46394cuda3std3__45__cpo6cbeginE:
	.zero		1
	.type		_ZN73_INTERNAL_2fa88d85_37_flash_fwd_hdim96_fp16_packgqa_sm90_cu_9949e2e8_46394cuda3std3__48in_placeE,@object
	.size		_ZN73_INTERNAL_2fa88d85_37_flash_fwd_hdim96_fp16_packgqa_sm90_cu_9949e2e8_46394cuda3std3__48in_placeE,(_ZN73_INTERNAL_2fa88d85_37_flash_fwd_hdim96_fp16_packgqa_sm90_cu_9949e2e8_46394cuda3std6ranges3__45__cpo9iter_moveE - _ZN73_INTERNAL_2fa88d85_37_flash_fwd_hdim96_fp16_packgqa_sm90_cu_9949e2e8_46394cuda3std3__48in_placeE)
_ZN73_INTERNAL_2fa88d85_37_flash_fwd_hdim96_fp16_packgqa_sm90_cu_9949e2e8_46394cuda3std3__48in_placeE:
	.zero		1
	.type		_ZN73_INTERNAL_2fa88d85_37_flash_fwd_hdim96_fp16_packgqa_sm90_cu_9949e2e8_46394cuda3std6ranges3__45__cpo9iter_moveE,@object
	.size		_ZN73_INTERNAL_2fa88d85_37_flash_fwd_hdim96_fp16_packgqa_sm90_cu_9949e2e8_46394cuda3std6ranges3__45__cpo9iter_moveE,(_ZN73_INTERNAL_2fa88d85_37_flash_fwd_hdim96_fp16_packgqa_sm90_cu_9949e2e8_46394cuda3std3__45__cpo5beginE - _ZN73_INTERNAL_2fa88d85_37_flash_fwd_hdim96_fp16_packgqa_sm90_cu_9949e2e8_46394cuda3std6ranges3__45__cpo9iter_moveE)
_ZN73_INTERNAL_2fa88d85_37_flash_fwd_hdim96_fp16_packgqa_sm90_cu_9949e2e8_46394cuda3std6ranges3__45__cpo9iter_moveE:
	.zero		1
	.type		_ZN73_INTERNAL_2fa88d85_37_flash_fwd_hdim96_fp16_packgqa_sm90_cu_9949e2e8_46394cuda3std3__45__cpo5beginE,@object
	.size		_ZN73_INTERNAL_2fa88d85_37_flash_fwd_hdim96_fp16_packgqa_sm90_cu_9949e2e8_46394cuda3std3__45__cpo5beginE,(_ZN73_INTERNAL_2fa88d85_37_flash_fwd_hdim96_fp16_packgqa_sm90_cu_9949e2e8_46394cuda3std3__475_GLOBAL__N__2fa88d85_37_flash_fwd_hdim96_fp16_packgqa_sm90_cu_9949e2e8_46396ignoreE - _ZN73_INTERNAL_2fa88d85_37_flash_fwd_hdim96_fp16_packgqa_sm90_cu_9949e2e8_46394cuda3std3__45__cpo5beginE)
_ZN73_INTERNAL_2fa88d85_37_flash_fwd_hdim96_fp16_packgqa_sm90_cu_9949e2e8_46394cuda3std3__45__cpo5beginE:
	.zero		1
	.type		_ZN73_INTERNAL_2fa88d85_37_flash_fwd_hdim96_fp16_packgqa_sm90_cu_9949e2e8_46394cuda3std3__475_GLOBAL__N__2fa88d85_37_flash_fwd_hdim96_fp16_packgqa_sm90_cu_9949e2e8_46396ignoreE,@object
	.size		_ZN73_INTERNAL_2fa88d85_37_flash_fwd_hdim96_fp16_packgqa_sm90_cu_9949e2e8_46394cuda3std3__475_GLOBAL__N__2fa88d85_37_flash_fwd_hdim96_fp16_packgqa_sm90_cu_9949e2e8_46396ignoreE,(_ZN73_INTERNAL_2fa88d85_37_flash_fwd_hdim96_fp16_packgqa_sm90_cu_9949e2e8_46394cute7productE - _ZN73_INTERNAL_2fa88d85_37_flash_fwd_hdim96_fp16_packgqa_sm90_cu_9949e2e8_46394cuda3std3__475_GLOBAL__N__2fa88d85_37_flash_fwd_hdim96_fp16_packgqa_sm90_cu_9949e2e8_46396ignoreE)
_ZN73_INTERNAL_2fa88d85_37_flash_fwd_hdim96_fp16_packgqa_sm90_cu_9949e2e8_46394cuda3std3__475_GLOBAL__N__2fa88d85_37_flash_fwd_hdim96_fp16_packgqa_sm90_cu_9949e2e8_46396ignoreE:
	.zero		1
	.type		_ZN73_INTERNAL_2fa88d85_37_flash_fwd_hdim96_fp16_packgqa_sm90_cu_9949e2e8_46394cute7productE,@object
	.size		_ZN73_INTERNAL_2fa88d85_37_flash_fwd_hdim96_fp16_packgqa_sm90_cu_9949e2e8_46394cute7productE,(_ZN73_INTERNAL_2fa88d85_37_flash_fwd_hdim96_fp16_packgqa_sm90_cu_9949e2e8_46394cuda3std3__45__cpo3endE - _ZN73_INTERNAL_2fa88d85_37_flash_fwd_hdim96_fp16_packgqa_sm90_cu_9949e2e8_46394cute7productE)
_ZN73_INTERNAL_2fa88d85_37_flash_fwd_hdim96_fp16_packgqa_sm90_cu_9949e2e8_46394cute7productE:
	.zero		1
	.type		_ZN73_INTERNAL_2fa88d85_37_flash_fwd_hdim96_fp16_packgqa_sm90_cu_9949e2e8_46394cuda3std3__45__cpo3endE,@object
	.size		_ZN73_INTERNAL_2fa88d85_37_flash_fwd_hdim96_fp16_packgqa_sm90_cu_9949e2e8_46394cuda3std3__45__cpo3endE,(_ZN73_INTERNAL_2fa88d85_37_flash_fwd_hdim96_fp16_packgqa_sm90_cu_9949e2e8_46394cuda3std3__419piecewise_constructE - _ZN73_INTERNAL_2fa88d85_37_flash_fwd_hdim96_fp16_packgqa_sm90_cu_9949e2e8_46394cuda3std3__45__cpo3endE)
_ZN73_INTERNAL_2fa88d85_37_flash_fwd_hdim96_fp16_packgqa_sm90_cu_9949e2e8_46394cuda3std3__45__cpo3endE:
	.zero		1
	.type		_ZN73_INTERNAL_2fa88d85_37_flash_fwd_hdim96_fp16_packgqa_sm90_cu_9949e2e8_46394cuda3std3__419piecewise_constructE,@object
	.size		_ZN73_INTERNAL_2fa88d85_37_flash_fwd_hdim96_fp16_packgqa_sm90_cu_9949e2e8_46394cuda3std3__419piecewise_constructE,(_ZN73_INTERNAL_2fa88d85_37_flash_fwd_hdim96_fp16_packgqa_sm90_cu_9949e2e8_46394cuda3std3__45__cpo4cendE - _ZN73_INTERNAL_2fa88d85_37_flash_fwd_hdim96_fp16_packgqa_sm90_cu_9949e2e8_46394cuda3std3__419piecewise_constructE)
_ZN73_INTERNAL_2fa88d85_37_flash_fwd_hdim96_fp16_packgqa_sm90_cu_9949e2e8_46394cuda3std3__419piecewise_constructE:
	.zero		1
	.type		_ZN73_INTERNAL_2fa88d85_37_flash_fwd_hdim96_fp16_packgqa_sm90_cu_9949e2e8_46394cuda3std3__45__cpo4cendE,@object
	.size		_ZN73_INTERNAL_2fa88d85_37_flash_fwd_hdim96_fp16_packgqa_sm90_cu_9949e2e8_46394cuda3std3__45__cpo4cendE,(_ZN73_INTERNAL_2fa88d85_37_flash_fwd_hdim96_fp16_packgqa_sm90_cu_9949e2e8_46394cuda3std6ranges3__45__cpo4swapE - _ZN73_INTERNAL_2fa88d85_37_flash_fwd_hdim96_fp16_packgqa_sm90_cu_9949e2e8_46394cuda3std3__45__cpo4cendE)
_ZN73_INTERNAL_2fa88d85_37_flash_fwd_hdim96_fp16_packgqa_sm90_cu_9949e2e8_46394cuda3std3__45__cpo4cendE:
	.zero		1
	.type		_ZN73_INTERNAL_2fa88d85_37_flash_fwd_hdim96_fp16_packgqa_sm90_cu_9949e2e8_46394cuda3std6ranges3__45__cpo4swapE,@object
	.size		_ZN73_INTERNAL_2fa88d85_37_flash_fwd_hdim96_fp16_packgqa_sm90_cu_9949e2e8_46394cuda3std6ranges3__45__cpo4swapE,(.L_16 - _ZN73_INTERNAL_2fa88d85_37_flash_fwd_hdim96_fp16_packgqa_sm90_cu_9949e2e8_46394cuda3std6ranges3__45__cpo4swapE)
_ZN73_INTERNAL_2fa88d85_37_flash_fwd_hdim96_fp16_packgqa_sm90_cu_9949e2e8_46394cuda3std6ranges3__45__cpo4swapE:
	.zero		1
.L_16:


//--------------------- .nv.shared._ZN7cutlass13device_kernelIN5flash11enable_sm90INS1_16FlashAttnFwdSm90INS1_25CollectiveMainloopFwdSm90ILi2EN4cute5tupleIJNS5_1CILi1EEES8_S8_EEENS6_IJNS7_ILi192EEENS7_ILi144EEENS7_ILi96EEEEEELi96ENS_6half_tEfNS_4arch4Sm90ELb0ELb0ELb0ELb1ELb0ELb0ELb0ELb0ELb1ELb1ELb0ELb0EEENS1_21CollectiveEpilogueFwdINS6_IJSA_SC_SB_EEES9_SE_SG_Li384ELb1ELb1ELb0ELb0EEENS1_36VarlenDynamicPersistentTileSchedulerILi192ELi144ELi384ELi128ELb0ELb1ELb1ELb0ELb1ELb1EEEEEEEEEvNT_6ParamsE --------------------------
	.section	.nv.shared._ZN7cutlass13device_kernelIN5flash11enable_sm90INS1_16FlashAttnFwdSm90INS1_25CollectiveMainloopFwdSm90ILi2EN4cute5tupleIJNS5_1CILi1EEES8_S8_EEENS6_IJNS7_ILi192EEENS7_ILi144EEENS7_ILi96EEEEEELi96ENS_6half_tEfNS_4arch4Sm90ELb0ELb0ELb0ELb1ELb0ELb0ELb0ELb0ELb1ELb1ELb0ELb0EEENS1_21CollectiveEpilogueFwdINS6_IJSA_SC_SB_EEES9_SE_SG_Li384ELb1ELb1ELb0ELb0EEENS1_36VarlenDynamicPersistentTileSchedulerILi192ELi144ELi384ELi128ELb0ELb1ELb1ELb0ELb1ELb1EEEEEEEEEvNT_6ParamsE,"aw",@nobits
	.sectionflags	@""
	.align	16
	.zero		1024


//--------------------- .nv.shared._ZN7cutlass13device_kernelIN5flash11enable_sm90INS1_16FlashAttnFwdSm90INS1_25CollectiveMainloopFwdSm90ILi2EN4cute5tupleIJNS5_1CILi1EEES8_S8_EEENS6_IJNS7_ILi192EEENS7_ILi144EEENS7_ILi96EEEEEELi96ENS_6half_tEfNS_4arch4Sm90ELb0ELb0ELb0ELb1ELb0ELb1ELb0ELb0ELb1ELb1ELb0ELb0EEENS1_21CollectiveEpilogueFwdINS6_IJSA_SC_SB_EEES9_SE_SG_Li384ELb1ELb1ELb0ELb0EEENS1_36VarlenDynamicPersistentTileSchedulerILi192ELi144ELi384ELi128ELb0ELb1ELb1ELb0ELb1ELb1EEEEEEEEEvNT_6ParamsE --------------------------
	.section	.nv.shared._ZN7cutlass13device_kernelIN5flash11enable_sm90INS1_16FlashAttnFwdSm90INS1_25CollectiveMainloopFwdSm90ILi2EN4cute5tupleIJNS5_1CILi1EEES8_S8_EEENS6_IJNS7_ILi192EEENS7_ILi144EEENS7_ILi96EEEEEELi96ENS_6half_tEfNS_4arch4Sm90ELb0ELb0ELb0ELb1ELb0ELb1ELb0ELb0ELb1ELb1ELb0ELb0EEENS1_21CollectiveEpilogueFwdINS6_IJSA_SC_SB_EEES9_SE_SG_Li384ELb1ELb1ELb0ELb0EEENS1_36VarlenDynamicPersistentTileSchedulerILi192ELi144ELi384ELi128ELb0ELb1ELb1ELb0ELb1ELb1EEEEEEEEEvNT_6ParamsE,"aw",@nobits
	.sectionflags	@""
	.align	16
	.zero		1024


//--------------------- .nv.shared._ZN7cutlass13device_kernelIN5flash11enable_sm90INS1_16FlashAttnFwdSm90INS1_25CollectiveMainloopFwdSm90ILi2EN4cute5tupleIJNS5_1CILi1EEES8_S8_EEENS6_IJNS7_ILi192EEENS7_ILi128EEENS7_ILi96EEEEEELi96ENS_6half_tEfNS_4arch4Sm90ELb0ELb1ELb0ELb0ELb0ELb0ELb0ELb0ELb1ELb1ELb0ELb0EEENS1_21CollectiveEpilogueFwdINS6_IJSA_SC_SB_EEES9_SE_SG_Li384ELb0ELb1ELb0ELb0EEENS1_30DynamicPersistentTileSchedulerILi384ELi128ELb0ELb1ELb1EEEEEEEEEvNT_6ParamsE --------------------------
	.section	.nv.shared._ZN7cutlass13device_kernelIN5flash11enable_sm90INS1_16FlashAttnFwdSm90INS1_25CollectiveMainloopFwdSm90ILi2EN4cute5tupleIJNS5_1CILi1EEES8_S8_EEENS6_IJNS7_ILi192EEENS7_ILi128EEENS7_ILi96EEEEEELi96ENS_6half_tEfNS_4arch4Sm90ELb0ELb1ELb0ELb0ELb0ELb0ELb0ELb0ELb1ELb1ELb0ELb0EEENS1_21CollectiveEpilogueFwdINS6_IJSA_SC_SB_EEES9_SE_SG_Li384ELb0ELb1ELb0ELb0EEENS1_30DynamicPersistentTileSchedulerILi384ELi128ELb0ELb1ELb1EEEEEEEEEvNT_6ParamsE,"aw",@nobits
	.sectionflags	@""
	.align	16
	.zero		1024


//--------------------- .nv.shared._ZN7cutlass13device_kernelIN5flash11enable_sm90INS1_16FlashAttnFwdSm90INS1_25CollectiveMainloopFwdSm90ILi2EN4cute5tupleIJNS5_1CILi1EEES8_S8_EEENS6_IJNS7_ILi192EEENS7_ILi128EEENS7_ILi96EEEEEELi96ENS_6half_tEfNS_4arch4Sm90ELb0ELb1ELb0ELb1ELb0ELb0ELb0ELb0ELb1ELb1ELb0ELb0EEENS1_21CollectiveEpilogueFwdINS6_IJSA_SC_SB_EEES9_SE_SG_Li384ELb1ELb1ELb0ELb0EEENS1_36VarlenDynamicPersistentTileSchedulerILi192ELi128ELi384ELi128ELb0ELb1ELb1ELb1ELb0ELb1EEEEEEEEEvNT_6ParamsE --------------------------
	.section	.nv.shared._ZN7cutlass13device_kernelIN5flash11enable_sm90INS1_16FlashAttnFwdSm90INS1_25CollectiveMainloopFwdSm90ILi2EN4cute5tupleIJNS5_1CILi1EEES8_S8_EEENS6_IJNS7_ILi192EEENS7_ILi128EEENS7_ILi96EEEEEELi96ENS_6half_tEfNS_4arch4Sm90ELb0ELb1ELb0ELb1ELb0ELb0ELb0ELb0ELb1ELb1ELb0ELb0EEENS1_21CollectiveEpilogueFwdINS6_IJSA_SC_SB_EEES9_SE_SG_Li384ELb1ELb1ELb0ELb0EEENS1_36VarlenDynamicPersistentTileSchedulerILi192ELi128ELi384ELi128ELb0ELb1ELb1ELb1ELb0ELb1EEEEEEEEEvNT_6ParamsE,"aw",@nobits
	.sectionflags	@""
	.align	16
	.zero		1024


//--------------------- .nv.shared._ZN7cutlass13device_kernelIN5flash11enable_sm90INS1_16FlashAttnFwdSm90INS1_25CollectiveMainloopFwdSm90ILi2EN4cute5tupleIJNS5_1CILi1EEES8_S8_EEENS6_IJNS7_ILi192EEENS7_ILi128EEENS7_ILi96EEEEEELi96ENS_6half_tEfNS_4arch4Sm90ELb0ELb1ELb0ELb1ELb0ELb1ELb0ELb0ELb1ELb1ELb0ELb0EEENS1_21CollectiveEpilogueFwdINS6_IJSA_SC_SB_EEES9_SE_SG_Li384ELb1ELb1ELb0ELb0EEENS1_36VarlenDynamicPersistentTileSchedulerILi192ELi128ELi384ELi128ELb0ELb1ELb1ELb1ELb0ELb1EEEEEEEEEvNT_6ParamsE --------------------------
	.section	.nv.shared._ZN7cutlass13device_kernelIN5flash11enable_sm90INS1_16FlashAttnFwdSm90INS1_25CollectiveMainloopFwdSm90ILi2EN4cute5tupleIJNS5_1CILi1EEES8_S8_EEENS6_IJNS7_ILi192EEENS7_ILi128EEENS7_ILi96EEEEEELi96ENS_6half_tEfNS_4arch4Sm90ELb0ELb1ELb0ELb1ELb0ELb1ELb0ELb0ELb1ELb1ELb0ELb0EEENS1_21CollectiveEpilogueFwdINS6_IJSA_SC_SB_EEES9_SE_SG_Li384ELb1ELb1ELb0ELb0EEENS1_36VarlenDynamicPersistentTileSchedulerILi192ELi128ELi384ELi128ELb0ELb1ELb1ELb1ELb0ELb1EEEEEEEEEvNT_6ParamsE,"aw",@nobits
	.sectionflags	@""
	.align	16
	.zero		1024


//--------------------- .nv.shared._ZN7cutlass13device_kernelIN5flash11enable_sm90INS1_16FlashAttnFwdSm90INS1_25CollectiveMainloopFwdSm90ILi2EN4cute5tupleIJNS5_1CILi1EEES8_S8_EEENS6_IJNS7_ILi192EEENS7_ILi144EEENS7_ILi96EEEEEELi96ENS_6half_tEfNS_4arch4Sm90ELb1ELb0ELb0ELb0ELb0ELb0ELb0ELb0ELb1ELb1ELb0ELb0EEENS1_21CollectiveEpilogueFwdINS6_IJSA_SC_SB_EEES9_SE_SG_Li384ELb0ELb1ELb0ELb0EEENS1_30DynamicPersistentTileSchedulerILi384ELi128ELb0ELb1ELb1EEEEEEEEEvNT_6ParamsE --------------------------
	.section	.nv.shared._ZN7cutlass13device_kernelIN5flash11enable_sm90INS1_16FlashAttnFwdSm90INS1_25CollectiveMainloopFwdSm90ILi2EN4cute5tupleIJNS5_1CILi1EEES8_S8_EEENS6_IJNS7_ILi192EEENS7_ILi144EEENS7_ILi96EEEEEELi96ENS_6half_tEfNS_4arch4Sm90ELb1ELb0ELb0ELb0ELb0ELb0ELb0ELb0ELb1ELb1ELb0ELb0EEENS1_21CollectiveEpilogueFwdINS6_IJSA_SC_SB_EEES9_SE_SG_Li384ELb0ELb1ELb0ELb0EEENS1_30DynamicPersistentTileSchedulerILi384ELi128ELb0ELb1ELb1EEEEEEEEEvNT_6ParamsE,"aw",@nobits
	.sectionflags	@""
	.align	16
	.zero		1024


//--------------------- .nv.shared._ZN7cutlass13device_kernelIN5flash11enable_sm90INS1_16FlashAttnFwdSm90INS1_25CollectiveMainloopFwdSm90ILi2EN4cute5tupleIJNS5_1CILi1EEES8_S8_EEENS6_IJNS7_ILi192EEENS7_ILi144EEENS7_ILi96EEEEEELi96ENS_6half_tEfNS_4arch4Sm90ELb1ELb0ELb0ELb1ELb0ELb0ELb0ELb0ELb1ELb1ELb0ELb0EEENS1_21CollectiveEpilogueFwdINS6_IJSA_SC_SB_EEES9_SE_SG_Li384ELb1ELb1ELb0ELb0EEENS1_36VarlenDynamicPersistentTileSchedulerILi192ELi144ELi384ELi128ELb0ELb1ELb1ELb1ELb1ELb1EEEEEEEEEvNT_6ParamsE --------------------------
	.section	.nv.shared._ZN7cutlass13device_kernelIN5flash11enable_sm90INS1_16FlashAttnFwdSm90INS1_25CollectiveMainloopFwdSm90ILi2EN4cute5tupleIJNS5_1CILi1EEES8_S8_EEENS6_IJNS7_ILi192EEENS7_ILi144EEENS7_ILi96EEEEEELi96ENS_6half_tEfNS_4arch4Sm90ELb1ELb0ELb0ELb1ELb0ELb0ELb0ELb0ELb1ELb1ELb0ELb0EEENS1_21CollectiveEpilogueFwdINS6_IJSA_SC_SB_EEES9_SE_SG_Li384ELb1ELb1ELb0ELb0EEENS1_36VarlenDynamicPersistentTileSchedulerILi192ELi144ELi384ELi128ELb0ELb1ELb1ELb1ELb1ELb1EEEEEEEEEvNT_6ParamsE,"aw",@nobits
	.sectionflags	@""
	.align	16
	.zero		1024


//--------------------- .nv.shared._ZN7cutlass13device_kernelIN5flash11enable_sm90INS1_16FlashAttnFwdSm90INS1_25CollectiveMainloopFwdSm90ILi2EN4cute5tupleIJNS5_1CILi1EEES8_S8_EEENS6_IJNS7_ILi192EEENS7_ILi144EEENS7_ILi96EEEEEELi96ENS_6half_tEfNS_4arch4Sm90ELb1ELb0ELb0ELb1ELb0ELb1ELb0ELb0ELb1ELb1ELb0ELb0EEENS1_21CollectiveEpilogueFwdINS6_IJSA_SC_SB_EEES9_SE_SG_Li384ELb1ELb1ELb0ELb0EEENS1_36VarlenDynamicPersistentTileSchedulerILi192ELi144ELi384ELi128ELb0ELb1ELb1ELb1ELb1ELb1EEEEEEEEEvNT_6ParamsE --------------------------
	.section	.nv.shared._ZN7cutlass13device_kernelIN5flash11enable_sm90INS1_16FlashAttnFwdSm90INS1_25CollectiveMainloopFwdSm90ILi2EN4cute5tupleIJNS5_1CILi1EEES8_S8_EEENS6_IJNS7_ILi192EEENS7_ILi144EEENS7_ILi96EEEEEELi96ENS_6half_tEfNS_4arch4Sm90ELb1ELb0ELb0ELb1ELb0ELb1ELb0ELb0ELb1ELb1ELb0ELb0EEENS1_21CollectiveEpilogueFwdINS6_IJSA_SC_SB_EEES9_SE_SG_Li384ELb1ELb1ELb0ELb0EEENS1_36VarlenDynamicPersistentTileSchedulerILi192ELi144ELi384ELi128ELb0ELb1ELb1ELb1ELb1ELb1EEEEEEEEEvNT_6ParamsE,"aw",@nobits
	.sectionflags	@""
	.align	16
	.zero		1024


//--------------------- .nv.constant0._ZN7cutlass13device_kernelIN5flash11enable_sm90INS1_16FlashAttnFwdSm90INS1_25CollectiveMainloopFwdSm90ILi2EN4cute5tupleIJNS5_1CILi1EEES8_S8_EEENS6_IJNS7_ILi192EEENS7_ILi144EEENS7_ILi96EEEEEELi96ENS_6half_tEfNS_4arch4Sm90ELb0ELb0ELb0ELb0ELb0ELb0ELb0ELb0ELb1ELb1ELb0ELb0EEENS1_21CollectiveEpilogueFwdINS6_IJSA_SC_SB_EEES9_SE_SG_Li384ELb0ELb1ELb0ELb0EEENS1_29StaticPersistentTileSchedulerILb0EEEEEEEEEvNT_6ParamsE --------------------------
	.section	.nv.constant0._ZN7cutlass13device_kernelIN5flash11enable_sm90INS1_16FlashAttnFwdSm90INS1_25CollectiveMainloopFwdSm90ILi2EN4cute5tupleIJNS5_1CILi1EEES8_S8_EEENS6_IJNS7_ILi192EEENS7_ILi144EEENS7_ILi96EEEEEELi96ENS_6half_tEfNS_4arch4Sm90ELb0ELb0ELb0ELb0ELb0ELb0ELb0ELb0ELb1ELb1ELb0ELb0EEENS1_21CollectiveEpilogueFwdINS6_IJSA_SC_SB_EEES9_SE_SG_Li384ELb0ELb1ELb0ELb0EEENS1_29StaticPersistentTileSchedulerILb0EEEEEEEEEvNT_6ParamsE,"a",@progbits
	.sectionflags	@""
	.align	4
.nv.constant0._ZN7cutlass13device_kernelIN5flash11enable_sm90INS1_16FlashAttnFwdSm90INS1_25CollectiveMainloopFwdSm90ILi2EN4cute5tupleIJNS5_1CILi1EEES8_S8_EEENS6_IJNS7_ILi192EEENS7_ILi144EEENS7_ILi96EEEEEELi96ENS_6half_tEfNS_4arch4Sm90ELb0ELb0ELb0ELb0ELb0ELb0ELb0ELb0ELb1ELb1ELb0ELb0EEENS1_21CollectiveEpilogueFwdINS6_IJSA_SC_SB_EEES9_SE_SG_Li384ELb0ELb1ELb0ELb0EEENS1_29StaticPersistentTileSchedulerILb0EEEEEEEEEvNT_6ParamsE:
	.zero		3200


//--------------------- .nv.constant0._ZN7cutlass13device_kernelIN5flash11enable_sm90INS1_16FlashAttnFwdSm90INS1_25CollectiveMainloopFwdSm90ILi2EN4cute5tupleIJNS5_1CILi1EEES8_S8_EEENS6_IJNS7_ILi192EEENS7_ILi144EEENS7_ILi96EEEEEELi96ENS_6half_tEfNS_4arch4Sm90ELb0ELb0ELb0ELb1ELb0ELb0ELb0ELb0ELb1ELb1ELb0ELb0EEENS1_21CollectiveEpilogueFwdINS6_IJSA_SC_SB_EEES9_SE_SG_Li384ELb1ELb1ELb0ELb0EEENS1_36VarlenDynamicPersistentTileSchedulerILi192ELi144ELi384ELi128ELb0ELb1ELb1ELb0ELb1ELb1EEEEEEEEEvNT_6ParamsE --------------------------
	.section	.nv.constant0._ZN7cutlass13device_kernelIN5flash11enable_sm90INS1_16FlashAttnFwdSm90INS1_25CollectiveMainloopFwdSm90ILi2EN4cute5tupleIJNS5_1CILi1EEES8_S8_EEENS6_IJNS7_ILi192EEENS7_ILi144EEENS7_ILi96EEEEEELi96ENS_6half_tEfNS_4arch4Sm90ELb0ELb0ELb0ELb1ELb0ELb0ELb0ELb0ELb1ELb1ELb0ELb0EEENS1_21CollectiveEpilogueFwdINS6_IJSA_SC_SB_EEES9_SE_SG_Li384ELb1ELb1ELb0ELb0EEENS1_36VarlenDynamicPersistentTileSchedulerILi192ELi144ELi384ELi128ELb0ELb1ELb1ELb0ELb1ELb1EEEEEEEEEvNT_6ParamsE,"a",@progbits
	.sectionflags	@""
	.align	4
.nv.constant0._ZN7cutlass13device_kernelIN5flash11enable_sm90INS1_16FlashAttnFwdSm90INS1_25CollectiveMainloopFwdSm90ILi2EN4cute5tupleIJNS5_1CILi1EEES8_S8_EEENS6_IJNS7_ILi192EEENS7_ILi144EEENS7_ILi96EEEEEELi96ENS_6half_tEfNS_4arch4Sm90ELb0ELb0ELb0ELb1ELb0ELb0ELb0ELb0ELb1ELb1ELb0ELb0EEENS1_21CollectiveEpilogueFwdINS6_IJSA_SC_SB_EEES9_SE_SG_Li384ELb1ELb1ELb0ELb0EEENS1_36VarlenDynamicPersistentTileSchedulerILi192ELi144ELi384ELi128ELb0ELb1ELb1ELb0ELb1ELb1EEEEEEEEEvNT_6ParamsE:
	.zero		3328


//--------------------- .nv.constant0._ZN7cutlass13device_kernelIN5flash11enable_sm90INS1_16FlashAttnFwdSm90INS1_25CollectiveMainloopFwdSm90ILi2EN4cute5tupleIJNS5_1CILi1EEES8_S8_EEENS6_IJNS7_ILi192EEENS7_ILi144EEENS7_ILi96EEEEEELi96ENS_6half_tEfNS_4arch4Sm90ELb0ELb0ELb0ELb1ELb0ELb1ELb0ELb0ELb1ELb1ELb0ELb0EEENS1_21CollectiveEpilogueFwdINS6_IJSA_SC_SB_EEES9_SE_SG_Li384ELb1ELb1ELb0ELb0EEENS1_36VarlenDynamicPersistentTileSchedulerILi192ELi144ELi384ELi128ELb0ELb1ELb1ELb0ELb1ELb1EEEEEEEEEvNT_6ParamsE --------------------------
	.section	.nv.constant0._ZN7cutlass13device_kernelIN5flash11enable_sm90INS1_16FlashAttnFwdSm90INS1_25CollectiveMainloopFwdSm90ILi2EN4cute5tupleIJNS5_1CILi1EEES8_S8_EEENS6_IJNS7_ILi192EEENS7_ILi144EEENS7_ILi96EEEEEELi96ENS_6half_tEfNS_4arch4Sm90ELb0ELb0ELb0ELb1ELb0ELb1ELb0ELb0ELb1ELb1ELb0ELb0EEENS1_21CollectiveEpilogueFwdINS6_IJSA_SC_SB_EEES9_SE_SG_Li384ELb1ELb1ELb0ELb0EEENS1_36VarlenDynamicPersistentTileSchedulerILi192ELi144ELi384ELi128ELb0ELb1ELb1ELb0ELb1ELb1EEEEEEEEEvNT_6ParamsE,"a",@progbits
	.sectionflags	@""
	.align	4
.nv.constant0._ZN7cutlass13device_kernelIN5flash11enable_sm90INS1_16FlashAttnFwdSm90INS1_25CollectiveMainloopFwdSm90ILi2EN4cute5tupleIJNS5_1CILi1EEES8_S8_EEENS6_IJNS7_ILi192EEENS7_ILi144EEENS7_ILi96EEEEEELi96ENS_6half_tEfNS_4arch4Sm90ELb0ELb0ELb0ELb1ELb0ELb1ELb0ELb0ELb1ELb1ELb0ELb0EEENS1_21CollectiveEpilogueFwdINS6_IJSA_SC_SB_EEES9_SE_SG_Li384ELb1ELb1ELb0ELb0EEENS1_36VarlenDynamicPersistentTileSchedulerILi192ELi144ELi384ELi128ELb0ELb1ELb1ELb0ELb1ELb1EEEEEEEEEvNT_6ParamsE:
	.zero		3328


//--------------------- .nv.constant0._ZN7cutlass13device_kernelIN5flash11enable_sm90INS1_16FlashAttnFwdSm90INS1_25CollectiveMainloopFwdSm90ILi2EN4cute5tupleIJNS5_1CILi1EEES8_S8_EEENS6_IJNS7_ILi192EEENS7_ILi128EEENS7_ILi96EEEEEELi96ENS_6half_tEfNS_4arch4Sm90ELb0ELb1ELb0ELb0ELb0ELb0ELb0ELb0ELb1ELb1ELb0ELb0EEENS1_21CollectiveEpilogueFwdINS6_IJSA_SC_SB_EEES9_SE_SG_Li384ELb0ELb1ELb0ELb0EEENS1_30DynamicPersistentTileSchedulerILi384ELi128ELb0ELb1ELb1EEEEEEEEEvNT_6ParamsE --------------------------
	.section	.nv.constant0._ZN7cutlass13device_kernelIN5flash11enable_sm90INS1_16FlashAttnFwdSm90INS1_25CollectiveMainloopFwdSm90ILi2EN4cute5tupleIJNS5_1CILi1EEES8_S8_EEENS6_IJNS7_ILi192EEENS7_ILi128EEENS7_ILi96EEEEEELi96ENS_6half_tEfNS_4arch4Sm90ELb0ELb1ELb0ELb0ELb0ELb0ELb0ELb0ELb1ELb1ELb0ELb0EEENS1_21CollectiveEpilogueFwdINS6_IJSA_SC_SB_EEES9_SE_SG_Li384ELb0ELb1ELb0ELb0EEENS1_30DynamicPersistentTileSchedulerILi384ELi128ELb0ELb1ELb1EEEEEEEEEvNT_6ParamsE,"a",@progbits
	.sectionflags	@""
	.align	4
.nv.constant0._ZN7cutlass13device_kernelIN5flash11enable_sm90INS1_16FlashAttnFwdSm90INS1_25CollectiveMainloopFwdSm90ILi2EN4cute5tupleIJNS5_1CILi1EEES8_S8_EEENS6_IJNS7_ILi192EEENS7_ILi128EEENS7_ILi96EEEEEELi96ENS_6half_tEfNS_4arch4Sm90ELb0ELb1ELb0ELb0ELb0ELb0ELb0ELb0ELb1ELb1ELb0ELb0EEENS1_21CollectiveEpilogueFwdINS6_IJSA_SC_SB_EEES9_SE_SG_Li384ELb0ELb1ELb0ELb0EEENS1_30DynamicPersistentTileSchedulerILi384ELi128ELb0ELb1ELb1EEEEEEEEEvNT_6ParamsE:
	.zero		3328


//--------------------- .nv.constant0._ZN7cutlass13device_kernelIN5flash11enable_sm90INS1_16FlashAttnFwdSm90INS1_25CollectiveMainloopFwdSm90ILi2EN4cute5tupleIJNS5_1CILi1EEES8_S8_EEENS6_IJNS7_ILi192EEENS7_ILi128EEENS7_ILi96EEEEEELi96ENS_6half_tEfNS_4arch4Sm90ELb0ELb1ELb0ELb1ELb0ELb0ELb0ELb0ELb1ELb1ELb0ELb0EEENS1_21CollectiveEpilogueFwdINS6_IJSA_SC_SB_EEES9_SE_SG_Li384ELb1ELb1ELb0ELb0EEENS1_36VarlenDynamicPersistentTileSchedulerILi192ELi128ELi384ELi128ELb0ELb1ELb1ELb1ELb0ELb1EEEEEEEEEvNT_6ParamsE --------------------------
	.section	.nv.constant0._ZN7cutlass13device_kernelIN5flash11enable_sm90INS1_16FlashAttnFwdSm90INS1_25CollectiveMainloopFwdSm90ILi2EN4cute5tupleIJNS5_1CILi1EEES8_S8_EEENS6_IJNS7_ILi192EEENS7_ILi128EEENS7_ILi96EEEEEELi96ENS_6half_tEfNS_4arch4Sm90ELb0ELb1ELb0ELb1ELb0ELb0ELb0ELb0ELb1ELb1ELb0ELb0EEENS1_21CollectiveEpilogueFwdINS6_IJSA_SC_SB_EEES9_SE_SG_Li384ELb1ELb1ELb0ELb0EEENS1_36VarlenDynamicPersistentTileSchedulerILi192ELi128ELi384ELi128ELb0ELb1ELb1ELb1ELb0ELb1EEEEEEEEEvNT_6ParamsE,"a",@progbits
	.sectionflags	@""
	.align	4
.nv.constant0._ZN7cutlass13device_kernelIN5flash11enable_sm90INS1_16FlashAttnFwdSm90INS1_25CollectiveMainloopFwdSm90ILi2EN4cute5tupleIJNS5_1CILi1EEES8_S8_EEENS6_IJNS7_ILi192EEENS7_ILi128EEENS7_ILi96EEEEEELi96ENS_6half_tEfNS_4arch4Sm90ELb0ELb1ELb0ELb1ELb0ELb0ELb0ELb0ELb1ELb1ELb0ELb0EEENS1_21CollectiveEpilogueFwdINS6_IJSA_SC_SB_EEES9_SE_SG_Li384ELb1ELb1ELb0ELb0EEENS1_36VarlenDynamicPersistentTileSchedulerILi192ELi128ELi384ELi128ELb0ELb1ELb1ELb1ELb0ELb1EEEEEEEEEvNT_6ParamsE:
	.zero		3328


//--------------------- .nv.constant0._ZN7cutlass13device_kernelIN5flash11enable_sm90INS1_16FlashAttnFwdSm90INS1_25CollectiveMainloopFwdSm90ILi2EN4cute5tupleIJNS5_1CILi1EEES8_S8_EEENS6_IJNS7_ILi192EEENS7_ILi128EEENS7_ILi96EEEEEELi96ENS_6half_tEfNS_4arch4Sm90ELb0ELb1ELb0ELb1ELb0ELb1ELb0ELb0ELb1ELb1ELb0ELb0EEENS1_21CollectiveEpilogueFwdINS6_IJSA_SC_SB_EEES9_SE_SG_Li384ELb1ELb1ELb0ELb0EEENS1_36VarlenDynamicPersistentTileSchedulerILi192ELi128ELi384ELi128ELb0ELb1ELb1ELb1ELb0ELb1EEEEEEEEEvNT_6ParamsE --------------------------
	.section	.nv.constant0._ZN7cutlass13device_kernelIN5flash11enable_sm90INS1_16FlashAttnFwdSm90INS1_25CollectiveMainloopFwdSm90ILi2EN4cute5tupleIJNS5_1CILi1EEES8_S8_EEENS6_IJNS7_ILi192EEENS7_ILi128EEENS7_ILi96EEEEEELi96ENS_6half_tEfNS_4arch4Sm90ELb0ELb1ELb0ELb1ELb0ELb1ELb0ELb0ELb1ELb1ELb0ELb0EEENS1_21CollectiveEpilogueFwdINS6_IJSA_SC_SB_EEES9_SE_SG_Li384ELb1ELb1ELb0ELb0EEENS1_36VarlenDynamicPersistentTileSchedulerILi192ELi128ELi384ELi128ELb0ELb1ELb1ELb1ELb0ELb1EEEEEEEEEvNT_6ParamsE,"a",@progbits
	.sectionflags	@""
	.align	4
.nv.constant0._ZN7cutlass13device_kernelIN5flash11enable_sm90INS1_16FlashAttnFwdSm90INS1_25CollectiveMainloopFwdSm90ILi2EN4cute5tupleIJNS5_1CILi1EEES8_S8_EEENS6_IJNS7_ILi192EEENS7_ILi128EEENS7_ILi96EEEEEELi96ENS_6half_tEfNS_4arch4Sm90ELb0ELb1ELb0ELb1ELb0ELb1ELb0ELb0ELb1ELb1ELb0ELb0EEENS1_21CollectiveEpilogueFwdINS6_IJSA_SC_SB_EEES9_SE_SG_Li384ELb1ELb1ELb0ELb0EEENS1_36VarlenDynamicPersistentTileSchedulerILi192ELi128ELi384ELi128ELb0ELb1ELb1ELb1ELb0ELb1EEEEEEEEEvNT_6ParamsE:
	.zero		3328


//--------------------- .nv.constant0._ZN7cutlass13device_kernelIN5flash11enable_sm90INS1_16FlashAttnFwdSm90INS1_25CollectiveMainloopFwdSm90ILi2EN4cute5tupleIJNS5_1CILi1EEES8_S8_EEENS6_IJNS7_ILi192EEENS7_ILi144EEENS7_ILi96EEEEEELi96ENS_6half_tEfNS_4arch4Sm90ELb1ELb0ELb0ELb0ELb0ELb0ELb0ELb0ELb1ELb1ELb0ELb0EEENS1_21CollectiveEpilogueFwdINS6_IJSA_SC_SB_EEES9_SE_SG_Li384ELb0ELb1ELb0ELb0EEENS1_30DynamicPersistentTileSchedulerILi384ELi128ELb0ELb1ELb1EEEEEEEEEvNT_6ParamsE --------------------------
	.section	.nv.constant0._ZN7cutlass13device_kernelIN5flash11enable_sm90INS1_16FlashAttnFwdSm90INS1_25CollectiveMainloopFwdSm90ILi2EN4cute5tupleIJNS5_1CILi1EEES8_S8_EEENS6_IJNS7_ILi192EEENS7_ILi144EEENS7_ILi96EEEEEELi96ENS_6half_tEfNS_4arch4Sm90ELb1ELb0ELb0ELb0ELb0ELb0ELb0ELb0ELb1ELb1ELb0ELb0EEENS1_21CollectiveEpilogueFwdINS6_IJSA_SC_SB_EEES9_SE_SG_Li384ELb0ELb1ELb0ELb0EEENS1_30DynamicPersistentTileSchedulerILi384ELi128ELb0ELb1ELb1EEEEEEEEEvNT_6ParamsE,"a",@progbits
	.sectionflags	@""
	.align	4
.nv.constant0._ZN7cutlass13device_kernelIN5flash11enable_sm90INS1_16FlashAttnFwdSm90INS1_25CollectiveMainloopFwdSm90ILi2EN4cute5tupleIJNS5_1CILi1EEES8_S8_EEENS6_IJNS7_ILi192EEENS7_ILi144EEENS7_ILi96EEEEEELi96ENS_6half_tEfNS_4arch4Sm90ELb1ELb0ELb0ELb0ELb0ELb0ELb0ELb0ELb1ELb1ELb0ELb0EEENS1_21CollectiveEpilogueFwdINS6_IJSA_SC_SB_EEES9_SE_SG_Li384ELb0ELb1ELb0ELb0EEENS1_30DynamicPersistentTileSchedulerILi384ELi128ELb0ELb1ELb1EEEEEEEEEvNT_6ParamsE:
	.zero		3328


//--------------------- .nv.constant0._ZN7cutlass13device_kernelIN5flash11enable_sm90INS1_16FlashAttnFwdSm90INS1_25CollectiveMainloopFwdSm90ILi2EN4cute5tupleIJNS5_1CILi1EEES8_S8_EEENS6_IJNS7_ILi192EEENS7_ILi144EEENS7_ILi96EEEEEELi96ENS_6half_tEfNS_4arch4Sm90ELb1ELb0ELb0ELb1ELb0ELb0ELb0ELb0ELb1ELb1ELb0ELb0EEENS1_21CollectiveEpilogueFwdINS6_IJSA_SC_SB_EEES9_SE_SG_Li384ELb1ELb1ELb0ELb0EEENS1_36VarlenDynamicPersistentTileSchedulerILi192ELi144ELi384ELi128ELb0ELb1ELb1ELb1ELb1ELb1EEEEEEEEEvNT_6ParamsE --------------------------
	.section	.nv.constant0._ZN7cutlass13device_kernelIN5flash11enable_sm90INS1_16FlashAttnFwdSm90INS1_25CollectiveMainloopFwdSm90ILi2EN4cute5tupleIJNS5_1CILi1EEES8_S8_EEENS6_IJNS7_ILi192EEENS7_ILi144EEENS7_ILi96EEEEEELi96ENS_6half_tEfNS_4arch4Sm90ELb1ELb0ELb0ELb1ELb0ELb0ELb0ELb0ELb1ELb1ELb0ELb0EEENS1_21CollectiveEpilogueFwdINS6_IJSA_SC_SB_EEES9_SE_SG_Li384ELb1ELb1ELb0ELb0EEENS1_36VarlenDynamicPersistentTileSchedulerILi192ELi144ELi384ELi128ELb0ELb1ELb1ELb1ELb1ELb1EEEEEEEEEvNT_6ParamsE,"a",@progbits
	.sectionflags	@""
	.align	4
.nv.constant0._ZN7cutlass13device_kernelIN5flash11enable_sm90INS1_16FlashAttnFwdSm90INS1_25CollectiveMainloopFwdSm90ILi2EN4cute5tupleIJNS5_1CILi1EEES8_S8_EEENS6_IJNS7_ILi192EEENS7_ILi144EEENS7_ILi96EEEEEELi96ENS_6half_tEfNS_4arch4Sm90ELb1ELb0ELb0ELb1ELb0ELb0ELb0ELb0ELb1ELb1ELb0ELb0EEENS1_21CollectiveEpilogueFwdINS6_IJSA_SC_SB_EEES9_SE_SG_Li384ELb1ELb1ELb0ELb0EEENS1_36VarlenDynamicPersistentTileSchedulerILi192ELi144ELi384ELi128ELb0ELb1ELb1ELb1ELb1ELb1EEEEEEEEEvNT_6ParamsE:
	.zero		3328


//--------------------- .nv.constant0._ZN7cutlass13device_kernelIN5flash11enable_sm90INS1_16FlashAttnFwdSm90INS1_25CollectiveMainloopFwdSm90ILi2EN4cute5tupleIJNS5_1CILi1EEES8_S8_EEENS6_IJNS7_ILi192EEENS7_ILi144EEENS7_ILi96EEEEEELi96ENS_6half_tEfNS_4arch4Sm90ELb1ELb0ELb0ELb1ELb0ELb1ELb0ELb0ELb1ELb1ELb0ELb0EEENS1_21CollectiveEpilogueFwdINS6_IJSA_SC_SB_EEES9_SE_SG_Li384ELb1ELb1ELb0ELb0EEENS1_36VarlenDynamicPersistentTileSchedulerILi192ELi144ELi384ELi128ELb0ELb1ELb1ELb1ELb1ELb1EEEEEEEEEvNT_6ParamsE --------------------------
	.section	.nv.constant0._ZN7cutlass13device_kernelIN5flash11enable_sm90INS1_16FlashAttnFwdSm90INS1_25CollectiveMainloopFwdSm90ILi2EN4cute5tupleIJNS5_1CILi1EEES8_S8_EEENS6_IJNS7_ILi192EEENS7_ILi144EEENS7_ILi96EEEEEELi96ENS_6half_tEfNS_4arch4Sm90ELb1ELb0ELb0ELb1ELb0ELb1ELb0ELb0ELb1ELb1ELb0ELb0EEENS1_21CollectiveEpilogueFwdINS6_IJSA_SC_SB_EEES9_SE_SG_Li384ELb1ELb1ELb0ELb0EEENS1_36VarlenDynamicPersistentTileSchedulerILi192ELi144ELi384ELi128ELb0ELb1ELb1ELb1ELb1ELb1EEEEEEEEEvNT_6ParamsE,"a",@progbits
	.sectionflags	@""
	.align	4
.nv.constant0._ZN7cutlass13device_kernelIN5flash11enable_sm90INS1_16FlashAttnFwdSm90INS1_25CollectiveMainloopFwdSm90ILi2EN4cute5tupleIJNS5_1CILi1EEES8_S8_EEENS6_IJNS7_ILi192EEENS7_ILi144EEENS7_ILi96EEEEEELi96ENS_6half_tEfNS_4arch4Sm90ELb1ELb0ELb0ELb1ELb0ELb1ELb0ELb0ELb1ELb1ELb0ELb0EEENS1_21CollectiveEpilogueFwdINS6_IJSA_SC_SB_EEES9_SE_SG_Li384ELb1ELb1ELb0ELb0EEENS1_36VarlenDynamicPersistentTileSchedulerILi192ELi144ELi384ELi128ELb0ELb1ELb1ELb1ELb1ELb1EEEEEEEEEvNT_6ParamsE:
	.zero		3328


//--------------------- SYMBOLS --------------------------

	.type		.nv.reservedSmem.offset0,@object
	.size		.nv.reservedSmem.offset0,0x4
	.type		__assertfail,@function
